// Copyright (c) 2024, Jay Shah, Ganesh Bikshandi, Ying Zhang, Vijay Thakkar, Pradeep Ramani, Tri Dao.
// Splitting the different template instantiations to different files to speed up compilation.
// This file is auto-generated. See "generate_kernels.py"

#include "flash_fwd_launch_template.h"

#ifndef FLASHATTENTION_DISABLE_HDIM96
template void run_mha_fwd_<90, cutlass::float_e4m3_t, 96, 96, true, false, true, true>(Flash_fwd_params &params, cudaStream_t stream);
#endif


// ===== COMPILED SASS (sm_90a) =====

	.target	sm_90a

	.elftype	@"ET_EXEC"


//--------------------- .note.nv.tkinfo           --------------------------
	.section	.note.nv.tkinfo,"",@"SHT_NOTE"
	.sectionflags	@"SHF_NOTE_NV_TKINFO"
	.tkinfo
        /*0018*/ 	.word	0x00000002
        /*0030*/ 	.string	""
        /*0030*/ 	.string	"ptxas"
        /*0030*/ 	.string	"Cuda compilation tools, release 13.0, V13.0.88"
        /*0030*/ 	.string	"Build cuda_13.0.r13.0/compiler.36424714_0"
        /*0030*/ 	.string	"-arch sm_90a -m 64 "



//--------------------- .note.nv.cuinfo           --------------------------
	.section	.note.nv.cuinfo,"",@"SHT_NOTE"
	.sectionflags	@"SHF_NOTE_NV_CUINFO"
        /*0018*/ 	.short	0x0002
        /*001a*/ 	.short	0x005a
        /*001c*/ 	.short	0x0082
	.zero		2


//--------------------- .nv.info                  --------------------------
	.section	.nv.info,"",@"SHT_CUDA_INFO"
	.align	4


	//----- nvinfo : EIATTR_REGCOUNT
	.align		4
        /*0000*/ 	.byte	0x04, 0x2f
        /*0002*/ 	.short	(.L_21 - .L_20)
	.align		4
.L_20:
        /*0004*/ 	.word	index@(_ZN7cutlass13device_kernelIN5flash11enable_sm90INS1_16FlashAttnFwdSm90INS1_25CollectiveMainloopFwdSm90ILi2EN4cute5tupleIJNS5_1CILi1EEES8_S8_EEENS6_IJNS7_ILi192EEENS7_ILi128EEENS7_ILi96EEEEEELi96ENS_12float_e4m3_tEfNS_4arch4Sm90ELb1ELb0ELb1ELb1ELb0ELb1ELb0ELb1ELb1ELb1ELb1ELb0EEENS1_21CollectiveEpilogueFwdINS6_IJSA_SC_SB_EEES9_NS_10bfloat16_tESG_Li384ELb1ELb1ELb1ELb1EEENS1_36VarlenDynamicPersistentTileSchedulerILi192ELi128ELi384ELi128ELb1ELb1ELb1ELb1ELb1ELb1EEEEEEEEEvNT_6ParamsE)
        /*0008*/ 	.word	0x00000080


	//----- nvinfo : EIATTR_FRAME_SIZE
	.align		4
.L_21:
        /*000c*/ 	.byte	0x04, 0x11
        /*000e*/ 	.short	(.L_23 - .L_22)
	.align		4
.L_22:
        /*0010*/ 	.word	index@(_ZN7cutlass13device_kernelIN5flash11enable_sm90INS1_16FlashAttnFwdSm90INS1_25CollectiveMainloopFwdSm90ILi2EN4cute5tupleIJNS5_1CILi1EEES8_S8_EEENS6_IJNS7_ILi192EEENS7_ILi128EEENS7_ILi96EEEEEELi96ENS_12float_e4m3_tEfNS_4arch4Sm90ELb1ELb0ELb1ELb1ELb0ELb1ELb0ELb1ELb1ELb1ELb1ELb0EEENS1_21CollectiveEpilogueFwdINS6_IJSA_SC_SB_EEES9_NS_10bfloat16_tESG_Li384ELb1ELb1ELb1ELb1EEENS1_36VarlenDynamicPersistentTileSchedulerILi192ELi128ELi384ELi128ELb1ELb1ELb1ELb1ELb1ELb1EEEEEEEEEvNT_6ParamsE)
        /*0014*/ 	.word	0x00000088


	//----- nvinfo : EIATTR_REGCOUNT
	.align		4
.L_23:
        /*0018*/ 	.byte	0x04, 0x2f
        /*001a*/ 	.short	(.L_25 - .L_24)
	.align		4
.L_24:
        /*001c*/ 	.word	index@(_ZN7cutlass13device_kernelIN5flash11enable_sm90INS1_16FlashAttnFwdSm90INS1_25CollectiveMainloopFwdSm90ILi2EN4cute5tupleIJNS5_1CILi1EEES8_S8_EEENS6_IJNS7_ILi192EEENS7_ILi128EEENS7_ILi96EEEEEELi96ENS_12float_e4m3_tEfNS_4arch4Sm90ELb1ELb0ELb1ELb1ELb0ELb0ELb0ELb1ELb1ELb1ELb1ELb0EEENS1_21CollectiveEpilogueFwdINS6_IJSA_SC_SB_EEES9_NS_10bfloat16_tESG_Li384ELb1ELb1ELb1ELb1EEENS1_36VarlenDynamicPersistentTileSchedulerILi192ELi128ELi384ELi128ELb1ELb1ELb1ELb1ELb1ELb1EEEEEEEEEvNT_6ParamsE)
        /*0020*/ 	.word	0x00000080


	//----- nvinfo : EIATTR_FRAME_SIZE
	.align		4
.L_25:
        /*0024*/ 	.byte	0x04, 0x11
        /*0026*/ 	.short	(.L_27 - .L_26)
	.align		4
.L_26:
        /*0028*/ 	.word	index@(_ZN7cutlass13device_kernelIN5flash11enable_sm90INS1_16FlashAttnFwdSm90INS1_25CollectiveMainloopFwdSm90ILi2EN4cute5tupleIJNS5_1CILi1EEES8_S8_EEENS6_IJNS7_ILi192EEENS7_ILi128EEENS7_ILi96EEEEEELi96ENS_12float_e4m3_tEfNS_4arch4Sm90ELb1ELb0ELb1ELb1ELb0ELb0ELb0ELb1ELb1ELb1ELb1ELb0EEENS1_21CollectiveEpilogueFwdINS6_IJSA_SC_SB_EEES9_NS_10bfloat16_tESG_Li384ELb1ELb1ELb1ELb1EEENS1_36VarlenDynamicPersistentTileSchedulerILi192ELi128ELi384ELi128ELb1ELb1ELb1ELb1ELb1ELb1EEEEEEEEEvNT_6ParamsE)
        /*002c*/ 	.word	0x00000020


	//----- nvinfo : EIATTR_REGCOUNT
	.align		4
.L_27:
        /*0030*/ 	.byte	0x04, 0x2f
        /*0032*/ 	.short	(.L_29 - .L_28)
	.align		4
.L_28:
        /*0034*/ 	.word	index@(_ZN7cutlass13device_kernelIN5flash11enable_sm90INS1_16FlashAttnFwdSm90INS1_25CollectiveMainloopFwdSm90ILi2EN4cute5tupleIJNS5_1CILi1EEES8_S8_EEENS6_IJNS7_ILi192EEENS7_ILi128EEENS7_ILi96EEEEEELi96ENS_12float_e4m3_tEfNS_4arch4Sm90ELb1ELb0ELb1ELb0ELb0ELb0ELb0ELb1ELb1ELb1ELb1ELb0EEENS1_21CollectiveEpilogueFwdINS6_IJSA_SC_SB_EEES9_NS_10bfloat16_tESG_Li384ELb0ELb1ELb1ELb1EEENS1_19SingleTileSchedulerILb0ELb1ELb1ELi192EEEEEEEEEvNT_6ParamsE)
        /*0038*/ 	.word	0x00000080


	//----- nvinfo : EIATTR_FRAME_SIZE
	.align		4
.L_29:
        /*003c*/ 	.byte	0x04, 0x11
        /*003e*/ 	.short	(.L_31 - .L_30)
	.align		4
.L_30:
        /*0040*/ 	.word	index@(_ZN7cutlass13device_kernelIN5flash11enable_sm90INS1_16FlashAttnFwdSm90INS1_25CollectiveMainloopFwdSm90ILi2EN4cute5tupleIJNS5_1CILi1EEES8_S8_EEENS6_IJNS7_ILi192EEENS7_ILi128EEENS7_ILi96EEEEEELi96ENS_12float_e4m3_tEfNS_4arch4Sm90ELb1ELb0ELb1ELb0ELb0ELb0ELb0ELb1ELb1ELb1ELb1ELb0EEENS1_21CollectiveEpilogueFwdINS6_IJSA_SC_SB_EEES9_NS_10bfloat16_tESG_Li384ELb0ELb1ELb1ELb1EEENS1_19SingleTileSchedulerILb0ELb1ELb1ELi192EEEEEEEEEvNT_6ParamsE)
        /*0044*/ 	.word	0x00000000


	//----- nvinfo : EIATTR_REGCOUNT
	.align		4
.L_31:
        /*0048*/ 	.byte	0x04, 0x2f
        /*004a*/ 	.short	(.L_33 - .L_32)
	.align		4
.L_32:
        /*004c*/ 	.word	index@(_ZN7cutlass13device_kernelIN5flash11enable_sm90INS1_16FlashAttnFwdSm90INS1_25CollectiveMainloopFwdSm90ILi2EN4cute5tupleIJNS5_1CILi1EEES8_S8_EEENS6_IJNS7_ILi192EEENS7_ILi128EEENS7_ILi96EEEEEELi96ENS_12float_e4m3_tEfNS_4arch4Sm90ELb0ELb1ELb1ELb1ELb0ELb1ELb0ELb1ELb1ELb1ELb1ELb0EEENS1_21CollectiveEpilogueFwdINS6_IJSA_SC_SB_EEES9_NS_10bfloat16_tESG_Li384ELb1ELb1ELb1ELb1EEENS1_36VarlenDynamicPersistentTileSchedulerILi192ELi128ELi384ELi128ELb1ELb1ELb1ELb1ELb0ELb1EEEEEEEEEvNT_6ParamsE)
        /*0050*/ 	.word	0x00000080


	//----- nvinfo : EIATTR_FRAME_SIZE
	.align		4
.L_33:
        /*0054*/ 	.byte	0x04, 0x11
        /*0056*/ 	.short	(.L_35 - .L_34)
	.align		4
.L_34:
        /*0058*/ 	.word	index@(_ZN7cutlass13device_kernelIN5flash11enable_sm90INS1_16FlashAttnFwdSm90INS1_25CollectiveMainloopFwdSm90ILi2EN4cute5tupleIJNS5_1CILi1EEES8_S8_EEENS6_IJNS7_ILi192EEENS7_ILi128EEENS7_ILi96EEEEEELi96ENS_12float_e4m3_tEfNS_4arch4Sm90ELb0ELb1ELb1ELb1ELb0ELb1ELb0ELb1ELb1ELb1ELb1ELb0EEENS1_21CollectiveEpilogueFwdINS6_IJSA_SC_SB_EEES9_NS_10bfloat16_tESG_Li384ELb1ELb1ELb1ELb1EEENS1_36VarlenDynamicPersistentTileSchedulerILi192ELi128ELi384ELi128ELb1ELb1ELb1ELb1ELb0ELb1EEEEEEEEEvNT_6ParamsE)
        /*005c*/ 	.word	0x00000090


	//----- nvinfo : EIATTR_REGCOUNT
	.align		4
.L_35:
        /*0060*/ 	.byte	0x04, 0x2f
        /*0062*/ 	.short	(.L_37 - .L_36)
	.align		4
.L_36:
        /*0064*/ 	.word	index@(_ZN7cutlass13device_kernelIN5flash11enable_sm90INS1_16FlashAttnFwdSm90INS1_25CollectiveMainloopFwdSm90ILi2EN4cute5tupleIJNS5_1CILi1EEES8_S8_EEENS6_IJNS7_ILi192EEENS7_ILi128EEENS7_ILi96EEEEEELi96ENS_12float_e4m3_tEfNS_4arch4Sm90ELb0ELb1ELb1ELb1ELb0ELb0ELb0ELb1ELb1ELb1ELb1ELb0EEENS1_21CollectiveEpilogueFwdINS6_IJSA_SC_SB_EEES9_NS_10bfloat16_tESG_Li384ELb1ELb1ELb1ELb1EEENS1_36VarlenDynamicPersistentTileSchedulerILi192ELi128ELi384ELi128ELb1ELb1ELb1ELb1ELb0ELb1EEEEEEEEEvNT_6ParamsE)
        /*0068*/ 	.word	0x00000080


	//----- nvinfo : EIATTR_FRAME_SIZE
	.align		4
.L_37:
        /*006c*/ 	.byte	0x04, 0x11
        /*006e*/ 	.short	(.L_39 - .L_38)
	.align		4
.L_38:
        /*0070*/ 	.word	index@(_ZN7cutlass13device_kernelIN5flash11enable_sm90INS1_16FlashAttnFwdSm90INS1_25CollectiveMainloopFwdSm90ILi2EN4cute5tupleIJNS5_1CILi1EEES8_S8_EEENS6_IJNS7_ILi192EEENS7_ILi128EEENS7_ILi96EEEEEELi96ENS_12float_e4m3_tEfNS_4arch4Sm90ELb0ELb1ELb1ELb1ELb0ELb0ELb0ELb1ELb1ELb1ELb1ELb0EEENS1_21CollectiveEpilogueFwdINS6_IJSA_SC_SB_EEES9_NS_10bfloat16_tESG_Li384ELb1ELb1ELb1ELb1EEENS1_36VarlenDynamicPersistentTileSchedulerILi192ELi128ELi384ELi128ELb1ELb1ELb1ELb1ELb0ELb1EEEEEEEEEvNT_6ParamsE)
        /*0074*/ 	.word	0x00000020


	//----- nvinfo : EIATTR_REGCOUNT
	.align		4
.L_39:
        /*0078*/ 	.byte	0x04, 0x2f
        /*007a*/ 	.short	(.L_41 - .L_40)
	.align		4
.L_40:
        /*007c*/ 	.word	index@(_ZN7cutlass13device_kernelIN5flash11enable_sm90INS1_16FlashAttnFwdSm90INS1_25CollectiveMainloopFwdSm90ILi2EN4cute5tupleIJNS5_1CILi1EEES8_S8_EEENS6_IJNS7_ILi192EEENS7_ILi128EEENS7_ILi96EEEEEELi96ENS_12float_e4m3_tEfNS_4arch4Sm90ELb0ELb1ELb1ELb0ELb0ELb0ELb0ELb1ELb1ELb1ELb1ELb0EEENS1_21CollectiveEpilogueFwdINS6_IJSA_SC_SB_EEES9_NS_10bfloat16_tESG_Li384ELb0ELb1ELb1ELb1EEENS1_19SingleTileSchedulerILb0ELb1ELb1ELi192EEEEEEEEEvNT_6ParamsE)
        /*0080*/ 	.word	0x00000080


	//----- nvinfo : EIATTR_FRAME_SIZE
	.align		4
.L_41:
        /*0084*/ 	.byte	0x04, 0x11
        /*0086*/ 	.short	(.L_43 - .L_42)
	.align		4
.L_42:
        /*0088*/ 	.word	index@(_ZN7cutlass13device_kernelIN5flash11enable_sm90INS1_16FlashAttnFwdSm90INS1_25CollectiveMainloopFwdSm90ILi2EN4cute5tupleIJNS5_1CILi1EEES8_S8_EEENS6_IJNS7_ILi192EEENS7_ILi128EEENS7_ILi96EEEEEELi96ENS_12float_e4m3_tEfNS_4arch4Sm90ELb0ELb1ELb1ELb0ELb0ELb0ELb0ELb1ELb1ELb1ELb1ELb0EEENS1_21CollectiveEpilogueFwdINS6_IJSA_SC_SB_EEES9_NS_10bfloat16_tESG_Li384ELb0ELb1ELb1ELb1EEENS1_19SingleTileSchedulerILb0ELb1ELb1ELi192EEEEEEEEEvNT_6ParamsE)
        /*008c*/ 	.word	0x00000000


	//----- nvinfo : EIATTR_REGCOUNT
	.align		4
.L_43:
        /*0090*/ 	.byte	0x04, 0x2f
        /*0092*/ 	.short	(.L_45 - .L_44)
	.align		4
.L_44:
        /*0094*/ 	.word	index@(_ZN7cutlass13device_kernelIN5flash11enable_sm90INS1_16FlashAttnFwdSm90INS1_25CollectiveMainloopFwdSm90ILi2EN4cute5tupleIJNS5_1CILi1EEES8_S8_EEENS6_IJNS7_ILi192EEENS7_ILi128EEENS7_ILi96EEEEEELi96ENS_12float_e4m3_tEfNS_4arch4Sm90ELb0ELb0ELb1ELb1ELb0ELb1ELb0ELb1ELb1ELb1ELb1ELb0EEENS1_21CollectiveEpilogueFwdINS6_IJSA_SC_SB_EEES9_NS_10bfloat16_tESG_Li384ELb1ELb1ELb1ELb1EEENS1_36VarlenDynamicPersistentTileSchedulerILi192ELi128ELi384ELi128ELb1ELb1ELb1ELb0ELb1ELb1EEEEEEEEEvNT_6ParamsE)
        /*0098*/ 	.word	0x00000080


	//----- nvinfo : EIATTR_FRAME_SIZE
	.align		4
.L_45:
        /*009c*/ 	.byte	0x04, 0x11
        /*009e*/ 	.short	(.L_47 - .L_46)
	.align		4
.L_46:
        /*00a0*/ 	.word	index@(_ZN7cutlass13device_kernelIN5flash11enable_sm90INS1_16FlashAttnFwdSm90INS1_25CollectiveMainloopFwdSm90ILi2EN4cute5tupleIJNS5_1CILi1EEES8_S8_EEENS6_IJNS7_ILi192EEENS7_ILi128EEENS7_ILi96EEEEEELi96ENS_12float_e4m3_tEfNS_4arch4Sm90ELb0ELb0ELb1ELb1ELb0ELb1ELb0ELb1ELb1ELb1ELb1ELb0EEENS1_21CollectiveEpilogueFwdINS6_IJSA_SC_SB_EEES9_NS_10bfloat16_tESG_Li384ELb1ELb1ELb1ELb1EEENS1_36VarlenDynamicPersistentTileSchedulerILi192ELi128ELi384ELi128ELb1ELb1ELb1ELb0ELb1ELb1EEEEEEEEEvNT_6ParamsE)
        /*00a4*/ 	.word	0x00000090


	//----- nvinfo : EIATTR_REGCOUNT
	.align		4
.L_47:
        /*00a8*/ 	.byte	0x04, 0x2f
        /*00aa*/ 	.short	(.L_49 - .L_48)
	.align		4
.L_48:
        /*00ac*/ 	.word	index@(_ZN7cutlass13device_kernelIN5flash11enable_sm90INS1_16FlashAttnFwdSm90INS1_25CollectiveMainloopFwdSm90ILi2EN4cute5tupleIJNS5_1CILi1EEES8_S8_EEENS6_IJNS7_ILi192EEENS7_ILi128EEENS7_ILi96EEEEEELi96ENS_12float_e4m3_tEfNS_4arch4Sm90ELb0ELb0ELb1ELb1ELb0ELb0ELb0ELb1ELb1ELb1ELb1ELb0EEENS1_21CollectiveEpilogueFwdINS6_IJSA_SC_SB_EEES9_NS_10bfloat16_tESG_Li384ELb1ELb1ELb1ELb1EEENS1_36VarlenDynamicPersistentTileSchedulerILi192ELi128ELi384ELi128ELb1ELb1ELb1ELb0ELb1ELb1EEEEEEEEEvNT_6ParamsE)
        /*00b0*/ 	.word	0x00000080


	//----- nvinfo : EIATTR_FRAME_SIZE
	.align		4
.L_49:
        /*00b4*/ 	.byte	0x04, 0x11
        /*00b6*/ 	.short	(.L_51 - .L_50)
	.align		4
.L_50:
        /*00b8*/ 	.word	index@(_ZN7cutlass13device_kernelIN5flash11enable_sm90INS1_16FlashAttnFwdSm90INS1_25CollectiveMainloopFwdSm90ILi2EN4cute5tupleIJNS5_1CILi1EEES8_S8_EEENS6_IJNS7_ILi192EEENS7_ILi128EEENS7_ILi96EEEEEELi96ENS_12float_e4m3_tEfNS_4arch4Sm90ELb0ELb0ELb1ELb1ELb0ELb0ELb0ELb1ELb1ELb1ELb1ELb0EEENS1_21CollectiveEpilogueFwdINS6_IJSA_SC_SB_EEES9_NS_10bfloat16_tESG_Li384ELb1ELb1ELb1ELb1EEENS1_36VarlenDynamicPersistentTileSchedulerILi192ELi128ELi384ELi128ELb1ELb1ELb1ELb0ELb1ELb1EEEEEEEEEvNT_6ParamsE)
        /*00bc*/ 	.word	0x00000028


	//----- nvinfo : EIATTR_REGCOUNT
	.align		4
.L_51:
        /*00c0*/ 	.byte	0x04, 0x2f
        /*00c2*/ 	.short	(.L_53 - .L_52)
	.align		4
.L_52:
        /*00c4*/ 	.word	index@(_ZN7cutlass13device_kernelIN5flash11enable_sm90INS1_16FlashAttnFwdSm90INS1_25CollectiveMainloopFwdSm90ILi2EN4cute5tupleIJNS5_1CILi1EEES8_S8_EEENS6_IJNS7_ILi192EEENS7_ILi128EEENS7_ILi96EEEEEELi96ENS_12float_e4m3_tEfNS_4arch4Sm90ELb0ELb0ELb1ELb0ELb0ELb0ELb0ELb1ELb1ELb1ELb1ELb0EEENS1_21CollectiveEpilogueFwdINS6_IJSA_SC_SB_EEES9_NS_10bfloat16_tESG_Li384ELb0ELb1ELb1ELb1EEENS1_19SingleTileSchedulerILb0ELb1ELb1ELi192EEEEEEEEEvNT_6ParamsE)
        /*00c8*/ 	.word	0x00000080


	//----- nvinfo : EIATTR_FRAME_SIZE
	.align		4
.L_53:
        /*00cc*/ 	.byte	0x04, 0x11
        /*00ce*/ 	.short	(.L_55 - .L_54)
	.align		4
.L_54:
        /*00d0*/ 	.word	index@(_ZN7cutlass13device_kernelIN5flash11enable_sm90INS1_16FlashAttnFwdSm90INS1_25CollectiveMainloopFwdSm90ILi2EN4cute5tupleIJNS5_1CILi1EEES8_S8_EEENS6_IJNS7_ILi192EEENS7_ILi128EEENS7_ILi96EEEEEELi96ENS_12float_e4m3_tEfNS_4arch4Sm90ELb0ELb0ELb1ELb0ELb0ELb0ELb0ELb1ELb1ELb1ELb1ELb0EEENS1_21CollectiveEpilogueFwdINS6_IJSA_SC_SB_EEES9_NS_10bfloat16_tESG_Li384ELb0ELb1ELb1ELb1EEENS1_19SingleTileSchedulerILb0ELb1ELb1ELi192EEEEEEEEEvNT_6ParamsE)
        /*00d4*/ 	.word	0x00000000


	//----- nvinfo : EIATTR_MIN_STACK_SIZE
	.align		4
.L_55:
        /*00d8*/ 	.byte	0x04, 0x12
        /*00da*/ 	.short	(.L_57 - .L_56)
	.align		4
.L_56:
        /*00dc*/ 	.word	index@(_ZN7cutlass13device_kernelIN5flash11enable_sm90INS1_16FlashAttnFwdSm90INS1_25CollectiveMainloopFwdSm90ILi2EN4cute5tupleIJNS5_1CILi1EEES8_S8_EEENS6_IJNS7_ILi192EEENS7_ILi128EEENS7_ILi96EEEEEELi96ENS_12float_e4m3_tEfNS_4arch4Sm90ELb0ELb0ELb1ELb0ELb0ELb0ELb0ELb1ELb1ELb1ELb1ELb0EEENS1_21CollectiveEpilogueFwdINS6_IJSA_SC_SB_EEES9_NS_10bfloat16_tESG_Li384ELb0ELb1ELb1ELb1EEENS1_19SingleTileSchedulerILb0ELb1ELb1ELi192EEEEEEEEEvNT_6ParamsE)
        /*00e0*/ 	.word	0x00000000


	//----- nvinfo : EIATTR_MIN_STACK_SIZE
	.align		4
.L_57:
        /*00e4*/ 	.byte	0x04, 0x12
        /*00e6*/ 	.short	(.L_59 - .L_58)
	.align		4
.L_58:
        /*00e8*/ 	.word	index@(_ZN7cutlass13device_kernelIN5flash11enable_sm90INS1_16FlashAttnFwdSm90INS1_25CollectiveMainloopFwdSm90ILi2EN4cute5tupleIJNS5_1CILi1EEES8_S8_EEENS6_IJNS7_ILi192EEENS7_ILi128EEENS7_ILi96EEEEEELi96ENS_12float_e4m3_tEfNS_4arch4Sm90ELb0ELb0ELb1ELb1ELb0ELb0ELb0ELb1ELb1ELb1ELb1ELb0EEENS1_21CollectiveEpilogueFwdINS6_IJSA_SC_SB_EEES9_NS_10bfloat16_tESG_Li384ELb1ELb1ELb1ELb1EEENS1_36VarlenDynamicPersistentTileSchedulerILi192ELi128ELi384ELi128ELb1ELb1ELb1ELb0ELb1ELb1EEEEEEEEEvNT_6ParamsE)
        /*00ec*/ 	.word	0x00000028


	//----- nvinfo : EIATTR_MIN_STACK_SIZE
	.align		4
.L_59:
        /*00f0*/ 	.byte	0x04, 0x12
        /*00f2*/ 	.short	(.L_61 - .L_60)
	.align		4
.L_60:
        /*00f4*/ 	.word	index@(_ZN7cutlass13device_kernelIN5flash11enable_sm90INS1_16FlashAttnFwdSm90INS1_25CollectiveMainloopFwdSm90ILi2EN4cute5tupleIJNS5_1CILi1EEES8_S8_EEENS6_IJNS7_ILi192EEENS7_ILi128EEENS7_ILi96EEEEEELi96ENS_12float_e4m3_tEfNS_4arch4Sm90ELb0ELb0ELb1ELb1ELb0ELb1ELb0ELb1ELb1ELb1ELb1ELb0EEENS1_21CollectiveEpilogueFwdINS6_IJSA_SC_SB_EEES9_NS_10bfloat16_tESG_Li384ELb1ELb1ELb1ELb1EEENS1_36VarlenDynamicPersistentTileSchedulerILi192ELi128ELi384ELi128ELb1ELb1ELb1ELb0ELb1ELb1EEEEEEEEEvNT_6ParamsE)
        /*00f8*/ 	.word	0x00000090


	//----- nvinfo : EIATTR_MIN_STACK_SIZE
	.align		4
.L_61:
        /*00fc*/ 	.byte	0x04, 0x12
        /*00fe*/ 	.short	(.L_63 - .L_62)
	.align		4
.L_62:
        /*0100*/ 	.word	index@(_ZN7cutlass13device_kernelIN5flash11enable_sm90INS1_16FlashAttnFwdSm90INS1_25CollectiveMainloopFwdSm90ILi2EN4cute5tupleIJNS5_1CILi1EEES8_S8_EEENS6_IJNS7_ILi192EEENS7_ILi128EEENS7_ILi96EEEEEELi96ENS_12float_e4m3_tEfNS_4arch4Sm90ELb0ELb1ELb1ELb0ELb0ELb0ELb0ELb1ELb1ELb1ELb1ELb0EEENS1_21CollectiveEpilogueFwdINS6_IJSA_SC_SB_EEES9_NS_10bfloat16_tESG_Li384ELb0ELb1ELb1ELb1EEENS1_19SingleTileSchedulerILb0ELb1ELb1ELi192EEEEEEEEEvNT_6ParamsE)
        /*0104*/ 	.word	0x00000000


	//----- nvinfo : EIATTR_MIN_STACK_SIZE
	.align		4
.L_63:
        /*0108*/ 	.byte	0x04, 0x12
        /*010a*/ 	.short	(.L_65 - .L_64)
	.align		4
.L_64:
        /*010c*/ 	.word	index@(_ZN7cutlass13device_kernelIN5flash11enable_sm90INS1_16FlashAttnFwdSm90INS1_25CollectiveMainloopFwdSm90ILi2EN4cute5tupleIJNS5_1CILi1EEES8_S8_EEENS6_IJNS7_ILi192EEENS7_ILi128EEENS7_ILi96EEEEEELi96ENS_12float_e4m3_tEfNS_4arch4Sm90ELb0ELb1ELb1ELb1ELb0ELb0ELb0ELb1ELb1ELb1ELb1ELb0EEENS1_21CollectiveEpilogueFwdINS6_IJSA_SC_SB_EEES9_NS_10bfloat16_tESG_Li384ELb1ELb1ELb1ELb1EEENS1_36VarlenDynamicPersistentTileSchedulerILi192ELi128ELi384ELi128ELb1ELb1ELb1ELb1ELb0ELb1EEEEEEEEEvNT_6ParamsE)
        /*0110*/ 	.word	0x00000020


	//----- nvinfo : EIATTR_MIN_STACK_SIZE
	.align		4
.L_65:
        /*0114*/ 	.byte	0x04, 0x12
        /*0116*/ 	.short	(.L_67 - .L_66)
	.align		4
.L_66:
        /*0118*/ 	.word	index@(_ZN7cutlass13device_kernelIN5flash11enable_sm90INS1_16FlashAttnFwdSm90INS1_25CollectiveMainloopFwdSm90ILi2EN4cute5tupleIJNS5_1CILi1EEES8_S8_EEENS6_IJNS7_ILi192EEENS7_ILi128EEENS7_ILi96EEEEEELi96ENS_12float_e4m3_tEfNS_4arch4Sm90ELb0ELb1ELb1ELb1ELb0ELb1ELb0ELb1ELb1ELb1ELb1ELb0EEENS1_21CollectiveEpilogueFwdINS6_IJSA_SC_SB_EEES9_NS_10bfloat16_tESG_Li384ELb1ELb1ELb1ELb1EEENS1_36VarlenDynamicPersistentTileSchedulerILi192ELi128ELi384ELi128ELb1ELb1ELb1ELb1ELb0ELb1EEEEEEEEEvNT_6ParamsE)
        /*011c*/ 	.word	0x00000090


	//----- nvinfo : EIATTR_MIN_STACK_SIZE
	.align		4
.L_67:
        /*0120*/ 	.byte	0x04, 0x12
        /*0122*/ 	.short	(.L_69 - .L_68)
	.align		4
.L_68:
        /*0124*/ 	.word	index@(_ZN7cutlass13device_kernelIN5flash11enable_sm90INS1_16FlashAttnFwdSm90INS1_25CollectiveMainloopFwdSm90ILi2EN4cute5tupleIJNS5_1CILi1EEES8_S8_EEENS6_IJNS7_ILi192EEENS7_ILi128EEENS7_ILi96EEEEEELi96ENS_12float_e4m3_tEfNS_4arch4Sm90ELb1ELb0ELb1ELb0ELb0ELb0ELb0ELb1ELb1ELb1ELb1ELb0EEENS1_21CollectiveEpilogueFwdINS6_IJSA_SC_SB_EEES9_NS_10bfloat16_tESG_Li384ELb0ELb1ELb1ELb1EEENS1_19SingleTileSchedulerILb0ELb1ELb1ELi192EEEEEEEEEvNT_6ParamsE)
        /*0128*/ 	.word	0x00000000


	//----- nvinfo : EIATTR_MIN_STACK_SIZE
	.align		4
.L_69:
        /*012c*/ 	.byte	0x04, 0x12
        /*012e*/ 	.short	(.L_71 - .L_70)
	.align		4
.L_70:
        /*0130*/ 	.word	index@(_ZN7cutlass13device_kernelIN5flash11enable_sm90INS1_16FlashAttnFwdSm90INS1_25CollectiveMainloopFwdSm90ILi2EN4cute5tupleIJNS5_1CILi1EEES8_S8_EEENS6_IJNS7_ILi192EEENS7_ILi128EEENS7_ILi96EEEEEELi96ENS_12float_e4m3_tEfNS_4arch4Sm90ELb1ELb0ELb1ELb1ELb0ELb0ELb0ELb1ELb1ELb1ELb1ELb0EEENS1_21CollectiveEpilogueFwdINS6_IJSA_SC_SB_EEES9_NS_10bfloat16_tESG_Li384ELb1ELb1ELb1ELb1EEENS1_36VarlenDynamicPersistentTileSchedulerILi192ELi128ELi384ELi128ELb1ELb1ELb1ELb1ELb1ELb1EEEEEEEEEvNT_6ParamsE)
        /*0134*/ 	.word	0x00000020


	//----- nvinfo : EIATTR_MIN_STACK_SIZE
	.align		4
.L_71:
        /*0138*/ 	.byte	0x04, 0x12
        /*013a*/ 	.short	(.L_73 - .L_72)
	.align		4
.L_72:
        /*013c*/ 	.word	index@(_ZN7cutlass13device_kernelIN5flash11enable_sm90INS1_16FlashAttnFwdSm90INS1_25CollectiveMainloopFwdSm90ILi2EN4cute5tupleIJNS5_1CILi1EEES8_S8_EEENS6_IJNS7_ILi192EEENS7_ILi128EEENS7_ILi96EEEEEELi96ENS_12float_e4m3_tEfNS_4arch4Sm90ELb1ELb0ELb1ELb1ELb0ELb1ELb0ELb1ELb1ELb1ELb1ELb0EEENS1_21CollectiveEpilogueFwdINS6_IJSA_SC_SB_EEES9_NS_10bfloat16_tESG_Li384ELb1ELb1ELb1ELb1EEENS1_36VarlenDynamicPersistentTileSchedulerILi192ELi128ELi384ELi128ELb1ELb1ELb1ELb1ELb1ELb1EEEEEEEEEvNT_6ParamsE)
        /*0140*/ 	.word	0x00000088
.L_73:


//--------------------- .nv.compat                --------------------------
	.section	.nv.compat,"",@"SHT_CUDA_COMPAT_INFO"
	.align	4
        /*0000*/ 	.byte	0x02, 0x09, 0x01, 0x00, 0x02, 0x02, 0x04, 0x00, 0x02, 0x05, 0x05, 0x00, 0x03, 0x07, 0x01, 0x01
        /*0010*/ 	.byte	0x02, 0x03, 0x01, 0x00, 0x02, 0x06, 0x01, 0x00, 0x04, 0x0b, 0x08, 0x00, 0x00, 0x00, 0x00, 0x00
        /*0020*/ 	.byte	0x00, 0x00, 0x00, 0x00


//--------------------- .nv.info._ZN7cutlass13device_kernelIN5flash11enable_sm90INS1_16FlashAttnFwdSm90INS1_25CollectiveMainloopFwdSm90ILi2EN4cute5tupleIJNS5_1CILi1EEES8_S8_EEENS6_IJNS7_ILi192EEENS7_ILi128EEENS7_ILi96EEEEEELi96ENS_12float_e4m3_tEfNS_4arch4Sm90ELb0ELb0ELb1ELb0ELb0ELb0ELb0ELb1ELb1ELb1ELb1ELb0EEENS1_21CollectiveEpilogueFwdINS6_IJSA_SC_SB_EEES9_NS_10bfloat16_tESG_Li384ELb0ELb1ELb1ELb1EEENS1_19SingleTileSchedulerILb0ELb1ELb1ELi192EEEEEEEEEvNT_6ParamsE --------------------------
	.section	.nv.info._ZN7cutlass13device_kernelIN5flash11enable_sm90INS1_16FlashAttnFwdSm90INS1_25CollectiveMainloopFwdSm90ILi2EN4cute5tupleIJNS5_1CILi1EEES8_S8_EEENS6_IJNS7_ILi192EEENS7_ILi128EEENS7_ILi96EEEEEELi96ENS_12float_e4m3_tEfNS_4arch4Sm90ELb0ELb0ELb1ELb0ELb0ELb0ELb0ELb1ELb1ELb1ELb1ELb0EEENS1_21CollectiveEpilogueFwdINS6_IJSA_SC_SB_EEES9_NS_10bfloat16_tESG_Li384ELb0ELb1ELb1ELb1EEENS1_19SingleTileSchedulerILb0ELb1ELb1ELi192EEEEEEEEEvNT_6ParamsE,"",@"SHT_CUDA_INFO"
	.sectionflags	@""
	.align	4


	//----- nvinfo : EIATTR_CUDA_API_VERSION
	.align		4
        /*0000*/ 	.byte	0x04, 0x37
        /*0002*/ 	.short	(.L_75 - .L_74)
.L_74:
        /*0004*/ 	.word	0x00000082


	//----- nvinfo : EIATTR_KPARAM_INFO
	.align		4
.L_75:
        /*0008*/ 	.byte	0x04, 0x17
        /*000a*/ 	.short	(.L_77 - .L_76)
.L_76:
        /*000c*/ 	.word	0x00000000
        /*0010*/ 	.short	0x0000
        /*0012*/ 	.short	0x0070
        /*0014*/ 	.byte	0x00, 0xf0, 0x01, 0x28


	//----- nvinfo : EIATTR_SPARSE_MMA_MASK
	.align		4
.L_77:
        /*0018*/ 	.byte	0x03, 0x50
        /*001a*/ 	.short	0x0000


	//----- nvinfo : EIATTR_MAXREG_COUNT
	.align		4
        /*001c*/ 	.byte	0x03, 0x1b
        /*001e*/ 	.short	0x0080


	//----- nvinfo : EIATTR_NUM_BARRIERS
	.align		4
        /*0020*/ 	.byte	0x02, 0x4c
        /*0022*/ 	.byte	0x09
	.zero		1


	//----- nvinfo : EIATTR_EXTERNS
	.align		4
        /*0024*/ 	.byte	0x04, 0x0f
        /*0026*/ 	.short	(.L_79 - .L_78)


	//   ....[0]....
	.align		4
.L_78:
        /*0028*/ 	.word	index@(__assertfail)


	//----- nvinfo : EIATTR_MERCURY_ISA_VERSION
	.align		4
.L_79:
        /*002c*/ 	.byte	0x03, 0x5f
        /*002e*/ 	.short	0x0101


	//----- nvinfo : EIATTR_INT_WARP_WIDE_INSTR_OFFSETS
	.align		4
        /*0030*/ 	.byte	0x04, 0x31
        /*0032*/ 	.short	(.L_81 - .L_80)


	//   ....[0]....
.L_80:
        /*0034*/ 	.word	0x00000120


	//   ....[1]....
        /*0038*/ 	.word	0x00000160


	//   ....[2]....
        /*003c*/ 	.word	0x000001d0


	//----- nvinfo : EIATTR_COOP_GROUP_MASK_REGIDS
	.align		4
.L_81:
        /*0040*/ 	.byte	0x04, 0x29
        /*0042*/ 	.short	(.L_83 - .L_82)


	//   ....[0]....
.L_82:
        /*0044*/ 	.word	0xffffffff


	//   ....[1]....
        /*0048*/ 	.word	0xffffffff


	//   ....[2]....
        /*004c*/ 	.word	0xffffffff


	//   ....[3]....
        /*0050*/ 	.word	0xffffffff


	//   ....[4]....
        /*0054*/ 	.word	0xffffffff


	//   ....[5]....
        /*0058*/ 	.word	0xffffffff


	//   ....[6]....
        /*005c*/ 	.word	0xffffffff


	//   ....[7]....
        /*0060*/ 	.word	0xffffffff


	//   ....[8]....
        /*0064*/ 	.word	0xffffffff


	//   ....[9]....
        /*0068*/ 	.word	0xffffffff


	//   ....[10]....
        /*006c*/ 	.word	0xffffffff


	//   ....[11]....
        /*0070*/ 	.word	0xffffffff


	//   ....[12]....
        /*0074*/ 	.word	0xffffffff


	//   ....[13]....
        /*0078*/ 	.word	0xffffffff


	//   ....[14]....
        /*007c*/ 	.word	0xffffffff


	//   ....[15]....
        /*0080*/ 	.word	0xffffffff


	//   ....[16]....
        /*0084*/ 	.word	0xffffffff


	//   ....[17]....
        /*0088*/ 	.word	0xffffffff


	//   ....[18]....
        /*008c*/ 	.word	0xffffffff


	//   ....[19]....
        /*0090*/ 	.word	0xffffffff


	//   ....[20]....
        /*0094*/ 	.word	0xffffffff


	//   ....[21]....
        /*0098*/ 	.word	0xffffffff


	//   ....[22]....
        /*009c*/ 	.word	0xffffffff


	//   ....[23]....
        /*00a0*/ 	.word	0xffffffff


	//   ....[24]....
        /*00a4*/ 	.word	0xffffffff


	//   ....[25]....
        /*00a8*/ 	.word	0xffffffff


	//   ....[26]....
        /*00ac*/ 	.word	0xffffffff


	//   ....[27]....
        /*00b0*/ 	.word	0xffffffff


	//   ....[28]....
        /*00b4*/ 	.word	0xffffffff


	//   ....[29]....
        /*00b8*/ 	.word	0xffffffff


	//   ....[30]....
        /*00bc*/ 	.word	0xffffffff


	//   ....[31]....
        /*00c0*/ 	.word	0xffffffff


	//   ....[32]....
        /*00c4*/ 	.word	0xffffffff


	//   ....[33]....
        /*00c8*/ 	.word	0xffffffff


	//   ....[34]....
        /*00cc*/ 	.word	0xffffffff


	//   ....[35]....
        /*00d0*/ 	.word	0xffffffff


	//   ....[36]....
        /*00d4*/ 	.word	0xffffffff


	//   ....[37]....
        /*00d8*/ 	.word	0xffffffff


	//   ....[38]....
        /*00dc*/ 	.word	0xffffffff


	//   ....[39]....
        /*00e0*/ 	.word	0xffffffff


	//   ....[40]....
        /*00e4*/ 	.word	0xffffffff


	//   ....[41]....
        /*00e8*/ 	.word	0xffffffff


	//   ....[42]....
        /*00ec*/ 	.word	0xffffffff


	//   ....[43]....
        /*00f0*/ 	.word	0xffffffff


	//   ....[44]....
        /*00f4*/ 	.word	0xffffffff


	//   ....[45]....
        /*00f8*/ 	.word	0xffffffff


	//   ....[46]....
        /*00fc*/ 	.word	0xffffffff


	//   ....[47]....
        /*0100*/ 	.word	0xffffffff


	//   ....[48]....
        /*0104*/ 	.word	0xffffffff


	//   ....[49]....
        /*0108*/ 	.word	0xffffffff


	//   ....[50]....
        /*010c*/ 	.word	0xffffffff


	//   ....[51]....
        /*0110*/ 	.word	0xffffffff


	//   ....[52]....
        /*0114*/ 	.word	0xffffffff


	//   ....[53]....
        /*0118*/ 	.word	0xffffffff


	//   ....[54]....
        /*011c*/ 	.word	0xffffffff


	//   ....[55]....
        /*0120*/ 	.word	0xffffffff


	//   ....[56]....
        /*0124*/ 	.word	0xffffffff


	//   ....[57]....
        /*0128*/ 	.word	0xffffffff


	//   ....[58]....
        /*012c*/ 	.word	0xffffffff


	//   ....[59]....
        /*0130*/ 	.word	0xffffffff


	//   ....[60]....
        /*0134*/ 	.word	0xffffffff


	//   ....[61]....
        /*0138*/ 	.word	0xffffffff


	//   ....[62]....
        /*013c*/ 	.word	0xffffffff


	//   ....[63]....
        /*0140*/ 	.word	0xffffffff


	//   ....[64]....
        /*0144*/ 	.word	0xffffffff


	//   ....[65]....
        /*0148*/ 	.word	0xffffffff


	//   ....[66]....
        /*014c*/ 	.word	0xffffffff


	//   ....[67]....
        /*0150*/ 	.word	0xffffffff


	//   ....[68]....
        /*0154*/ 	.word	0xffffffff


	//   ....[69]....
        /*0158*/ 	.word	0xffffffff


	//   ....[70]....
        /*015c*/ 	.word	0xffffffff


	//   ....[71]....
        /*0160*/ 	.word	0xffffffff


	//   ....[72]....
        /*0164*/ 	.word	0xffffffff


	//   ....[73]....
        /*0168*/ 	.word	0xffffffff


	//   ....[74]....
        /*016c*/ 	.word	0xffffffff


	//   ....[75]....
        /*0170*/ 	.word	0xffffffff


	//   ....[76]....
        /*0174*/ 	.word	0xffffffff


	//   ....[77]....
        /*0178*/ 	.word	0xffffffff


	//   ....[78]....
        /*017c*/ 	.word	0xffffffff


	//   ....[79]....
        /*0180*/ 	.word	0xffffffff


	//   ....[80]....
        /*0184*/ 	.word	0xffffffff


	//   ....[81]....
        /*0188*/ 	.word	0xffffffff


	//   ....[82]....
        /*018c*/ 	.word	0xffffffff


	//   ....[83]....
        /*0190*/ 	.word	0xffffffff


	//   ....[84]....
        /*0194*/ 	.word	0xffffffff


	//   ....[85]....
        /*0198*/ 	.word	0x0500000f


	//   ....[86]....
        /*019c*/ 	.word	0x0500000f


	//   ....[87]....
        /*01a0*/ 	.word	0x0500000f


	//   ....[88]....
        /*01a4*/ 	.word	0x0500000f


	//   ....[89]....
        /*01a8*/ 	.word	0x0500000f


	//   ....[90]....
        /*01ac*/ 	.word	0x0500000f


	//   ....[91]....
        /*01b0*/ 	.word	0x0500000f


	//----- nvinfo : EIATTR_COOP_GROUP_INSTR_OFFSETS
	.align		4
.L_83:
        /*01b4*/ 	.byte	0x04, 0x28
        /*01b6*/ 	.short	(.L_85 - .L_84)


	//   ....[0]....
.L_84:
        /*01b8*/ 	.word	0x00000050


	//   ....[1]....
        /*01bc*/ 	.word	0x00000130


	//   ....[2]....
        /*01c0*/ 	.word	0x00000180


	//   ....[3]....
        /*01c4*/ 	.word	0x000003b0


	//   ....[4]....
        /*01c8*/ 	.word	0x00000510


	//   ....[5]....
        /*01cc*/ 	.word	0x00000630


	//   ....[6]....
        /*01d0*/ 	.word	0x00000790


	//   ....[7]....
        /*01d4*/ 	.word	0x000010c0


	//   ....[8]....
        /*01d8*/ 	.word	0x00002bc0


	//   ....[9]....
        /*01dc*/ 	.word	0x00002c20


	//   ....[10]....
        /*01e0*/ 	.word	0x00003160


	//   ....[11]....
        /*01e4*/ 	.word	0x000031c0


	//   ....[12]....
        /*01e8*/ 	.word	0x00004e60


	//   ....[13]....
        /*01ec*/ 	.word	0x00004ec0


	//   ....[14]....
        /*01f0*/ 	.word	0x00004f40


	//   ....[15]....
        /*01f4*/ 	.word	0x00004f70


	//   ....[16]....
        /*01f8*/ 	.word	0x00006670


	//   ....[17]....
        /*01fc*/ 	.word	0x00006690


	//   ....[18]....
        /*0200*/ 	.word	0x00006710


	//   ....[19]....
        /*0204*/ 	.word	0x00006720


	//   ....[20]....
        /*0208*/ 	.word	0x000073f0


	//   ....[21]....
        /*020c*/ 	.word	0x00007400


	//   ....[22]....
        /*0210*/ 	.word	0x00007410


	//   ....[23]....
        /*0214*/ 	.word	0x00007420


	//   ....[24]....
        /*0218*/ 	.word	0x00007430


	//   ....[25]....
        /*021c*/ 	.word	0x00007450


	//   ....[26]....
        /*0220*/ 	.word	0x00007460


	//   ....[27]....
        /*0224*/ 	.word	0x00007470


	//   ....[28]....
        /*0228*/ 	.word	0x00007490


	//   ....[29]....
        /*022c*/ 	.word	0x000074a0


	//   ....[30]....
        /*0230*/ 	.word	0x000074b0


	//   ....[31]....
        /*0234*/ 	.word	0x000074c0


	//   ....[32]....
        /*0238*/ 	.word	0x000074e0


	//   ....[33]....
        /*023c*/ 	.word	0x00007500


	//   ....[34]....
        /*0240*/ 	.word	0x00007520


	//   ....[35]....
        /*0244*/ 	.word	0x00007530


	//   ....[36]....
        /*0248*/ 	.word	0x00007550


	//   ....[37]....
        /*024c*/ 	.word	0x00007570


	//   ....[38]....
        /*0250*/ 	.word	0x00007580


	//   ....[39]....
        /*0254*/ 	.word	0x000075a0


	//   ....[40]....
        /*0258*/ 	.word	0x000075c0


	//   ....[41]....
        /*025c*/ 	.word	0x000075d0


	//   ....[42]....
        /*0260*/ 	.word	0x000075e0


	//   ....[43]....
        /*0264*/ 	.word	0x000075f0


	//   ....[44]....
        /*0268*/ 	.word	0x00007610


	//   ....[45]....
        /*026c*/ 	.word	0x00007630


	//   ....[46]....
        /*0270*/ 	.word	0x00007640


	//   ....[47]....
        /*0274*/ 	.word	0x00007650


	//   ....[48]....
        /*0278*/ 	.word	0x00007670


	//   ....[49]....
        /*027c*/ 	.word	0x00007680


	//   ....[50]....
        /*0280*/ 	.word	0x00007690


	//   ....[51]....
        /*0284*/ 	.word	0x000076a0


	//   ....[52]....
        /*0288*/ 	.word	0x000076b0


	//   ....[53]....
        /*028c*/ 	.word	0x000076c0


	//   ....[54]....
        /*0290*/ 	.word	0x000076d0


	//   ....[55]....
        /*0294*/ 	.word	0x000076e0


	//   ....[56]....
        /*0298*/ 	.word	0x000076f0


	//   ....[57]....
        /*029c*/ 	.word	0x00007700


	//   ....[58]....
        /*02a0*/ 	.word	0x00007710


	//   ....[59]....
        /*02a4*/ 	.word	0x00007720


	//   ....[60]....
        /*02a8*/ 	.word	0x00007740


	//   ....[61]....
        /*02ac*/ 	.word	0x00007760


	//   ....[62]....
        /*02b0*/ 	.word	0x00007780


	//   ....[63]....
        /*02b4*/ 	.word	0x00007790


	//   ....[64]....
        /*02b8*/ 	.word	0x000077a0


	//   ....[65]....
        /*02bc*/ 	.word	0x000077b0


	//   ....[66]....
        /*02c0*/ 	.word	0x000077c0


	//   ....[67]....
        /*02c4*/ 	.word	0x000077d0


	//   ....[68]....
        /*02c8*/ 	.word	0x00007ba0


	//   ....[69]....
        /*02cc*/ 	.word	0x00007c10


	//   ....[70]....
        /*02d0*/ 	.word	0x00007c40


	//   ....[71]....
        /*02d4*/ 	.word	0x00007c80


	//   ....[72]....
        /*02d8*/ 	.word	0x00007cc0


	//   ....[73]....
        /*02dc*/ 	.word	0x00007d00


	//   ....[74]....
        /*02e0*/ 	.word	0x00008220


	//   ....[75]....
        /*02e4*/ 	.word	0x00008250


	//   ....[76]....
        /*02e8*/ 	.word	0x00008c20


	//   ....[77]....
        /*02ec*/ 	.word	0x00009970


	//   ....[78]....
        /*02f0*/ 	.word	0x0000a660


	//   ....[79]....
        /*02f4*/ 	.word	0x0000a690


	//   ....[80]....
        /*02f8*/ 	.word	0x0000a6c0


	//   ....[81]....
        /*02fc*/ 	.word	0x0000a6e0


	//   ....[82]....
        /*0300*/ 	.word	0x0000a6f0


	//   ....[83]....
        /*0304*/ 	.word	0x0000a750


	//   ....[84]....
        /*0308*/ 	.word	0x0000be60


	//   ....[85]....
        /*030c*/ 	.word	0x0000c350


	//   ....[86]....
        /*0310*/ 	.word	0x0000c520


	//   ....[87]....
        /*0314*/ 	.word	0x0000c570


	//   ....[88]....
        /*0318*/ 	.word	0x0000c630


	//   ....[89]....
        /*031c*/ 	.word	0x0000c6e0


	//   ....[90]....
        /*0320*/ 	.word	0x0000c770


	//   ....[91]....
        /*0324*/ 	.word	0x0000c860


	//----- nvinfo : EIATTR_REG_RECONFIG
	.align		4
.L_85:
        /*0328*/ 	.byte	0x01, 0x54
	.zero		2


	//----- nvinfo : EIATTR_SYSCALL_OFFSETS
	.align		4
        /*032c*/ 	.byte	0x04, 0x46
        /*032e*/ 	.short	(.L_87 - .L_86)


	//   ....[0]....
.L_86:
        /*0330*/ 	.word	0x00001280


	//   ....[1]....
        /*0334*/ 	.word	0x00009310


	//   ....[2]....
        /*0338*/ 	.word	0x00009450


	//   ....[3]....
        /*033c*/ 	.word	0x00009590


	//   ....[4]....
        /*0340*/ 	.word	0x000096b0


	//   ....[5]....
        /*0344*/ 	.word	0x0000a1e0


	//----- nvinfo : EIATTR_MBARRIER_INSTR_OFFSETS
	.align		4
.L_87:
        /*0348*/ 	.byte	0x04, 0x39
        /*034a*/ 	.short	(.L_89 - .L_88)


	//   ....[0]....
.L_88:
        /*034c*/ 	.word	0x00000260
        /*0350*/ 	.word	0x000000ff
        /*0354*/ 	.word	0x00017000
        /*0358*/ 	.short	0x0100
        /*035a*/ 	.byte	0x08
	.zero		1


	//   ....[1]....
        /*035c*/ 	.word	0x00000270
        /*0360*/ 	.word	0x000000ff
        /*0364*/ 	.word	0x00017020
        /*0368*/ 	.short	0x0100
        /*036a*/ 	.byte	0x08
	.zero		1


	//   ....[2]....
        /*036c*/ 	.word	0x00000360
        /*0370*/ 	.word	0x000000ff
        /*0374*/ 	.word	0x00017030
        /*0378*/ 	.short	0x0100
        /*037a*/ 	.byte	0x08
	.zero		1


	//   ....[3]....
        /*037c*/ 	.word	0x00000370
        /*0380*/ 	.word	0x000000ff
        /*0384*/ 	.word	0x00017040
        /*0388*/ 	.short	0x0100
        /*038a*/ 	.byte	0x08
	.zero		1


	//   ....[4]....
        /*038c*/ 	.word	0x00000380
        /*0390*/ 	.word	0x000000ff
        /*0394*/ 	.word	0x00017038
        /*0398*/ 	.short	0x0100
        /*039a*/ 	.byte	0x08
	.zero		1


	//   ....[5]....
        /*039c*/ 	.word	0x00000390
        /*03a0*/ 	.word	0x000000ff
        /*03a4*/ 	.word	0x00017048
        /*03a8*/ 	.short	0x0100
        /*03aa*/ 	.byte	0x08
	.zero		1


	//   ....[6]....
        /*03ac*/ 	.word	0x000004c0
        /*03b0*/ 	.word	0x000000ff
        /*03b4*/ 	.word	0x00017050
        /*03b8*/ 	.short	0x0100
        /*03ba*/ 	.byte	0x08
	.zero		1


	//   ....[7]....
        /*03bc*/ 	.word	0x000004d0
        /*03c0*/ 	.word	0x000000ff
        /*03c4*/ 	.word	0x00017060
        /*03c8*/ 	.short	0x0100
        /*03ca*/ 	.byte	0x08
	.zero		1


	//   ....[8]....
        /*03cc*/ 	.word	0x000004e0
        /*03d0*/ 	.word	0x000000ff
        /*03d4*/ 	.word	0x00017058
        /*03d8*/ 	.short	0x0100
        /*03da*/ 	.byte	0x08
	.zero		1


	//   ....[9]....
        /*03dc*/ 	.word	0x000004f0
        /*03e0*/ 	.word	0x000000ff
        /*03e4*/ 	.word	0x00017068
        /*03e8*/ 	.short	0x0100
        /*03ea*/ 	.byte	0x08
	.zero		1


	//   ....[10]....
        /*03ec*/ 	.word	0x000005e0
        /*03f0*/ 	.word	0x000000ff
        /*03f4*/ 	.word	0x00017070
        /*03f8*/ 	.short	0x0100
        /*03fa*/ 	.byte	0x06
	.zero		1


	//   ....[11]....
        /*03fc*/ 	.word	0x000005f0
        /*0400*/ 	.word	0x000000ff
        /*0404*/ 	.word	0x00017080
        /*0408*/ 	.short	0x0100
        /*040a*/ 	.byte	0x06
	.zero		1


	//   ....[12]....
        /*040c*/ 	.word	0x00000600
        /*0410*/ 	.word	0x000000ff
        /*0414*/ 	.word	0x00017078
        /*0418*/ 	.short	0x0100
        /*041a*/ 	.byte	0x06
	.zero		1


	//   ....[13]....
        /*041c*/ 	.word	0x00000610
        /*0420*/ 	.word	0x000000ff
        /*0424*/ 	.word	0x00017088
        /*0428*/ 	.short	0x0100
        /*042a*/ 	.byte	0x06
	.zero		1


	//   ....[14]....
        /*042c*/ 	.word	0x00000740
        /*0430*/ 	.word	0x000000ff
        /*0434*/ 	.word	0x00017090
        /*0438*/ 	.short	0x0100
        /*043a*/ 	.byte	0x08
	.zero		1


	//   ....[15]....
        /*043c*/ 	.word	0x00000750
        /*0440*/ 	.word	0x000000ff
        /*0444*/ 	.word	0x000170a0
        /*0448*/ 	.short	0x0100
        /*044a*/ 	.byte	0x08
	.zero		1


	//   ....[16]....
        /*044c*/ 	.word	0x00000760
        /*0450*/ 	.word	0x000000ff
        /*0454*/ 	.word	0x00017098
        /*0458*/ 	.short	0x0100
        /*045a*/ 	.byte	0x08
	.zero		1


	//   ....[17]....
        /*045c*/ 	.word	0x00000770
        /*0460*/ 	.word	0x000000ff
        /*0464*/ 	.word	0x000170a8
        /*0468*/ 	.short	0x0100
        /*046a*/ 	.byte	0x08
	.zero		1


	//   ....[18]....
        /*046c*/ 	.word	0x000008a0
        /*0470*/ 	.word	0x000000ff
        /*0474*/ 	.word	0x000170b0
        /*0478*/ 	.short	0x0100
        /*047a*/ 	.byte	0x08
	.zero		1


	//   ....[19]....
        /*047c*/ 	.word	0x000008b0
        /*0480*/ 	.word	0x000000ff
        /*0484*/ 	.word	0x000170c0
        /*0488*/ 	.short	0x0100
        /*048a*/ 	.byte	0x08
	.zero		1


	//   ....[20]....
        /*048c*/ 	.word	0x000008c0
        /*0490*/ 	.word	0x000000ff
        /*0494*/ 	.word	0x000170b8
        /*0498*/ 	.short	0x0100
        /*049a*/ 	.byte	0x08
	.zero		1


	//   ....[21]....
        /*049c*/ 	.word	0x000008d0
        /*04a0*/ 	.word	0x000000ff
        /*04a4*/ 	.word	0x000170c8
        /*04a8*/ 	.short	0x0100
        /*04aa*/ 	.byte	0x08
	.zero		1


	//   ....[22]....
        /*04ac*/ 	.word	0x00001550
        /*04b0*/ 	.word	0x000000ff
        /*04b4*/ 	.word	0x00017000
        /*04b8*/ 	.short	0x010a
        /*04ba*/ 	.byte	0x26
	.zero		1


	//   ....[23]....
        /*04bc*/ 	.word	0x000015e0
        /*04c0*/ 	.word	0x000000ff
        /*04c4*/ 	.word	0x00017030
        /*04c8*/ 	.short	0x010a
        /*04ca*/ 	.byte	0x26
	.zero		1


	//   ....[24]....
        /*04cc*/ 	.word	0x00001640
        /*04d0*/ 	.word	0x000000ff
        /*04d4*/ 	.word	0x00017030
        /*04d8*/ 	.short	0x010a
        /*04da*/ 	.byte	0x26
	.zero		1


	//   ....[25]....
        /*04dc*/ 	.word	0x00003560
        /*04e0*/ 	.word	0x0000000c
        /*04e4*/ 	.word	0x00000000
        /*04e8*/ 	.short	0x0101
        /*04ea*/ 	.byte	0x3f
	.zero		1


	//   ....[26]....
        /*04ec*/ 	.word	0x00004010
        /*04f0*/ 	.word	0x000000ff
        /*04f4*/ 	.word	0x00017030
        /*04f8*/ 	.short	0x010a
        /*04fa*/ 	.byte	0x16
	.zero		1


	//   ....[27]....
        /*04fc*/ 	.word	0x00004050
        /*0500*/ 	.word	0x000000ff
        /*0504*/ 	.word	0x00017030
        /*0508*/ 	.short	0x010a
        /*050a*/ 	.byte	0x16
	.zero		1


	//   ....[28]....
        /*050c*/ 	.word	0x000041e0
        /*0510*/ 	.word	0x000000ff
        /*0514*/ 	.word	0x00017050
        /*0518*/ 	.short	0x010a
        /*051a*/ 	.byte	0x0b
	.zero		1


	//   ....[29]....
        /*051c*/ 	.word	0x00004e10
        /*0520*/ 	.word	0x000000ff
        /*0524*/ 	.word	0x00017050
        /*0528*/ 	.short	0x010a
        /*052a*/ 	.byte	0x0b
	.zero		1


	//   ....[30]....
        /*052c*/ 	.word	0x00005bc0
        /*0530*/ 	.word	0x00000008
        /*0534*/ 	.word	0x00000000
        /*0538*/ 	.short	0x0101
        /*053a*/ 	.byte	0x3f
	.zero		1


	//   ....[31]....
        /*053c*/ 	.word	0x00005e70
        /*0540*/ 	.word	0x000000ff
        /*0544*/ 	.word	0x00000000
        /*0548*/ 	.short	0x0101
        /*054a*/ 	.byte	0x05
	.zero		1


	//   ....[32]....
        /*054c*/ 	.word	0x00006390
        /*0550*/ 	.word	0x000000ff
        /*0554*/ 	.word	0x00017050
        /*0558*/ 	.short	0x010a
        /*055a*/ 	.byte	0x0b
	.zero		1


	//   ....[33]....
        /*055c*/ 	.word	0x000063d0
        /*0560*/ 	.word	0x000000ff
        /*0564*/ 	.word	0x00017050
        /*0568*/ 	.short	0x010a
        /*056a*/ 	.byte	0x0b
	.zero		1


	//   ....[34]....
        /*056c*/ 	.word	0x00006a00
        /*0570*/ 	.word	0x000000ff
        /*0574*/ 	.word	0x00000000
        /*0578*/ 	.short	0x0101
        /*057a*/ 	.byte	0x04
	.zero		1


	//   ....[35]....
        /*057c*/ 	.word	0x00007ce0
        /*0580*/ 	.word	0x000000ff
        /*0584*/ 	.word	0x00000000
        /*0588*/ 	.short	0x0101
        /*058a*/ 	.byte	0x04
	.zero		1


	//   ....[36]....
        /*058c*/ 	.word	0x00009ba0
        /*0590*/ 	.word	0x000000ff
        /*0594*/ 	.word	0x00017080
        /*0598*/ 	.short	0x010a
        /*059a*/ 	.byte	0x26
	.zero		1


	//   ....[37]....
        /*059c*/ 	.word	0x00009dc0
        /*05a0*/ 	.word	0x000000ff
        /*05a4*/ 	.word	0x00017040
        /*05a8*/ 	.short	0x010a
        /*05aa*/ 	.byte	0x26
	.zero		1


	//   ....[38]....
        /*05ac*/ 	.word	0x0000a910
        /*05b0*/ 	.word	0x000000ff
        /*05b4*/ 	.word	0x00017000
        /*05b8*/ 	.short	0x0107
        /*05ba*/ 	.byte	0x26
	.zero		1


	//   ....[39]....
        /*05bc*/ 	.word	0x0000a950
        /*05c0*/ 	.word	0x000000ff
        /*05c4*/ 	.word	0x00017000
        /*05c8*/ 	.short	0x0101
        /*05ca*/ 	.byte	0x26
	.zero		1


	//   ....[40]....
        /*05cc*/ 	.word	0x0000a960
        /*05d0*/ 	.word	0x000000ff
        /*05d4*/ 	.word	0x00017020
        /*05d8*/ 	.short	0x010a
        /*05da*/ 	.byte	0x26
	.zero		1


	//   ....[41]....
        /*05dc*/ 	.word	0x0000ac60
        /*05e0*/ 	.word	0x00000006
        /*05e4*/ 	.word	0x00017080
        /*05e8*/ 	.short	0x010a
        /*05ea*/ 	.byte	0x3f
	.zero		1


	//   ....[42]....
        /*05ec*/ 	.word	0x0000b040
        /*05f0*/ 	.word	0x00000006
        /*05f4*/ 	.word	0x00017040
        /*05f8*/ 	.short	0x010a
        /*05fa*/ 	.byte	0x3f
	.zero		1


	//   ....[43]....
        /*05fc*/ 	.word	0x0000b450
        /*0600*/ 	.word	0x00000003
        /*0604*/ 	.word	0x00017070
        /*0608*/ 	.short	0x010a
        /*060a*/ 	.byte	0x3f
	.zero		1


	//   ....[44]....
        /*060c*/ 	.word	0x0000b4b0
        /*0610*/ 	.word	0x00000003
        /*0614*/ 	.word	0x00017060
        /*0618*/ 	.short	0x010a
        /*061a*/ 	.byte	0x3f
	.zero		1


	//   ....[45]....
        /*061c*/ 	.word	0x0000b7e0
        /*0620*/ 	.word	0x00000003
        /*0624*/ 	.word	0x00017050
        /*0628*/ 	.short	0x0101
        /*062a*/ 	.byte	0x3f
	.zero		1


	//   ....[46]....
        /*062c*/ 	.word	0x0000b850
        /*0630*/ 	.word	0x00000002
        /*0634*/ 	.word	0x00000000
        /*0638*/ 	.short	0x0101
        /*063a*/ 	.byte	0x3f
	.zero		1


	//   ....[47]....
        /*063c*/ 	.word	0x0000b940
        /*0640*/ 	.word	0x00000000
        /*0644*/ 	.word	0x00017070
        /*0648*/ 	.short	0x010a
        /*064a*/ 	.byte	0x3f
	.zero		1


	//   ....[48]....
        /*064c*/ 	.word	0x0000b9e0
        /*0650*/ 	.word	0x00000000
        /*0654*/ 	.word	0x00017060
        /*0658*/ 	.short	0x010a
        /*065a*/ 	.byte	0x3f
	.zero		1


	//   ....[49]....
        /*065c*/ 	.word	0x0000bd10
        /*0660*/ 	.word	0x00000000
        /*0664*/ 	.word	0x00017050
        /*0668*/ 	.short	0x0101
        /*066a*/ 	.byte	0x3f
	.zero		1


	//   ....[50]....
        /*066c*/ 	.word	0x0000bd70
        /*0670*/ 	.word	0x00000002
        /*0674*/ 	.word	0x00000000
        /*0678*/ 	.short	0x0101
        /*067a*/ 	.byte	0x3f
	.zero		1


	//   ....[51]....
        /*067c*/ 	.word	0x0000be10
        /*0680*/ 	.word	0x00000009
        /*0684*/ 	.word	0x00017020
        /*0688*/ 	.short	0x010a
        /*068a*/ 	.byte	0x3f
	.zero		1


	//   ....[52]....
        /*068c*/ 	.word	0x0000bf50
        /*0690*/ 	.word	0x00000006
        /*0694*/ 	.word	0x00000000
        /*0698*/ 	.short	0x010a
        /*069a*/ 	.byte	0x3f
	.zero		1


	//   ....[53]....
        /*069c*/ 	.word	0x0000bfc0
        /*06a0*/ 	.word	0x00000007
        /*06a4*/ 	.word	0x00000000
        /*06a8*/ 	.short	0x010a
        /*06aa*/ 	.byte	0x3f
	.zero		1


	//   ....[54]....
        /*06ac*/ 	.word	0x0000c010
        /*06b0*/ 	.word	0x00000000
        /*06b4*/ 	.word	0x00017060
        /*06b8*/ 	.short	0x010a
        /*06ba*/ 	.byte	0x3f
	.zero		1


	//   ....[55]....
        /*06bc*/ 	.word	0x0000c060
        /*06c0*/ 	.word	0x00000005
        /*06c4*/ 	.word	0x00017060
        /*06c8*/ 	.short	0x010a
        /*06ca*/ 	.byte	0x3f
	.zero		1


	//   ....[56]....
        /*06cc*/ 	.word	0x0000c0a0
        /*06d0*/ 	.word	0x00000000
        /*06d4*/ 	.word	0x00017080
        /*06d8*/ 	.short	0x010a
        /*06da*/ 	.byte	0x3f
	.zero		1


	//   ....[57]....
        /*06dc*/ 	.word	0x0000c0c0
        /*06e0*/ 	.word	0x00000005
        /*06e4*/ 	.word	0x00017080
        /*06e8*/ 	.short	0x010a
        /*06ea*/ 	.byte	0x3f
	.zero		1


	//   ....[58]....
        /*06ec*/ 	.word	0x0000c130
        /*06f0*/ 	.word	0x00000003
        /*06f4*/ 	.word	0x00017000
        /*06f8*/ 	.short	0x010a
        /*06fa*/ 	.byte	0x3f
	.zero		1


	//   ....[59]....
        /*06fc*/ 	.word	0x0000c190
        /*0700*/ 	.word	0x00000003
        /*0704*/ 	.word	0x00017030
        /*0708*/ 	.short	0x010a
        /*070a*/ 	.byte	0x3f
	.zero		1


	//   ....[60]....
        /*070c*/ 	.word	0x0000c1f0
        /*0710*/ 	.word	0x0000000a
        /*0714*/ 	.word	0x00017030
        /*0718*/ 	.short	0x010a
        /*071a*/ 	.byte	0x3f
	.zero		1


	//   ....[61]....
        /*071c*/ 	.word	0x0000c250
        /*0720*/ 	.word	0x00000046
        /*0724*/ 	.word	0x00017050
        /*0728*/ 	.short	0x010a
        /*072a*/ 	.byte	0x3f
	.zero		1


	//   ....[62]....
        /*072c*/ 	.word	0x0000c2b0
        /*0730*/ 	.word	0x00000005
        /*0734*/ 	.word	0x00017050
        /*0738*/ 	.short	0x010a
        /*073a*/ 	.byte	0x3f
	.zero		1


	//   ....[63]....
        /*073c*/ 	.word	0x0000c410
        /*0740*/ 	.word	0x00000003
        /*0744*/ 	.word	0x00017080
        /*0748*/ 	.short	0x010a
        /*074a*/ 	.byte	0x3f
	.zero		1


	//   ....[64]....
        /*074c*/ 	.word	0x0000c470
        /*0750*/ 	.word	0x00000003
        /*0754*/ 	.word	0x00017040
        /*0758*/ 	.short	0x010a
        /*075a*/ 	.byte	0x3f
	.zero		1


	//   ....[65]....
        /*075c*/ 	.word	0x0000c8a0
        /*0760*/ 	.word	0x00000003
        /*0764*/ 	.word	0x00017020
        /*0768*/ 	.short	0x010a
        /*076a*/ 	.byte	0x3f
	.zero		1


	//   ....[66]....
        /*076c*/ 	.word	0x0000c8f0
        /*0770*/ 	.word	0x00000006
        /*0774*/ 	.word	0x00017080
        /*0778*/ 	.short	0x010a
        /*077a*/ 	.byte	0x3f
	.zero		1


	//   ....[67]....
        /*077c*/ 	.word	0x0000c940
        /*0780*/ 	.word	0x00000006
        /*0784*/ 	.word	0x00017040
        /*0788*/ 	.short	0x010a
        /*078a*/ 	.byte	0x3f
	.zero		1


	//   ....[68]....
        /*078c*/ 	.word	0x0000c990
        /*0790*/ 	.word	0x00000003
        /*0794*/ 	.word	0x00017070
        /*0798*/ 	.short	0x010a
        /*079a*/ 	.byte	0x3f
	.zero		1


	//   ....[69]....
        /*079c*/ 	.word	0x0000c9e0
        /*07a0*/ 	.word	0x00000003
        /*07a4*/ 	.word	0x00017060
        /*07a8*/ 	.short	0x010a
        /*07aa*/ 	.byte	0x3f
	.zero		1


	//   ....[70]....
        /*07ac*/ 	.word	0x0000ca30
        /*07b0*/ 	.word	0x00000000
        /*07b4*/ 	.word	0x00017070
        /*07b8*/ 	.short	0x010a
        /*07ba*/ 	.byte	0x3f
	.zero		1


	//   ....[71]....
        /*07bc*/ 	.word	0x0000ca80
        /*07c0*/ 	.word	0x00000000
        /*07c4*/ 	.word	0x00017060
        /*07c8*/ 	.short	0x010a
        /*07ca*/ 	.byte	0x3f
	.zero		1


	//   ....[72]....
        /*07cc*/ 	.word	0x0000cad0
        /*07d0*/ 	.word	0x00000009
        /*07d4*/ 	.word	0x00017020
        /*07d8*/ 	.short	0x010a
        /*07da*/ 	.byte	0x3f
	.zero		1


	//   ....[73]....
        /*07dc*/ 	.word	0x0000cb20
        /*07e0*/ 	.word	0x00000006
        /*07e4*/ 	.word	0x00000000
        /*07e8*/ 	.short	0x010a
        /*07ea*/ 	.byte	0x3f
	.zero		1


	//   ....[74]....
        /*07ec*/ 	.word	0x0000cb70
        /*07f0*/ 	.word	0x00000007
        /*07f4*/ 	.word	0x00000000
        /*07f8*/ 	.short	0x010a
        /*07fa*/ 	.byte	0x3f
	.zero		1


	//   ....[75]....
        /*07fc*/ 	.word	0x0000cbc0
        /*0800*/ 	.word	0x00000000
        /*0804*/ 	.word	0x00017060
        /*0808*/ 	.short	0x010a
        /*080a*/ 	.byte	0x3f
	.zero		1


	//   ....[76]....
        /*080c*/ 	.word	0x0000cc10
        /*0810*/ 	.word	0x00000005
        /*0814*/ 	.word	0x00017060
        /*0818*/ 	.short	0x010a
        /*081a*/ 	.byte	0x3f
	.zero		1


	//   ....[77]....
        /*081c*/ 	.word	0x0000cc60
        /*0820*/ 	.word	0x00000000
        /*0824*/ 	.word	0x00017080
        /*0828*/ 	.short	0x010a
        /*082a*/ 	.byte	0x3f
	.zero		1


	//----- nvinfo : EIATTR_NUM_MBARRIERS
	.align		4
.L_89:
        /*082c*/ 	.byte	0x03, 0x38
        /*082e*/ 	.short	0x0016


	//----- nvinfo : EIATTR_EXIT_INSTR_OFFSETS
	.align		4
        /*0830*/ 	.byte	0x04, 0x1c
        /*0832*/ 	.short	(.L_91 - .L_90)


	//   ....[0]....
.L_90:
        /*0834*/ 	.word	0x0000c110


	//----- nvinfo : EIATTR_MAX_THREADS
	.align		4
.L_91:
        /*0838*/ 	.byte	0x04, 0x05
        /*083a*/ 	.short	(.L_93 - .L_92)
.L_92:
        /*083c*/ 	.word	0x00000200
        /*0840*/ 	.word	0x00000001
        /*0844*/ 	.word	0x00000001


	//----- nvinfo : EIATTR_CRS_STACK_SIZE
	.align		4
.L_93:
        /*0848*/ 	.byte	0x04, 0x1e
        /*084a*/ 	.short	(.L_95 - .L_94)
.L_94:
        /*084c*/ 	.word	0x00000000


	//----- nvinfo : EIATTR_CBANK_PARAM_SIZE
	.align		4
.L_95:
        /*0850*/ 	.byte	0x03, 0x19
        /*0852*/ 	.short	0x0a70


	//----- nvinfo : EIATTR_PARAM_CBANK
	.align		4
        /*0854*/ 	.byte	0x04, 0x0a
        /*0856*/ 	.short	(.L_97 - .L_96)
	.align		4
.L_96:
        /*0858*/ 	.word	index@(.nv.constant0._ZN7cutlass13device_kernelIN5flash11enable_sm90INS1_16FlashAttnFwdSm90INS1_25CollectiveMainloopFwdSm90ILi2EN4cute5tupleIJNS5_1CILi1EEES8_S8_EEENS6_IJNS7_ILi192EEENS7_ILi128EEENS7_ILi96EEEEEELi96ENS_12float_e4m3_tEfNS_4arch4Sm90ELb0ELb0ELb1ELb0ELb0ELb0ELb0ELb1ELb1ELb1ELb1ELb0EEENS1_21CollectiveEpilogueFwdINS6_IJSA_SC_SB_EEES9_NS_10bfloat16_tESG_Li384ELb0ELb1ELb1ELb1EEENS1_19SingleTileSchedulerILb0ELb1ELb1ELi192EEEEEEEEEvNT_6ParamsE)
        /*085c*/ 	.short	0x0210
        /*085e*/ 	.short	0x0a70


	//----- nvinfo : EIATTR_SW_WAR
	.align		4
.L_97:
        /*0860*/ 	.byte	0x04, 0x36
        /*0862*/ 	.short	(.L_99 - .L_98)
.L_98:
        /*0864*/ 	.word	0x00000008
.L_99:


//--------------------- .nv.info._ZN7cutlass13device_kernelIN5flash11enable_sm90INS1_16FlashAttnFwdSm90INS1_25CollectiveMainloopFwdSm90ILi2EN4cute5tupleIJNS5_1CILi1EEES8_S8_EEENS6_IJNS7_ILi192EEENS7_ILi128EEENS7_ILi96EEEEEELi96ENS_12float_e4m3_tEfNS_4arch4Sm90ELb0ELb0ELb1ELb1ELb0ELb0ELb0ELb1ELb1ELb1ELb1ELb0EEENS1_21CollectiveEpilogueFwdINS6_IJSA_SC_SB_EEES9_NS_10bfloat16_tESG_Li384ELb1ELb1ELb1ELb1EEENS1_36VarlenDynamicPersistentTileSchedulerILi192ELi128ELi384ELi128ELb1ELb1ELb1ELb0ELb1ELb1EEEEEEEEEvNT_6ParamsE --------------------------
	.section	.nv.info._ZN7cutlass13device_kernelIN5flash11enable_sm90INS1_16FlashAttnFwdSm90INS1_25CollectiveMainloopFwdSm90ILi2EN4cute5tupleIJNS5_1CILi1EEES8_S8_EEENS6_IJNS7_ILi192EEENS7_ILi128EEENS7_ILi96EEEEEELi96ENS_12float_e4m3_tEfNS_4arch4Sm90ELb0ELb0ELb1ELb1ELb0ELb0ELb0ELb1ELb1ELb1ELb1ELb0EEENS1_21CollectiveEpilogueFwdINS6_IJSA_SC_SB_EEES9_NS_10bfloat16_tESG_Li384ELb1ELb1ELb1ELb1EEENS1_36VarlenDynamicPersistentTileSchedulerILi192ELi128ELi384ELi128ELb1ELb1ELb1ELb0ELb1ELb1EEEEEEEEEvNT_6ParamsE,"",@"SHT_CUDA_INFO"
	.sectionflags	@""
	.align	4


	//----- nvinfo : EIATTR_CUDA_API_VERSION
	.align		4
        /*0000*/ 	.byte	0x04, 0x37
        /*0002*/ 	.short	(.L_101 - .L_100)
.L_100:
        /*0004*/ 	.word	0x00000082


	//----- nvinfo : EIATTR_KPARAM_INFO
	.align		4
.L_101:
        /*0008*/ 	.byte	0x04, 0x17
        /*000a*/ 	.short	(.L_103 - .L_102)
.L_102:
        /*000c*/ 	.word	0x00000000
        /*0010*/ 	.short	0x0000
        /*0012*/ 	.short	0x0070
        /*0014*/ 	.byte	0x00, 0xf0, 0x01, 0x2a


	//----- nvinfo : EIATTR_SPARSE_MMA_MASK
	.align		4
.L_103:
        /*0018*/ 	.byte	0x03, 0x50
        /*001a*/ 	.short	0x0000


	//----- nvinfo : EIATTR_MAXREG_COUNT
	.align		4
        /*001c*/ 	.byte	0x03, 0x1b
        /*001e*/ 	.short	0x0080


	//----- nvinfo : EIATTR_NUM_BARRIERS
	.align		4
        /*0020*/ 	.byte	0x02, 0x4c
        /*0022*/ 	.byte	0x09
	.zero		1


	//----- nvinfo : EIATTR_EXTERNS
	.align		4
        /*0024*/ 	.byte	0x04, 0x0f
        /*0026*/ 	.short	(.L_105 - .L_104)


	//   ....[0]....
	.align		4
.L_104:
        /*0028*/ 	.word	index@(__assertfail)


	//----- nvinfo : EIATTR_ANNOTATIONS
	.align		4
.L_105:
        /*002c*/ 	.byte	0x04, 0x55
        /*002e*/ 	.short	(.L_107 - .L_106)


	//   ....[0]....
.L_106:
        /*0030*/ 	.word	0x00000001
        /*0034*/ 	.byte	0x10, 0x0d, 0x00, 0x00, 0x01, 0x00, 0x00, 0x00, 0xf0, 0x0d, 0x00, 0x00, 0x01, 0x00, 0x00, 0x00
        /* <DEDUP_REMOVED lines=15> */
        /*0134*/ 	.byte	0x90, 0xfb, 0x00, 0x00, 0x01, 0x00, 0x00, 0x00, 0xe0, 0x02, 0x01, 0x00


	//----- nvinfo : EIATTR_MERCURY_ISA_VERSION
	.align		4
.L_107:
        /*0140*/ 	.byte	0x03, 0x5f
        /*0142*/ 	.short	0x0101


	//----- nvinfo : EIATTR_UNUSED_LOAD_BYTE_OFFSET
	.align		4
        /*0144*/ 	.byte	0x04, 0x44
        /*0146*/ 	.short	(.L_109 - .L_108)


	//   ....[0]....
.L_108:
        /*0148*/ 	.word	0x00000a00
        /*014c*/ 	.word	0x0000fff0


	//   ....[1]....
        /*0150*/ 	.word	0x000074d0
        /*0154*/ 	.word	0x0000fff0


	//----- nvinfo : EIATTR_INT_WARP_WIDE_INSTR_OFFSETS
	.align		4
.L_109:
        /*0158*/ 	.byte	0x04, 0x31
        /*015a*/ 	.short	(.L_111 - .L_110)


	//   ....[0]....
.L_110:
        /*015c*/ 	.word	0x00000130


	//   ....[1]....
        /*0160*/ 	.word	0x00000170


	//   ....[2]....
        /*0164*/ 	.word	0x000001e0


	//   ....[3]....
        /*0168*/ 	.word	0x0000c070


	//   ....[4]....
        /*016c*/ 	.word	0x0000c100


	//   ....[5]....
        /*0170*/ 	.word	0x0000ea20


	//   ....[6]....
        /*0174*/ 	.word	0x0000eab0


	//----- nvinfo : EIATTR_COOP_GROUP_MASK_REGIDS
	.align		4
.L_111:
        /*0178*/ 	.byte	0x04, 0x29
        /*017a*/ 	.short	(.L_113 - .L_112)


	//   ....[0]....
.L_112:
        /*017c*/ 	.word	0xffffffff


	//   ....[1]....
        /*0180*/ 	.word	0xffffffff


	//   ....[2]....
        /*0184*/ 	.word	0xffffffff


	//   ....[3]....
        /*0188*/ 	.word	0xffffffff


	//   ....[4]....
        /*018c*/ 	.word	0xffffffff


	//   ....[5]....
        /*0190*/ 	.word	0xffffffff


	//   ....[6]....
        /*0194*/ 	.word	0xffffffff


	//   ....[7]....
        /*0198*/ 	.word	0xffffffff


	//   ....[8]....
        /*019c*/ 	.word	0xffffffff


	//   ....[9]....
        /*01a0*/ 	.word	0xffffffff


	//   ....[10]....
        /*01a4*/ 	.word	0xffffffff


	//   ....[11]....
        /*01a8*/ 	.word	0xffffffff


	//   ....[12]....
        /*01ac*/ 	.word	0xffffffff


	//   ....[13]....
        /*01b0*/ 	.word	0xffffffff


	//   ....[14]....
        /*01b4*/ 	.word	0xffffffff


	//   ....[15]....
        /*01b8*/ 	.word	0xffffffff


	//   ....[16]....
        /*01bc*/ 	.word	0xffffffff


	//   ....[17]....
        /*01c0*/ 	.word	0xffffffff


	//   ....[18]....
        /*01c4*/ 	.word	0xffffffff


	//   ....[19]....
        /*01c8*/ 	.word	0xffffffff


	//   ....[20]....
        /*01cc*/ 	.word	0xffffffff


	//   ....[21]....
        /*01d0*/ 	.word	0xffffffff


	//   ....[22]....
        /*01d4*/ 	.word	0xffffffff


	//   ....[23]....
        /*01d8*/ 	.word	0xffffffff


	//   ....[24]....
        /*01dc*/ 	.word	0xffffffff


	//   ....[25]....
        /*01e0*/ 	.word	0xffffffff


	//   ....[26]....
        /*01e4*/ 	.word	0xffffffff


	//   ....[27]....
        /*01e8*/ 	.word	0xffffffff


	//   ....[28]....
        /*01ec*/ 	.word	0xffffffff


	//   ....[29]....
        /*01f0*/ 	.word	0xffffffff


	//   ....[30]....
        /*01f4*/ 	.word	0xffffffff


	//   ....[31]....
        /*01f8*/ 	.word	0xffffffff


	//   ....[32]....
        /*01fc*/ 	.word	0xffffffff


	//   ....[33]....
        /*0200*/ 	.word	0xffffffff


	//   ....[34]....
        /*0204*/ 	.word	0xffffffff


	//   ....[35]....
        /*0208*/ 	.word	0xffffffff


	//   ....[36]....
        /*020c*/ 	.word	0xffffffff


	//   ....[37]....
        /*0210*/ 	.word	0xffffffff


	//   ....[38]....
        /*0214*/ 	.word	0xffffffff


	//   ....[39]....
        /*0218*/ 	.word	0xffffffff


	//   ....[40]....
        /*021c*/ 	.word	0xffffffff


	//   ....[41]....
        /*0220*/ 	.word	0xffffffff


	//   ....[42]....
        /*0224*/ 	.word	0xffffffff


	//   ....[43]....
        /*0228*/ 	.word	0xffffffff


	//   ....[44]....
        /*022c*/ 	.word	0xffffffff


	//   ....[45]....
        /*0230*/ 	.word	0xffffffff


	//   ....[46]....
        /*0234*/ 	.word	0xffffffff


	//   ....[47]....
        /*0238*/ 	.word	0xffffffff


	//   ....[48]....
        /*023c*/ 	.word	0xffffffff


	//   ....[49]....
        /*0240*/ 	.word	0xffffffff


	//   ....[50]....
        /*0244*/ 	.word	0xffffffff


	//   ....[51]....
        /*0248*/ 	.word	0xffffffff


	//   ....[52]....
        /*024c*/ 	.word	0xffffffff


	//   ....[53]....
        /*0250*/ 	.word	0xffffffff


	//   ....[54]....
        /*0254*/ 	.word	0xffffffff


	//   ....[55]....
        /*0258*/ 	.word	0xffffffff


	//   ....[56]....
        /*025c*/ 	.word	0xffffffff


	//   ....[57]....
        /*0260*/ 	.word	0xffffffff


	//   ....[58]....
        /*0264*/ 	.word	0xffffffff


	//   ....[59]....
        /*0268*/ 	.word	0xffffffff


	//   ....[60]....
        /*026c*/ 	.word	0xffffffff


	//   ....[61]....
        /*0270*/ 	.word	0xffffffff


	//   ....[62]....
        /*0274*/ 	.word	0xffffffff


	//   ....[63]....
        /*0278*/ 	.word	0xffffffff


	//   ....[64]....
        /*027c*/ 	.word	0xffffffff


	//   ....[65]....
        /*0280*/ 	.word	0xffffffff


	//   ....[66]....
        /*0284*/ 	.word	0xffffffff


	//   ....[67]....
        /*0288*/ 	.word	0xffffffff


	//   ....[68]....
        /*028c*/ 	.word	0xffffffff


	//   ....[69]....
        /*0290*/ 	.word	0xffffffff


	//   ....[70]....
        /*0294*/ 	.word	0xffffffff


	//   ....[71]....
        /*0298*/ 	.word	0xffffffff


	//   ....[72]....
        /*029c*/ 	.word	0xffffffff


	//   ....[73]....
        /*02a0*/ 	.word	0xffffffff


	//   ....[74]....
        /*02a4*/ 	.word	0xffffffff


	//   ....[75]....
        /*02a8*/ 	.word	0xffffffff


	//   ....[76]....
        /*02ac*/ 	.word	0xffffffff


	//   ....[77]....
        /*02b0*/ 	.word	0xffffffff


	//   ....[78]....
        /*02b4*/ 	.word	0xffffffff


	//   ....[79]....
        /*02b8*/ 	.word	0xffffffff


	//   ....[80]....
        /*02bc*/ 	.word	0xffffffff


	//   ....[81]....
        /*02c0*/ 	.word	0xffffffff


	//   ....[82]....
        /*02c4*/ 	.word	0xffffffff


	//   ....[83]....
        /*02c8*/ 	.word	0xffffffff


	//   ....[84]....
        /*02cc*/ 	.word	0xffffffff


	//   ....[85]....
        /*02d0*/ 	.word	0xffffffff


	//   ....[86]....
        /*02d4*/ 	.word	0xffffffff


	//   ....[87]....
        /*02d8*/ 	.word	0xffffffff


	//   ....[88]....
        /*02dc*/ 	.word	0xffffffff


	//   ....[89]....
        /*02e0*/ 	.word	0xffffffff


	//   ....[90]....
        /*02e4*/ 	.word	0xffffffff


	//   ....[91]....
        /*02e8*/ 	.word	0xffffffff


	//   ....[92]....
        /*02ec*/ 	.word	0xffffffff


	//   ....[93]....
        /*02f0*/ 	.word	0xffffffff


	//   ....[94]....
        /*02f4*/ 	.word	0xffffffff


	//   ....[95]....
        /*02f8*/ 	.word	0xffffffff


	//   ....[96]....
        /*02fc*/ 	.word	0xffffffff


	//   ....[97]....
        /*0300*/ 	.word	0xffffffff


	//   ....[98]....
        /*0304*/ 	.word	0xffffffff


	//   ....[99]....
        /*0308*/ 	.word	0xffffffff


	//   ....[100]....
        /*030c*/ 	.word	0xffffffff


	//   ....[101]....
        /*0310*/ 	.word	0xffffffff


	//   ....[102]....
        /*0314*/ 	.word	0xffffffff


	//   ....[103]....
        /*0318*/ 	.word	0xffffffff


	//   ....[104]....
        /*031c*/ 	.word	0xffffffff


	//   ....[105]....
        /*0320*/ 	.word	0xffffffff


	//   ....[106]....
        /*0324*/ 	.word	0xffffffff


	//   ....[107]....
        /*0328*/ 	.word	0xffffffff


	//   ....[108]....
        /*032c*/ 	.word	0xffffffff


	//   ....[109]....
        /*0330*/ 	.word	0xffffffff


	//   ....[110]....
        /*0334*/ 	.word	0xffffffff


	//   ....[111]....
        /*0338*/ 	.word	0xffffffff


	//   ....[112]....
        /*033c*/ 	.word	0xffffffff


	//   ....[113]....
        /*0340*/ 	.word	0xffffffff


	//   ....[114]....
        /*0344*/ 	.word	0xffffffff


	//   ....[115]....
        /*0348*/ 	.word	0xffffffff


	//   ....[116]....
        /*034c*/ 	.word	0xffffffff


	//   ....[117]....
        /*0350*/ 	.word	0xffffffff


	//   ....[118]....
        /*0354*/ 	.word	0xffffffff


	//   ....[119]....
        /*0358*/ 	.word	0xffffffff


	//   ....[120]....
        /*035c*/ 	.word	0xffffffff


	//   ....[121]....
        /*0360*/ 	.word	0xffffffff


	//   ....[122]....
        /*0364*/ 	.word	0xffffffff


	//   ....[123]....
        /*0368*/ 	.word	0xffffffff


	//   ....[124]....
        /*036c*/ 	.word	0xffffffff


	//   ....[125]....
        /*0370*/ 	.word	0xffffffff


	//   ....[126]....
        /*0374*/ 	.word	0xffffffff


	//   ....[127]....
        /*0378*/ 	.word	0x0500000f


	//   ....[128]....
        /*037c*/ 	.word	0x0500000f


	//   ....[129]....
        /*0380*/ 	.word	0x0500000f


	//   ....[130]....
        /*0384*/ 	.word	0x0500000f


	//   ....[131]....
        /*0388*/ 	.word	0x0500000f


	//   ....[132]....
        /*038c*/ 	.word	0x0500000f


	//   ....[133]....
        /*0390*/ 	.word	0x0500000f


	//   ....[134]....
        /*0394*/ 	.word	0x0500000f


	//----- nvinfo : EIATTR_COOP_GROUP_INSTR_OFFSETS
	.align		4
.L_113:
        /*0398*/ 	.byte	0x04, 0x28
        /*039a*/ 	.short	(.L_115 - .L_114)


	//   ....[0]....
.L_114:
        /*039c*/ 	.word	0x00000060


	//   ....[1]....
        /*03a0*/ 	.word	0x00000140


	//   ....[2]....
        /*03a4*/ 	.word	0x00000190


	//   ....[3]....
        /*03a8*/ 	.word	0x000003c0


	//   ....[4]....
        /*03ac*/ 	.word	0x00000520


	//   ....[5]....
        /*03b0*/ 	.word	0x00000640


	//   ....[6]....
        /*03b4*/ 	.word	0x000007a0


	//   ....[7]....
        /*03b8*/ 	.word	0x00001910


	//   ....[8]....
        /*03bc*/ 	.word	0x00003330


	//   ....[9]....
        /*03c0*/ 	.word	0x00003380


	//   ....[10]....
        /*03c4*/ 	.word	0x00003960


	//   ....[11]....
        /*03c8*/ 	.word	0x00003a00


	//   ....[12]....
        /*03cc*/ 	.word	0x000057b0


	//   ....[13]....
        /*03d0*/ 	.word	0x000057d0


	//   ....[14]....
        /*03d4*/ 	.word	0x000057f0


	//   ....[15]....
        /*03d8*/ 	.word	0x00005810


	//   ....[16]....
        /*03dc*/ 	.word	0x00006e00


	//   ....[17]....
        /*03e0*/ 	.word	0x00006e20


	//   ....[18]....
        /*03e4*/ 	.word	0x00006ea0


	//   ....[19]....
        /*03e8*/ 	.word	0x00006eb0


	//   ....[20]....
        /*03ec*/ 	.word	0x00007b10


	//   ....[21]....
        /*03f0*/ 	.word	0x00007b50


	//   ....[22]....
        /*03f4*/ 	.word	0x00007b70


	//   ....[23]....
        /*03f8*/ 	.word	0x00007b80


	//   ....[24]....
        /*03fc*/ 	.word	0x00007ba0


	//   ....[25]....
        /*0400*/ 	.word	0x00007bc0


	//   ....[26]....
        /*0404*/ 	.word	0x00007be0


	//   ....[27]....
        /*0408*/ 	.word	0x00007c00


	//   ....[28]....
        /*040c*/ 	.word	0x00007c20


	//   ....[29]....
        /*0410*/ 	.word	0x00007c40


	//   ....[30]....
        /*0414*/ 	.word	0x00007c50


	//   ....[31]....
        /*0418*/ 	.word	0x00007c60


	//   ....[32]....
        /*041c*/ 	.word	0x00007c70


	//   ....[33]....
        /*0420*/ 	.word	0x00007c80


	//   ....[34]....
        /*0424*/ 	.word	0x00007c90


	//   ....[35]....
        /*0428*/ 	.word	0x00007ca0


	//   ....[36]....
        /*042c*/ 	.word	0x00007cb0


	//   ....[37]....
        /*0430*/ 	.word	0x00007cc0


	//   ....[38]....
        /*0434*/ 	.word	0x00007cd0


	//   ....[39]....
        /*0438*/ 	.word	0x00007ce0


	//   ....[40]....
        /*043c*/ 	.word	0x00007cf0


	//   ....[41]....
        /*0440*/ 	.word	0x00007d00


	//   ....[42]....
        /*0444*/ 	.word	0x00007d10


	//   ....[43]....
        /*0448*/ 	.word	0x00007d20


	//   ....[44]....
        /*044c*/ 	.word	0x00007d30


	//   ....[45]....
        /*0450*/ 	.word	0x00007d40


	//   ....[46]....
        /*0454*/ 	.word	0x00007d50


	//   ....[47]....
        /*0458*/ 	.word	0x00007d60


	//   ....[48]....
        /*045c*/ 	.word	0x00007d70


	//   ....[49]....
        /*0460*/ 	.word	0x00007d80


	//   ....[50]....
        /*0464*/ 	.word	0x00007d90


	//   ....[51]....
        /*0468*/ 	.word	0x00007da0


	//   ....[52]....
        /*046c*/ 	.word	0x00007db0


	//   ....[53]....
        /*0470*/ 	.word	0x00007dc0


	//   ....[54]....
        /*0474*/ 	.word	0x00007dd0


	//   ....[55]....
        /*0478*/ 	.word	0x00007de0


	//   ....[56]....
        /*047c*/ 	.word	0x00007df0


	//   ....[57]....
        /*0480*/ 	.word	0x00007e10


	//   ....[58]....
        /*0484*/ 	.word	0x00007e20


	//   ....[59]....
        /*0488*/ 	.word	0x00007e30


	//   ....[60]....
        /*048c*/ 	.word	0x00007e40


	//   ....[61]....
        /*0490*/ 	.word	0x00007e50


	//   ....[62]....
        /*0494*/ 	.word	0x00007e60


	//   ....[63]....
        /*0498*/ 	.word	0x00007e70


	//   ....[64]....
        /*049c*/ 	.word	0x00007e80


	//   ....[65]....
        /*04a0*/ 	.word	0x00007e90


	//   ....[66]....
        /*04a4*/ 	.word	0x00007ea0


	//   ....[67]....
        /*04a8*/ 	.word	0x00007eb0


	//   ....[68]....
        /*04ac*/ 	.word	0x00008890


	//   ....[69]....
        /*04b0*/ 	.word	0x000088a0


	//   ....[70]....
        /*04b4*/ 	.word	0x000088b0


	//   ....[71]....
        /*04b8*/ 	.word	0x000088f0


	//   ....[72]....
        /*04bc*/ 	.word	0x00008ff0


	//   ....[73]....
        /*04c0*/ 	.word	0x00009010


	//   ....[74]....
        /*04c4*/ 	.word	0x00009140


	//   ....[75]....
        /*04c8*/ 	.word	0x00009160


	//   ....[76]....
        /*04cc*/ 	.word	0x00009640


	//   ....[77]....
        /*04d0*/ 	.word	0x00009650


	//   ....[78]....
        /*04d4*/ 	.word	0x00009990


	//   ....[79]....
        /*04d8*/ 	.word	0x000099a0


	//   ....[80]....
        /*04dc*/ 	.word	0x0000a630


	//   ....[81]....
        /*04e0*/ 	.word	0x0000a640


	//   ....[82]....
        /*04e4*/ 	.word	0x0000a740


	//   ....[83]....
        /*04e8*/ 	.word	0x0000a760


	//   ....[84]....
        /*04ec*/ 	.word	0x0000a8f0


	//   ....[85]....
        /*04f0*/ 	.word	0x0000aaf0


	//   ....[86]....
        /*04f4*/ 	.word	0x0000ab20


	//   ....[87]....
        /*04f8*/ 	.word	0x0000ab50


	//   ....[88]....
        /*04fc*/ 	.word	0x0000ab80


	//   ....[89]....
        /*0500*/ 	.word	0x0000abb0


	//   ....[90]....
        /*0504*/ 	.word	0x0000abf0


	//   ....[91]....
        /*0508*/ 	.word	0x0000ad90


	//   ....[92]....
        /*050c*/ 	.word	0x0000adc0


	//   ....[93]....
        /*0510*/ 	.word	0x0000adf0


	//   ....[94]....
        /*0514*/ 	.word	0x0000ae20


	//   ....[95]....
        /*0518*/ 	.word	0x0000ae50


	//   ....[96]....
        /*051c*/ 	.word	0x0000ae80


	//   ....[97]....
        /*0520*/ 	.word	0x0000af10


	//   ....[98]....
        /*0524*/ 	.word	0x0000af60


	//   ....[99]....
        /*0528*/ 	.word	0x0000af70


	//   ....[100]....
        /*052c*/ 	.word	0x0000b030


	//   ....[101]....
        /*0530*/ 	.word	0x0000c7c0


	//   ....[102]....
        /*0534*/ 	.word	0x0000d600


	//   ....[103]....
        /*0538*/ 	.word	0x0000d610


	//   ....[104]....
        /*053c*/ 	.word	0x0000d620


	//   ....[105]....
        /*0540*/ 	.word	0x0000d630


	//   ....[106]....
        /*0544*/ 	.word	0x0000d650


	//   ....[107]....
        /*0548*/ 	.word	0x0000d670


	//   ....[108]....
        /*054c*/ 	.word	0x0000f1f0


	//   ....[109]....
        /*0550*/ 	.word	0x0000f220


	//   ....[110]....
        /*0554*/ 	.word	0x0000f250


	//   ....[111]....
        /*0558*/ 	.word	0x0000f260


	//   ....[112]....
        /*055c*/ 	.word	0x0000f290


	//   ....[113]....
        /*0560*/ 	.word	0x0000f2a0


	//   ....[114]....
        /*0564*/ 	.word	0x0000f2d0


	//   ....[115]....
        /*0568*/ 	.word	0x0000f320


	//   ....[116]....
        /*056c*/ 	.word	0x0000f480


	//   ....[117]....
        /*0570*/ 	.word	0x0000f4b0


	//   ....[118]....
        /*0574*/ 	.word	0x0000f4e0


	//   ....[119]....
        /*0578*/ 	.word	0x0000f510


	//   ....[120]....
        /*057c*/ 	.word	0x0000f540


	//   ....[121]....
        /*0580*/ 	.word	0x0000f580


	//   ....[122]....
        /*0584*/ 	.word	0x0000f610


	//   ....[123]....
        /*0588*/ 	.word	0x0000f660


	//   ....[124]....
        /*058c*/ 	.word	0x0000f670


	//   ....[125]....
        /*0590*/ 	.word	0x0000f700


	//   ....[126]....
        /*0594*/ 	.word	0x0000fcb0


	//   ....[127]....
        /*0598*/ 	.word	0x00010190


	//   ....[128]....
        /*059c*/ 	.word	0x00010350


	//   ....[129]....
        /*05a0*/ 	.word	0x000103a0


	//   ....[130]....
        /*05a4*/ 	.word	0x00010400


	//   ....[131]....
        /*05a8*/ 	.word	0x00010450


	//   ....[132]....
        /*05ac*/ 	.word	0x000104b0


	//   ....[133]....
        /*05b0*/ 	.word	0x00010500


	//   ....[134]....
        /*05b4*/ 	.word	0x000109a0


	//----- nvinfo : EIATTR_REG_RECONFIG
	.align		4
.L_115:
        /*05b8*/ 	.byte	0x01, 0x54
	.zero		2


	//----- nvinfo : EIATTR_SYSCALL_OFFSETS
	.align		4
        /*05bc*/ 	.byte	0x04, 0x46
        /*05be*/ 	.short	(.L_117 - .L_116)


	//   ....[0]....
.L_116:
        /*05c0*/ 	.word	0x00001ac0


	//   ....[1]....
        /*05c4*/ 	.word	0x0000c260


	//   ....[2]....
        /*05c8*/ 	.word	0x0000c3d0


	//   ....[3]....
        /*05cc*/ 	.word	0x0000c520


	//   ....[4]....
        /*05d0*/ 	.word	0x0000c660


	//   ....[5]....
        /*05d4*/ 	.word	0x0000d100


	//----- nvinfo : EIATTR_MBARRIER_INSTR_OFFSETS
	.align		4
.L_117:
        /*05d8*/ 	.byte	0x04, 0x39
        /*05da*/ 	.short	(.L_119 - .L_118)


	//   ....[0]....
.L_118:
        /*05dc*/ 	.word	0x00000270
        /*05e0*/ 	.word	0x000000ff
        /*05e4*/ 	.word	0x00019c00
        /*05e8*/ 	.short	0x0100
        /*05ea*/ 	.byte	0x08
	.zero		1


	//   ....[1]....
        /*05ec*/ 	.word	0x00000280
        /*05f0*/ 	.word	0x000000ff
        /*05f4*/ 	.word	0x00019c20
        /*05f8*/ 	.short	0x0100
        /*05fa*/ 	.byte	0x08
	.zero		1


	//   ....[2]....
        /*05fc*/ 	.word	0x00000370
        /*0600*/ 	.word	0x000000ff
        /*0604*/ 	.word	0x00019c30
        /*0608*/ 	.short	0x0100
        /*060a*/ 	.byte	0x08
	.zero		1


	//   ....[3]....
        /*060c*/ 	.word	0x00000380
        /*0610*/ 	.word	0x000000ff
        /*0614*/ 	.word	0x00019c40
        /*0618*/ 	.short	0x0100
        /*061a*/ 	.byte	0x08
	.zero		1


	//   ....[4]....
        /*061c*/ 	.word	0x00000390
        /*0620*/ 	.word	0x000000ff
        /*0624*/ 	.word	0x00019c38
        /*0628*/ 	.short	0x0100
        /*062a*/ 	.byte	0x08
	.zero		1


	//   ....[5]....
        /*062c*/ 	.word	0x000003a0
        /*0630*/ 	.word	0x000000ff
        /*0634*/ 	.word	0x00019c48
        /*0638*/ 	.short	0x0100
        /*063a*/ 	.byte	0x08
	.zero		1


	//   ....[6]....
        /*063c*/ 	.word	0x000004d0
        /*0640*/ 	.word	0x000000ff
        /*0644*/ 	.word	0x00019c50
        /*0648*/ 	.short	0x0100
        /*064a*/ 	.byte	0x08
	.zero		1


	//   ....[7]....
        /*064c*/ 	.word	0x000004e0
        /*0650*/ 	.word	0x000000ff
        /*0654*/ 	.word	0x00019c60
        /*0658*/ 	.short	0x0100
        /*065a*/ 	.byte	0x08
	.zero		1


	//   ....[8]....
        /*065c*/ 	.word	0x000004f0
        /*0660*/ 	.word	0x000000ff
        /*0664*/ 	.word	0x00019c58
        /*0668*/ 	.short	0x0100
        /*066a*/ 	.byte	0x08
	.zero		1


	//   ....[9]....
        /*066c*/ 	.word	0x00000500
        /*0670*/ 	.word	0x000000ff
        /*0674*/ 	.word	0x00019c68
        /*0678*/ 	.short	0x0100
        /*067a*/ 	.byte	0x08
	.zero		1


	//   ....[10]....
        /*067c*/ 	.word	0x000005f0
        /*0680*/ 	.word	0x000000ff
        /*0684*/ 	.word	0x00019c70
        /*0688*/ 	.short	0x0100
        /*068a*/ 	.byte	0x06
	.zero		1


	//   ....[11]....
        /*068c*/ 	.word	0x00000600
        /*0690*/ 	.word	0x000000ff
        /*0694*/ 	.word	0x00019c80
        /*0698*/ 	.short	0x0100
        /*069a*/ 	.byte	0x06
	.zero		1


	//   ....[12]....
        /*069c*/ 	.word	0x00000610
        /*06a0*/ 	.word	0x000000ff
        /*06a4*/ 	.word	0x00019c78
        /*06a8*/ 	.short	0x0100
        /*06aa*/ 	.byte	0x06
	.zero		1


	//   ....[13]....
        /*06ac*/ 	.word	0x00000620
        /*06b0*/ 	.word	0x000000ff
        /*06b4*/ 	.word	0x00019c88
        /*06b8*/ 	.short	0x0100
        /*06ba*/ 	.byte	0x06
	.zero		1


	//   ....[14]....
        /*06bc*/ 	.word	0x00000750
        /*06c0*/ 	.word	0x000000ff
        /*06c4*/ 	.word	0x00019c90
        /*06c8*/ 	.short	0x0100
        /*06ca*/ 	.byte	0x08
	.zero		1


	//   ....[15]....
        /*06cc*/ 	.word	0x00000760
        /*06d0*/ 	.word	0x000000ff
        /*06d4*/ 	.word	0x00019ca0
        /*06d8*/ 	.short	0x0100
        /*06da*/ 	.byte	0x08
	.zero		1


	//   ....[16]....
        /*06dc*/ 	.word	0x00000770
        /*06e0*/ 	.word	0x000000ff
        /*06e4*/ 	.word	0x00019c98
        /*06e8*/ 	.short	0x0100
        /*06ea*/ 	.byte	0x08
	.zero		1


	//   ....[17]....
        /*06ec*/ 	.word	0x00000780
        /*06f0*/ 	.word	0x000000ff
        /*06f4*/ 	.word	0x00019ca8
        /*06f8*/ 	.short	0x0100
        /*06fa*/ 	.byte	0x08
	.zero		1


	//   ....[18]....
        /*06fc*/ 	.word	0x000008b0
        /*0700*/ 	.word	0x000000ff
        /*0704*/ 	.word	0x00019cb0
        /*0708*/ 	.short	0x0100
        /*070a*/ 	.byte	0x08
	.zero		1


	//   ....[19]....
        /*070c*/ 	.word	0x000008c0
        /*0710*/ 	.word	0x000000ff
        /*0714*/ 	.word	0x00019cc0
        /*0718*/ 	.short	0x0100
        /*071a*/ 	.byte	0x08
	.zero		1


	//   ....[20]....
        /*071c*/ 	.word	0x000008d0
        /*0720*/ 	.word	0x000000ff
        /*0724*/ 	.word	0x00019cb8
        /*0728*/ 	.short	0x0100
        /*072a*/ 	.byte	0x08
	.zero		1


	//   ....[21]....
        /*072c*/ 	.word	0x000008e0
        /*0730*/ 	.word	0x000000ff
        /*0734*/ 	.word	0x00019cc8
        /*0738*/ 	.short	0x0100
        /*073a*/ 	.byte	0x08
	.zero		1


	//   ....[22]....
        /*073c*/ 	.word	0x00001d70
        /*0740*/ 	.word	0x00000002
        /*0744*/ 	.word	0x00019c00
        /*0748*/ 	.short	0x010a
        /*074a*/ 	.byte	0x3f
	.zero		1


	//   ....[23]....
        /*074c*/ 	.word	0x00001e10
        /*0750*/ 	.word	0x00000004
        /*0754*/ 	.word	0x00019c30
        /*0758*/ 	.short	0x010a
        /*075a*/ 	.byte	0x3f
	.zero		1


	//   ....[24]....
        /*075c*/ 	.word	0x00001e80
        /*0760*/ 	.word	0x00000004
        /*0764*/ 	.word	0x00019c30
        /*0768*/ 	.short	0x010a
        /*076a*/ 	.byte	0x3f
	.zero		1


	//   ....[25]....
        /*076c*/ 	.word	0x00003db0
        /*0770*/ 	.word	0x0000002b
        /*0774*/ 	.word	0x00000000
        /*0778*/ 	.short	0x0101
        /*077a*/ 	.byte	0x3f
	.zero		1


	//   ....[26]....
        /*077c*/ 	.word	0x000047c0
        /*0780*/ 	.word	0x00000008
        /*0784*/ 	.word	0x00019c30
        /*0788*/ 	.short	0x010a
        /*078a*/ 	.byte	0x3f
	.zero		1


	//   ....[27]....
        /*078c*/ 	.word	0x00004800
        /*0790*/ 	.word	0x00000008
        /*0794*/ 	.word	0x00019c30
        /*0798*/ 	.short	0x010a
        /*079a*/ 	.byte	0x3f
	.zero		1


	//   ....[28]....
        /*079c*/ 	.word	0x00004970
        /*07a0*/ 	.word	0x000000ff
        /*07a4*/ 	.word	0x00019c50
        /*07a8*/ 	.short	0x010a
        /*07aa*/ 	.byte	0x0b
	.zero		1


	//   ....[29]....
        /*07ac*/ 	.word	0x000049b0
        /*07b0*/ 	.word	0x000000ff
        /*07b4*/ 	.word	0x00019c50
        /*07b8*/ 	.short	0x010a
        /*07ba*/ 	.byte	0x0b
	.zero		1


	//   ....[30]....
        /*07bc*/ 	.word	0x00005770
        /*07c0*/ 	.word	0x00000008
        /*07c4*/ 	.word	0x00000000
        /*07c8*/ 	.short	0x0101
        /*07ca*/ 	.byte	0x3f
	.zero		1


	//   ....[31]....
        /*07cc*/ 	.word	0x00006670
        /*07d0*/ 	.word	0x000000ff
        /*07d4*/ 	.word	0x00000000
        /*07d8*/ 	.short	0x0101
        /*07da*/ 	.byte	0x06
	.zero		1


	//   ....[32]....
        /*07dc*/ 	.word	0x00006b30
        /*07e0*/ 	.word	0x0000000c
        /*07e4*/ 	.word	0x00019c50
        /*07e8*/ 	.short	0x010a
        /*07ea*/ 	.byte	0x3f
	.zero		1


	//   ....[33]....
        /*07ec*/ 	.word	0x00006b70
        /*07f0*/ 	.word	0x0000000c
        /*07f4*/ 	.word	0x00019c50
        /*07f8*/ 	.short	0x010a
        /*07fa*/ 	.byte	0x3f
	.zero		1


	//   ....[34]....
        /*07fc*/ 	.word	0x00007150
        /*0800*/ 	.word	0x0000000c
        /*0804*/ 	.word	0x00000000
        /*0808*/ 	.short	0x0101
        /*080a*/ 	.byte	0x3f
	.zero		1


	//   ....[35]....
        /*080c*/ 	.word	0x00009020
        /*0810*/ 	.word	0x000000ff
        /*0814*/ 	.word	0x00000000
        /*0818*/ 	.short	0x0101
        /*081a*/ 	.byte	0x08
	.zero		1


	//   ....[36]....
        /*081c*/ 	.word	0x00009440
        /*0820*/ 	.word	0x000000ff
        /*0824*/ 	.word	0x00000000
        /*0828*/ 	.short	0x0101
        /*082a*/ 	.byte	0x08
	.zero		1


	//   ....[37]....
        /*082c*/ 	.word	0x0000ca10
        /*0830*/ 	.word	0x00000003
        /*0834*/ 	.word	0x00019c80
        /*0838*/ 	.short	0x010a
        /*083a*/ 	.byte	0x3f
	.zero		1


	//   ....[38]....
        /*083c*/ 	.word	0x0000cc70
        /*0840*/ 	.word	0x00000003
        /*0844*/ 	.word	0x00019c40
        /*0848*/ 	.short	0x010a
        /*084a*/ 	.byte	0x3f
	.zero		1


	//   ....[39]....
        /*084c*/ 	.word	0x0000d860
        /*0850*/ 	.word	0x00000011
        /*0854*/ 	.word	0x00019c00
        /*0858*/ 	.short	0x0107
        /*085a*/ 	.byte	0x3f
	.zero		1


	//   ....[40]....
        /*085c*/ 	.word	0x0000d970
        /*0860*/ 	.word	0x00000011
        /*0864*/ 	.word	0x00019c00
        /*0868*/ 	.short	0x0101
        /*086a*/ 	.byte	0x3f
	.zero		1


	//   ....[41]....
        /*086c*/ 	.word	0x0000d990
        /*0870*/ 	.word	0x00000011
        /*0874*/ 	.word	0x00019c20
        /*0878*/ 	.short	0x010a
        /*087a*/ 	.byte	0x3f
	.zero		1


	//   ....[42]....
        /*087c*/ 	.word	0x0000dc60
        /*0880*/ 	.word	0x00000004
        /*0884*/ 	.word	0x00019c80
        /*0888*/ 	.short	0x010a
        /*088a*/ 	.byte	0x3f
	.zero		1


	//   ....[43]....
        /*088c*/ 	.word	0x0000e080
        /*0890*/ 	.word	0x00000004
        /*0894*/ 	.word	0x00019c40
        /*0898*/ 	.short	0x010a
        /*089a*/ 	.byte	0x3f
	.zero		1


	//   ....[44]....
        /*089c*/ 	.word	0x0000e530
        /*08a0*/ 	.word	0x00000003
        /*08a4*/ 	.word	0x00019c70
        /*08a8*/ 	.short	0x010a
        /*08aa*/ 	.byte	0x3f
	.zero		1


	//   ....[45]....
        /*08ac*/ 	.word	0x0000e5a0
        /*08b0*/ 	.word	0x00000003
        /*08b4*/ 	.word	0x00019c60
        /*08b8*/ 	.short	0x010a
        /*08ba*/ 	.byte	0x3f
	.zero		1


	//   ....[46]....
        /*08bc*/ 	.word	0x0000e900
        /*08c0*/ 	.word	0x00000003
        /*08c4*/ 	.word	0x00019c50
        /*08c8*/ 	.short	0x0101
        /*08ca*/ 	.byte	0x3f
	.zero		1


	//   ....[47]....
        /*08cc*/ 	.word	0x0000e980
        /*08d0*/ 	.word	0x00000002
        /*08d4*/ 	.word	0x00000000
        /*08d8*/ 	.short	0x0101
        /*08da*/ 	.byte	0x3f
	.zero		1


	//   ....[48]....
        /*08dc*/ 	.word	0x0000eb70
        /*08e0*/ 	.word	0x00000003
        /*08e4*/ 	.word	0x00019c70
        /*08e8*/ 	.short	0x010a
        /*08ea*/ 	.byte	0x3f
	.zero		1


	//   ....[49]....
        /*08ec*/ 	.word	0x0000ebe0
        /*08f0*/ 	.word	0x00000003
        /*08f4*/ 	.word	0x00019c60
        /*08f8*/ 	.short	0x010a
        /*08fa*/ 	.byte	0x3f
	.zero		1


	//   ....[50]....
        /*08fc*/ 	.word	0x0000ef40
        /*0900*/ 	.word	0x00000003
        /*0904*/ 	.word	0x00019c50
        /*0908*/ 	.short	0x0101
        /*090a*/ 	.byte	0x3f
	.zero		1


	//   ....[51]....
        /*090c*/ 	.word	0x0000ef90
        /*0910*/ 	.word	0x00000000
        /*0914*/ 	.word	0x00000000
        /*0918*/ 	.short	0x0101
        /*091a*/ 	.byte	0x3f
	.zero		1


	//   ....[52]....
        /*091c*/ 	.word	0x0000fc30
        /*0920*/ 	.word	0x00000007
        /*0924*/ 	.word	0x00019c20
        /*0928*/ 	.short	0x010a
        /*092a*/ 	.byte	0x3f
	.zero		1


	//   ....[53]....
        /*092c*/ 	.word	0x0000fdd0
        /*0930*/ 	.word	0x00000005
        /*0934*/ 	.word	0x00000000
        /*0938*/ 	.short	0x010a
        /*093a*/ 	.byte	0x3f
	.zero		1


	//   ....[54]....
        /*093c*/ 	.word	0x0000fe40
        /*0940*/ 	.word	0x00000003
        /*0944*/ 	.word	0x00000000
        /*0948*/ 	.short	0x010a
        /*094a*/ 	.byte	0x3f
	.zero		1


	//   ....[55]....
        /*094c*/ 	.word	0x0000fe90
        /*0950*/ 	.word	0x00000003
        /*0954*/ 	.word	0x00019c60
        /*0958*/ 	.short	0x010a
        /*095a*/ 	.byte	0x3f
	.zero		1


	//   ....[56]....
        /*095c*/ 	.word	0x0000fee0
        /*0960*/ 	.word	0x00000005
        /*0964*/ 	.word	0x00019c60
        /*0968*/ 	.short	0x010a
        /*096a*/ 	.byte	0x3f
	.zero		1


	//   ....[57]....
        /*096c*/ 	.word	0x0000ff20
        /*0970*/ 	.word	0x00000003
        /*0974*/ 	.word	0x00019c80
        /*0978*/ 	.short	0x010a
        /*097a*/ 	.byte	0x3f
	.zero		1


	//   ....[58]....
        /*097c*/ 	.word	0x0000ff40
        /*0980*/ 	.word	0x00000005
        /*0984*/ 	.word	0x00019c80
        /*0988*/ 	.short	0x010a
        /*098a*/ 	.byte	0x3f
	.zero		1


	//   ....[59]....
        /*098c*/ 	.word	0x0000ffa0
        /*0990*/ 	.word	0x00000002
        /*0994*/ 	.word	0x00019c00
        /*0998*/ 	.short	0x010a
        /*099a*/ 	.byte	0x3f
	.zero		1


	//   ....[60]....
        /*099c*/ 	.word	0x0000fff0
        /*09a0*/ 	.word	0x00000004
        /*09a4*/ 	.word	0x00019c30
        /*09a8*/ 	.short	0x010a
        /*09aa*/ 	.byte	0x3f
	.zero		1


	//   ....[61]....
        /*09ac*/ 	.word	0x00010040
        /*09b0*/ 	.word	0x00000008
        /*09b4*/ 	.word	0x00019c30
        /*09b8*/ 	.short	0x010a
        /*09ba*/ 	.byte	0x3f
	.zero		1


	//   ....[62]....
        /*09bc*/ 	.word	0x000100a0
        /*09c0*/ 	.word	0x0000000a
        /*09c4*/ 	.word	0x00019c50
        /*09c8*/ 	.short	0x010a
        /*09ca*/ 	.byte	0x3f
	.zero		1


	//   ....[63]....
        /*09cc*/ 	.word	0x000100f0
        /*09d0*/ 	.word	0x0000000c
        /*09d4*/ 	.word	0x00019c50
        /*09d8*/ 	.short	0x010a
        /*09da*/ 	.byte	0x3f
	.zero		1


	//   ....[64]....
        /*09dc*/ 	.word	0x00010240
        /*09e0*/ 	.word	0x00000003
        /*09e4*/ 	.word	0x00019c80
        /*09e8*/ 	.short	0x010a
        /*09ea*/ 	.byte	0x3f
	.zero		1


	//   ....[65]....
        /*09ec*/ 	.word	0x00010290
        /*09f0*/ 	.word	0x00000003
        /*09f4*/ 	.word	0x00019c40
        /*09f8*/ 	.short	0x010a
        /*09fa*/ 	.byte	0x3f
	.zero		1


	//   ....[66]....
        /*09fc*/ 	.word	0x00010690
        /*0a00*/ 	.word	0x00000011
        /*0a04*/ 	.word	0x00019c20
        /*0a08*/ 	.short	0x010a
        /*0a0a*/ 	.byte	0x3f
	.zero		1


	//   ....[67]....
        /*0a0c*/ 	.word	0x000106e0
        /*0a10*/ 	.word	0x00000004
        /*0a14*/ 	.word	0x00019c80
        /*0a18*/ 	.short	0x010a
        /*0a1a*/ 	.byte	0x3f
	.zero		1


	//   ....[68]....
        /*0a1c*/ 	.word	0x00010730
        /*0a20*/ 	.word	0x00000004
        /*0a24*/ 	.word	0x00019c40
        /*0a28*/ 	.short	0x010a
        /*0a2a*/ 	.byte	0x3f
	.zero		1


	//   ....[69]....
        /*0a2c*/ 	.word	0x00010780
        /*0a30*/ 	.word	0x00000003
        /*0a34*/ 	.word	0x00019c70
        /*0a38*/ 	.short	0x010a
        /*0a3a*/ 	.byte	0x3f
	.zero		1


	//   ....[70]....
        /*0a3c*/ 	.word	0x000107d0
        /*0a40*/ 	.word	0x00000003
        /*0a44*/ 	.word	0x00019c60
        /*0a48*/ 	.short	0x010a
        /*0a4a*/ 	.byte	0x3f
	.zero		1


	//   ....[71]....
        /*0a4c*/ 	.word	0x00010820
        /*0a50*/ 	.word	0x00000003
        /*0a54*/ 	.word	0x00019c70
        /*0a58*/ 	.short	0x010a
        /*0a5a*/ 	.byte	0x3f
	.zero		1


	//   ....[72]....
        /*0a5c*/ 	.word	0x00010870
        /*0a60*/ 	.word	0x00000003
        /*0a64*/ 	.word	0x00019c60
        /*0a68*/ 	.short	0x010a
        /*0a6a*/ 	.byte	0x3f
	.zero		1


	//   ....[73]....
        /*0a6c*/ 	.word	0x000108c0
        /*0a70*/ 	.word	0x00000007
        /*0a74*/ 	.word	0x00019c20
        /*0a78*/ 	.short	0x010a
        /*0a7a*/ 	.byte	0x3f
	.zero		1


	//   ....[74]....
        /*0a7c*/ 	.word	0x00010a60
        /*0a80*/ 	.word	0x00000005
        /*0a84*/ 	.word	0x00000000
        /*0a88*/ 	.short	0x010a
        /*0a8a*/ 	.byte	0x3f
	.zero		1


	//   ....[75]....
        /*0a8c*/ 	.word	0x00010ab0
        /*0a90*/ 	.word	0x00000003
        /*0a94*/ 	.word	0x00000000
        /*0a98*/ 	.short	0x010a
        /*0a9a*/ 	.byte	0x3f
	.zero		1


	//   ....[76]....
        /*0a9c*/ 	.word	0x00010b00
        /*0aa0*/ 	.word	0x00000003
        /*0aa4*/ 	.word	0x00019c60
        /*0aa8*/ 	.short	0x010a
        /*0aaa*/ 	.byte	0x3f
	.zero		1


	//   ....[77]....
        /*0aac*/ 	.word	0x00010b50
        /*0ab0*/ 	.word	0x00000005
        /*0ab4*/ 	.word	0x00019c60
        /*0ab8*/ 	.short	0x010a
        /*0aba*/ 	.byte	0x3f
	.zero		1


	//   ....[78]....
        /*0abc*/ 	.word	0x00010ba0
        /*0ac0*/ 	.word	0x00000003
        /*0ac4*/ 	.word	0x00019c80
        /*0ac8*/ 	.short	0x010a
        /*0aca*/ 	.byte	0x3f
	.zero		1


	//----- nvinfo : EIATTR_NUM_MBARRIERS
	.align		4
.L_119:
        /*0acc*/ 	.byte	0x03, 0x38
        /*0ace*/ 	.short	0x0016


	//----- nvinfo : EIATTR_EXIT_INSTR_OFFSETS
	.align		4
        /*0ad0*/ 	.byte	0x04, 0x1c
        /*0ad2*/ 	.short	(.L_121 - .L_120)


	//   ....[0]....
.L_120:
        /*0ad4*/ 	.word	0x00000a40


	//   ....[1]....
        /*0ad8*/ 	.word	0x0000a890


	//   ....[2]....
        /*0adc*/ 	.word	0x0000ff90


	//----- nvinfo : EIATTR_MAX_THREADS
	.align		4
.L_121:
        /*0ae0*/ 	.byte	0x04, 0x05
        /*0ae2*/ 	.short	(.L_123 - .L_122)
.L_122:
        /*0ae4*/ 	.word	0x00000200
        /*0ae8*/ 	.word	0x00000001
        /*0aec*/ 	.word	0x00000001


	//----- nvinfo : EIATTR_CRS_STACK_SIZE
	.align		4
.L_123:
        /*0af0*/ 	.byte	0x04, 0x1e
        /*0af2*/ 	.short	(.L_125 - .L_124)
.L_124:
        /*0af4*/ 	.word	0x00000000


	//----- nvinfo : EIATTR_CBANK_PARAM_SIZE
	.align		4
.L_125:
        /*0af8*/ 	.byte	0x03, 0x19
        /*0afa*/ 	.short	0x0af0


	//----- nvinfo : EIATTR_PARAM_CBANK
	.align		4
        /*0afc*/ 	.byte	0x04, 0x0a
        /*0afe*/ 	.short	(.L_127 - .L_126)
	.align		4
.L_126:
        /*0b00*/ 	.word	index@(.nv.constant0._ZN7cutlass13device_kernelIN5flash11enable_sm90INS1_16FlashAttnFwdSm90INS1_25CollectiveMainloopFwdSm90ILi2EN4cute5tupleIJNS5_1CILi1EEES8_S8_EEENS6_IJNS7_ILi192EEENS7_ILi128EEENS7_ILi96EEEEEELi96ENS_12float_e4m3_tEfNS_4arch4Sm90ELb0ELb0ELb1ELb1ELb0ELb0ELb0ELb1ELb1ELb1ELb1ELb0EEENS1_21CollectiveEpilogueFwdINS6_IJSA_SC_SB_EEES9_NS_10bfloat16_tESG_Li384ELb1ELb1ELb1ELb1EEENS1_36VarlenDynamicPersistentTileSchedulerILi192ELi128ELi384ELi128ELb1ELb1ELb1ELb0ELb1ELb1EEEEEEEEEvNT_6ParamsE)
        /*0b04*/ 	.short	0x0210
        /*0b06*/ 	.short	0x0af0


	//----- nvinfo : EIATTR_SW_WAR
	.align		4
.L_127:
        /*0b08*/ 	.byte	0x04, 0x36
        /*0b0a*/ 	.short	(.L_129 - .L_128)
.L_128:
        /*0b0c*/ 	.word	0x00000008
.L_129:


//--------------------- .nv.info._ZN7cutlass13device_kernelIN5flash11enable_sm90INS1_16FlashAttnFwdSm90INS1_25CollectiveMainloopFwdSm90ILi2EN4cute5tupleIJNS5_1CILi1EEES8_S8_EEENS6_IJNS7_ILi192EEENS7_ILi128EEENS7_ILi96EEEEEELi96ENS_12float_e4m3_tEfNS_4arch4Sm90ELb0ELb0ELb1ELb1ELb0ELb1ELb0ELb1ELb1ELb1ELb1ELb0EEENS1_21CollectiveEpilogueFwdINS6_IJSA_SC_SB_EEES9_NS_10bfloat16_tESG_Li384ELb1ELb1ELb1ELb1EEENS1_36VarlenDynamicPersistentTileSchedulerILi192ELi128ELi384ELi128ELb1ELb1ELb1ELb0ELb1ELb1EEEEEEEEEvNT_6ParamsE --------------------------
	.section	.nv.info._ZN7cutlass13device_kernelIN5flash11enable_sm90INS1_16FlashAttnFwdSm90INS1_25CollectiveMainloopFwdSm90ILi2EN4cute5tupleIJNS5_1CILi1EEES8_S8_EEENS6_IJNS7_ILi192EEENS7_ILi128EEENS7_ILi96EEEEEELi96ENS_12float_e4m3_tEfNS_4arch4Sm90ELb0ELb0ELb1ELb1ELb0ELb1ELb0ELb1ELb1ELb1ELb1ELb0EEENS1_21CollectiveEpilogueFwdINS6_IJSA_SC_SB_EEES9_NS_10bfloat16_tESG_Li384ELb1ELb1ELb1ELb1EEENS1_36VarlenDynamicPersistentTileSchedulerILi192ELi128ELi384ELi128ELb1ELb1ELb1ELb0ELb1ELb1EEEEEEEEEvNT_6ParamsE,"",@"SHT_CUDA_INFO"
	.sectionflags	@""
	.align	4


	//----- nvinfo : EIATTR_CUDA_API_VERSION
	.align		4
        /*0000*/ 	.byte	0x04, 0x37
        /*0002*/ 	.short	(.L_131 - .L_130)
.L_130:
        /*0004*/ 	.word	0x00000082


	//----- nvinfo : EIATTR_KPARAM_INFO
	.align		4
.L_131:
        /*0008*/ 	.byte	0x04, 0x17
        /*000a*/ 	.short	(.L_133 - .L_132)
.L_132:
        /*000c*/ 	.word	0x00000000
        /*0010*/ 	.short	0x0000
        /*0012*/ 	.short	0x0070
        /*0014*/ 	.byte	0x00, 0xf0, 0x01, 0x2a


	//----- nvinfo : EIATTR_SPARSE_MMA_MASK
	.align		4
.L_133:
        /*0018*/ 	.byte	0x03, 0x50
        /*001a*/ 	.short	0x0000


	//----- nvinfo : EIATTR_MAXREG_COUNT
	.align		4
        /*001c*/ 	.byte	0x03, 0x1b
        /*001e*/ 	.short	0x0080


	//----- nvinfo : EIATTR_NUM_BARRIERS
	.align		4
        /*0020*/ 	.byte	0x02, 0x4c
        /*0022*/ 	.byte	0x10
	.zero		1


	//----- nvinfo : EIATTR_EXTERNS
	.align		4
        /*0024*/ 	.byte	0x04, 0x0f
        /*0026*/ 	.short	(.L_135 - .L_134)


	//   ....[0]....
	.align		4
.L_134:
        /*0028*/ 	.word	index@(__assertfail)


	//----- nvinfo : EIATTR_ANNOTATIONS
	.align		4
.L_135:
        /*002c*/ 	.byte	0x04, 0x55
        /*002e*/ 	.short	(.L_137 - .L_136)


	//   ....[0]....
.L_136:
        /* <DEDUP_REMOVED lines=91> */


	//----- nvinfo : EIATTR_MERCURY_ISA_VERSION
	.align		4
.L_137:
        /*05d0*/ 	.byte	0x03, 0x5f
        /*05d2*/ 	.short	0x0101


	//----- nvinfo : EIATTR_UNUSED_LOAD_BYTE_OFFSET
	.align		4
        /*05d4*/ 	.byte	0x04, 0x44
        /*05d6*/ 	.short	(.L_139 - .L_138)


	//   ....[0]....
.L_138:
        /*05d8*/ 	.word	0x00000a90
        /*05dc*/ 	.word	0x0000fff0


	//   ....[1]....
        /*05e0*/ 	.word	0x00010ed0
        /*05e4*/ 	.word	0x0000fff0


	//----- nvinfo : EIATTR_INT_WARP_WIDE_INSTR_OFFSETS
	.align		4
.L_139:
        /*05e8*/ 	.byte	0x04, 0x31
        /*05ea*/ 	.short	(.L_141 - .L_140)


	//   ....[0]....
.L_140:
        /*05ec*/ 	.word	0x00000180


	//   ....[1]....
        /*05f0*/ 	.word	0x00000220


	//   ....[2]....
        /*05f4*/ 	.word	0x00000290


	//   ....[3]....
        /*05f8*/ 	.word	0x00017180


	//   ....[4]....
        /*05fc*/ 	.word	0x00017210


	//   ....[5]....
        /*0600*/ 	.word	0x00019c10


	//   ....[6]....
        /*0604*/ 	.word	0x00019ca0


	//----- nvinfo : EIATTR_COOP_GROUP_MASK_REGIDS
	.align		4
.L_141:
        /*0608*/ 	.byte	0x04, 0x29
        /*060a*/ 	.short	(.L_143 - .L_142)


	//   ....[0]....
.L_142:
        /*060c*/ 	.word	0xffffffff


	//   ....[1]....
        /*0610*/ 	.word	0xffffffff


	//   ....[2]....
        /*0614*/ 	.word	0xffffffff


	//   ....[3]....
        /*0618*/ 	.word	0xffffffff


	//   ....[4]....
        /*061c*/ 	.word	0xffffffff


	//   ....[5]....
        /*0620*/ 	.word	0xffffffff


	//   ....[6]....
        /*0624*/ 	.word	0xffffffff


	//   ....[7]....
        /*0628*/ 	.word	0xffffffff


	//   ....[8]....
        /*062c*/ 	.word	0xffffffff


	//   ....[9]....
        /*0630*/ 	.word	0xffffffff


	//   ....[10]....
        /*0634*/ 	.word	0xffffffff


	//   ....[11]....
        /*0638*/ 	.word	0xffffffff


	//   ....[12]....
        /*063c*/ 	.word	0xffffffff


	//   ....[13]....
        /*0640*/ 	.word	0xffffffff


	//   ....[14]....
        /*0644*/ 	.word	0xffffffff


	//   ....[15]....
        /*0648*/ 	.word	0xffffffff


	//   ....[16]....
        /*064c*/ 	.word	0xffffffff


	//   ....[17]....
        /*0650*/ 	.word	0xffffffff


	//   ....[18]....
        /*0654*/ 	.word	0xffffffff


	//   ....[19]....
        /*0658*/ 	.word	0xffffffff


	//   ....[20]....
        /*065c*/ 	.word	0xffffffff


	//   ....[21]....
        /*0660*/ 	.word	0xffffffff


	//   ....[22]....
        /*0664*/ 	.word	0xffffffff


	//   ....[23]....
        /*0668*/ 	.word	0xffffffff


	//   ....[24]....
        /*066c*/ 	.word	0xffffffff


	//   ....[25]....
        /*0670*/ 	.word	0xffffffff


	//   ....[26]....
        /*0674*/ 	.word	0xffffffff


	//   ....[27]....
        /*0678*/ 	.word	0xffffffff


	//   ....[28]....
        /*067c*/ 	.word	0xffffffff


	//   ....[29]....
        /*0680*/ 	.word	0xffffffff


	//   ....[30]....
        /*0684*/ 	.word	0xffffffff


	//   ....[31]....
        /*0688*/ 	.word	0xffffffff


	//   ....[32]....
        /*068c*/ 	.word	0xffffffff


	//   ....[33]....
        /*0690*/ 	.word	0xffffffff


	//   ....[34]....
        /*0694*/ 	.word	0xffffffff


	//   ....[35]....
        /*0698*/ 	.word	0xffffffff


	//   ....[36]....
        /*069c*/ 	.word	0xffffffff


	//   ....[37]....
        /*06a0*/ 	.word	0xffffffff


	//   ....[38]....
        /*06a4*/ 	.word	0xffffffff


	//   ....[39]....
        /*06a8*/ 	.word	0xffffffff


	//   ....[40]....
        /*06ac*/ 	.word	0xffffffff


	//   ....[41]....
        /*06b0*/ 	.word	0xffffffff


	//   ....[42]....
        /*06b4*/ 	.word	0xffffffff


	//   ....[43]....
        /*06b8*/ 	.word	0xffffffff


	//   ....[44]....
        /*06bc*/ 	.word	0xffffffff


	//   ....[45]....
        /*06c0*/ 	.word	0xffffffff


	//   ....[46]....
        /*06c4*/ 	.word	0xffffffff


	//   ....[47]....
        /*06c8*/ 	.word	0xffffffff


	//   ....[48]....
        /*06cc*/ 	.word	0xffffffff


	//   ....[49]....
        /*06d0*/ 	.word	0xffffffff


	//   ....[50]....
        /*06d4*/ 	.word	0xffffffff


	//   ....[51]....
        /*06d8*/ 	.word	0xffffffff


	//   ....[52]....
        /*06dc*/ 	.word	0xffffffff


	//   ....[53]....
        /*06e0*/ 	.word	0xffffffff


	//   ....[54]....
        /*06e4*/ 	.word	0xffffffff


	//   ....[55]....
        /*06e8*/ 	.word	0xffffffff


	//   ....[56]....
        /*06ec*/ 	.word	0xffffffff


	//   ....[57]....
        /*06f0*/ 	.word	0xffffffff


	//   ....[58]....
        /*06f4*/ 	.word	0xffffffff


	//   ....[59]....
        /*06f8*/ 	.word	0xffffffff


	//   ....[60]....
        /*06fc*/ 	.word	0xffffffff


	//   ....[61]....
        /*0700*/ 	.word	0xffffffff


	//   ....[62]....
        /*0704*/ 	.word	0xffffffff


	//   ....[63]....
        /*0708*/ 	.word	0xffffffff


	//   ....[64]....
        /*070c*/ 	.word	0xffffffff


	//   ....[65]....
        /*0710*/ 	.word	0xffffffff


	//   ....[66]....
        /*0714*/ 	.word	0xffffffff


	//   ....[67]....
        /*0718*/ 	.word	0xffffffff


	//   ....[68]....
        /*071c*/ 	.word	0xffffffff


	//   ....[69]....
        /*0720*/ 	.word	0xffffffff


	//   ....[70]....
        /*0724*/ 	.word	0xffffffff


	//   ....[71]....
        /*0728*/ 	.word	0xffffffff


	//   ....[72]....
        /*072c*/ 	.word	0xffffffff


	//   ....[73]....
        /*0730*/ 	.word	0xffffffff


	//   ....[74]....
        /*0734*/ 	.word	0xffffffff


	//   ....[75]....
        /*0738*/ 	.word	0xffffffff


	//   ....[76]....
        /*073c*/ 	.word	0xffffffff


	//   ....[77]....
        /*0740*/ 	.word	0xffffffff


	//   ....[78]....
        /*0744*/ 	.word	0xffffffff


	//   ....[79]....
        /*0748*/ 	.word	0xffffffff


	//   ....[80]....
        /*074c*/ 	.word	0xffffffff


	//   ....[81]....
        /*0750*/ 	.word	0xffffffff


	//   ....[82]....
        /*0754*/ 	.word	0xffffffff


	//   ....[83]....
        /*0758*/ 	.word	0xffffffff


	//   ....[84]....
        /*075c*/ 	.word	0xffffffff


	//   ....[85]....
        /*0760*/ 	.word	0xffffffff


	//   ....[86]....
        /*0764*/ 	.word	0xffffffff


	//   ....[87]....
        /*0768*/ 	.word	0xffffffff


	//   ....[88]....
        /*076c*/ 	.word	0xffffffff


	//   ....[89]....
        /*0770*/ 	.word	0xffffffff


	//   ....[90]....
        /*0774*/ 	.word	0xffffffff


	//   ....[91]....
        /*0778*/ 	.word	0xffffffff


	//   ....[92]....
        /*077c*/ 	.word	0xffffffff


	//   ....[93]....
        /*0780*/ 	.word	0xffffffff


	//   ....[94]....
        /*0784*/ 	.word	0xffffffff


	//   ....[95]....
        /*0788*/ 	.word	0xffffffff


	//   ....[96]....
        /*078c*/ 	.word	0xffffffff


	//   ....[97]....
        /*0790*/ 	.word	0xffffffff


	//   ....[98]....
        /*0794*/ 	.word	0xffffffff


	//   ....[99]....
        /*0798*/ 	.word	0xffffffff


	//   ....[100]....
        /*079c*/ 	.word	0xffffffff


	//   ....[101]....
        /*07a0*/ 	.word	0xffffffff


	//   ....[102]....
        /*07a4*/ 	.word	0xffffffff


	//   ....[103]....
        /*07a8*/ 	.word	0xffffffff


	//   ....[104]....
        /*07ac*/ 	.word	0xffffffff


	//   ....[105]....
        /*07b0*/ 	.word	0xffffffff


	//   ....[106]....
        /*07b4*/ 	.word	0xffffffff


	//   ....[107]....
        /*07b8*/ 	.word	0xffffffff


	//   ....[108]....
        /*07bc*/ 	.word	0xffffffff


	//   ....[109]....
        /*07c0*/ 	.word	0xffffffff


	//   ....[110]....
        /*07c4*/ 	.word	0xffffffff


	//   ....[111]....
        /*07c8*/ 	.word	0xffffffff


	//   ....[112]....
        /*07cc*/ 	.word	0xffffffff


	//   ....[113]....
        /*07d0*/ 	.word	0xffffffff


	//   ....[114]....
        /*07d4*/ 	.word	0xffffffff


	//   ....[115]....
        /*07d8*/ 	.word	0xffffffff


	//   ....[116]....
        /*07dc*/ 	.word	0xffffffff


	//   ....[117]....
        /*07e0*/ 	.word	0xffffffff


	//   ....[118]....
        /*07e4*/ 	.word	0xffffffff


	//   ....[119]....
        /*07e8*/ 	.word	0xffffffff


	//   ....[120]....
        /*07ec*/ 	.word	0xffffffff


	//   ....[121]....
        /*07f0*/ 	.word	0xffffffff


	//   ....[122]....
        /*07f4*/ 	.word	0xffffffff


	//   ....[123]....
        /*07f8*/ 	.word	0xffffffff


	//   ....[124]....
        /*07fc*/ 	.word	0xffffffff


	//   ....[125]....
        /*0800*/ 	.word	0xffffffff


	//   ....[126]....
        /*0804*/ 	.word	0xffffffff


	//   ....[127]....
        /*0808*/ 	.word	0xffffffff


	//   ....[128]....
        /*080c*/ 	.word	0xffffffff


	//   ....[129]....
        /*0810*/ 	.word	0xffffffff


	//   ....[130]....
        /*0814*/ 	.word	0xffffffff


	//   ....[131]....
        /*0818*/ 	.word	0xffffffff


	//   ....[132]....
        /*081c*/ 	.word	0xffffffff


	//   ....[133]....
        /*0820*/ 	.word	0xffffffff


	//   ....[134]....
        /*0824*/ 	.word	0xffffffff


	//   ....[135]....
        /*0828*/ 	.word	0xffffffff


	//   ....[136]....
        /*082c*/ 	.word	0x0500000f


	//   ....[137]....
        /*0830*/ 	.word	0x0500000f


	//   ....[138]....
        /*0834*/ 	.word	0x0500000f


	//   ....[139]....
        /*0838*/ 	.word	0x0500000f


	//   ....[140]....
        /*083c*/ 	.word	0x0500000f


	//   ....[141]....
        /*0840*/ 	.word	0x0500000f


	//   ....[142]....
        /*0844*/ 	.word	0x0500000f


	//   ....[143]....
        /*0848*/ 	.word	0x0500000f


	//   ....[144]....
        /*084c*/ 	.word	0x0500000f


	//   ....[145]....
        /*0850*/ 	.word	0x0500000f


	//   ....[146]....
        /*0854*/ 	.word	0x0500000f


	//   ....[147]....
        /*0858*/ 	.word	0x0500000f


	//   ....[148]....
        /*085c*/ 	.word	0x0500000f


	//   ....[149]....
        /*0860*/ 	.word	0x0500000f


	//   ....[150]....
        /*0864*/ 	.word	0x0500000f


	//   ....[151]....
        /*0868*/ 	.word	0x0500000f


	//   ....[152]....
        /*086c*/ 	.word	0x0500000f


	//   ....[153]....
        /*0870*/ 	.word	0x0500000f


	//   ....[154]....
        /*0874*/ 	.word	0x0500000f


	//   ....[155]....
        /*0878*/ 	.word	0x0500000f


	//   ....[156]....
        /*087c*/ 	.word	0x0500000f


	//   ....[157]....
        /*0880*/ 	.word	0x0500000f


	//   ....[158]....
        /*0884*/ 	.word	0x0500000f


	//   ....[159]....
        /*0888*/ 	.word	0x0500000f


	//   ....[160]....
        /*088c*/ 	.word	0x0500000f


	//   ....[161]....
        /*0890*/ 	.word	0x0500000f


	//   ....[162]....
        /*0894*/ 	.word	0x0500000f


	//   ....[163]....
        /*0898*/ 	.word	0x0500000f


	//   ....[164]....
        /*089c*/ 	.word	0x0500000f


	//   ....[165]....
        /*08a0*/ 	.word	0x0500000f


	//   ....[166]....
        /*08a4*/ 	.word	0x0500000f


	//   ....[167]....
        /*08a8*/ 	.word	0x0500000f


	//   ....[168]....
        /*08ac*/ 	.word	0x0500000f


	//   ....[169]....
        /*08b0*/ 	.word	0x0500000f


	//   ....[170]....
        /*08b4*/ 	.word	0x0500000f


	//----- nvinfo : EIATTR_COOP_GROUP_INSTR_OFFSETS
	.align		4
.L_143:
        /*08b8*/ 	.byte	0x04, 0x28
        /*08ba*/ 	.short	(.L_145 - .L_144)


	//   ....[0]....
.L_144:
        /*08bc*/ 	.word	0x00000060


	//   ....[1]....
        /*08c0*/ 	.word	0x00000190


	//   ....[2]....
        /*08c4*/ 	.word	0x00000240


	//   ....[3]....
        /*08c8*/ 	.word	0x00000400


	//   ....[4]....
        /*08cc*/ 	.word	0x00000560


	//   ....[5]....
        /*08d0*/ 	.word	0x00000680


	//   ....[6]....
        /*08d4*/ 	.word	0x000007e0


	//   ....[7]....
        /*08d8*/ 	.word	0x00006dd0


	//   ....[8]....
        /*08dc*/ 	.word	0x00007570


	//   ....[9]....
        /*08e0*/ 	.word	0x00007580


	//   ....[10]....
        /*08e4*/ 	.word	0x00007590


	//   ....[11]....
        /*08e8*/ 	.word	0x000075a0


	//   ....[12]....
        /*08ec*/ 	.word	0x000090b0


	//   ....[13]....
        /*08f0*/ 	.word	0x000090c0


	//   ....[14]....
        /*08f4*/ 	.word	0x000090d0


	//   ....[15]....
        /*08f8*/ 	.word	0x000090e0


	//   ....[16]....
        /*08fc*/ 	.word	0x0000c7b0


	//   ....[17]....
        /*0900*/ 	.word	0x0000c840


	//   ....[18]....
        /*0904*/ 	.word	0x0000cb50


	//   ....[19]....
        /*0908*/ 	.word	0x0000cb90


	//   ....[20]....
        /*090c*/ 	.word	0x0000f040


	//   ....[21]....
        /*0910*/ 	.word	0x0000f050


	//   ....[22]....
        /*0914*/ 	.word	0x0000f090


	//   ....[23]....
        /*0918*/ 	.word	0x0000f0d0


	//   ....[24]....
        /*091c*/ 	.word	0x00010750


	//   ....[25]....
        /*0920*/ 	.word	0x00010760


	//   ....[26]....
        /*0924*/ 	.word	0x00010840


	//   ....[27]....
        /*0928*/ 	.word	0x00010930


	//   ....[28]....
        /*092c*/ 	.word	0x00011550


	//   ....[29]....
        /*0930*/ 	.word	0x00011620


	//   ....[30]....
        /*0934*/ 	.word	0x00011650


	//   ....[31]....
        /*0938*/ 	.word	0x00011670


	//   ....[32]....
        /*093c*/ 	.word	0x000116a0


	//   ....[33]....
        /*0940*/ 	.word	0x000116c0


	//   ....[34]....
        /*0944*/ 	.word	0x000116d0


	//   ....[35]....
        /*0948*/ 	.word	0x000116e0


	//   ....[36]....
        /*094c*/ 	.word	0x000116f0


	//   ....[37]....
        /*0950*/ 	.word	0x00011700


	//   ....[38]....
        /*0954*/ 	.word	0x00011710


	//   ....[39]....
        /*0958*/ 	.word	0x00011720


	//   ....[40]....
        /*095c*/ 	.word	0x00011730


	//   ....[41]....
        /*0960*/ 	.word	0x00011740


	//   ....[42]....
        /*0964*/ 	.word	0x00011750


	//   ....[43]....
        /*0968*/ 	.word	0x00011760


	//   ....[44]....
        /*096c*/ 	.word	0x00011770


	//   ....[45]....
        /*0970*/ 	.word	0x00011780


	//   ....[46]....
        /*0974*/ 	.word	0x00011790


	//   ....[47]....
        /*0978*/ 	.word	0x000117a0


	//   ....[48]....
        /*097c*/ 	.word	0x000117b0


	//   ....[49]....
        /*0980*/ 	.word	0x000117c0


	//   ....[50]....
        /*0984*/ 	.word	0x000117d0


	//   ....[51]....
        /*0988*/ 	.word	0x000117e0


	//   ....[52]....
        /*098c*/ 	.word	0x000117f0


	//   ....[53]....
        /*0990*/ 	.word	0x00011800


	//   ....[54]....
        /*0994*/ 	.word	0x00011810


	//   ....[55]....
        /*0998*/ 	.word	0x00011820


	//   ....[56]....
        /*099c*/ 	.word	0x00011830


	//   ....[57]....
        /*09a0*/ 	.word	0x00011840


	//   ....[58]....
        /*09a4*/ 	.word	0x00011850


	//   ....[59]....
        /*09a8*/ 	.word	0x00011860


	//   ....[60]....
        /*09ac*/ 	.word	0x00011870


	//   ....[61]....
        /*09b0*/ 	.word	0x00011880


	//   ....[62]....
        /*09b4*/ 	.word	0x00011890


	//   ....[63]....
        /*09b8*/ 	.word	0x000118a0


	//   ....[64]....
        /*09bc*/ 	.word	0x000118b0


	//   ....[65]....
        /*09c0*/ 	.word	0x000118c0


	//   ....[66]....
        /*09c4*/ 	.word	0x000118d0


	//   ....[67]....
        /*09c8*/ 	.word	0x000118e0


	//   ....[68]....
        /*09cc*/ 	.word	0x000118f0


	//   ....[69]....
        /*09d0*/ 	.word	0x00011900


	//   ....[70]....
        /*09d4*/ 	.word	0x00011910


	//   ....[71]....
        /*09d8*/ 	.word	0x00011920


	//   ....[72]....
        /*09dc*/ 	.word	0x00011930


	//   ....[73]....
        /*09e0*/ 	.word	0x00011940


	//   ....[74]....
        /*09e4*/ 	.word	0x00011950


	//   ....[75]....
        /*09e8*/ 	.word	0x00011960


	//   ....[76]....
        /*09ec*/ 	.word	0x000122a0


	//   ....[77]....
        /*09f0*/ 	.word	0x000122b0


	//   ....[78]....
        /*09f4*/ 	.word	0x000122c0


	//   ....[79]....
        /*09f8*/ 	.word	0x00012310


	//   ....[80]....
        /*09fc*/ 	.word	0x000129f0


	//   ....[81]....
        /*0a00*/ 	.word	0x00012a00


	//   ....[82]....
        /*0a04*/ 	.word	0x00012b10


	//   ....[83]....
        /*0a08*/ 	.word	0x00012b30


	//   ....[84]....
        /*0a0c*/ 	.word	0x00012f70


	//   ....[85]....
        /*0a10*/ 	.word	0x00012f80


	//   ....[86]....
        /*0a14*/ 	.word	0x000133b0


	//   ....[87]....
        /*0a18*/ 	.word	0x000133c0


	//   ....[88]....
        /*0a1c*/ 	.word	0x00014000


	//   ....[89]....
        /*0a20*/ 	.word	0x00014010


	//   ....[90]....
        /*0a24*/ 	.word	0x00014110


	//   ....[91]....
        /*0a28*/ 	.word	0x00014130


	//   ....[92]....
        /*0a2c*/ 	.word	0x000142b0


	//   ....[93]....
        /*0a30*/ 	.word	0x000144d0


	//   ....[94]....
        /*0a34*/ 	.word	0x00014500


	//   ....[95]....
        /*0a38*/ 	.word	0x00014530


	//   ....[96]....
        /*0a3c*/ 	.word	0x00014560


	//   ....[97]....
        /*0a40*/ 	.word	0x00014590


	//   ....[98]....
        /*0a44*/ 	.word	0x000145c0


	//   ....[99]....
        /*0a48*/ 	.word	0x00014750


	//   ....[100]....
        /*0a4c*/ 	.word	0x00014780


	//   ....[101]....
        /*0a50*/ 	.word	0x000147b0


	//   ....[102]....
        /*0a54*/ 	.word	0x000147e0


	//   ....[103]....
        /*0a58*/ 	.word	0x00014810


	//   ....[104]....
        /*0a5c*/ 	.word	0x00014840


	//   ....[105]....
        /*0a60*/ 	.word	0x000148d0


	//   ....[106]....
        /*0a64*/ 	.word	0x00014900


	//   ....[107]....
        /*0a68*/ 	.word	0x00014910


	//   ....[108]....
        /*0a6c*/ 	.word	0x000149b0


	//   ....[109]....
        /*0a70*/ 	.word	0x00015b10


	//   ....[110]....
        /*0a74*/ 	.word	0x000178f0


	//   ....[111]....
        /*0a78*/ 	.word	0x00018790


	//   ....[112]....
        /*0a7c*/ 	.word	0x000187c0


	//   ....[113]....
        /*0a80*/ 	.word	0x000187e0


	//   ....[114]....
        /*0a84*/ 	.word	0x000187f0


	//   ....[115]....
        /*0a88*/ 	.word	0x000188f0


	//   ....[116]....
        /*0a8c*/ 	.word	0x00018900


	//   ....[117]....
        /*0a90*/ 	.word	0x0001a3a0


	//   ....[118]....
        /*0a94*/ 	.word	0x0001a3d0


	//   ....[119]....
        /*0a98*/ 	.word	0x0001a440


	//   ....[120]....
        /*0a9c*/ 	.word	0x0001a470


	//   ....[121]....
        /*0aa0*/ 	.word	0x0001a4a0


	//   ....[122]....
        /*0aa4*/ 	.word	0x0001a4d0


	//   ....[123]....
        /*0aa8*/ 	.word	0x0001a500


	//   ....[124]....
        /*0aac*/ 	.word	0x0001a530


	//   ....[125]....
        /*0ab0*/ 	.word	0x0001a6d0


	//   ....[126]....
        /*0ab4*/ 	.word	0x0001a700


	//   ....[127]....
        /*0ab8*/ 	.word	0x0001a730


	//   ....[128]....
        /*0abc*/ 	.word	0x0001a760


	//   ....[129]....
        /*0ac0*/ 	.word	0x0001a790


	//   ....[130]....
        /*0ac4*/ 	.word	0x0001a7c0


	//   ....[131]....
        /*0ac8*/ 	.word	0x0001a880


	//   ....[132]....
        /*0acc*/ 	.word	0x0001a8a0


	//   ....[133]....
        /*0ad0*/ 	.word	0x0001a8b0


	//   ....[134]....
        /*0ad4*/ 	.word	0x0001a910


	//   ....[135]....
        /*0ad8*/ 	.word	0x0001af40


	//   ....[136]....
        /*0adc*/ 	.word	0x0001b3c0


	//   ....[137]....
        /*0ae0*/ 	.word	0x0001b450


	//   ....[138]....
        /*0ae4*/ 	.word	0x0001b4a0


	//   ....[139]....
        /*0ae8*/ 	.word	0x0001b4f0


	//   ....[140]....
        /*0aec*/ 	.word	0x0001b5d0


	//   ....[141]....
        /*0af0*/ 	.word	0x0001b660


	//   ....[142]....
        /*0af4*/ 	.word	0x0001b6b0


	//   ....[143]....
        /*0af8*/ 	.word	0x0001b700


	//   ....[144]....
        /*0afc*/ 	.word	0x0001b960


	//   ....[145]....
        /*0b00*/ 	.word	0x0001bc40


	//   ....[146]....
        /*0b04*/ 	.word	0x0001be10


	//   ....[147]....
        /*0b08*/ 	.word	0x0001be70


	//   ....[148]....
        /*0b0c*/ 	.word	0x0001bed0


	//   ....[149]....
        /*0b10*/ 	.word	0x0001bf70


	//   ....[150]....
        /*0b14*/ 	.word	0x0001c040


	//   ....[151]....
        /*0b18*/ 	.word	0x0001c120


	//   ....[152]....
        /*0b1c*/ 	.word	0x0001c3f0


	//   ....[153]....
        /*0b20*/ 	.word	0x0001c490


	//   ....[154]....
        /*0b24*/ 	.word	0x0001c620


	//   ....[155]....
        /*0b28*/ 	.word	0x0001c6a0


	//   ....[156]....
        /*0b2c*/ 	.word	0x0001c720


	//   ....[157]....
        /*0b30*/ 	.word	0x0001c7a0


	//   ....[158]....
        /*0b34*/ 	.word	0x0001c820


	//   ....[159]....
        /*0b38*/ 	.word	0x0001c8b0


	//   ....[160]....
        /*0b3c*/ 	.word	0x0001c950


	//   ....[161]....
        /*0b40*/ 	.word	0x0001ca00


	//   ....[162]....
        /*0b44*/ 	.word	0x0001ca80


	//   ....[163]....
        /*0b48*/ 	.word	0x0001cb00


	//   ....[164]....
        /*0b4c*/ 	.word	0x0001cb80


	//   ....[165]....
        /*0b50*/ 	.word	0x0001cc10


	//   ....[166]....
        /*0b54*/ 	.word	0x0001cc90


	//   ....[167]....
        /*0b58*/ 	.word	0x0001cd30


	//   ....[168]....
        /*0b5c*/ 	.word	0x0001cd80


	//   ....[169]....
        /*0b60*/ 	.word	0x0001ce10


	//   ....[170]....
        /*0b64*/ 	.word	0x0001cf40


	//----- nvinfo : EIATTR_REG_RECONFIG
	.align		4
.L_145:
        /*0b68*/ 	.byte	0x01, 0x54
	.zero		2


	//----- nvinfo : EIATTR_SYSCALL_OFFSETS
	.align		4
        /*0b6c*/ 	.byte	0x04, 0x46
        /*0b6e*/ 	.short	(.L_147 - .L_146)


	//   ....[0]....
.L_146:
        /*0b70*/ 	.word	0x00001cc0


	//   ....[1]....
        /*0b74*/ 	.word	0x00001e10


	//   ....[2]....
        /*0b78*/ 	.word	0x00006f40


	//   ....[3]....
        /*0b7c*/ 	.word	0x000074c0


	//   ....[4]....
        /*0b80*/ 	.word	0x00017370


	//   ....[5]....
        /*0b84*/ 	.word	0x00017500


	//   ....[6]....
        /*0b88*/ 	.word	0x00017650


	//   ....[7]....
        /*0b8c*/ 	.word	0x000177a0


	//   ....[8]....
        /*0b90*/ 	.word	0x00018280


	//----- nvinfo : EIATTR_MBARRIER_INSTR_OFFSETS
	.align		4
.L_147:
        /*0b94*/ 	.byte	0x04, 0x39
        /*0b96*/ 	.short	(.L_149 - .L_148)


	//   ....[0]....
.L_148:
        /*0b98*/ 	.word	0x000002b0
        /*0b9c*/ 	.word	0x000000ff
        /*0ba0*/ 	.word	0x00019c00
        /*0ba4*/ 	.short	0x0100
        /*0ba6*/ 	.byte	0x08
	.zero		1


	//   ....[1]....
        /*0ba8*/ 	.word	0x000002c0
        /*0bac*/ 	.word	0x000000ff
        /*0bb0*/ 	.word	0x00019c20
        /*0bb4*/ 	.short	0x0100
        /*0bb6*/ 	.byte	0x08
	.zero		1


	//   ....[2]....
        /*0bb8*/ 	.word	0x000003b0
        /*0bbc*/ 	.word	0x000000ff
        /*0bc0*/ 	.word	0x00019c30
        /*0bc4*/ 	.short	0x0100
        /*0bc6*/ 	.byte	0x08
	.zero		1


	//   ....[3]....
        /*0bc8*/ 	.word	0x000003c0
        /*0bcc*/ 	.word	0x000000ff
        /*0bd0*/ 	.word	0x00019c40
        /*0bd4*/ 	.short	0x0100
        /*0bd6*/ 	.byte	0x08
	.zero		1


	//   ....[4]....
        /*0bd8*/ 	.word	0x000003d0
        /*0bdc*/ 	.word	0x000000ff
        /*0be0*/ 	.word	0x00019c38
        /*0be4*/ 	.short	0x0100
        /*0be6*/ 	.byte	0x08
	.zero		1


	//   ....[5]....
        /*0be8*/ 	.word	0x000003e0
        /*0bec*/ 	.word	0x000000ff
        /*0bf0*/ 	.word	0x00019c48
        /*0bf4*/ 	.short	0x0100
        /*0bf6*/ 	.byte	0x08
	.zero		1


	//   ....[6]....
        /*0bf8*/ 	.word	0x00000510
        /*0bfc*/ 	.word	0x000000ff
        /*0c00*/ 	.word	0x00019c50
        /*0c04*/ 	.short	0x0100
        /*0c06*/ 	.byte	0x08
	.zero		1


	//   ....[7]....
        /*0c08*/ 	.word	0x00000520
        /*0c0c*/ 	.word	0x000000ff
        /*0c10*/ 	.word	0x00019c60
        /*0c14*/ 	.short	0x0100
        /*0c16*/ 	.byte	0x08
	.zero		1


	//   ....[8]....
        /*0c18*/ 	.word	0x00000530
        /*0c1c*/ 	.word	0x000000ff
        /*0c20*/ 	.word	0x00019c58
        /*0c24*/ 	.short	0x0100
        /*0c26*/ 	.byte	0x08
	.zero		1


	//   ....[9]....
        /*0c28*/ 	.word	0x00000540
        /*0c2c*/ 	.word	0x000000ff
        /*0c30*/ 	.word	0x00019c68
        /*0c34*/ 	.short	0x0100
        /*0c36*/ 	.byte	0x08
	.zero		1


	//   ....[10]....
        /*0c38*/ 	.word	0x00000630
        /*0c3c*/ 	.word	0x000000ff
        /*0c40*/ 	.word	0x00019c70
        /*0c44*/ 	.short	0x0100
        /*0c46*/ 	.byte	0x06
	.zero		1


	//   ....[11]....
        /*0c48*/ 	.word	0x00000640
        /*0c4c*/ 	.word	0x000000ff
        /*0c50*/ 	.word	0x00019c80
        /*0c54*/ 	.short	0x0100
        /*0c56*/ 	.byte	0x06
	.zero		1


	//   ....[12]....
        /*0c58*/ 	.word	0x00000650
        /*0c5c*/ 	.word	0x000000ff
        /*0c60*/ 	.word	0x00019c78
        /*0c64*/ 	.short	0x0100
        /*0c66*/ 	.byte	0x06
	.zero		1


	//   ....[13]....
        /*0c68*/ 	.word	0x00000660
        /*0c6c*/ 	.word	0x000000ff
        /*0c70*/ 	.word	0x00019c88
        /*0c74*/ 	.short	0x0100
        /*0c76*/ 	.byte	0x06
	.zero		1


	//   ....[14]....
        /*0c78*/ 	.word	0x00000790
        /*0c7c*/ 	.word	0x000000ff
        /*0c80*/ 	.word	0x00019c90
        /*0c84*/ 	.short	0x0100
        /*0c86*/ 	.byte	0x08
	.zero		1


	//   ....[15]....
        /*0c88*/ 	.word	0x000007a0
        /*0c8c*/ 	.word	0x000000ff
        /*0c90*/ 	.word	0x00019ca0
        /*0c94*/ 	.short	0x0100
        /*0c96*/ 	.byte	0x08
	.zero		1


	//   ....[16]....
        /*0c98*/ 	.word	0x000007b0
        /*0c9c*/ 	.word	0x000000ff
        /*0ca0*/ 	.word	0x00019c98
        /*0ca4*/ 	.short	0x0100
        /*0ca6*/ 	.byte	0x08
	.zero		1


	//   ....[17]....
        /*0ca8*/ 	.word	0x000007c0
        /*0cac*/ 	.word	0x000000ff
        /*0cb0*/ 	.word	0x00019ca8
        /*0cb4*/ 	.short	0x0100
        /*0cb6*/ 	.byte	0x08
	.zero		1


	//   ....[18]....
        /*0cb8*/ 	.word	0x000008f0
        /*0cbc*/ 	.word	0x000000ff
        /*0cc0*/ 	.word	0x00019cb0
        /*0cc4*/ 	.short	0x0100
        /*0cc6*/ 	.byte	0x08
	.zero		1


	//   ....[19]....
        /*0cc8*/ 	.word	0x00000900
        /*0ccc*/ 	.word	0x000000ff
        /*0cd0*/ 	.word	0x00019cc0
        /*0cd4*/ 	.short	0x0100
        /*0cd6*/ 	.byte	0x08
	.zero		1


	//   ....[20]....
        /*0cd8*/ 	.word	0x00000910
        /*0cdc*/ 	.word	0x000000ff
        /*0ce0*/ 	.word	0x00019cb8
        /*0ce4*/ 	.short	0x0100
        /*0ce6*/ 	.byte	0x08
	.zero		1


	//   ....[21]....
        /*0ce8*/ 	.word	0x00000920
        /*0cec*/ 	.word	0x000000ff
        /*0cf0*/ 	.word	0x00019cc8
        /*0cf4*/ 	.short	0x0100
        /*0cf6*/ 	.byte	0x08
	.zero		1


	//   ....[22]....
        /*0cf8*/ 	.word	0x00002b00
        /*0cfc*/ 	.word	0x00000054
        /*0d00*/ 	.word	0x00019c90
        /*0d04*/ 	.short	0x010a
        /*0d06*/ 	.byte	0x3f
	.zero		1


	//   ....[23]....
        /*0d08*/ 	.word	0x00004320
        /*0d0c*/ 	.word	0x00000054
        /*0d10*/ 	.word	0x00019c90
        /*0d14*/ 	.short	0x010a
        /*0d16*/ 	.byte	0x3f
	.zero		1


	//   ....[24]....
        /*0d18*/ 	.word	0x000063a0
        /*0d1c*/ 	.word	0x00000054
        /*0d20*/ 	.word	0x00019c90
        /*0d24*/ 	.short	0x010a
        /*0d26*/ 	.byte	0x3f
	.zero		1


	//   ....[25]....
        /*0d28*/ 	.word	0x00006570
        /*0d2c*/ 	.word	0x00000008
        /*0d30*/ 	.word	0x00000000
        /*0d34*/ 	.short	0x0101
        /*0d36*/ 	.byte	0x3f
	.zero		1


	//   ....[26]....
        /*0d38*/ 	.word	0x000065b0
        /*0d3c*/ 	.word	0x00000054
        /*0d40*/ 	.word	0x00019cb0
        /*0d44*/ 	.short	0x010a
        /*0d46*/ 	.byte	0x3f
	.zero		1


	//   ....[27]....
        /*0d48*/ 	.word	0x00006820
        /*0d4c*/ 	.word	0x00000054
        /*0d50*/ 	.word	0x00000000
        /*0d54*/ 	.short	0x0101
        /*0d56*/ 	.byte	0x3f
	.zero		1


	//   ....[28]....
        /*0d58*/ 	.word	0x00007220
        /*0d5c*/ 	.word	0x00000010
        /*0d60*/ 	.word	0x00019c00
        /*0d64*/ 	.short	0x010a
        /*0d66*/ 	.byte	0x3f
	.zero		1


	//   ....[29]....
        /*0d68*/ 	.word	0x00007270
        /*0d6c*/ 	.word	0x00000010
        /*0d70*/ 	.word	0x00019c00
        /*0d74*/ 	.short	0x010a
        /*0d76*/ 	.byte	0x3f
	.zero		1


	//   ....[30]....
        /*0d78*/ 	.word	0x000078d0
        /*0d7c*/ 	.word	0x00000010
        /*0d80*/ 	.word	0x00019c00
        /*0d84*/ 	.short	0x010a
        /*0d86*/ 	.byte	0x3f
	.zero		1


	//   ....[31]....
        /*0d88*/ 	.word	0x000093e0
        /*0d8c*/ 	.word	0x00000010
        /*0d90*/ 	.word	0x00019c00
        /*0d94*/ 	.short	0x010a
        /*0d96*/ 	.byte	0x3f
	.zero		1


	//   ....[32]....
        /*0d98*/ 	.word	0x0000b550
        /*0d9c*/ 	.word	0x00000000
        /*0da0*/ 	.word	0x00019c30
        /*0da4*/ 	.short	0x010a
        /*0da6*/ 	.byte	0x3f
	.zero		1


	//   ....[33]....
        /*0da8*/ 	.word	0x0000b5f0
        /*0dac*/ 	.word	0x00000000
        /*0db0*/ 	.word	0x00019c30
        /*0db4*/ 	.short	0x010a
        /*0db6*/ 	.byte	0x3f
	.zero		1


	//   ....[34]....
        /*0db8*/ 	.word	0x0000d390
        /*0dbc*/ 	.word	0x00000027
        /*0dc0*/ 	.word	0x00000000
        /*0dc4*/ 	.short	0x0101
        /*0dc6*/ 	.byte	0x3f
	.zero		1


	//   ....[35]....
        /*0dc8*/ 	.word	0x0000df40
        /*0dcc*/ 	.word	0x0000000d
        /*0dd0*/ 	.word	0x00019c30
        /*0dd4*/ 	.short	0x010a
        /*0dd6*/ 	.byte	0x3f
	.zero		1


	//   ....[36]....
        /*0dd8*/ 	.word	0x0000dfb0
        /*0ddc*/ 	.word	0x0000000d
        /*0de0*/ 	.word	0x00019c30
        /*0de4*/ 	.short	0x010a
        /*0de6*/ 	.byte	0x3f
	.zero		1


	//   ....[37]....
        /*0de8*/ 	.word	0x0000e1c0
        /*0dec*/ 	.word	0x0000000e
        /*0df0*/ 	.word	0x00019c50
        /*0df4*/ 	.short	0x010a
        /*0df6*/ 	.byte	0x3f
	.zero		1


	//   ....[38]....
        /*0df8*/ 	.word	0x0000e210
        /*0dfc*/ 	.word	0x0000000e
        /*0e00*/ 	.word	0x00019c50
        /*0e04*/ 	.short	0x010a
        /*0e06*/ 	.byte	0x3f
	.zero		1


	//   ....[39]....
        /*0e08*/ 	.word	0x0000f670
        /*0e0c*/ 	.word	0x0000000d
        /*0e10*/ 	.word	0x00000000
        /*0e14*/ 	.short	0x0101
        /*0e16*/ 	.byte	0x3f
	.zero		1


	//   ....[40]....
        /*0e18*/ 	.word	0x0000fe30
        /*0e1c*/ 	.word	0x0000000e
        /*0e20*/ 	.word	0x00000000
        /*0e24*/ 	.short	0x0101
        /*0e26*/ 	.byte	0x3f
	.zero		1


	//   ....[41]....
        /*0e28*/ 	.word	0x000104e0
        /*0e2c*/ 	.word	0x0000000a
        /*0e30*/ 	.word	0x00019c50
        /*0e34*/ 	.short	0x010a
        /*0e36*/ 	.byte	0x3f
	.zero		1


	//   ....[42]....
        /*0e38*/ 	.word	0x00010530
        /*0e3c*/ 	.word	0x0000000a
        /*0e40*/ 	.word	0x00019c50
        /*0e44*/ 	.short	0x010a
        /*0e46*/ 	.byte	0x3f
	.zero		1


	//   ....[43]....
        /*0e48*/ 	.word	0x00010df0
        /*0e4c*/ 	.word	0x00000005
        /*0e50*/ 	.word	0x00000000
        /*0e54*/ 	.short	0x0101
        /*0e56*/ 	.byte	0x3f
	.zero		1


	//   ....[44]....
        /*0e58*/ 	.word	0x00012a10
        /*0e5c*/ 	.word	0x00000000
        /*0e60*/ 	.word	0x00000000
        /*0e64*/ 	.short	0x0101
        /*0e66*/ 	.byte	0x3f
	.zero		1


	//   ....[45]....
        /*0e68*/ 	.word	0x00012f60
        /*0e6c*/ 	.word	0x00000002
        /*0e70*/ 	.word	0x00000000
        /*0e74*/ 	.short	0x0101
        /*0e76*/ 	.byte	0x3f
	.zero		1


	//   ....[46]....
        /*0e78*/ 	.word	0x00015bf0
        /*0e7c*/ 	.word	0x00000012
        /*0e80*/ 	.word	0x00019c20
        /*0e84*/ 	.short	0x010a
        /*0e86*/ 	.byte	0x3f
	.zero		1


	//   ....[47]....
        /*0e88*/ 	.word	0x00015c80
        /*0e8c*/ 	.word	0x00000009
        /*0e90*/ 	.word	0x00019ca0
        /*0e94*/ 	.short	0x010a
        /*0e96*/ 	.byte	0x3f
	.zero		1


	//   ....[48]....
        /*0e98*/ 	.word	0x000160d0
        /*0e9c*/ 	.word	0x00000009
        /*0ea0*/ 	.word	0x00019cc0
        /*0ea4*/ 	.short	0x010a
        /*0ea6*/ 	.byte	0x3f
	.zero		1


	//   ....[49]....
        /*0ea8*/ 	.word	0x000165e0
        /*0eac*/ 	.word	0x00000009
        /*0eb0*/ 	.word	0x00019ca0
        /*0eb4*/ 	.short	0x010a
        /*0eb6*/ 	.byte	0x3f
	.zero		1


	//   ....[50]....
        /*0eb8*/ 	.word	0x00016a20
        /*0ebc*/ 	.word	0x00000009
        /*0ec0*/ 	.word	0x00019cc0
        /*0ec4*/ 	.short	0x010a
        /*0ec6*/ 	.byte	0x3f
	.zero		1


	//   ....[51]....
        /*0ec8*/ 	.word	0x00017b40
        /*0ecc*/ 	.word	0x00000004
        /*0ed0*/ 	.word	0x00019c80
        /*0ed4*/ 	.short	0x010a
        /*0ed6*/ 	.byte	0x3f
	.zero		1


	//   ....[52]....
        /*0ed8*/ 	.word	0x00017da0
        /*0edc*/ 	.word	0x00000004
        /*0ee0*/ 	.word	0x00019c40
        /*0ee4*/ 	.short	0x010a
        /*0ee6*/ 	.byte	0x3f
	.zero		1


	//   ....[53]....
        /*0ee8*/ 	.word	0x000189e0
        /*0eec*/ 	.word	0x00000012
        /*0ef0*/ 	.word	0x00019c00
        /*0ef4*/ 	.short	0x0107
        /*0ef6*/ 	.byte	0x3f
	.zero		1


	//   ....[54]....
        /*0ef8*/ 	.word	0x00018ae0
        /*0efc*/ 	.word	0x00000012
        /*0f00*/ 	.word	0x00019c00
        /*0f04*/ 	.short	0x0101
        /*0f06*/ 	.byte	0x3f
	.zero		1


	//   ....[55]....
        /*0f08*/ 	.word	0x00018b00
        /*0f0c*/ 	.word	0x00000012
        /*0f10*/ 	.word	0x00019c20
        /*0f14*/ 	.short	0x010a
        /*0f16*/ 	.byte	0x3f
	.zero		1


	//   ....[56]....
        /*0f18*/ 	.word	0x00018de0
        /*0f1c*/ 	.word	0x00000006
        /*0f20*/ 	.word	0x00019c80
        /*0f24*/ 	.short	0x010a
        /*0f26*/ 	.byte	0x3f
	.zero		1


	//   ....[57]....
        /*0f28*/ 	.word	0x00019230
        /*0f2c*/ 	.word	0x00000006
        /*0f30*/ 	.word	0x00019c40
        /*0f34*/ 	.short	0x010a
        /*0f36*/ 	.byte	0x3f
	.zero		1


	//   ....[58]....
        /*0f38*/ 	.word	0x000196d0
        /*0f3c*/ 	.word	0x00000003
        /*0f40*/ 	.word	0x00019c70
        /*0f44*/ 	.short	0x010a
        /*0f46*/ 	.byte	0x3f
	.zero		1


	//   ....[59]....
        /*0f48*/ 	.word	0x00019750
        /*0f4c*/ 	.word	0x00000003
        /*0f50*/ 	.word	0x00019c60
        /*0f54*/ 	.short	0x010a
        /*0f56*/ 	.byte	0x3f
	.zero		1


	//   ....[60]....
        /*0f58*/ 	.word	0x00019ad0
        /*0f5c*/ 	.word	0x00000003
        /*0f60*/ 	.word	0x00019c50
        /*0f64*/ 	.short	0x0101
        /*0f66*/ 	.byte	0x3f
	.zero		1


	//   ....[61]....
        /*0f68*/ 	.word	0x00019b50
        /*0f6c*/ 	.word	0x00000003
        /*0f70*/ 	.word	0x00000000
        /*0f74*/ 	.short	0x0101
        /*0f76*/ 	.byte	0x3f
	.zero		1


	//   ....[62]....
        /*0f78*/ 	.word	0x00019d40
        /*0f7c*/ 	.word	0x00000003
        /*0f80*/ 	.word	0x00019c70
        /*0f84*/ 	.short	0x010a
        /*0f86*/ 	.byte	0x3f
	.zero		1


	//   ....[63]....
        /*0f88*/ 	.word	0x00019db0
        /*0f8c*/ 	.word	0x00000003
        /*0f90*/ 	.word	0x00019c60
        /*0f94*/ 	.short	0x010a
        /*0f96*/ 	.byte	0x3f
	.zero		1


	//   ....[64]....
        /*0f98*/ 	.word	0x0001a130
        /*0f9c*/ 	.word	0x00000003
        /*0fa0*/ 	.word	0x00019c50
        /*0fa4*/ 	.short	0x0101
        /*0fa6*/ 	.byte	0x3f
	.zero		1


	//   ....[65]....
        /*0fa8*/ 	.word	0x0001a180
        /*0fac*/ 	.word	0x00000000
        /*0fb0*/ 	.word	0x00000000
        /*0fb4*/ 	.short	0x0101
        /*0fb6*/ 	.byte	0x3f
	.zero		1


	//   ....[66]....
        /*0fb8*/ 	.word	0x0001aec0
        /*0fbc*/ 	.word	0x00000008
        /*0fc0*/ 	.word	0x00019c20
        /*0fc4*/ 	.short	0x010a
        /*0fc6*/ 	.byte	0x3f
	.zero		1


	//   ....[67]....
        /*0fc8*/ 	.word	0x0001b050
        /*0fcc*/ 	.word	0x00000006
        /*0fd0*/ 	.word	0x00000000
        /*0fd4*/ 	.short	0x010a
        /*0fd6*/ 	.byte	0x3f
	.zero		1


	//   ....[68]....
        /*0fd8*/ 	.word	0x0001b0c0
        /*0fdc*/ 	.word	0x00000007
        /*0fe0*/ 	.word	0x00000000
        /*0fe4*/ 	.short	0x010a
        /*0fe6*/ 	.byte	0x3f
	.zero		1


	//   ....[69]....
        /*0fe8*/ 	.word	0x0001b110
        /*0fec*/ 	.word	0x00000002
        /*0ff0*/ 	.word	0x00019c60
        /*0ff4*/ 	.short	0x010a
        /*0ff6*/ 	.byte	0x3f
	.zero		1


	//   ....[70]....
        /*0ff8*/ 	.word	0x0001b160
        /*0ffc*/ 	.word	0x00000005
        /*1000*/ 	.word	0x00019c60
        /*1004*/ 	.short	0x010a
        /*1006*/ 	.byte	0x3f
	.zero		1


	//   ....[71]....
        /*1008*/ 	.word	0x0001b1a0
        /*100c*/ 	.word	0x00000002
        /*1010*/ 	.word	0x00019c80
        /*1014*/ 	.short	0x010a
        /*1016*/ 	.byte	0x3f
	.zero		1


	//   ....[72]....
        /*1018*/ 	.word	0x0001b1c0
        /*101c*/ 	.word	0x00000005
        /*1020*/ 	.word	0x00019c80
        /*1024*/ 	.short	0x010a
        /*1026*/ 	.byte	0x3f
	.zero		1


	//   ....[73]....
        /*1028*/ 	.word	0x0001b220
        /*102c*/ 	.word	0x00000054
        /*1030*/ 	.word	0x00019c90
        /*1034*/ 	.short	0x010a
        /*1036*/ 	.byte	0x3f
	.zero		1


	//   ....[74]....
        /*1038*/ 	.word	0x0001b270
        /*103c*/ 	.word	0x00000054
        /*1040*/ 	.word	0x00019c90
        /*1044*/ 	.short	0x010a
        /*1046*/ 	.byte	0x3f
	.zero		1


	//   ....[75]....
        /*1048*/ 	.word	0x0001b2c0
        /*104c*/ 	.word	0x00000054
        /*1050*/ 	.word	0x00019c90
        /*1054*/ 	.short	0x010a
        /*1056*/ 	.byte	0x3f
	.zero		1


	//   ....[76]....
        /*1058*/ 	.word	0x0001b310
        /*105c*/ 	.word	0x00000054
        /*1060*/ 	.word	0x00019cb0
        /*1064*/ 	.short	0x010a
        /*1066*/ 	.byte	0x3f
	.zero		1


	//   ....[77]....
        /*1068*/ 	.word	0x0001b520
        /*106c*/ 	.word	0x00000010
        /*1070*/ 	.word	0x00019c00
        /*1074*/ 	.short	0x010a
        /*1076*/ 	.byte	0x3f
	.zero		1


	//   ....[78]....
        /*1078*/ 	.word	0x0001b740
        /*107c*/ 	.word	0x00000010
        /*1080*/ 	.word	0x00019c00
        /*1084*/ 	.short	0x010a
        /*1086*/ 	.byte	0x3f
	.zero		1


	//   ....[79]....
        /*1088*/ 	.word	0x0001b790
        /*108c*/ 	.word	0x00000000
        /*1090*/ 	.word	0x00019c30
        /*1094*/ 	.short	0x010a
        /*1096*/ 	.byte	0x3f
	.zero		1


	//   ....[80]....
        /*1098*/ 	.word	0x0001b7e0
        /*109c*/ 	.word	0x0000000d
        /*10a0*/ 	.word	0x00019c30
        /*10a4*/ 	.short	0x010a
        /*10a6*/ 	.byte	0x3f
	.zero		1


	//   ....[81]....
        /*10a8*/ 	.word	0x0001b830
        /*10ac*/ 	.word	0x0000000e
        /*10b0*/ 	.word	0x00019c50
        /*10b4*/ 	.short	0x010a
        /*10b6*/ 	.byte	0x3f
	.zero		1


	//   ....[82]....
        /*10b8*/ 	.word	0x0001b880
        /*10bc*/ 	.word	0x0000000a
        /*10c0*/ 	.word	0x00019c50
        /*10c4*/ 	.short	0x010a
        /*10c6*/ 	.byte	0x3f
	.zero		1


	//   ....[83]....
        /*10c8*/ 	.word	0x0001ba20
        /*10cc*/ 	.word	0x00000012
        /*10d0*/ 	.word	0x00019c20
        /*10d4*/ 	.short	0x010a
        /*10d6*/ 	.byte	0x3f
	.zero		1


	//   ....[84]....
        /*10d8*/ 	.word	0x0001ba70
        /*10dc*/ 	.word	0x00000009
        /*10e0*/ 	.word	0x00019ca0
        /*10e4*/ 	.short	0x010a
        /*10e6*/ 	.byte	0x3f
	.zero		1


	//   ....[85]....
        /*10e8*/ 	.word	0x0001bac0
        /*10ec*/ 	.word	0x00000009
        /*10f0*/ 	.word	0x00019cc0
        /*10f4*/ 	.short	0x010a
        /*10f6*/ 	.byte	0x3f
	.zero		1


	//   ....[86]....
        /*10f8*/ 	.word	0x0001bb10
        /*10fc*/ 	.word	0x00000009
        /*1100*/ 	.word	0x00019ca0
        /*1104*/ 	.short	0x010a
        /*1106*/ 	.byte	0x3f
	.zero		1


	//   ....[87]....
        /*1108*/ 	.word	0x0001bb60
        /*110c*/ 	.word	0x00000009
        /*1110*/ 	.word	0x00019cc0
        /*1114*/ 	.short	0x010a
        /*1116*/ 	.byte	0x3f
	.zero		1


	//   ....[88]....
        /*1118*/ 	.word	0x0001bd00
        /*111c*/ 	.word	0x00000004
        /*1120*/ 	.word	0x00019c80
        /*1124*/ 	.short	0x010a
        /*1126*/ 	.byte	0x3f
	.zero		1


	//   ....[89]....
        /*1128*/ 	.word	0x0001bd50
        /*112c*/ 	.word	0x00000004
        /*1130*/ 	.word	0x00019c40
        /*1134*/ 	.short	0x010a
        /*1136*/ 	.byte	0x3f
	.zero		1


	//   ....[90]....
        /*1138*/ 	.word	0x0001c160
        /*113c*/ 	.word	0x00000012
        /*1140*/ 	.word	0x00019c20
        /*1144*/ 	.short	0x010a
        /*1146*/ 	.byte	0x3f
	.zero		1


	//   ....[91]....
        /*1148*/ 	.word	0x0001c1b0
        /*114c*/ 	.word	0x00000006
        /*1150*/ 	.word	0x00019c80
        /*1154*/ 	.short	0x010a
        /*1156*/ 	.byte	0x3f
	.zero		1


	//   ....[92]....
        /*1158*/ 	.word	0x0001c200
        /*115c*/ 	.word	0x00000006
        /*1160*/ 	.word	0x00019c40
        /*1164*/ 	.short	0x010a
        /*1166*/ 	.byte	0x3f
	.zero		1


	//   ....[93]....
        /*1168*/ 	.word	0x0001c250
        /*116c*/ 	.word	0x00000003
        /*1170*/ 	.word	0x00019c70
        /*1174*/ 	.short	0x010a
        /*1176*/ 	.byte	0x3f
	.zero		1


	//   ....[94]....
        /*1178*/ 	.word	0x0001c2a0
        /*117c*/ 	.word	0x00000003
        /*1180*/ 	.word	0x00019c60
        /*1184*/ 	.short	0x010a
        /*1186*/ 	.byte	0x3f
	.zero		1


	//   ....[95]....
        /*1188*/ 	.word	0x0001c2f0
        /*118c*/ 	.word	0x00000003
        /*1190*/ 	.word	0x00019c70
        /*1194*/ 	.short	0x010a
        /*1196*/ 	.byte	0x3f
	.zero		1


	//   ....[96]....
        /*1198*/ 	.word	0x0001c340
        /*119c*/ 	.word	0x00000003
        /*11a0*/ 	.word	0x00019c60
        /*11a4*/ 	.short	0x010a
        /*11a6*/ 	.byte	0x3f
	.zero		1


	//   ....[97]....
        /*11a8*/ 	.word	0x0001ce60
        /*11ac*/ 	.word	0x00000008
        /*11b0*/ 	.word	0x00019c20
        /*11b4*/ 	.short	0x010a
        /*11b6*/ 	.byte	0x3f
	.zero		1


	//   ....[98]....
        /*11b8*/ 	.word	0x0001d000
        /*11bc*/ 	.word	0x00000006
        /*11c0*/ 	.word	0x00000000
        /*11c4*/ 	.short	0x010a
        /*11c6*/ 	.byte	0x3f
	.zero		1


	//   ....[99]....
        /*11c8*/ 	.word	0x0001d050
        /*11cc*/ 	.word	0x00000007
        /*11d0*/ 	.word	0x00000000
        /*11d4*/ 	.short	0x010a
        /*11d6*/ 	.byte	0x3f
	.zero		1


	//   ....[100]....
        /*11d8*/ 	.word	0x0001d0a0
        /*11dc*/ 	.word	0x00000002
        /*11e0*/ 	.word	0x00019c60
        /*11e4*/ 	.short	0x010a
        /*11e6*/ 	.byte	0x3f
	.zero		1


	//   ....[101]....
        /*11e8*/ 	.word	0x0001d0f0
        /*11ec*/ 	.word	0x00000005
        /*11f0*/ 	.word	0x00019c60
        /*11f4*/ 	.short	0x010a
        /*11f6*/ 	.byte	0x3f
	.zero		1


	//   ....[102]....
        /*11f8*/ 	.word	0x0001d140
        /*11fc*/ 	.word	0x00000002
        /*1200*/ 	.word	0x00019c80
        /*1204*/ 	.short	0x010a
        /*1206*/ 	.byte	0x3f
	.zero		1


	//----- nvinfo : EIATTR_NUM_MBARRIERS
	.align		4
.L_149:
        /*1208*/ 	.byte	0x03, 0x38
        /*120a*/ 	.short	0x0016


	//----- nvinfo : EIATTR_EXIT_INSTR_OFFSETS
	.align		4
        /*120c*/ 	.byte	0x04, 0x1c
        /*120e*/ 	.short	(.L_151 - .L_150)


	//   ....[0]....
.L_150:
        /*1210*/ 	.word	0x0001b210


	//----- nvinfo : EIATTR_MAX_THREADS
	.align		4
.L_151:
        /*1214*/ 	.byte	0x04, 0x05
        /*1216*/ 	.short	(.L_153 - .L_152)
.L_152:
        /*1218*/ 	.word	0x00000200
        /*121c*/ 	.word	0x00000001
        /*1220*/ 	.word	0x00000001


	//----- nvinfo : EIATTR_CRS_STACK_SIZE
	.align		4
.L_153:
        /*1224*/ 	.byte	0x04, 0x1e
        /*1226*/ 	.short	(.L_155 - .L_154)
.L_154:
        /*1228*/ 	.word	0x00000000


	//----- nvinfo : EIATTR_CBANK_PARAM_SIZE
	.align		4
.L_155:
        /*122c*/ 	.byte	0x03, 0x19
        /*122e*/ 	.short	0x0af0


	//----- nvinfo : EIATTR_PARAM_CBANK
	.align		4
        /*1230*/ 	.byte	0x04, 0x0a
        /*1232*/ 	.short	(.L_157 - .L_156)
	.align		4
.L_156:
        /*1234*/ 	.word	index@(.nv.constant0._ZN7cutlass13device_kernelIN5flash11enable_sm90INS1_16FlashAttnFwdSm90INS1_25CollectiveMainloopFwdSm90ILi2EN4cute5tupleIJNS5_1CILi1EEES8_S8_EEENS6_IJNS7_ILi192EEENS7_ILi128EEENS7_ILi96EEEEEELi96ENS_12float_e4m3_tEfNS_4arch4Sm90ELb0ELb0ELb1ELb1ELb0ELb1ELb0ELb1ELb1ELb1ELb1ELb0EEENS1_21CollectiveEpilogueFwdINS6_IJSA_SC_SB_EEES9_NS_10bfloat16_tESG_Li384ELb1ELb1ELb1ELb1EEENS1_36VarlenDynamicPersistentTileSchedulerILi192ELi128ELi384ELi128ELb1ELb1ELb1ELb0ELb1ELb1EEEEEEEEEvNT_6ParamsE)
        /*1238*/ 	.short	0x0210
        /*123a*/ 	.short	0x0af0


	//----- nvinfo : EIATTR_SW_WAR
	.align		4
.L_157:
        /*123c*/ 	.byte	0x04, 0x36
        /*123e*/ 	.short	(.L_159 - .L_158)
.L_158:
        /*1240*/ 	.word	0x00000008
.L_159:


//--------------------- .nv.info._ZN7cutlass13device_kernelIN5flash11enable_sm90INS1_16FlashAttnFwdSm90INS1_25CollectiveMainloopFwdSm90ILi2EN4cute5tupleIJNS5_1CILi1EEES8_S8_EEENS6_IJNS7_ILi192EEENS7_ILi128EEENS7_ILi96EEEEEELi96ENS_12float_e4m3_tEfNS_4arch4Sm90ELb0ELb1ELb1ELb0ELb0ELb0ELb0ELb1ELb1ELb1ELb1ELb0EEENS1_21CollectiveEpilogueFwdINS6_IJSA_SC_SB_EEES9_NS_10bfloat16_tESG_Li384ELb0ELb1ELb1ELb1EEENS1_19SingleTileSchedulerILb0ELb1ELb1ELi192EEEEEEEEEvNT_6ParamsE --------------------------
	.section	.nv.info._ZN7cutlass13device_kernelIN5flash11enable_sm90INS1_16FlashAttnFwdSm90INS1_25CollectiveMainloopFwdSm90ILi2EN4cute5tupleIJNS5_1CILi1EEES8_S8_EEENS6_IJNS7_ILi192EEENS7_ILi128EEENS7_ILi96EEEEEELi96ENS_12float_e4m3_tEfNS_4arch4Sm90ELb0ELb1ELb1ELb0ELb0ELb0ELb0ELb1ELb1ELb1ELb1ELb0EEENS1_21CollectiveEpilogueFwdINS6_IJSA_SC_SB_EEES9_NS_10bfloat16_tESG_Li384ELb0ELb1ELb1ELb1EEENS1_19SingleTileSchedulerILb0ELb1ELb1ELi192EEEEEEEEEvNT_6ParamsE,"",@"SHT_CUDA_INFO"
	.sectionflags	@""
	.align	4


	//----- nvinfo : EIATTR_CUDA_API_VERSION
	.align		4
        /*0000*/ 	.byte	0x04, 0x37
        /*0002*/ 	.short	(.L_161 - .L_160)
.L_160:
        /*0004*/ 	.word	0x00000082


	//----- nvinfo : EIATTR_KPARAM_INFO
	.align		4
.L_161:
        /*0008*/ 	.byte	0x04, 0x17
        /*000a*/ 	.short	(.L_163 - .L_162)
.L_162:
        /*000c*/ 	.word	0x00000000
        /*0010*/ 	.short	0x0000
        /*0012*/ 	.short	0x0070
        /*0014*/ 	.byte	0x00, 0xf0, 0x01, 0x28


	//----- nvinfo : EIATTR_SPARSE_MMA_MASK
	.align		4
.L_163:
        /*0018*/ 	.byte	0x03, 0x50
        /*001a*/ 	.short	0x0000


	//----- nvinfo : EIATTR_MAXREG_COUNT
	.align		4
        /*001c*/ 	.byte	0x03, 0x1b
        /*001e*/ 	.short	0x0080


	//----- nvinfo : EIATTR_NUM_BARRIERS
	.align		4
        /*0020*/ 	.byte	0x02, 0x4c
        /*0022*/ 	.byte	0x09
	.zero		1


	//----- nvinfo : EIATTR_EXTERNS
	.align		4
        /*0024*/ 	.byte	0x04, 0x0f
        /*0026*/ 	.short	(.L_165 - .L_164)


	//   ....[0]....
	.align		4
.L_164:
        /*0028*/ 	.word	index@(__assertfail)


	//----- nvinfo : EIATTR_MERCURY_ISA_VERSION
	.align		4
.L_165:
        /*002c*/ 	.byte	0x03, 0x5f
        /*002e*/ 	.short	0x0101


	//----- nvinfo : EIATTR_INT_WARP_WIDE_INSTR_OFFSETS
	.align		4
        /*0030*/ 	.byte	0x04, 0x31
        /*0032*/ 	.short	(.L_167 - .L_166)


	//   ....[0]....
.L_166:
        /*0034*/ 	.word	0x00000120


	//   ....[1]....
        /*0038*/ 	.word	0x00000160


	//   ....[2]....
        /*003c*/ 	.word	0x000001d0


	//----- nvinfo : EIATTR_COOP_GROUP_MASK_REGIDS
	.align		4
.L_167:
        /*0040*/ 	.byte	0x04, 0x29
        /*0042*/ 	.short	(.L_169 - .L_168)


	//   ....[0]....
.L_168:
        /*0044*/ 	.word	0xffffffff


	//   ....[1]....
        /*0048*/ 	.word	0xffffffff


	//   ....[2]....
        /*004c*/ 	.word	0xffffffff


	//   ....[3]....
        /*0050*/ 	.word	0xffffffff


	//   ....[4]....
        /*0054*/ 	.word	0xffffffff


	//   ....[5]....
        /*0058*/ 	.word	0xffffffff


	//   ....[6]....
        /*005c*/ 	.word	0xffffffff


	//   ....[7]....
        /*0060*/ 	.word	0xffffffff


	//   ....[8]....
        /*0064*/ 	.word	0xffffffff


	//   ....[9]....
        /*0068*/ 	.word	0xffffffff


	//   ....[10]....
        /*006c*/ 	.word	0xffffffff


	//   ....[11]....
        /*0070*/ 	.word	0xffffffff


	//   ....[12]....
        /*0074*/ 	.word	0xffffffff


	//   ....[13]....
        /*0078*/ 	.word	0xffffffff


	//   ....[14]....
        /*007c*/ 	.word	0xffffffff


	//   ....[15]....
        /*0080*/ 	.word	0xffffffff


	//   ....[16]....
        /*0084*/ 	.word	0xffffffff


	//   ....[17]....
        /*0088*/ 	.word	0xffffffff


	//   ....[18]....
        /*008c*/ 	.word	0xffffffff


	//   ....[19]....
        /*0090*/ 	.word	0xffffffff


	//   ....[20]....
        /*0094*/ 	.word	0xffffffff


	//   ....[21]....
        /*0098*/ 	.word	0xffffffff


	//   ....[22]....
        /*009c*/ 	.word	0xffffffff


	//   ....[23]....
        /*00a0*/ 	.word	0xffffffff


	//   ....[24]....
        /*00a4*/ 	.word	0xffffffff


	//   ....[25]....
        /*00a8*/ 	.word	0xffffffff


	//   ....[26]....
        /*00ac*/ 	.word	0xffffffff


	//   ....[27]....
        /*00b0*/ 	.word	0xffffffff


	//   ....[28]....
        /*00b4*/ 	.word	0xffffffff


	//   ....[29]....
        /*00b8*/ 	.word	0xffffffff


	//   ....[30]....
        /*00bc*/ 	.word	0xffffffff


	//   ....[31]....
        /*00c0*/ 	.word	0xffffffff


	//   ....[32]....
        /*00c4*/ 	.word	0xffffffff


	//   ....[33]....
        /*00c8*/ 	.word	0xffffffff


	//   ....[34]....
        /*00cc*/ 	.word	0xffffffff


	//   ....[35]....
        /*00d0*/ 	.word	0xffffffff


	//   ....[36]....
        /*00d4*/ 	.word	0xffffffff


	//   ....[37]....
        /*00d8*/ 	.word	0xffffffff


	//   ....[38]....
        /*00dc*/ 	.word	0xffffffff


	//   ....[39]....
        /*00e0*/ 	.word	0xffffffff


	//   ....[40]....
        /*00e4*/ 	.word	0xffffffff


	//   ....[41]....
        /*00e8*/ 	.word	0xffffffff


	//   ....[42]....
        /*00ec*/ 	.word	0xffffffff


	//   ....[43]....
        /*00f0*/ 	.word	0xffffffff


	//   ....[44]....
        /*00f4*/ 	.word	0xffffffff


	//   ....[45]....
        /*00f8*/ 	.word	0xffffffff


	//   ....[46]....
        /*00fc*/ 	.word	0xffffffff


	//   ....[47]....
        /*0100*/ 	.word	0xffffffff


	//   ....[48]....
        /*0104*/ 	.word	0xffffffff


	//   ....[49]....
        /*0108*/ 	.word	0xffffffff


	//   ....[50]....
        /*010c*/ 	.word	0xffffffff


	//   ....[51]....
        /*0110*/ 	.word	0xffffffff


	//   ....[52]....
        /*0114*/ 	.word	0xffffffff


	//   ....[53]....
        /*0118*/ 	.word	0xffffffff


	//   ....[54]....
        /*011c*/ 	.word	0xffffffff


	//   ....[55]....
        /*0120*/ 	.word	0xffffffff


	//   ....[56]....
        /*0124*/ 	.word	0xffffffff


	//   ....[57]....
        /*0128*/ 	.word	0xffffffff


	//   ....[58]....
        /*012c*/ 	.word	0xffffffff


	//   ....[59]....
        /*0130*/ 	.word	0xffffffff


	//   ....[60]....
        /*0134*/ 	.word	0xffffffff


	//   ....[61]....
        /*0138*/ 	.word	0xffffffff


	//   ....[62]....
        /*013c*/ 	.word	0xffffffff


	//   ....[63]....
        /*0140*/ 	.word	0xffffffff


	//   ....[64]....
        /*0144*/ 	.word	0xffffffff


	//   ....[65]....
        /*0148*/ 	.word	0xffffffff


	//   ....[66]....
        /*014c*/ 	.word	0xffffffff


	//   ....[67]....
        /*0150*/ 	.word	0xffffffff


	//   ....[68]....
        /*0154*/ 	.word	0xffffffff


	//   ....[69]....
        /*0158*/ 	.word	0xffffffff


	//   ....[70]....
        /*015c*/ 	.word	0xffffffff


	//   ....[71]....
        /*0160*/ 	.word	0xffffffff


	//   ....[72]....
        /*0164*/ 	.word	0xffffffff


	//   ....[73]....
        /*0168*/ 	.word	0xffffffff


	//   ....[74]....
        /*016c*/ 	.word	0xffffffff


	//   ....[75]....
        /*0170*/ 	.word	0xffffffff


	//   ....[76]....
        /*0174*/ 	.word	0xffffffff


	//   ....[77]....
        /*0178*/ 	.word	0xffffffff


	//   ....[78]....
        /*017c*/ 	.word	0xffffffff


	//   ....[79]....
        /*0180*/ 	.word	0xffffffff


	//   ....[80]....
        /*0184*/ 	.word	0xffffffff


	//   ....[81]....
        /*0188*/ 	.word	0xffffffff


	//   ....[82]....
        /*018c*/ 	.word	0xffffffff


	//   ....[83]....
        /*0190*/ 	.word	0xffffffff


	//   ....[84]....
        /*0194*/ 	.word	0xffffffff


	//   ....[85]....
        /*0198*/ 	.word	0xffffffff


	//   ....[86]....
        /*019c*/ 	.word	0xffffffff


	//   ....[87]....
        /*01a0*/ 	.word	0xffffffff


	//   ....[88]....
        /*01a4*/ 	.word	0xffffffff


	//   ....[89]....
        /*01a8*/ 	.word	0xffffffff


	//   ....[90]....
        /*01ac*/ 	.word	0xffffffff


	//   ....[91]....
        /*01b0*/ 	.word	0xffffffff


	//   ....[92]....
        /*01b4*/ 	.word	0xffffffff


	//   ....[93]....
        /*01b8*/ 	.word	0xffffffff


	//   ....[94]....
        /*01bc*/ 	.word	0xffffffff


	//   ....[95]....
        /*01c0*/ 	.word	0xffffffff


	//   ....[96]....
        /*01c4*/ 	.word	0xffffffff


	//   ....[97]....
        /*01c8*/ 	.word	0xffffffff


	//   ....[98]....
        /*01cc*/ 	.word	0xffffffff


	//   ....[99]....
        /*01d0*/ 	.word	0x0500000f


	//   ....[100]....
        /*01d4*/ 	.word	0x0500000f


	//   ....[101]....
        /*01d8*/ 	.word	0x0500000f


	//   ....[102]....
        /*01dc*/ 	.word	0x0500000f


	//   ....[103]....
        /*01e0*/ 	.word	0x0500000f


	//   ....[104]....
        /*01e4*/ 	.word	0x0500000f


	//   ....[105]....
        /*01e8*/ 	.word	0x0500000f


	//----- nvinfo : EIATTR_COOP_GROUP_INSTR_OFFSETS
	.align		4
.L_169:
        /*01ec*/ 	.byte	0x04, 0x28
        /*01ee*/ 	.short	(.L_171 - .L_170)


	//   ....[0]....
.L_170:
        /*01f0*/ 	.word	0x00000050


	//   ....[1]....
        /*01f4*/ 	.word	0x00000130


	//   ....[2]....
        /*01f8*/ 	.word	0x00000180


	//   ....[3]....
        /*01fc*/ 	.word	0x000003b0


	//   ....[4]....
        /*0200*/ 	.word	0x00000510


	//   ....[5]....
        /*0204*/ 	.word	0x00000630


	//   ....[6]....
        /*0208*/ 	.word	0x00000790


	//   ....[7]....
        /*020c*/ 	.word	0x00001540


	//   ....[8]....
        /*0210*/ 	.word	0x00002150


	//   ....[9]....
        /*0214*/ 	.word	0x00002be0


	//   ....[10]....
        /*0218*/ 	.word	0x00003d70


	//   ....[11]....
        /*021c*/ 	.word	0x00003e60


	//   ....[12]....
        /*0220*/ 	.word	0x00004720


	//   ....[13]....
        /*0224*/ 	.word	0x00004780


	//   ....[14]....
        /*0228*/ 	.word	0x00006450


	//   ....[15]....
        /*022c*/ 	.word	0x000066e0


	//   ....[16]....
        /*0230*/ 	.word	0x000071d0


	//   ....[17]....
        /*0234*/ 	.word	0x00007210


	//   ....[18]....
        /*0238*/ 	.word	0x00007c90


	//   ....[19]....
        /*023c*/ 	.word	0x00007d20


	//   ....[20]....
        /*0240*/ 	.word	0x00009e10


	//   ....[21]....
        /*0244*/ 	.word	0x00009e40


	//   ....[22]....
        /*0248*/ 	.word	0x00009f10


	//   ....[23]....
        /*024c*/ 	.word	0x00009f20


	//   ....[24]....
        /*0250*/ 	.word	0x0000c000


	//   ....[25]....
        /*0254*/ 	.word	0x0000c280


	//   ....[26]....
        /*0258*/ 	.word	0x0000ce50


	//   ....[27]....
        /*025c*/ 	.word	0x0000cf50


	//   ....[28]....
        /*0260*/ 	.word	0x0000d7c0


	//   ....[29]....
        /*0264*/ 	.word	0x0000d830


	//   ....[30]....
        /*0268*/ 	.word	0x0000eac0


	//   ....[31]....
        /*026c*/ 	.word	0x0000eae0


	//   ....[32]....
        /*0270*/ 	.word	0x0000eb60


	//   ....[33]....
        /*0274*/ 	.word	0x0000eb70


	//   ....[34]....
        /*0278*/ 	.word	0x0000f840


	//   ....[35]....
        /*027c*/ 	.word	0x0000f850


	//   ....[36]....
        /*0280*/ 	.word	0x0000f860


	//   ....[37]....
        /*0284*/ 	.word	0x0000f870


	//   ....[38]....
        /*0288*/ 	.word	0x0000f880


	//   ....[39]....
        /*028c*/ 	.word	0x0000f8a0


	//   ....[40]....
        /*0290*/ 	.word	0x0000f8b0


	//   ....[41]....
        /*0294*/ 	.word	0x0000f8c0


	//   ....[42]....
        /*0298*/ 	.word	0x0000f8e0


	//   ....[43]....
        /*029c*/ 	.word	0x0000f8f0


	//   ....[44]....
        /*02a0*/ 	.word	0x0000f900


	//   ....[45]....
        /*02a4*/ 	.word	0x0000f910


	//   ....[46]....
        /*02a8*/ 	.word	0x0000f930


	//   ....[47]....
        /*02ac*/ 	.word	0x0000f950


	//   ....[48]....
        /*02b0*/ 	.word	0x0000f960


	//   ....[49]....
        /*02b4*/ 	.word	0x0000f970


	//   ....[50]....
        /*02b8*/ 	.word	0x0000f990


	//   ....[51]....
        /*02bc*/ 	.word	0x0000f9b0


	//   ....[52]....
        /*02c0*/ 	.word	0x0000f9c0


	//   ....[53]....
        /*02c4*/ 	.word	0x0000f9e0


	//   ....[54]....
        /*02c8*/ 	.word	0x0000fa00


	//   ....[55]....
        /*02cc*/ 	.word	0x0000fa10


	//   ....[56]....
        /*02d0*/ 	.word	0x0000fa20


	//   ....[57]....
        /*02d4*/ 	.word	0x0000fa30


	//   ....[58]....
        /*02d8*/ 	.word	0x0000fa40


	//   ....[59]....
        /*02dc*/ 	.word	0x0000fa60


	//   ....[60]....
        /*02e0*/ 	.word	0x0000fa70


	//   ....[61]....
        /*02e4*/ 	.word	0x0000fa80


	//   ....[62]....
        /*02e8*/ 	.word	0x0000fa90


	//   ....[63]....
        /*02ec*/ 	.word	0x0000faa0


	//   ....[64]....
        /*02f0*/ 	.word	0x0000fab0


	//   ....[65]....
        /*02f4*/ 	.word	0x0000fac0


	//   ....[66]....
        /*02f8*/ 	.word	0x0000fad0


	//   ....[67]....
        /*02fc*/ 	.word	0x0000faf0


	//   ....[68]....
        /*0300*/ 	.word	0x0000fb20


	//   ....[69]....
        /*0304*/ 	.word	0x0000fb50


	//   ....[70]....
        /*0308*/ 	.word	0x0000fb80


	//   ....[71]....
        /*030c*/ 	.word	0x0000fbc0


	//   ....[72]....
        /*0310*/ 	.word	0x0000fc00


	//   ....[73]....
        /*0314*/ 	.word	0x0000fc30


	//   ....[74]....
        /*0318*/ 	.word	0x0000fc40


	//   ....[75]....
        /*031c*/ 	.word	0x0000fc50


	//   ....[76]....
        /*0320*/ 	.word	0x0000fc60


	//   ....[77]....
        /*0324*/ 	.word	0x0000fc70


	//   ....[78]....
        /*0328*/ 	.word	0x0000fc80


	//   ....[79]....
        /*032c*/ 	.word	0x0000fc90


	//   ....[80]....
        /*0330*/ 	.word	0x0000fca0


	//   ....[81]....
        /*0334*/ 	.word	0x0000fcb0


	//   ....[82]....
        /*0338*/ 	.word	0x00010000


	//   ....[83]....
        /*033c*/ 	.word	0x00010060


	//   ....[84]....
        /*0340*/ 	.word	0x00010090


	//   ....[85]....
        /*0344*/ 	.word	0x000100d0


	//   ....[86]....
        /*0348*/ 	.word	0x00010110


	//   ....[87]....
        /*034c*/ 	.word	0x00010150


	//   ....[88]....
        /*0350*/ 	.word	0x00010670


	//   ....[89]....
        /*0354*/ 	.word	0x000106a0


	//   ....[90]....
        /*0358*/ 	.word	0x00011070


	//   ....[91]....
        /*035c*/ 	.word	0x00012230


	//   ....[92]....
        /*0360*/ 	.word	0x00012f10


	//   ....[93]....
        /*0364*/ 	.word	0x00012f40


	//   ....[94]....
        /*0368*/ 	.word	0x00012f70


	//   ....[95]....
        /*036c*/ 	.word	0x00012f90


	//   ....[96]....
        /*0370*/ 	.word	0x00012fa0


	//   ....[97]....
        /*0374*/ 	.word	0x00013000


	//   ....[98]....
        /*0378*/ 	.word	0x000146f0


	//   ....[99]....
        /*037c*/ 	.word	0x00014d60


	//   ....[100]....
        /*0380*/ 	.word	0x00014f30


	//   ....[101]....
        /*0384*/ 	.word	0x00014f80


	//   ....[102]....
        /*0388*/ 	.word	0x00015040


	//   ....[103]....
        /*038c*/ 	.word	0x000150f0


	//   ....[104]....
        /*0390*/ 	.word	0x00015180


	//   ....[105]....
        /*0394*/ 	.word	0x00015270


	//----- nvinfo : EIATTR_REG_RECONFIG
	.align		4
.L_171:
        /*0398*/ 	.byte	0x01, 0x54
	.zero		2


	//----- nvinfo : EIATTR_SYSCALL_OFFSETS
	.align		4
        /*039c*/ 	.byte	0x04, 0x46
        /*039e*/ 	.short	(.L_173 - .L_172)


	//   ....[0]....
.L_172:
        /*03a0*/ 	.word	0x00001700


	//   ....[1]....
        /*03a4*/ 	.word	0x00011bd0


	//   ....[2]....
        /*03a8*/ 	.word	0x00011d10


	//   ....[3]....
        /*03ac*/ 	.word	0x00011e50


	//   ....[4]....
        /*03b0*/ 	.word	0x00011f70


	//   ....[5]....
        /*03b4*/ 	.word	0x00012a90


	//----- nvinfo : EIATTR_MBARRIER_INSTR_OFFSETS
	.align		4
.L_173:
        /*03b8*/ 	.byte	0x04, 0x39
        /*03ba*/ 	.short	(.L_175 - .L_174)


	//   ....[0]....
.L_174:
        /*03bc*/ 	.word	0x00000260
        /*03c0*/ 	.word	0x000000ff
        /*03c4*/ 	.word	0x00017000
        /*03c8*/ 	.short	0x0100
        /*03ca*/ 	.byte	0x08
	.zero		1


	//   ....[1]....
        /*03cc*/ 	.word	0x00000270
        /*03d0*/ 	.word	0x000000ff
        /*03d4*/ 	.word	0x00017020
        /*03d8*/ 	.short	0x0100
        /*03da*/ 	.byte	0x08
	.zero		1


	//   ....[2]....
        /*03dc*/ 	.word	0x00000360
        /*03e0*/ 	.word	0x000000ff
        /*03e4*/ 	.word	0x00017030
        /*03e8*/ 	.short	0x0100
        /*03ea*/ 	.byte	0x08
	.zero		1


	//   ....[3]....
        /*03ec*/ 	.word	0x00000370
        /*03f0*/ 	.word	0x000000ff
        /*03f4*/ 	.word	0x00017040
        /*03f8*/ 	.short	0x0100
        /*03fa*/ 	.byte	0x08
	.zero		1


	//   ....[4]....
        /*03fc*/ 	.word	0x00000380
        /*0400*/ 	.word	0x000000ff
        /*0404*/ 	.word	0x00017038
        /*0408*/ 	.short	0x0100
        /*040a*/ 	.byte	0x08
	.zero		1


	//   ....[5]....
        /*040c*/ 	.word	0x00000390
        /*0410*/ 	.word	0x000000ff
        /*0414*/ 	.word	0x00017048
        /*0418*/ 	.short	0x0100
        /*041a*/ 	.byte	0x08
	.zero		1


	//   ....[6]....
        /*041c*/ 	.word	0x000004c0
        /*0420*/ 	.word	0x000000ff
        /*0424*/ 	.word	0x00017050
        /*0428*/ 	.short	0x0100
        /*042a*/ 	.byte	0x08
	.zero		1


	//   ....[7]....
        /*042c*/ 	.word	0x000004d0
        /*0430*/ 	.word	0x000000ff
        /*0434*/ 	.word	0x00017060
        /*0438*/ 	.short	0x0100
        /*043a*/ 	.byte	0x08
	.zero		1


	//   ....[8]....
        /*043c*/ 	.word	0x000004e0
        /*0440*/ 	.word	0x000000ff
        /*0444*/ 	.word	0x00017058
        /*0448*/ 	.short	0x0100
        /*044a*/ 	.byte	0x08
	.zero		1


	//   ....[9]....
        /*044c*/ 	.word	0x000004f0
        /*0450*/ 	.word	0x000000ff
        /*0454*/ 	.word	0x00017068
        /*0458*/ 	.short	0x0100
        /*045a*/ 	.byte	0x08
	.zero		1


	//   ....[10]....
        /*045c*/ 	.word	0x000005e0
        /*0460*/ 	.word	0x000000ff
        /*0464*/ 	.word	0x00017070
        /*0468*/ 	.short	0x0100
        /*046a*/ 	.byte	0x06
	.zero		1


	//   ....[11]....
        /*046c*/ 	.word	0x000005f0
        /*0470*/ 	.word	0x000000ff
        /*0474*/ 	.word	0x00017080
        /*0478*/ 	.short	0x0100
        /*047a*/ 	.byte	0x06
	.zero		1


	//   ....[12]....
        /*047c*/ 	.word	0x00000600
        /*0480*/ 	.word	0x000000ff
        /*0484*/ 	.word	0x00017078
        /*0488*/ 	.short	0x0100
        /*048a*/ 	.byte	0x06
	.zero		1


	//   ....[13]....
        /*048c*/ 	.word	0x00000610
        /*0490*/ 	.word	0x000000ff
        /*0494*/ 	.word	0x00017088
        /*0498*/ 	.short	0x0100
        /*049a*/ 	.byte	0x06
	.zero		1


	//   ....[14]....
        /*049c*/ 	.word	0x00000740
        /*04a0*/ 	.word	0x000000ff
        /*04a4*/ 	.word	0x00017090
        /*04a8*/ 	.short	0x0100
        /*04aa*/ 	.byte	0x08
	.zero		1


	//   ....[15]....
        /*04ac*/ 	.word	0x00000750
        /*04b0*/ 	.word	0x000000ff
        /*04b4*/ 	.word	0x000170a0
        /*04b8*/ 	.short	0x0100
        /*04ba*/ 	.byte	0x08
	.zero		1


	//   ....[16]....
        /*04bc*/ 	.word	0x00000760
        /*04c0*/ 	.word	0x000000ff
        /*04c4*/ 	.word	0x00017098
        /*04c8*/ 	.short	0x0100
        /*04ca*/ 	.byte	0x08
	.zero		1


	//   ....[17]....
        /*04cc*/ 	.word	0x00000770
        /*04d0*/ 	.word	0x000000ff
        /*04d4*/ 	.word	0x000170a8
        /*04d8*/ 	.short	0x0100
        /*04da*/ 	.byte	0x08
	.zero		1


	//   ....[18]....
        /*04dc*/ 	.word	0x000008a0
        /*04e0*/ 	.word	0x000000ff
        /*04e4*/ 	.word	0x000170b0
        /*04e8*/ 	.short	0x0100
        /*04ea*/ 	.byte	0x08
	.zero		1


	//   ....[19]....
        /*04ec*/ 	.word	0x000008b0
        /*04f0*/ 	.word	0x000000ff
        /*04f4*/ 	.word	0x000170c0
        /*04f8*/ 	.short	0x0100
        /*04fa*/ 	.byte	0x08
	.zero		1


	//   ....[20]....
        /*04fc*/ 	.word	0x000008c0
        /*0500*/ 	.word	0x000000ff
        /*0504*/ 	.word	0x000170b8
        /*0508*/ 	.short	0x0100
        /*050a*/ 	.byte	0x08
	.zero		1


	//   ....[21]....
        /*050c*/ 	.word	0x000008d0
        /*0510*/ 	.word	0x000000ff
        /*0514*/ 	.word	0x000170c8
        /*0518*/ 	.short	0x0100
        /*051a*/ 	.byte	0x08
	.zero		1


	//   ....[22]....
        /*051c*/ 	.word	0x000019d0
        /*0520*/ 	.word	0x000000ff
        /*0524*/ 	.word	0x00017000
        /*0528*/ 	.short	0x010a
        /*052a*/ 	.byte	0x26
	.zero		1


	//   ....[23]....
        /*052c*/ 	.word	0x00001a60
        /*0530*/ 	.word	0x000000ff
        /*0534*/ 	.word	0x00017030
        /*0538*/ 	.short	0x010a
        /*053a*/ 	.byte	0x26
	.zero		1


	//   ....[24]....
        /*053c*/ 	.word	0x00001ad0
        /*0540*/ 	.word	0x000000ff
        /*0544*/ 	.word	0x00017030
        /*0548*/ 	.short	0x010a
        /*054a*/ 	.byte	0x26
	.zero		1


	//   ....[25]....
        /*054c*/ 	.word	0x00002170
        /*0550*/ 	.word	0x00000010
        /*0554*/ 	.word	0x00000000
        /*0558*/ 	.short	0x0101
        /*055a*/ 	.byte	0x3f
	.zero		1


	//   ....[26]....
        /*055c*/ 	.word	0x00005830
        /*0560*/ 	.word	0x000000ff
        /*0564*/ 	.word	0x00017030
        /*0568*/ 	.short	0x010a
        /*056a*/ 	.byte	0x1c
	.zero		1


	//   ....[27]....
        /*056c*/ 	.word	0x00005870
        /*0570*/ 	.word	0x000000ff
        /*0574*/ 	.word	0x00017030
        /*0578*/ 	.short	0x010a
        /*057a*/ 	.byte	0x1c
	.zero		1


	//   ....[28]....
        /*057c*/ 	.word	0x000059f0
        /*0580*/ 	.word	0x000000ff
        /*0584*/ 	.word	0x00017050
        /*0588*/ 	.short	0x010a
        /*058a*/ 	.byte	0x0b
	.zero		1


	//   ....[29]....
        /*058c*/ 	.word	0x00005a70
        /*0590*/ 	.word	0x000000ff
        /*0594*/ 	.word	0x00017050
        /*0598*/ 	.short	0x010a
        /*059a*/ 	.byte	0x0b
	.zero		1


	//   ....[30]....
        /*059c*/ 	.word	0x00006470
        /*05a0*/ 	.word	0x00000022
        /*05a4*/ 	.word	0x00000000
        /*05a8*/ 	.short	0x0101
        /*05aa*/ 	.byte	0x3f
	.zero		1


	//   ....[31]....
        /*05ac*/ 	.word	0x00008730
        /*05b0*/ 	.word	0x000000ff
        /*05b4*/ 	.word	0x00000000
        /*05b8*/ 	.short	0x0101
        /*05ba*/ 	.byte	0x06
	.zero		1


	//   ....[32]....
        /*05bc*/ 	.word	0x00008fd0
        /*05c0*/ 	.word	0x000000ff
        /*05c4*/ 	.word	0x00017030
        /*05c8*/ 	.short	0x010a
        /*05ca*/ 	.byte	0x19
	.zero		1


	//   ....[33]....
        /*05cc*/ 	.word	0x00009010
        /*05d0*/ 	.word	0x000000ff
        /*05d4*/ 	.word	0x00017030
        /*05d8*/ 	.short	0x010a
        /*05da*/ 	.byte	0x19
	.zero		1


	//   ....[34]....
        /*05dc*/ 	.word	0x00009190
        /*05e0*/ 	.word	0x000000ff
        /*05e4*/ 	.word	0x00017050
        /*05e8*/ 	.short	0x010a
        /*05ea*/ 	.byte	0x0e
	.zero		1


	//   ....[35]....
        /*05ec*/ 	.word	0x00009dc0
        /*05f0*/ 	.word	0x000000ff
        /*05f4*/ 	.word	0x00017050
        /*05f8*/ 	.short	0x010a
        /*05fa*/ 	.byte	0x0e
	.zero		1


	//   ....[36]....
        /*05fc*/ 	.word	0x0000ab00
        /*0600*/ 	.word	0x00000004
        /*0604*/ 	.word	0x00000000
        /*0608*/ 	.short	0x0101
        /*060a*/ 	.byte	0x3f
	.zero		1


	//   ....[37]....
        /*060c*/ 	.word	0x0000adf0
        /*0610*/ 	.word	0x000000ff
        /*0614*/ 	.word	0x00000000
        /*0618*/ 	.short	0x0101
        /*061a*/ 	.byte	0x06
	.zero		1


	//   ....[38]....
        /*061c*/ 	.word	0x0000b400
        /*0620*/ 	.word	0x000000ff
        /*0624*/ 	.word	0x00017030
        /*0628*/ 	.short	0x010a
        /*062a*/ 	.byte	0x1c
	.zero		1


	//   ....[39]....
        /*062c*/ 	.word	0x0000b440
        /*0630*/ 	.word	0x000000ff
        /*0634*/ 	.word	0x00017030
        /*0638*/ 	.short	0x010a
        /*063a*/ 	.byte	0x1c
	.zero		1


	//   ....[40]....
        /*063c*/ 	.word	0x0000b5c0
        /*0640*/ 	.word	0x000000ff
        /*0644*/ 	.word	0x00017050
        /*0648*/ 	.short	0x010a
        /*064a*/ 	.byte	0x0e
	.zero		1


	//   ....[41]....
        /*064c*/ 	.word	0x0000b640
        /*0650*/ 	.word	0x000000ff
        /*0654*/ 	.word	0x00017050
        /*0658*/ 	.short	0x010a
        /*065a*/ 	.byte	0x0e
	.zero		1


	//   ....[42]....
        /*065c*/ 	.word	0x0000c020
        /*0660*/ 	.word	0x00000022
        /*0664*/ 	.word	0x00000000
        /*0668*/ 	.short	0x0101
        /*066a*/ 	.byte	0x3f
	.zero		1


	//   ....[43]....
        /*066c*/ 	.word	0x0000e2c0
        /*0670*/ 	.word	0x000000ff
        /*0674*/ 	.word	0x00000000
        /*0678*/ 	.short	0x0101
        /*067a*/ 	.byte	0x07
	.zero		1


	//   ....[44]....
        /*067c*/ 	.word	0x0000e7e0
        /*0680*/ 	.word	0x000000ff
        /*0684*/ 	.word	0x00017050
        /*0688*/ 	.short	0x010a
        /*068a*/ 	.byte	0x0b
	.zero		1


	//   ....[45]....
        /*068c*/ 	.word	0x0000e820
        /*0690*/ 	.word	0x000000ff
        /*0694*/ 	.word	0x00017050
        /*0698*/ 	.short	0x010a
        /*069a*/ 	.byte	0x0b
	.zero		1


	//   ....[46]....
        /*069c*/ 	.word	0x0000ee50
        /*06a0*/ 	.word	0x000000ff
        /*06a4*/ 	.word	0x00000000
        /*06a8*/ 	.short	0x0101
        /*06aa*/ 	.byte	0x04
	.zero		1


	//   ....[47]....
        /*06ac*/ 	.word	0x00010130
        /*06b0*/ 	.word	0x000000ff
        /*06b4*/ 	.word	0x00000000
        /*06b8*/ 	.short	0x0101
        /*06ba*/ 	.byte	0x04
	.zero		1


	//   ....[48]....
        /*06bc*/ 	.word	0x00012450
        /*06c0*/ 	.word	0x000000ff
        /*06c4*/ 	.word	0x00017080
        /*06c8*/ 	.short	0x010a
        /*06ca*/ 	.byte	0x26
	.zero		1


	//   ....[49]....
        /*06cc*/ 	.word	0x00012670
        /*06d0*/ 	.word	0x000000ff
        /*06d4*/ 	.word	0x00017040
        /*06d8*/ 	.short	0x010a
        /*06da*/ 	.byte	0x26
	.zero		1


	//   ....[50]....
        /*06dc*/ 	.word	0x000131c0
        /*06e0*/ 	.word	0x000000ff
        /*06e4*/ 	.word	0x00017000
        /*06e8*/ 	.short	0x0107
        /*06ea*/ 	.byte	0x26
	.zero		1


	//   ....[51]....
        /*06ec*/ 	.word	0x00013200
        /*06f0*/ 	.word	0x000000ff
        /*06f4*/ 	.word	0x00017000
        /*06f8*/ 	.short	0x0101
        /*06fa*/ 	.byte	0x26
	.zero		1


	//   ....[52]....
        /*06fc*/ 	.word	0x00013230
        /*0700*/ 	.word	0x000000ff
        /*0704*/ 	.word	0x00017020
        /*0708*/ 	.short	0x010a
        /*070a*/ 	.byte	0x26
	.zero		1


	//   ....[53]....
        /*070c*/ 	.word	0x000134f0
        /*0710*/ 	.word	0x00000004
        /*0714*/ 	.word	0x00017080
        /*0718*/ 	.short	0x010a
        /*071a*/ 	.byte	0x3f
	.zero		1


	//   ....[54]....
        /*071c*/ 	.word	0x000138d0
        /*0720*/ 	.word	0x00000004
        /*0724*/ 	.word	0x00017040
        /*0728*/ 	.short	0x010a
        /*072a*/ 	.byte	0x3f
	.zero		1


	//   ....[55]....
        /*072c*/ 	.word	0x00013ce0
        /*0730*/ 	.word	0x00000003
        /*0734*/ 	.word	0x00017070
        /*0738*/ 	.short	0x010a
        /*073a*/ 	.byte	0x3f
	.zero		1


	//   ....[56]....
        /*073c*/ 	.word	0x00013d40
        /*0740*/ 	.word	0x00000003
        /*0744*/ 	.word	0x00017060
        /*0748*/ 	.short	0x010a
        /*074a*/ 	.byte	0x3f
	.zero		1


	//   ....[57]....
        /*074c*/ 	.word	0x00014070
        /*0750*/ 	.word	0x00000003
        /*0754*/ 	.word	0x00017050
        /*0758*/ 	.short	0x0101
        /*075a*/ 	.byte	0x3f
	.zero		1


	//   ....[58]....
        /*075c*/ 	.word	0x000140e0
        /*0760*/ 	.word	0x00000002
        /*0764*/ 	.word	0x00000000
        /*0768*/ 	.short	0x0101
        /*076a*/ 	.byte	0x3f
	.zero		1


	//   ....[59]....
        /*076c*/ 	.word	0x000141d0
        /*0770*/ 	.word	0x00000000
        /*0774*/ 	.word	0x00017070
        /*0778*/ 	.short	0x010a
        /*077a*/ 	.byte	0x3f
	.zero		1


	//   ....[60]....
        /*077c*/ 	.word	0x00014270
        /*0780*/ 	.word	0x00000000
        /*0784*/ 	.word	0x00017060
        /*0788*/ 	.short	0x010a
        /*078a*/ 	.byte	0x3f
	.zero		1


	//   ....[61]....
        /*078c*/ 	.word	0x000145a0
        /*0790*/ 	.word	0x00000000
        /*0794*/ 	.word	0x00017050
        /*0798*/ 	.short	0x0101
        /*079a*/ 	.byte	0x3f
	.zero		1


	//   ....[62]....
        /*079c*/ 	.word	0x00014600
        /*07a0*/ 	.word	0x00000002
        /*07a4*/ 	.word	0x00000000
        /*07a8*/ 	.short	0x0101
        /*07aa*/ 	.byte	0x3f
	.zero		1


	//   ....[63]....
        /*07ac*/ 	.word	0x000146a0
        /*07b0*/ 	.word	0x00000009
        /*07b4*/ 	.word	0x00017020
        /*07b8*/ 	.short	0x010a
        /*07ba*/ 	.byte	0x3f
	.zero		1


	//   ....[64]....
        /*07bc*/ 	.word	0x000147e0
        /*07c0*/ 	.word	0x00000006
        /*07c4*/ 	.word	0x00000000
        /*07c8*/ 	.short	0x010a
        /*07ca*/ 	.byte	0x3f
	.zero		1


	//   ....[65]....
        /*07cc*/ 	.word	0x00014850
        /*07d0*/ 	.word	0x00000007
        /*07d4*/ 	.word	0x00000000
        /*07d8*/ 	.short	0x010a
        /*07da*/ 	.byte	0x3f
	.zero		1


	//   ....[66]....
        /*07dc*/ 	.word	0x000148a0
        /*07e0*/ 	.word	0x00000000
        /*07e4*/ 	.word	0x00017060
        /*07e8*/ 	.short	0x010a
        /*07ea*/ 	.byte	0x3f
	.zero		1


	//   ....[67]....
        /*07ec*/ 	.word	0x000148f0
        /*07f0*/ 	.word	0x00000005
        /*07f4*/ 	.word	0x00017060
        /*07f8*/ 	.short	0x010a
        /*07fa*/ 	.byte	0x3f
	.zero		1


	//   ....[68]....
        /*07fc*/ 	.word	0x00014930
        /*0800*/ 	.word	0x00000000
        /*0804*/ 	.word	0x00017080
        /*0808*/ 	.short	0x010a
        /*080a*/ 	.byte	0x3f
	.zero		1


	//   ....[69]....
        /*080c*/ 	.word	0x00014950
        /*0810*/ 	.word	0x00000005
        /*0814*/ 	.word	0x00017080
        /*0818*/ 	.short	0x010a
        /*081a*/ 	.byte	0x3f
	.zero		1


	//   ....[70]....
        /*081c*/ 	.word	0x000149c0
        /*0820*/ 	.word	0x00000003
        /*0824*/ 	.word	0x00017000
        /*0828*/ 	.short	0x010a
        /*082a*/ 	.byte	0x3f
	.zero		1


	//   ....[71]....
        /*082c*/ 	.word	0x00014a20
        /*0830*/ 	.word	0x00000003
        /*0834*/ 	.word	0x00017030
        /*0838*/ 	.short	0x010a
        /*083a*/ 	.byte	0x3f
	.zero		1


	//   ....[72]....
        /*083c*/ 	.word	0x00014a80
        /*0840*/ 	.word	0x0000000c
        /*0844*/ 	.word	0x00017030
        /*0848*/ 	.short	0x010a
        /*084a*/ 	.byte	0x3f
	.zero		1


	//   ....[73]....
        /*084c*/ 	.word	0x00014ae0
        /*0850*/ 	.word	0x0000000e
        /*0854*/ 	.word	0x00017050
        /*0858*/ 	.short	0x010a
        /*085a*/ 	.byte	0x3f
	.zero		1


	//   ....[74]....
        /*085c*/ 	.word	0x00014b40
        /*0860*/ 	.word	0x0000000a
        /*0864*/ 	.word	0x00017030
        /*0868*/ 	.short	0x010a
        /*086a*/ 	.byte	0x3f
	.zero		1


	//   ....[75]....
        /*086c*/ 	.word	0x00014ba0
        /*0870*/ 	.word	0x0000000a
        /*0874*/ 	.word	0x00017050
        /*0878*/ 	.short	0x010a
        /*087a*/ 	.byte	0x3f
	.zero		1


	//   ....[76]....
        /*087c*/ 	.word	0x00014c00
        /*0880*/ 	.word	0x0000000a
        /*0884*/ 	.word	0x00017030
        /*0888*/ 	.short	0x010a
        /*088a*/ 	.byte	0x3f
	.zero		1


	//   ....[77]....
        /*088c*/ 	.word	0x00014c60
        /*0890*/ 	.word	0x0000000f
        /*0894*/ 	.word	0x00017050
        /*0898*/ 	.short	0x010a
        /*089a*/ 	.byte	0x3f
	.zero		1


	//   ....[78]....
        /*089c*/ 	.word	0x00014cc0
        /*08a0*/ 	.word	0x00000003
        /*08a4*/ 	.word	0x00017050
        /*08a8*/ 	.short	0x010a
        /*08aa*/ 	.byte	0x3f
	.zero		1


	//   ....[79]....
        /*08ac*/ 	.word	0x00014e20
        /*08b0*/ 	.word	0x00000003
        /*08b4*/ 	.word	0x00017080
        /*08b8*/ 	.short	0x010a
        /*08ba*/ 	.byte	0x3f
	.zero		1


	//   ....[80]....
        /*08bc*/ 	.word	0x00014e80
        /*08c0*/ 	.word	0x00000003
        /*08c4*/ 	.word	0x00017040
        /*08c8*/ 	.short	0x010a
        /*08ca*/ 	.byte	0x3f
	.zero		1


	//   ....[81]....
        /*08cc*/ 	.word	0x000152b0
        /*08d0*/ 	.word	0x00000003
        /*08d4*/ 	.word	0x00017020
        /*08d8*/ 	.short	0x010a
        /*08da*/ 	.byte	0x3f
	.zero		1


	//   ....[82]....
        /*08dc*/ 	.word	0x00015300
        /*08e0*/ 	.word	0x00000004
        /*08e4*/ 	.word	0x00017080
        /*08e8*/ 	.short	0x010a
        /*08ea*/ 	.byte	0x3f
	.zero		1


	//   ....[83]....
        /*08ec*/ 	.word	0x00015350
        /*08f0*/ 	.word	0x00000004
        /*08f4*/ 	.word	0x00017040
        /*08f8*/ 	.short	0x010a
        /*08fa*/ 	.byte	0x3f
	.zero		1


	//   ....[84]....
        /*08fc*/ 	.word	0x000153a0
        /*0900*/ 	.word	0x00000003
        /*0904*/ 	.word	0x00017070
        /*0908*/ 	.short	0x010a
        /*090a*/ 	.byte	0x3f
	.zero		1


	//   ....[85]....
        /*090c*/ 	.word	0x000153f0
        /*0910*/ 	.word	0x00000003
        /*0914*/ 	.word	0x00017060
        /*0918*/ 	.short	0x010a
        /*091a*/ 	.byte	0x3f
	.zero		1


	//   ....[86]....
        /*091c*/ 	.word	0x00015440
        /*0920*/ 	.word	0x00000000
        /*0924*/ 	.word	0x00017070
        /*0928*/ 	.short	0x010a
        /*092a*/ 	.byte	0x3f
	.zero		1


	//   ....[87]....
        /*092c*/ 	.word	0x00015490
        /*0930*/ 	.word	0x00000000
        /*0934*/ 	.word	0x00017060
        /*0938*/ 	.short	0x010a
        /*093a*/ 	.byte	0x3f
	.zero		1


	//   ....[88]....
        /*093c*/ 	.word	0x000154e0
        /*0940*/ 	.word	0x00000009
        /*0944*/ 	.word	0x00017020
        /*0948*/ 	.short	0x010a
        /*094a*/ 	.byte	0x3f
	.zero		1


	//   ....[89]....
        /*094c*/ 	.word	0x00015530
        /*0950*/ 	.word	0x00000006
        /*0954*/ 	.word	0x00000000
        /*0958*/ 	.short	0x010a
        /*095a*/ 	.byte	0x3f
	.zero		1


	//   ....[90]....
        /*095c*/ 	.word	0x00015580
        /*0960*/ 	.word	0x00000007
        /*0964*/ 	.word	0x00000000
        /*0968*/ 	.short	0x010a
        /*096a*/ 	.byte	0x3f
	.zero		1


	//   ....[91]....
        /*096c*/ 	.word	0x000155d0
        /*0970*/ 	.word	0x00000000
        /*0974*/ 	.word	0x00017060
        /*0978*/ 	.short	0x010a
        /*097a*/ 	.byte	0x3f
	.zero		1


	//   ....[92]....
        /*097c*/ 	.word	0x00015620
        /*0980*/ 	.word	0x00000005
        /*0984*/ 	.word	0x00017060
        /*0988*/ 	.short	0x010a
        /*098a*/ 	.byte	0x3f
	.zero		1


	//   ....[93]....
        /*098c*/ 	.word	0x00015670
        /*0990*/ 	.word	0x00000000
        /*0994*/ 	.word	0x00017080
        /*0998*/ 	.short	0x010a
        /*099a*/ 	.byte	0x3f
	.zero		1


	//----- nvinfo : EIATTR_NUM_MBARRIERS
	.align		4
.L_175:
        /*099c*/ 	.byte	0x03, 0x38
        /*099e*/ 	.short	0x0016


	//----- nvinfo : EIATTR_EXIT_INSTR_OFFSETS
	.align		4
        /*09a0*/ 	.byte	0x04, 0x1c
        /*09a2*/ 	.short	(.L_177 - .L_176)


	//   ....[0]....
.L_176:
        /*09a4*/ 	.word	0x000149a0


	//----- nvinfo : EIATTR_MAX_THREADS
	.align		4
.L_177:
        /*09a8*/ 	.byte	0x04, 0x05
        /*09aa*/ 	.short	(.L_179 - .L_178)
.L_178:
        /*09ac*/ 	.word	0x00000200
        /*09b0*/ 	.word	0x00000001
        /*09b4*/ 	.word	0x00000001


	//----- nvinfo : EIATTR_CRS_STACK_SIZE
	.align		4
.L_179:
        /*09b8*/ 	.byte	0x04, 0x1e
        /*09ba*/ 	.short	(.L_181 - .L_180)
.L_180:
        /*09bc*/ 	.word	0x00000000


	//----- nvinfo : EIATTR_CBANK_PARAM_SIZE
	.align		4
.L_181:
        /*09c0*/ 	.byte	0x03, 0x19
        /*09c2*/ 	.short	0x0a70


	//----- nvinfo : EIATTR_PARAM_CBANK
	.align		4
        /*09c4*/ 	.byte	0x04, 0x0a
        /*09c6*/ 	.short	(.L_183 - .L_182)
	.align		4
.L_182:
        /*09c8*/ 	.word	index@(.nv.constant0._ZN7cutlass13device_kernelIN5flash11enable_sm90INS1_16FlashAttnFwdSm90INS1_25CollectiveMainloopFwdSm90ILi2EN4cute5tupleIJNS5_1CILi1EEES8_S8_EEENS6_IJNS7_ILi192EEENS7_ILi128EEENS7_ILi96EEEEEELi96ENS_12float_e4m3_tEfNS_4arch4Sm90ELb0ELb1ELb1ELb0ELb0ELb0ELb0ELb1ELb1ELb1ELb1ELb0EEENS1_21CollectiveEpilogueFwdINS6_IJSA_SC_SB_EEES9_NS_10bfloat16_tESG_Li384ELb0ELb1ELb1ELb1EEENS1_19SingleTileSchedulerILb0ELb1ELb1ELi192EEEEEEEEEvNT_6ParamsE)
        /*09cc*/ 	.short	0x0210
        /*09ce*/ 	.short	0x0a70


	//----- nvinfo : EIATTR_SW_WAR
	.align		4
.L_183:
        /*09d0*/ 	.byte	0x04, 0x36
        /*09d2*/ 	.short	(.L_185 - .L_184)
.L_184:
        /*09d4*/ 	.word	0x00000008
.L_185:


//--------------------- .nv.info._ZN7cutlass13device_kernelIN5flash11enable_sm90INS1_16FlashAttnFwdSm90INS1_25CollectiveMainloopFwdSm90ILi2EN4cute5tupleIJNS5_1CILi1EEES8_S8_EEENS6_IJNS7_ILi192EEENS7_ILi128EEENS7_ILi96EEEEEELi96ENS_12float_e4m3_tEfNS_4arch4Sm90ELb0ELb1ELb1ELb1ELb0ELb0ELb0ELb1ELb1ELb1ELb1ELb0EEENS1_21CollectiveEpilogueFwdINS6_IJSA_SC_SB_EEES9_NS_10bfloat16_tESG_Li384ELb1ELb1ELb1ELb1EEENS1_36VarlenDynamicPersistentTileSchedulerILi192ELi128ELi384ELi128ELb1ELb1ELb1ELb1ELb0ELb1EEEEEEEEEvNT_6ParamsE --------------------------
	.section	.nv.info._ZN7cutlass13device_kernelIN5flash11enable_sm90INS1_16FlashAttnFwdSm90INS1_25CollectiveMainloopFwdSm90ILi2EN4cute5tupleIJNS5_1CILi1EEES8_S8_EEENS6_IJNS7_ILi192EEENS7_ILi128EEENS7_ILi96EEEEEELi96ENS_12float_e4m3_tEfNS_4arch4Sm90ELb0ELb1ELb1ELb1ELb0ELb0ELb0ELb1ELb1ELb1ELb1ELb0EEENS1_21CollectiveEpilogueFwdINS6_IJSA_SC_SB_EEES9_NS_10bfloat16_tESG_Li384ELb1ELb1ELb1ELb1EEENS1_36VarlenDynamicPersistentTileSchedulerILi192ELi128ELi384ELi128ELb1ELb1ELb1ELb1ELb0ELb1EEEEEEEEEvNT_6ParamsE,"",@"SHT_CUDA_INFO"
	.sectionflags	@""
	.align	4


	//----- nvinfo : EIATTR_CUDA_API_VERSION
	.align		4
        /*0000*/ 	.byte	0x04, 0x37
        /*0002*/ 	.short	(.L_187 - .L_186)
.L_186:
        /*0004*/ 	.word	0x00000082


	//----- nvinfo : EIATTR_KPARAM_INFO
	.align		4
.L_187:
        /*0008*/ 	.byte	0x04, 0x17
        /*000a*/ 	.short	(.L_189 - .L_188)
.L_188:
        /*000c*/ 	.word	0x00000000
        /*0010*/ 	.short	0x0000
        /*0012*/ 	.short	0x0070
        /*0014*/ 	.byte	0x00, 0xf0, 0x01, 0x2a


	//----- nvinfo : EIATTR_SPARSE_MMA_MASK
	.align		4
.L_189:
        /*0018*/ 	.byte	0x03, 0x50
        /*001a*/ 	.short	0x0000


	//----- nvinfo : EIATTR_MAXREG_COUNT
	.align		4
        /*001c*/ 	.byte	0x03, 0x1b
        /*001e*/ 	.short	0x0080


	//----- nvinfo : EIATTR_NUM_BARRIERS
	.align		4
        /*0020*/ 	.byte	0x02, 0x4c
        /*0022*/ 	.byte	0x09
	.zero		1


	//----- nvinfo : EIATTR_EXTERNS
	.align		4
        /*0024*/ 	.byte	0x04, 0x0f
        /*0026*/ 	.short	(.L_191 - .L_190)


	//   ....[0]....
	.align		4
.L_190:
        /*0028*/ 	.word	index@(__assertfail)


	//----- nvinfo : EIATTR_ANNOTATIONS
	.align		4
.L_191:
        /*002c*/ 	.byte	0x04, 0x55
        /*002e*/ 	.short	(.L_193 - .L_192)


	//   ....[0]....
.L_192:
        /* <DEDUP_REMOVED lines=13> */


	//----- nvinfo : EIATTR_MERCURY_ISA_VERSION
	.align		4
.L_193:
        /*00f0*/ 	.byte	0x03, 0x5f
        /*00f2*/ 	.short	0x0101


	//----- nvinfo : EIATTR_UNUSED_LOAD_BYTE_OFFSET
	.align		4
        /*00f4*/ 	.byte	0x04, 0x44
        /*00f6*/ 	.short	(.L_195 - .L_194)


	//   ....[0]....
.L_194:
        /*00f8*/ 	.word	0x00000a00
        /*00fc*/ 	.word	0x0000fff0


	//   ....[1]....
        /*0100*/ 	.word	0x0000f6e0
        /*0104*/ 	.word	0x0000fff0


	//----- nvinfo : EIATTR_INT_WARP_WIDE_INSTR_OFFSETS
	.align		4
.L_195:
        /*0108*/ 	.byte	0x04, 0x31
        /*010a*/ 	.short	(.L_197 - .L_196)


	//   ....[0]....
.L_196:
        /*010c*/ 	.word	0x00000130


	//   ....[1]....
        /*0110*/ 	.word	0x00000170


	//   ....[2]....
        /*0114*/ 	.word	0x000001e0


	//   ....[3]....
        /*0118*/ 	.word	0x00014a00


	//   ....[4]....
        /*011c*/ 	.word	0x00014a90


	//   ....[5]....
        /*0120*/ 	.word	0x00017410


	//   ....[6]....
        /*0124*/ 	.word	0x000174a0


	//----- nvinfo : EIATTR_COOP_GROUP_MASK_REGIDS
	.align		4
.L_197:
        /*0128*/ 	.byte	0x04, 0x29
        /*012a*/ 	.short	(.L_199 - .L_198)


	//   ....[0]....
.L_198:
        /*012c*/ 	.word	0xffffffff


	//   ....[1]....
        /*0130*/ 	.word	0xffffffff


	//   ....[2]....
        /*0134*/ 	.word	0xffffffff


	//   ....[3]....
        /*0138*/ 	.word	0xffffffff


	//   ....[4]....
        /*013c*/ 	.word	0xffffffff


	//   ....[5]....
        /*0140*/ 	.word	0xffffffff


	//   ....[6]....
        /*0144*/ 	.word	0xffffffff


	//   ....[7]....
        /*0148*/ 	.word	0xffffffff


	//   ....[8]....
        /*014c*/ 	.word	0xffffffff


	//   ....[9]....
        /*0150*/ 	.word	0xffffffff


	//   ....[10]....
        /*0154*/ 	.word	0xffffffff


	//   ....[11]....
        /*0158*/ 	.word	0xffffffff


	//   ....[12]....
        /*015c*/ 	.word	0xffffffff


	//   ....[13]....
        /*0160*/ 	.word	0xffffffff


	//   ....[14]....
        /*0164*/ 	.word	0xffffffff


	//   ....[15]....
        /*0168*/ 	.word	0xffffffff


	//   ....[16]....
        /*016c*/ 	.word	0xffffffff


	//   ....[17]....
        /*0170*/ 	.word	0xffffffff


	//   ....[18]....
        /*0174*/ 	.word	0xffffffff


	//   ....[19]....
        /*0178*/ 	.word	0xffffffff


	//   ....[20]....
        /*017c*/ 	.word	0xffffffff


	//   ....[21]....
        /*0180*/ 	.word	0xffffffff


	//   ....[22]....
        /*0184*/ 	.word	0xffffffff


	//   ....[23]....
        /*0188*/ 	.word	0xffffffff


	//   ....[24]....
        /*018c*/ 	.word	0xffffffff


	//   ....[25]....
        /*0190*/ 	.word	0xffffffff


	//   ....[26]....
        /*0194*/ 	.word	0xffffffff


	//   ....[27]....
        /*0198*/ 	.word	0xffffffff


	//   ....[28]....
        /*019c*/ 	.word	0xffffffff


	//   ....[29]....
        /*01a0*/ 	.word	0xffffffff


	//   ....[30]....
        /*01a4*/ 	.word	0xffffffff


	//   ....[31]....
        /*01a8*/ 	.word	0xffffffff


	//   ....[32]....
        /*01ac*/ 	.word	0xffffffff


	//   ....[33]....
        /*01b0*/ 	.word	0xffffffff


	//   ....[34]....
        /*01b4*/ 	.word	0xffffffff


	//   ....[35]....
        /*01b8*/ 	.word	0xffffffff


	//   ....[36]....
        /*01bc*/ 	.word	0xffffffff


	//   ....[37]....
        /*01c0*/ 	.word	0xffffffff


	//   ....[38]....
        /*01c4*/ 	.word	0xffffffff


	//   ....[39]....
        /*01c8*/ 	.word	0xffffffff


	//   ....[40]....
        /*01cc*/ 	.word	0xffffffff


	//   ....[41]....
        /*01d0*/ 	.word	0xffffffff


	//   ....[42]....
        /*01d4*/ 	.word	0xffffffff


	//   ....[43]....
        /*01d8*/ 	.word	0xffffffff


	//   ....[44]....
        /*01dc*/ 	.word	0xffffffff


	//   ....[45]....
        /*01e0*/ 	.word	0xffffffff


	//   ....[46]....
        /*01e4*/ 	.word	0xffffffff


	//   ....[47]....
        /*01e8*/ 	.word	0xffffffff


	//   ....[48]....
        /*01ec*/ 	.word	0xffffffff


	//   ....[49]....
        /*01f0*/ 	.word	0xffffffff


	//   ....[50]....
        /*01f4*/ 	.word	0xffffffff


	//   ....[51]....
        /*01f8*/ 	.word	0xffffffff


	//   ....[52]....
        /*01fc*/ 	.word	0xffffffff


	//   ....[53]....
        /*0200*/ 	.word	0xffffffff


	//   ....[54]....
        /*0204*/ 	.word	0xffffffff


	//   ....[55]....
        /*0208*/ 	.word	0xffffffff


	//   ....[56]....
        /*020c*/ 	.word	0xffffffff


	//   ....[57]....
        /*0210*/ 	.word	0xffffffff


	//   ....[58]....
        /*0214*/ 	.word	0xffffffff


	//   ....[59]....
        /*0218*/ 	.word	0xffffffff


	//   ....[60]....
        /*021c*/ 	.word	0xffffffff


	//   ....[61]....
        /*0220*/ 	.word	0xffffffff


	//   ....[62]....
        /*0224*/ 	.word	0xffffffff


	//   ....[63]....
        /*0228*/ 	.word	0xffffffff


	//   ....[64]....
        /*022c*/ 	.word	0xffffffff


	//   ....[65]....
        /*0230*/ 	.word	0xffffffff


	//   ....[66]....
        /*0234*/ 	.word	0xffffffff


	//   ....[67]....
        /*0238*/ 	.word	0xffffffff


	//   ....[68]....
        /*023c*/ 	.word	0xffffffff


	//   ....[69]....
        /*0240*/ 	.word	0xffffffff


	//   ....[70]....
        /*0244*/ 	.word	0xffffffff


	//   ....[71]....
        /*0248*/ 	.word	0xffffffff


	//   ....[72]....
        /*024c*/ 	.word	0xffffffff


	//   ....[73]....
        /*0250*/ 	.word	0xffffffff


	//   ....[74]....
        /*0254*/ 	.word	0xffffffff


	//   ....[75]....
        /*0258*/ 	.word	0xffffffff


	//   ....[76]....
        /*025c*/ 	.word	0xffffffff


	//   ....[77]....
        /*0260*/ 	.word	0xffffffff


	//   ....[78]....
        /*0264*/ 	.word	0xffffffff


	//   ....[79]....
        /*0268*/ 	.word	0xffffffff


	//   ....[80]....
        /*026c*/ 	.word	0xffffffff


	//   ....[81]....
        /*0270*/ 	.word	0xffffffff


	//   ....[82]....
        /*0274*/ 	.word	0xffffffff


	//   ....[83]....
        /*0278*/ 	.word	0xffffffff


	//   ....[84]....
        /*027c*/ 	.word	0xffffffff


	//   ....[85]....
        /*0280*/ 	.word	0xffffffff


	//   ....[86]....
        /*0284*/ 	.word	0xffffffff


	//   ....[87]....
        /*0288*/ 	.word	0xffffffff


	//   ....[88]....
        /*028c*/ 	.word	0xffffffff


	//   ....[89]....
        /*0290*/ 	.word	0xffffffff


	//   ....[90]....
        /*0294*/ 	.word	0xffffffff


	//   ....[91]....
        /*0298*/ 	.word	0xffffffff


	//   ....[92]....
        /*029c*/ 	.word	0xffffffff


	//   ....[93]....
        /*02a0*/ 	.word	0xffffffff


	//   ....[94]....
        /*02a4*/ 	.word	0xffffffff


	//   ....[95]....
        /*02a8*/ 	.word	0xffffffff


	//   ....[96]....
        /*02ac*/ 	.word	0xffffffff


	//   ....[97]....
        /*02b0*/ 	.word	0xffffffff


	//   ....[98]....
        /*02b4*/ 	.word	0xffffffff


	//   ....[99]....
        /*02b8*/ 	.word	0xffffffff


	//   ....[100]....
        /*02bc*/ 	.word	0xffffffff


	//   ....[101]....
        /*02c0*/ 	.word	0xffffffff


	//   ....[102]....
        /*02c4*/ 	.word	0xffffffff


	//   ....[103]....
        /*02c8*/ 	.word	0xffffffff


	//   ....[104]....
        /*02cc*/ 	.word	0xffffffff


	//   ....[105]....
        /*02d0*/ 	.word	0xffffffff


	//   ....[106]....
        /*02d4*/ 	.word	0xffffffff


	//   ....[107]....
        /*02d8*/ 	.word	0xffffffff


	//   ....[108]....
        /*02dc*/ 	.word	0xffffffff


	//   ....[109]....
        /*02e0*/ 	.word	0xffffffff


	//   ....[110]....
        /*02e4*/ 	.word	0xffffffff


	//   ....[111]....
        /*02e8*/ 	.word	0xffffffff


	//   ....[112]....
        /*02ec*/ 	.word	0xffffffff


	//   ....[113]....
        /*02f0*/ 	.word	0xffffffff


	//   ....[114]....
        /*02f4*/ 	.word	0xffffffff


	//   ....[115]....
        /*02f8*/ 	.word	0xffffffff


	//   ....[116]....
        /*02fc*/ 	.word	0xffffffff


	//   ....[117]....
        /*0300*/ 	.word	0xffffffff


	//   ....[118]....
        /*0304*/ 	.word	0xffffffff


	//   ....[119]....
        /*0308*/ 	.word	0xffffffff


	//   ....[120]....
        /*030c*/ 	.word	0xffffffff


	//   ....[121]....
        /*0310*/ 	.word	0xffffffff


	//   ....[122]....
        /*0314*/ 	.word	0xffffffff


	//   ....[123]....
        /*0318*/ 	.word	0xffffffff


	//   ....[124]....
        /*031c*/ 	.word	0xffffffff


	//   ....[125]....
        /*0320*/ 	.word	0xffffffff


	//   ....[126]....
        /*0324*/ 	.word	0xffffffff


	//   ....[127]....
        /*0328*/ 	.word	0xffffffff


	//   ....[128]....
        /*032c*/ 	.word	0xffffffff


	//   ....[129]....
        /*0330*/ 	.word	0xffffffff


	//   ....[130]....
        /*0334*/ 	.word	0xffffffff


	//   ....[131]....
        /*0338*/ 	.word	0xffffffff


	//   ....[132]....
        /*033c*/ 	.word	0xffffffff


	//   ....[133]....
        /*0340*/ 	.word	0xffffffff


	//   ....[134]....
        /*0344*/ 	.word	0xffffffff


	//   ....[135]....
        /*0348*/ 	.word	0xffffffff


	//   ....[136]....
        /*034c*/ 	.word	0xffffffff


	//   ....[137]....
        /*0350*/ 	.word	0xffffffff


	//   ....[138]....
        /*0354*/ 	.word	0xffffffff


	//   ....[139]....
        /*0358*/ 	.word	0xffffffff


	//   ....[140]....
        /*035c*/ 	.word	0xffffffff


	//   ....[141]....
        /*0360*/ 	.word	0x0500000f


	//   ....[142]....
        /*0364*/ 	.word	0x0500000f


	//   ....[143]....
        /*0368*/ 	.word	0x0500000f


	//   ....[144]....
        /*036c*/ 	.word	0x0500000f


	//   ....[145]....
        /*0370*/ 	.word	0x0500000f


	//   ....[146]....
        /*0374*/ 	.word	0x0500000f


	//   ....[147]....
        /*0378*/ 	.word	0x0500000f


	//   ....[148]....
        /*037c*/ 	.word	0x0500000f


	//----- nvinfo : EIATTR_COOP_GROUP_INSTR_OFFSETS
	.align		4
.L_199:
        /*0380*/ 	.byte	0x04, 0x28
        /*0382*/ 	.short	(.L_201 - .L_200)


	//   ....[0]....
.L_200:
        /*0384*/ 	.word	0x00000060


	//   ....[1]....
        /*0388*/ 	.word	0x00000140


	//   ....[2]....
        /*038c*/ 	.word	0x00000190


	//   ....[3]....
        /*0390*/ 	.word	0x000003c0


	//   ....[4]....
        /*0394*/ 	.word	0x00000520


	//   ....[5]....
        /*0398*/ 	.word	0x00000640


	//   ....[6]....
        /*039c*/ 	.word	0x000007a0


	//   ....[7]....
        /*03a0*/ 	.word	0x00001df0


	//   ....[8]....
        /*03a4*/ 	.word	0x00002700


	//   ....[9]....
        /*03a8*/ 	.word	0x00003c10


	//   ....[10]....
        /*03ac*/ 	.word	0x000044e0


	//   ....[11]....
        /*03b0*/ 	.word	0x00004580


	//   ....[12]....
        /*03b4*/ 	.word	0x00004dc0


	//   ....[13]....
        /*03b8*/ 	.word	0x00004e40


	//   ....[14]....
        /*03bc*/ 	.word	0x00006920


	//   ....[15]....
        /*03c0*/ 	.word	0x00006cf0


	//   ....[16]....
        /*03c4*/ 	.word	0x000078d0


	//   ....[17]....
        /*03c8*/ 	.word	0x000079d0


	//   ....[18]....
        /*03cc*/ 	.word	0x000082d0


	//   ....[19]....
        /*03d0*/ 	.word	0x00008320


	//   ....[20]....
        /*03d4*/ 	.word	0x0000a560


	//   ....[21]....
        /*03d8*/ 	.word	0x0000a580


	//   ....[22]....
        /*03dc*/ 	.word	0x0000a5a0


	//   ....[23]....
        /*03e0*/ 	.word	0x0000a5c0


	//   ....[24]....
        /*03e4*/ 	.word	0x0000c440


	//   ....[25]....
        /*03e8*/ 	.word	0x0000c810


	//   ....[26]....
        /*03ec*/ 	.word	0x0000d3e0


	//   ....[27]....
        /*03f0*/ 	.word	0x0000d4a0


	//   ....[28]....
        /*03f4*/ 	.word	0x0000de30


	//   ....[29]....
        /*03f8*/ 	.word	0x0000de80


	//   ....[30]....
        /*03fc*/ 	.word	0x0000f010


	//   ....[31]....
        /*0400*/ 	.word	0x0000f030


	//   ....[32]....
        /*0404*/ 	.word	0x0000f0b0


	//   ....[33]....
        /*0408*/ 	.word	0x0000f0c0


	//   ....[34]....
        /*040c*/ 	.word	0x0000fb60


	//   ....[35]....
        /*0410*/ 	.word	0x0000fb70


	//   ....[36]....
        /*0414*/ 	.word	0x0000fb80


	//   ....[37]....
        /*0418*/ 	.word	0x0000fba0


	//   ....[38]....
        /*041c*/ 	.word	0x0000fbd0


	//   ....[39]....
        /*0420*/ 	.word	0x0000fc30


	//   ....[40]....
        /*0424*/ 	.word	0x0000fc60


	//   ....[41]....
        /*0428*/ 	.word	0x0000fcc0


	//   ....[42]....
        /*042c*/ 	.word	0x0000fcf0


	//   ....[43]....
        /*0430*/ 	.word	0x0000fd20


	//   ....[44]....
        /*0434*/ 	.word	0x0000fd70


	//   ....[45]....
        /*0438*/ 	.word	0x0000fda0


	//   ....[46]....
        /*043c*/ 	.word	0x0000fdd0


	//   ....[47]....
        /*0440*/ 	.word	0x0000fe00


	//   ....[48]....
        /*0444*/ 	.word	0x0000fe30


	//   ....[49]....
        /*0448*/ 	.word	0x0000fe60


	//   ....[50]....
        /*044c*/ 	.word	0x0000fe90


	//   ....[51]....
        /*0450*/ 	.word	0x0000fec0


	//   ....[52]....
        /*0454*/ 	.word	0x0000fef0


	//   ....[53]....
        /*0458*/ 	.word	0x0000ff20


	//   ....[54]....
        /*045c*/ 	.word	0x0000ff50


	//   ....[55]....
        /*0460*/ 	.word	0x0000ff70


	//   ....[56]....
        /*0464*/ 	.word	0x0000ffa0


	//   ....[57]....
        /*0468*/ 	.word	0x0000ffb0


	//   ....[58]....
        /*046c*/ 	.word	0x0000ffc0


	//   ....[59]....
        /*0470*/ 	.word	0x0000fff0


	//   ....[60]....
        /*0474*/ 	.word	0x00010020


	//   ....[61]....
        /*0478*/ 	.word	0x00010050


	//   ....[62]....
        /*047c*/ 	.word	0x00010080


	//   ....[63]....
        /*0480*/ 	.word	0x00010090


	//   ....[64]....
        /*0484*/ 	.word	0x000100a0


	//   ....[65]....
        /*0488*/ 	.word	0x000100b0


	//   ....[66]....
        /*048c*/ 	.word	0x000100c0


	//   ....[67]....
        /*0490*/ 	.word	0x000100d0


	//   ....[68]....
        /*0494*/ 	.word	0x000100e0


	//   ....[69]....
        /*0498*/ 	.word	0x000100f0


	//   ....[70]....
        /*049c*/ 	.word	0x00010100


	//   ....[71]....
        /*04a0*/ 	.word	0x00010110


	//   ....[72]....
        /*04a4*/ 	.word	0x00010120


	//   ....[73]....
        /*04a8*/ 	.word	0x00010140


	//   ....[74]....
        /*04ac*/ 	.word	0x00010160


	//   ....[75]....
        /*04b0*/ 	.word	0x00010190


	//   ....[76]....
        /*04b4*/ 	.word	0x000101c0


	//   ....[77]....
        /*04b8*/ 	.word	0x000101d0


	//   ....[78]....
        /*04bc*/ 	.word	0x00010200


	//   ....[79]....
        /*04c0*/ 	.word	0x00010230


	//   ....[80]....
        /*04c4*/ 	.word	0x00010260


	//   ....[81]....
        /*04c8*/ 	.word	0x00010290


	//   ....[82]....
        /*04cc*/ 	.word	0x00010a50


	//   ....[83]....
        /*04d0*/ 	.word	0x00010a60


	//   ....[84]....
        /*04d4*/ 	.word	0x00010a70


	//   ....[85]....
        /*04d8*/ 	.word	0x00010ab0


	//   ....[86]....
        /*04dc*/ 	.word	0x000111c0


	//   ....[87]....
        /*04e0*/ 	.word	0x000111d0


	//   ....[88]....
        /*04e4*/ 	.word	0x000112d0


	//   ....[89]....
        /*04e8*/ 	.word	0x000112f0


	//   ....[90]....
        /*04ec*/ 	.word	0x00011820


	//   ....[91]....
        /*04f0*/ 	.word	0x00011830


	//   ....[92]....
        /*04f4*/ 	.word	0x00011b80


	//   ....[93]....
        /*04f8*/ 	.word	0x00011b90


	//   ....[94]....
        /*04fc*/ 	.word	0x00012810


	//   ....[95]....
        /*0500*/ 	.word	0x00012820


	//   ....[96]....
        /*0504*/ 	.word	0x00012920


	//   ....[97]....
        /*0508*/ 	.word	0x00012940


	//   ....[98]....
        /*050c*/ 	.word	0x00012ad0


	//   ....[99]....
        /*0510*/ 	.word	0x00012cc0


	//   ....[100]....
        /*0514*/ 	.word	0x00012cf0


	//   ....[101]....
        /*0518*/ 	.word	0x00012d20


	//   ....[102]....
        /*051c*/ 	.word	0x00012d50


	//   ....[103]....
        /*0520*/ 	.word	0x00012d80


	//   ....[104]....
        /*0524*/ 	.word	0x00012dd0


	//   ....[105]....
        /*0528*/ 	.word	0x00012f70


	//   ....[106]....
        /*052c*/ 	.word	0x00012fa0


	//   ....[107]....
        /*0530*/ 	.word	0x00012fd0


	//   ....[108]....
        /*0534*/ 	.word	0x00013000


	//   ....[109]....
        /*0538*/ 	.word	0x00013030


	//   ....[110]....
        /*053c*/ 	.word	0x00013060


	//   ....[111]....
        /*0540*/ 	.word	0x000130f0


	//   ....[112]....
        /*0544*/ 	.word	0x00013150


	//   ....[113]....
        /*0548*/ 	.word	0x00013160


	//   ....[114]....
        /*054c*/ 	.word	0x000131b0


	//   ....[115]....
        /*0550*/ 	.word	0x00015160


	//   ....[116]....
        /*0554*/ 	.word	0x00015fe0


	//   ....[117]....
        /*0558*/ 	.word	0x00015ff0


	//   ....[118]....
        /*055c*/ 	.word	0x00016000


	//   ....[119]....
        /*0560*/ 	.word	0x00016010


	//   ....[120]....
        /*0564*/ 	.word	0x00016030


	//   ....[121]....
        /*0568*/ 	.word	0x00016050


	//   ....[122]....
        /*056c*/ 	.word	0x00017bd0


	//   ....[123]....
        /*0570*/ 	.word	0x00017bf0


	//   ....[124]....
        /*0574*/ 	.word	0x00017c20


	//   ....[125]....
        /*0578*/ 	.word	0x00017c60


	//   ....[126]....
        /*057c*/ 	.word	0x00017ca0


	//   ....[127]....
        /*0580*/ 	.word	0x00017cd0


	//   ....[128]....
        /*0584*/ 	.word	0x00017ce0


	//   ....[129]....
        /*0588*/ 	.word	0x00017d10


	//   ....[130]....
        /*058c*/ 	.word	0x00017e70


	//   ....[131]....
        /*0590*/ 	.word	0x00017ea0


	//   ....[132]....
        /*0594*/ 	.word	0x00017ed0


	//   ....[133]....
        /*0598*/ 	.word	0x00017f10


	//   ....[134]....
        /*059c*/ 	.word	0x00017f40


	//   ....[135]....
        /*05a0*/ 	.word	0x00017f70


	//   ....[136]....
        /*05a4*/ 	.word	0x00017ff0


	//   ....[137]....
        /*05a8*/ 	.word	0x00018040


	//   ....[138]....
        /*05ac*/ 	.word	0x00018050


	//   ....[139]....
        /*05b0*/ 	.word	0x00018090


	//   ....[140]....
        /*05b4*/ 	.word	0x00018ab0


	//   ....[141]....
        /*05b8*/ 	.word	0x00019140


	//   ....[142]....
        /*05bc*/ 	.word	0x00019330


	//   ....[143]....
        /*05c0*/ 	.word	0x00019380


	//   ....[144]....
        /*05c4*/ 	.word	0x000193e0


	//   ....[145]....
        /*05c8*/ 	.word	0x00019480


	//   ....[146]....
        /*05cc*/ 	.word	0x00019550


	//   ....[147]....
        /*05d0*/ 	.word	0x000195f0


	//   ....[148]....
        /*05d4*/ 	.word	0x00019990


	//----- nvinfo : EIATTR_REG_RECONFIG
	.align		4
.L_201:
        /*05d8*/ 	.byte	0x01, 0x54
	.zero		2


	//----- nvinfo : EIATTR_SYSCALL_OFFSETS
	.align		4
        /*05dc*/ 	.byte	0x04, 0x46
        /*05de*/ 	.short	(.L_203 - .L_202)


	//   ....[0]....
.L_202:
        /*05e0*/ 	.word	0x00001fa0


	//   ....[1]....
        /*05e4*/ 	.word	0x00014bf0


	//   ....[2]....
        /*05e8*/ 	.word	0x00014d60


	//   ....[3]....
        /*05ec*/ 	.word	0x00014eb0


	//   ....[4]....
        /*05f0*/ 	.word	0x00014ff0


	//   ....[5]....
        /*05f4*/ 	.word	0x00015ab0


	//----- nvinfo : EIATTR_MBARRIER_INSTR_OFFSETS
	.align		4
.L_203:
        /*05f8*/ 	.byte	0x04, 0x39
        /*05fa*/ 	.short	(.L_205 - .L_204)


	//   ....[0]....
.L_204:
        /*05fc*/ 	.word	0x00000270
        /*0600*/ 	.word	0x000000ff
        /*0604*/ 	.word	0x00019c00
        /*0608*/ 	.short	0x0100
        /*060a*/ 	.byte	0x08
	.zero		1


	//   ....[1]....
        /*060c*/ 	.word	0x00000280
        /*0610*/ 	.word	0x000000ff
        /*0614*/ 	.word	0x00019c20
        /*0618*/ 	.short	0x0100
        /*061a*/ 	.byte	0x08
	.zero		1


	//   ....[2]....
        /*061c*/ 	.word	0x00000370
        /*0620*/ 	.word	0x000000ff
        /*0624*/ 	.word	0x00019c30
        /*0628*/ 	.short	0x0100
        /*062a*/ 	.byte	0x08
	.zero		1


	//   ....[3]....
        /*062c*/ 	.word	0x00000380
        /*0630*/ 	.word	0x000000ff
        /*0634*/ 	.word	0x00019c40
        /*0638*/ 	.short	0x0100
        /*063a*/ 	.byte	0x08
	.zero		1


	//   ....[4]....
        /*063c*/ 	.word	0x00000390
        /*0640*/ 	.word	0x000000ff
        /*0644*/ 	.word	0x00019c38
        /*0648*/ 	.short	0x0100
        /*064a*/ 	.byte	0x08
	.zero		1


	//   ....[5]....
        /*064c*/ 	.word	0x000003a0
        /*0650*/ 	.word	0x000000ff
        /*0654*/ 	.word	0x00019c48
        /*0658*/ 	.short	0x0100
        /*065a*/ 	.byte	0x08
	.zero		1


	//   ....[6]....
        /*065c*/ 	.word	0x000004d0
        /*0660*/ 	.word	0x000000ff
        /*0664*/ 	.word	0x00019c50
        /*0668*/ 	.short	0x0100
        /*066a*/ 	.byte	0x08
	.zero		1


	//   ....[7]....
        /*066c*/ 	.word	0x000004e0
        /*0670*/ 	.word	0x000000ff
        /*0674*/ 	.word	0x00019c60
        /*0678*/ 	.short	0x0100
        /*067a*/ 	.byte	0x08
	.zero		1


	//   ....[8]....
        /*067c*/ 	.word	0x000004f0
        /*0680*/ 	.word	0x000000ff
        /*0684*/ 	.word	0x00019c58
        /*0688*/ 	.short	0x0100
        /*068a*/ 	.byte	0x08
	.zero		1


	//   ....[9]....
        /*068c*/ 	.word	0x00000500
        /*0690*/ 	.word	0x000000ff
        /*0694*/ 	.word	0x00019c68
        /*0698*/ 	.short	0x0100
        /*069a*/ 	.byte	0x08
	.zero		1


	//   ....[10]....
        /*069c*/ 	.word	0x000005f0
        /*06a0*/ 	.word	0x000000ff
        /*06a4*/ 	.word	0x00019c70
        /*06a8*/ 	.short	0x0100
        /*06aa*/ 	.byte	0x06
	.zero		1


	//   ....[11]....
        /*06ac*/ 	.word	0x00000600
        /*06b0*/ 	.word	0x000000ff
        /*06b4*/ 	.word	0x00019c80
        /*06b8*/ 	.short	0x0100
        /*06ba*/ 	.byte	0x06
	.zero		1


	//   ....[12]....
        /*06bc*/ 	.word	0x00000610
        /*06c0*/ 	.word	0x000000ff
        /*06c4*/ 	.word	0x00019c78
        /*06c8*/ 	.short	0x0100
        /*06ca*/ 	.byte	0x06
	.zero		1


	//   ....[13]....
        /*06cc*/ 	.word	0x00000620
        /*06d0*/ 	.word	0x000000ff
        /*06d4*/ 	.word	0x00019c88
        /*06d8*/ 	.short	0x0100
        /*06da*/ 	.byte	0x06
	.zero		1


	//   ....[14]....
        /*06dc*/ 	.word	0x00000750
        /*06e0*/ 	.word	0x000000ff
        /*06e4*/ 	.word	0x00019c90
        /*06e8*/ 	.short	0x0100
        /*06ea*/ 	.byte	0x08
	.zero		1


	//   ....[15]....
        /*06ec*/ 	.word	0x00000760
        /*06f0*/ 	.word	0x000000ff
        /*06f4*/ 	.word	0x00019ca0
        /*06f8*/ 	.short	0x0100
        /*06fa*/ 	.byte	0x08
	.zero		1


	//   ....[16]....
        /*06fc*/ 	.word	0x00000770
        /*0700*/ 	.word	0x000000ff
        /*0704*/ 	.word	0x00019c98
        /*0708*/ 	.short	0x0100
        /*070a*/ 	.byte	0x08
	.zero		1


	//   ....[17]....
        /*070c*/ 	.word	0x00000780
        /*0710*/ 	.word	0x000000ff
        /*0714*/ 	.word	0x00019ca8
        /*0718*/ 	.short	0x0100
        /*071a*/ 	.byte	0x08
	.zero		1


	//   ....[18]....
        /*071c*/ 	.word	0x000008b0
        /*0720*/ 	.word	0x000000ff
        /*0724*/ 	.word	0x00019cb0
        /*0728*/ 	.short	0x0100
        /*072a*/ 	.byte	0x08
	.zero		1


	//   ....[19]....
        /*072c*/ 	.word	0x000008c0
        /*0730*/ 	.word	0x000000ff
        /*0734*/ 	.word	0x00019cc0
        /*0738*/ 	.short	0x0100
        /*073a*/ 	.byte	0x08
	.zero		1


	//   ....[20]....
        /*073c*/ 	.word	0x000008d0
        /*0740*/ 	.word	0x000000ff
        /*0744*/ 	.word	0x00019cb8
        /*0748*/ 	.short	0x0100
        /*074a*/ 	.byte	0x08
	.zero		1


	//   ....[21]....
        /*074c*/ 	.word	0x000008e0
        /*0750*/ 	.word	0x000000ff
        /*0754*/ 	.word	0x00019cc8
        /*0758*/ 	.short	0x0100
        /*075a*/ 	.byte	0x08
	.zero		1


	//   ....[22]....
        /*075c*/ 	.word	0x00002290
        /*0760*/ 	.word	0x000000ff
        /*0764*/ 	.word	0x00019c00
        /*0768*/ 	.short	0x010a
        /*076a*/ 	.byte	0x2e
	.zero		1


	//   ....[23]....
        /*076c*/ 	.word	0x00002330
        /*0770*/ 	.word	0x0000005a
        /*0774*/ 	.word	0x00019c30
        /*0778*/ 	.short	0x010a
        /*077a*/ 	.byte	0x3f
	.zero		1


	//   ....[24]....
        /*077c*/ 	.word	0x00002390
        /*0780*/ 	.word	0x0000005a
        /*0784*/ 	.word	0x00019c30
        /*0788*/ 	.short	0x010a
        /*078a*/ 	.byte	0x3f
	.zero		1


	//   ....[25]....
        /*078c*/ 	.word	0x00002ab0
        /*0790*/ 	.word	0x0000005a
        /*0794*/ 	.word	0x00000000
        /*0798*/ 	.short	0x0101
        /*079a*/ 	.byte	0x3f
	.zero		1


	//   ....[26]....
        /*079c*/ 	.word	0x00005e80
        /*07a0*/ 	.word	0x000000ff
        /*07a4*/ 	.word	0x00019c30
        /*07a8*/ 	.short	0x010a
        /*07aa*/ 	.byte	0x18
	.zero		1


	//   ....[27]....
        /*07ac*/ 	.word	0x00005ec0
        /*07b0*/ 	.word	0x000000ff
        /*07b4*/ 	.word	0x00019c30
        /*07b8*/ 	.short	0x010a
        /*07ba*/ 	.byte	0x18
	.zero		1


	//   ....[28]....
        /*07bc*/ 	.word	0x00006020
        /*07c0*/ 	.word	0x000000ff
        /*07c4*/ 	.word	0x00019c50
        /*07c8*/ 	.short	0x010a
        /*07ca*/ 	.byte	0x0b
	.zero		1


	//   ....[29]....
        /*07cc*/ 	.word	0x00006060
        /*07d0*/ 	.word	0x000000ff
        /*07d4*/ 	.word	0x00019c50
        /*07d8*/ 	.short	0x010a
        /*07da*/ 	.byte	0x0b
	.zero		1


	//   ....[30]....
        /*07dc*/ 	.word	0x00006a10
        /*07e0*/ 	.word	0x00000022
        /*07e4*/ 	.word	0x00000000
        /*07e8*/ 	.short	0x0101
        /*07ea*/ 	.byte	0x3f
	.zero		1


	//   ....[31]....
        /*07ec*/ 	.word	0x00008d40
        /*07f0*/ 	.word	0x000000ff
        /*07f4*/ 	.word	0x00000000
        /*07f8*/ 	.short	0x0101
        /*07fa*/ 	.byte	0x07
	.zero		1


	//   ....[32]....
        /*07fc*/ 	.word	0x000095c0
        /*0800*/ 	.word	0x000000ff
        /*0804*/ 	.word	0x00019c30
        /*0808*/ 	.short	0x010a
        /*080a*/ 	.byte	0x16
	.zero		1


	//   ....[33]....
        /*080c*/ 	.word	0x00009600
        /*0810*/ 	.word	0x000000ff
        /*0814*/ 	.word	0x00019c30
        /*0818*/ 	.short	0x010a
        /*081a*/ 	.byte	0x16
	.zero		1


	//   ....[34]....
        /*081c*/ 	.word	0x00009760
        /*0820*/ 	.word	0x000000ff
        /*0824*/ 	.word	0x00019c50
        /*0828*/ 	.short	0x010a
        /*082a*/ 	.byte	0x0b
	.zero		1


	//   ....[35]....
        /*082c*/ 	.word	0x000097a0
        /*0830*/ 	.word	0x000000ff
        /*0834*/ 	.word	0x00019c50
        /*0838*/ 	.short	0x010a
        /*083a*/ 	.byte	0x0b
	.zero		1


	//   ....[36]....
        /*083c*/ 	.word	0x0000b130
        /*0840*/ 	.word	0x00000004
        /*0844*/ 	.word	0x00000000
        /*0848*/ 	.short	0x0101
        /*084a*/ 	.byte	0x3f
	.zero		1


	//   ....[37]....
        /*084c*/ 	.word	0x0000b3c0
        /*0850*/ 	.word	0x000000ff
        /*0854*/ 	.word	0x00000000
        /*0858*/ 	.short	0x0101
        /*085a*/ 	.byte	0x07
	.zero		1


	//   ....[38]....
        /*085c*/ 	.word	0x0000b9c0
        /*0860*/ 	.word	0x000000ff
        /*0864*/ 	.word	0x00019c30
        /*0868*/ 	.short	0x010a
        /*086a*/ 	.byte	0x17
	.zero		1


	//   ....[39]....
        /*086c*/ 	.word	0x0000ba00
        /*0870*/ 	.word	0x000000ff
        /*0874*/ 	.word	0x00019c30
        /*0878*/ 	.short	0x010a
        /*087a*/ 	.byte	0x17
	.zero		1


	//   ....[40]....
        /*087c*/ 	.word	0x0000bb60
        /*0880*/ 	.word	0x000000ff
        /*0884*/ 	.word	0x00019c50
        /*0888*/ 	.short	0x010a
        /*088a*/ 	.byte	0x0b
	.zero		1


	//   ....[41]....
        /*088c*/ 	.word	0x0000bba0
        /*0890*/ 	.word	0x000000ff
        /*0894*/ 	.word	0x00019c50
        /*0898*/ 	.short	0x010a
        /*089a*/ 	.byte	0x0b
	.zero		1


	//   ....[42]....
        /*089c*/ 	.word	0x0000c530
        /*08a0*/ 	.word	0x00000022
        /*08a4*/ 	.word	0x00000000
        /*08a8*/ 	.short	0x0101
        /*08aa*/ 	.byte	0x3f
	.zero		1


	//   ....[43]....
        /*08ac*/ 	.word	0x0000e850
        /*08b0*/ 	.word	0x000000ff
        /*08b4*/ 	.word	0x00000000
        /*08b8*/ 	.short	0x0101
        /*08ba*/ 	.byte	0x07
	.zero		1


	//   ....[44]....
        /*08bc*/ 	.word	0x0000ed80
        /*08c0*/ 	.word	0x000000ff
        /*08c4*/ 	.word	0x00019c50
        /*08c8*/ 	.short	0x010a
        /*08ca*/ 	.byte	0x0e
	.zero		1


	//   ....[45]....
        /*08cc*/ 	.word	0x0000edc0
        /*08d0*/ 	.word	0x000000ff
        /*08d4*/ 	.word	0x00019c50
        /*08d8*/ 	.short	0x010a
        /*08da*/ 	.byte	0x0e
	.zero		1


	//   ....[46]....
        /*08dc*/ 	.word	0x0000f3a0
        /*08e0*/ 	.word	0x000000ff
        /*08e4*/ 	.word	0x00000000
        /*08e8*/ 	.short	0x0101
        /*08ea*/ 	.byte	0x04
	.zero		1


	//   ....[47]....
        /*08ec*/ 	.word	0x00011110
        /*08f0*/ 	.word	0x00000003
        /*08f4*/ 	.word	0x00000000
        /*08f8*/ 	.short	0x0101
        /*08fa*/ 	.byte	0x3f
	.zero		1


	//   ....[48]....
        /*08fc*/ 	.word	0x00011500
        /*0900*/ 	.word	0x00000006
        /*0904*/ 	.word	0x00000000
        /*0908*/ 	.short	0x0101
        /*090a*/ 	.byte	0x3f
	.zero		1


	//   ....[49]....
        /*090c*/ 	.word	0x00015390
        /*0910*/ 	.word	0x00000004
        /*0914*/ 	.word	0x00019c80
        /*0918*/ 	.short	0x010a
        /*091a*/ 	.byte	0x3f
	.zero		1


	//   ....[50]....
        /*091c*/ 	.word	0x00015610
        /*0920*/ 	.word	0x00000004
        /*0924*/ 	.word	0x00019c40
        /*0928*/ 	.short	0x010a
        /*092a*/ 	.byte	0x3f
	.zero		1


	//   ....[51]....
        /*092c*/ 	.word	0x00016250
        /*0930*/ 	.word	0x00000011
        /*0934*/ 	.word	0x00019c00
        /*0938*/ 	.short	0x0107
        /*093a*/ 	.byte	0x3f
	.zero		1


	//   ....[52]....
        /*093c*/ 	.word	0x00016360
        /*0940*/ 	.word	0x00000011
        /*0944*/ 	.word	0x00019c00
        /*0948*/ 	.short	0x0101
        /*094a*/ 	.byte	0x3f
	.zero		1


	//   ....[53]....
        /*094c*/ 	.word	0x00016380
        /*0950*/ 	.word	0x00000011
        /*0954*/ 	.word	0x00019c20
        /*0958*/ 	.short	0x010a
        /*095a*/ 	.byte	0x3f
	.zero		1


	//   ....[54]....
        /*095c*/ 	.word	0x00016650
        /*0960*/ 	.word	0x00000004
        /*0964*/ 	.word	0x00019c80
        /*0968*/ 	.short	0x010a
        /*096a*/ 	.byte	0x3f
	.zero		1


	//   ....[55]....
        /*096c*/ 	.word	0x00016a70
        /*0970*/ 	.word	0x00000004
        /*0974*/ 	.word	0x00019c40
        /*0978*/ 	.short	0x010a
        /*097a*/ 	.byte	0x3f
	.zero		1


	//   ....[56]....
        /*097c*/ 	.word	0x00016f20
        /*0980*/ 	.word	0x00000003
        /*0984*/ 	.word	0x00019c70
        /*0988*/ 	.short	0x010a
        /*098a*/ 	.byte	0x3f
	.zero		1


	//   ....[57]....
        /*098c*/ 	.word	0x00016f90
        /*0990*/ 	.word	0x00000003
        /*0994*/ 	.word	0x00019c60
        /*0998*/ 	.short	0x010a
        /*099a*/ 	.byte	0x3f
	.zero		1


	//   ....[58]....
        /*099c*/ 	.word	0x000172f0
        /*09a0*/ 	.word	0x00000003
        /*09a4*/ 	.word	0x00019c50
        /*09a8*/ 	.short	0x0101
        /*09aa*/ 	.byte	0x3f
	.zero		1


	//   ....[59]....
        /*09ac*/ 	.word	0x00017370
        /*09b0*/ 	.word	0x00000002
        /*09b4*/ 	.word	0x00000000
        /*09b8*/ 	.short	0x0101
        /*09ba*/ 	.byte	0x3f
	.zero		1


	//   ....[60]....
        /*09bc*/ 	.word	0x00017560
        /*09c0*/ 	.word	0x00000003
        /*09c4*/ 	.word	0x00019c70
        /*09c8*/ 	.short	0x010a
        /*09ca*/ 	.byte	0x3f
	.zero		1


	//   ....[61]....
        /*09cc*/ 	.word	0x000175d0
        /*09d0*/ 	.word	0x00000003
        /*09d4*/ 	.word	0x00019c60
        /*09d8*/ 	.short	0x010a
        /*09da*/ 	.byte	0x3f
	.zero		1


	//   ....[62]....
        /*09dc*/ 	.word	0x00017930
        /*09e0*/ 	.word	0x00000003
        /*09e4*/ 	.word	0x00019c50
        /*09e8*/ 	.short	0x0101
        /*09ea*/ 	.byte	0x3f
	.zero		1


	//   ....[63]....
        /*09ec*/ 	.word	0x00017980
        /*09f0*/ 	.word	0x00000000
        /*09f4*/ 	.word	0x00000000
        /*09f8*/ 	.short	0x0101
        /*09fa*/ 	.byte	0x3f
	.zero		1


	//   ....[64]....
        /*09fc*/ 	.word	0x00018a30
        /*0a00*/ 	.word	0x00000009
        /*0a04*/ 	.word	0x00019c20
        /*0a08*/ 	.short	0x010a
        /*0a0a*/ 	.byte	0x3f
	.zero		1


	//   ....[65]....
        /*0a0c*/ 	.word	0x00018bd0
        /*0a10*/ 	.word	0x00000007
        /*0a14*/ 	.word	0x00000000
        /*0a18*/ 	.short	0x010a
        /*0a1a*/ 	.byte	0x3f
	.zero		1


	//   ....[66]....
        /*0a1c*/ 	.word	0x00018c40
        /*0a20*/ 	.word	0x00000003
        /*0a24*/ 	.word	0x00000000
        /*0a28*/ 	.short	0x010a
        /*0a2a*/ 	.byte	0x3f
	.zero		1


	//   ....[67]....
        /*0a2c*/ 	.word	0x00018c90
        /*0a30*/ 	.word	0x00000003
        /*0a34*/ 	.word	0x00019c60
        /*0a38*/ 	.short	0x010a
        /*0a3a*/ 	.byte	0x3f
	.zero		1


	//   ....[68]....
        /*0a3c*/ 	.word	0x00018ce0
        /*0a40*/ 	.word	0x00000005
        /*0a44*/ 	.word	0x00019c60
        /*0a48*/ 	.short	0x010a
        /*0a4a*/ 	.byte	0x3f
	.zero		1


	//   ....[69]....
        /*0a4c*/ 	.word	0x00018d20
        /*0a50*/ 	.word	0x00000003
        /*0a54*/ 	.word	0x00019c80
        /*0a58*/ 	.short	0x010a
        /*0a5a*/ 	.byte	0x3f
	.zero		1


	//   ....[70]....
        /*0a5c*/ 	.word	0x00018d40
        /*0a60*/ 	.word	0x00000005
        /*0a64*/ 	.word	0x00019c80
        /*0a68*/ 	.short	0x010a
        /*0a6a*/ 	.byte	0x3f
	.zero		1


	//   ....[71]....
        /*0a6c*/ 	.word	0x00018db0
        /*0a70*/ 	.word	0x00000003
        /*0a74*/ 	.word	0x00019c00
        /*0a78*/ 	.short	0x010a
        /*0a7a*/ 	.byte	0x3f
	.zero		1


	//   ....[72]....
        /*0a7c*/ 	.word	0x00018e00
        /*0a80*/ 	.word	0x0000005a
        /*0a84*/ 	.word	0x00019c30
        /*0a88*/ 	.short	0x010a
        /*0a8a*/ 	.byte	0x3f
	.zero		1


	//   ....[73]....
        /*0a8c*/ 	.word	0x00018e60
        /*0a90*/ 	.word	0x00000006
        /*0a94*/ 	.word	0x00019c30
        /*0a98*/ 	.short	0x010a
        /*0a9a*/ 	.byte	0x3f
	.zero		1


	//   ....[74]....
        /*0a9c*/ 	.word	0x00018ec0
        /*0aa0*/ 	.word	0x00000006
        /*0aa4*/ 	.word	0x00019c50
        /*0aa8*/ 	.short	0x010a
        /*0aaa*/ 	.byte	0x3f
	.zero		1


	//   ....[75]....
        /*0aac*/ 	.word	0x00018f20
        /*0ab0*/ 	.word	0x00000008
        /*0ab4*/ 	.word	0x00019c30
        /*0ab8*/ 	.short	0x010a
        /*0aba*/ 	.byte	0x3f
	.zero		1


	//   ....[76]....
        /*0abc*/ 	.word	0x00018f80
        /*0ac0*/ 	.word	0x00000008
        /*0ac4*/ 	.word	0x00019c50
        /*0ac8*/ 	.short	0x010a
        /*0aca*/ 	.byte	0x3f
	.zero		1


	//   ....[77]....
        /*0acc*/ 	.word	0x00018fe0
        /*0ad0*/ 	.word	0x00000008
        /*0ad4*/ 	.word	0x00019c30
        /*0ad8*/ 	.short	0x010a
        /*0ada*/ 	.byte	0x3f
	.zero		1


	//   ....[78]....
        /*0adc*/ 	.word	0x00019040
        /*0ae0*/ 	.word	0x00000008
        /*0ae4*/ 	.word	0x00019c50
        /*0ae8*/ 	.short	0x010a
        /*0aea*/ 	.byte	0x3f
	.zero		1


	//   ....[79]....
        /*0aec*/ 	.word	0x000190a0
        /*0af0*/ 	.word	0x00000005
        /*0af4*/ 	.word	0x00019c50
        /*0af8*/ 	.short	0x010a
        /*0afa*/ 	.byte	0x3f
	.zero		1


	//   ....[80]....
        /*0afc*/ 	.word	0x000191f0
        /*0b00*/ 	.word	0x00000004
        /*0b04*/ 	.word	0x00019c80
        /*0b08*/ 	.short	0x010a
        /*0b0a*/ 	.byte	0x3f
	.zero		1


	//   ....[81]....
        /*0b0c*/ 	.word	0x00019240
        /*0b10*/ 	.word	0x00000004
        /*0b14*/ 	.word	0x00019c40
        /*0b18*/ 	.short	0x010a
        /*0b1a*/ 	.byte	0x3f
	.zero		1


	//   ....[82]....
        /*0b1c*/ 	.word	0x00019680
        /*0b20*/ 	.word	0x00000011
        /*0b24*/ 	.word	0x00019c20
        /*0b28*/ 	.short	0x010a
        /*0b2a*/ 	.byte	0x3f
	.zero		1


	//   ....[83]....
        /*0b2c*/ 	.word	0x000196d0
        /*0b30*/ 	.word	0x00000004
        /*0b34*/ 	.word	0x00019c80
        /*0b38*/ 	.short	0x010a
        /*0b3a*/ 	.byte	0x3f
	.zero		1


	//   ....[84]....
        /*0b3c*/ 	.word	0x00019720
        /*0b40*/ 	.word	0x00000004
        /*0b44*/ 	.word	0x00019c40
        /*0b48*/ 	.short	0x010a
        /*0b4a*/ 	.byte	0x3f
	.zero		1


	//   ....[85]....
        /*0b4c*/ 	.word	0x00019770
        /*0b50*/ 	.word	0x00000003
        /*0b54*/ 	.word	0x00019c70
        /*0b58*/ 	.short	0x010a
        /*0b5a*/ 	.byte	0x3f
	.zero		1


	//   ....[86]....
        /*0b5c*/ 	.word	0x000197c0
        /*0b60*/ 	.word	0x00000003
        /*0b64*/ 	.word	0x00019c60
        /*0b68*/ 	.short	0x010a
        /*0b6a*/ 	.byte	0x3f
	.zero		1


	//   ....[87]....
        /*0b6c*/ 	.word	0x00019810
        /*0b70*/ 	.word	0x00000003
        /*0b74*/ 	.word	0x00019c70
        /*0b78*/ 	.short	0x010a
        /*0b7a*/ 	.byte	0x3f
	.zero		1


	//   ....[88]....
        /*0b7c*/ 	.word	0x00019860
        /*0b80*/ 	.word	0x00000003
        /*0b84*/ 	.word	0x00019c60
        /*0b88*/ 	.short	0x010a
        /*0b8a*/ 	.byte	0x3f
	.zero		1


	//   ....[89]....
        /*0b8c*/ 	.word	0x000198b0
        /*0b90*/ 	.word	0x00000009
        /*0b94*/ 	.word	0x00019c20
        /*0b98*/ 	.short	0x010a
        /*0b9a*/ 	.byte	0x3f
	.zero		1


	//   ....[90]....
        /*0b9c*/ 	.word	0x00019a50
        /*0ba0*/ 	.word	0x00000007
        /*0ba4*/ 	.word	0x00000000
        /*0ba8*/ 	.short	0x010a
        /*0baa*/ 	.byte	0x3f
	.zero		1


	//   ....[91]....
        /*0bac*/ 	.word	0x00019aa0
        /*0bb0*/ 	.word	0x00000003
        /*0bb4*/ 	.word	0x00000000
        /*0bb8*/ 	.short	0x010a
        /*0bba*/ 	.byte	0x3f
	.zero		1


	//   ....[92]....
        /*0bbc*/ 	.word	0x00019af0
        /*0bc0*/ 	.word	0x00000003
        /*0bc4*/ 	.word	0x00019c60
        /*0bc8*/ 	.short	0x010a
        /*0bca*/ 	.byte	0x3f
	.zero		1


	//   ....[93]....
        /*0bcc*/ 	.word	0x00019b40
        /*0bd0*/ 	.word	0x00000005
        /*0bd4*/ 	.word	0x00019c60
        /*0bd8*/ 	.short	0x010a
        /*0bda*/ 	.byte	0x3f
	.zero		1


	//   ....[94]....
        /*0bdc*/ 	.word	0x00019b90
        /*0be0*/ 	.word	0x00000003
        /*0be4*/ 	.word	0x00019c80
        /*0be8*/ 	.short	0x010a
        /*0bea*/ 	.byte	0x3f
	.zero		1


	//----- nvinfo : EIATTR_NUM_MBARRIERS
	.align		4
.L_205:
        /*0bec*/ 	.byte	0x03, 0x38
        /*0bee*/ 	.short	0x0016


	//----- nvinfo : EIATTR_EXIT_INSTR_OFFSETS
	.align		4
        /*0bf0*/ 	.byte	0x04, 0x1c
        /*0bf2*/ 	.short	(.L_207 - .L_206)


	//   ....[0]....
.L_206:
        /*0bf4*/ 	.word	0x00000a40


	//   ....[1]....
        /*0bf8*/ 	.word	0x00012a70


	//   ....[2]....
        /*0bfc*/ 	.word	0x00018d90


	//----- nvinfo : EIATTR_MAX_THREADS
	.align		4
.L_207:
        /*0c00*/ 	.byte	0x04, 0x05
        /*0c02*/ 	.short	(.L_209 - .L_208)
.L_208:
        /*0c04*/ 	.word	0x00000200
        /*0c08*/ 	.word	0x00000001
        /*0c0c*/ 	.word	0x00000001


	//----- nvinfo : EIATTR_CRS_STACK_SIZE
	.align		4
.L_209:
        /*0c10*/ 	.byte	0x04, 0x1e
        /*0c12*/ 	.short	(.L_211 - .L_210)
.L_210:
        /*0c14*/ 	.word	0x00000000


	//----- nvinfo : EIATTR_CBANK_PARAM_SIZE
	.align		4
.L_211:
        /*0c18*/ 	.byte	0x03, 0x19
        /*0c1a*/ 	.short	0x0af0


	//----- nvinfo : EIATTR_PARAM_CBANK
	.align		4
        /*0c1c*/ 	.byte	0x04, 0x0a
        /*0c1e*/ 	.short	(.L_213 - .L_212)
	.align		4
.L_212:
        /*0c20*/ 	.word	index@(.nv.constant0._ZN7cutlass13device_kernelIN5flash11enable_sm90INS1_16FlashAttnFwdSm90INS1_25CollectiveMainloopFwdSm90ILi2EN4cute5tupleIJNS5_1CILi1EEES8_S8_EEENS6_IJNS7_ILi192EEENS7_ILi128EEENS7_ILi96EEEEEELi96ENS_12float_e4m3_tEfNS_4arch4Sm90ELb0ELb1ELb1ELb1ELb0ELb0ELb0ELb1ELb1ELb1ELb1ELb0EEENS1_21CollectiveEpilogueFwdINS6_IJSA_SC_SB_EEES9_NS_10bfloat16_tESG_Li384ELb1ELb1ELb1ELb1EEENS1_36VarlenDynamicPersistentTileSchedulerILi192ELi128ELi384ELi128ELb1ELb1ELb1ELb1ELb0ELb1EEEEEEEEEvNT_6ParamsE)
        /*0c24*/ 	.short	0x0210
        /*0c26*/ 	.short	0x0af0


	//----- nvinfo : EIATTR_SW_WAR
	.align		4
.L_213:
        /*0c28*/ 	.byte	0x04, 0x36
        /*0c2a*/ 	.short	(.L_215 - .L_214)
.L_214:
        /*0c2c*/ 	.word	0x00000008
.L_215:


//--------------------- .nv.info._ZN7cutlass13device_kernelIN5flash11enable_sm90INS1_16FlashAttnFwdSm90INS1_25CollectiveMainloopFwdSm90ILi2EN4cute5tupleIJNS5_1CILi1EEES8_S8_EEENS6_IJNS7_ILi192EEENS7_ILi128EEENS7_ILi96EEEEEELi96ENS_12float_e4m3_tEfNS_4arch4Sm90ELb0ELb1ELb1ELb1ELb0ELb1ELb0ELb1ELb1ELb1ELb1ELb0EEENS1_21CollectiveEpilogueFwdINS6_IJSA_SC_SB_EEES9_NS_10bfloat16_tESG_Li384ELb1ELb1ELb1ELb1EEENS1_36VarlenDynamicPersistentTileSchedulerILi192ELi128ELi384ELi128ELb1ELb1ELb1ELb1ELb0ELb1EEEEEEEEEvNT_6ParamsE --------------------------
	.section	.nv.info._ZN7cutlass13device_kernelIN5flash11enable_sm90INS1_16FlashAttnFwdSm90INS1_25CollectiveMainloopFwdSm90ILi2EN4cute5tupleIJNS5_1CILi1EEES8_S8_EEENS6_IJNS7_ILi192EEENS7_ILi128EEENS7_ILi96EEEEEELi96ENS_12float_e4m3_tEfNS_4arch4Sm90ELb0ELb1ELb1ELb1ELb0ELb1ELb0ELb1ELb1ELb1ELb1ELb0EEENS1_21CollectiveEpilogueFwdINS6_IJSA_SC_SB_EEES9_NS_10bfloat16_tESG_Li384ELb1ELb1ELb1ELb1EEENS1_36VarlenDynamicPersistentTileSchedulerILi192ELi128ELi384ELi128ELb1ELb1ELb1ELb1ELb0ELb1EEEEEEEEEvNT_6ParamsE,"",@"SHT_CUDA_INFO"
	.sectionflags	@""
	.align	4


	//----- nvinfo : EIATTR_CUDA_API_VERSION
	.align		4
        /*0000*/ 	.byte	0x04, 0x37
        /*0002*/ 	.short	(.L_217 - .L_216)
.L_216:
        /*0004*/ 	.word	0x00000082


	//----- nvinfo : EIATTR_KPARAM_INFO
	.align		4
.L_217:
        /*0008*/ 	.byte	0x04, 0x17
        /*000a*/ 	.short	(.L_219 - .L_218)
.L_218:
        /*000c*/ 	.word	0x00000000
        /*0010*/ 	.short	0x0000
        /*0012*/ 	.short	0x0070
        /*0014*/ 	.byte	0x00, 0xf0, 0x01, 0x2a


	//----- nvinfo : EIATTR_SPARSE_MMA_MASK
	.align		4
.L_219:
        /*0018*/ 	.byte	0x03, 0x50
        /*001a*/ 	.short	0x0000


	//----- nvinfo : EIATTR_MAXREG_COUNT
	.align		4
        /*001c*/ 	.byte	0x03, 0x1b
        /*001e*/ 	.short	0x0080


	//----- nvinfo : EIATTR_NUM_BARRIERS
	.align		4
        /*0020*/ 	.byte	0x02, 0x4c
        /*0022*/ 	.byte	0x10
	.zero		1


	//----- nvinfo : EIATTR_EXTERNS
	.align		4
        /*0024*/ 	.byte	0x04, 0x0f
        /*0026*/ 	.short	(.L_221 - .L_220)


	//   ....[0]....
	.align		4
.L_220:
        /*0028*/ 	.word	index@(__assertfail)


	//----- nvinfo : EIATTR_ANNOTATIONS
	.align		4
.L_221:
        /*002c*/ 	.byte	0x04, 0x55
        /*002e*/ 	.short	(.L_223 - .L_222)


	//   ....[0]....
.L_222:
        /* <DEDUP_REMOVED lines=99> */
        /*0654*/ 	.byte	0x90, 0x5e, 0x02, 0x00


	//----- nvinfo : EIATTR_MERCURY_ISA_VERSION
	.align		4
.L_223:
        /*0658*/ 	.byte	0x03, 0x5f
        /*065a*/ 	.short	0x0101


	//----- nvinfo : EIATTR_UNUSED_LOAD_BYTE_OFFSET
	.align		4
        /*065c*/ 	.byte	0x04, 0x44
        /*065e*/ 	.short	(.L_225 - .L_224)


	//   ....[0]....
.L_224:
        /*0660*/ 	.word	0x00000a90
        /*0664*/ 	.word	0x0000fff0


	//   ....[1]....
        /*0668*/ 	.word	0x00019f40
        /*066c*/ 	.word	0x0000fff0


	//----- nvinfo : EIATTR_INT_WARP_WIDE_INSTR_OFFSETS
	.align		4
.L_225:
        /*0670*/ 	.byte	0x04, 0x31
        /*0672*/ 	.short	(.L_227 - .L_226)


	//   ....[0]....
.L_226:
        /*0674*/ 	.word	0x00000180


	//   ....[1]....
        /*0678*/ 	.word	0x00000220


	//   ....[2]....
        /*067c*/ 	.word	0x00000290


	//   ....[3]....
        /*0680*/ 	.word	0x00020db0


	//   ....[4]....
        /*0684*/ 	.word	0x00020e40


	//   ....[5]....
        /*0688*/ 	.word	0x000237d0


	//   ....[6]....
        /*068c*/ 	.word	0x00023860


	//----- nvinfo : EIATTR_COOP_GROUP_MASK_REGIDS
	.align		4
.L_227:
        /*0690*/ 	.byte	0x04, 0x29
        /*0692*/ 	.short	(.L_229 - .L_228)


	//   ....[0]....
.L_228:
        /*0694*/ 	.word	0xffffffff


	//   ....[1]....
        /*0698*/ 	.word	0xffffffff


	//   ....[2]....
        /*069c*/ 	.word	0xffffffff


	//   ....[3]....
        /*06a0*/ 	.word	0xffffffff


	//   ....[4]....
        /*06a4*/ 	.word	0xffffffff


	//   ....[5]....
        /*06a8*/ 	.word	0xffffffff


	//   ....[6]....
        /*06ac*/ 	.word	0xffffffff


	//   ....[7]....
        /*06b0*/ 	.word	0xffffffff


	//   ....[8]....
        /*06b4*/ 	.word	0xffffffff


	//   ....[9]....
        /*06b8*/ 	.word	0xffffffff


	//   ....[10]....
        /*06bc*/ 	.word	0xffffffff


	//   ....[11]....
        /*06c0*/ 	.word	0xffffffff


	//   ....[12]....
        /*06c4*/ 	.word	0xffffffff


	//   ....[13]....
        /*06c8*/ 	.word	0xffffffff


	//   ....[14]....
        /*06cc*/ 	.word	0xffffffff


	//   ....[15]....
        /*06d0*/ 	.word	0xffffffff


	//   ....[16]....
        /*06d4*/ 	.word	0xffffffff


	//   ....[17]....
        /*06d8*/ 	.word	0xffffffff


	//   ....[18]....
        /*06dc*/ 	.word	0xffffffff


	//   ....[19]....
        /*06e0*/ 	.word	0xffffffff


	//   ....[20]....
        /*06e4*/ 	.word	0xffffffff


	//   ....[21]....
        /*06e8*/ 	.word	0xffffffff


	//   ....[22]....
        /*06ec*/ 	.word	0xffffffff


	//   ....[23]....
        /*06f0*/ 	.word	0xffffffff


	//   ....[24]....
        /*06f4*/ 	.word	0xffffffff


	//   ....[25]....
        /*06f8*/ 	.word	0xffffffff


	//   ....[26]....
        /*06fc*/ 	.word	0xffffffff


	//   ....[27]....
        /*0700*/ 	.word	0xffffffff


	//   ....[28]....
        /*0704*/ 	.word	0xffffffff


	//   ....[29]....
        /*0708*/ 	.word	0xffffffff


	//   ....[30]....
        /*070c*/ 	.word	0xffffffff


	//   ....[31]....
        /*0710*/ 	.word	0xffffffff


	//   ....[32]....
        /*0714*/ 	.word	0xffffffff


	//   ....[33]....
        /*0718*/ 	.word	0xffffffff


	//   ....[34]....
        /*071c*/ 	.word	0xffffffff


	//   ....[35]....
        /*0720*/ 	.word	0xffffffff


	//   ....[36]....
        /*0724*/ 	.word	0xffffffff


	//   ....[37]....
        /*0728*/ 	.word	0xffffffff


	//   ....[38]....
        /*072c*/ 	.word	0xffffffff


	//   ....[39]....
        /*0730*/ 	.word	0xffffffff


	//   ....[40]....
        /*0734*/ 	.word	0xffffffff


	//   ....[41]....
        /*0738*/ 	.word	0xffffffff


	//   ....[42]....
        /*073c*/ 	.word	0xffffffff


	//   ....[43]....
        /*0740*/ 	.word	0xffffffff


	//   ....[44]....
        /*0744*/ 	.word	0xffffffff


	//   ....[45]....
        /*0748*/ 	.word	0xffffffff


	//   ....[46]....
        /*074c*/ 	.word	0xffffffff


	//   ....[47]....
        /*0750*/ 	.word	0xffffffff


	//   ....[48]....
        /*0754*/ 	.word	0xffffffff


	//   ....[49]....
        /*0758*/ 	.word	0xffffffff


	//   ....[50]....
        /*075c*/ 	.word	0xffffffff


	//   ....[51]....
        /*0760*/ 	.word	0xffffffff


	//   ....[52]....
        /*0764*/ 	.word	0xffffffff


	//   ....[53]....
        /*0768*/ 	.word	0xffffffff


	//   ....[54]....
        /*076c*/ 	.word	0xffffffff


	//   ....[55]....
        /*0770*/ 	.word	0xffffffff


	//   ....[56]....
        /*0774*/ 	.word	0xffffffff


	//   ....[57]....
        /*0778*/ 	.word	0xffffffff


	//   ....[58]....
        /*077c*/ 	.word	0xffffffff


	//   ....[59]....
        /*0780*/ 	.word	0xffffffff


	//   ....[60]....
        /*0784*/ 	.word	0xffffffff


	//   ....[61]....
        /*0788*/ 	.word	0xffffffff


	//   ....[62]....
        /*078c*/ 	.word	0xffffffff


	//   ....[63]....
        /*0790*/ 	.word	0xffffffff


	//   ....[64]....
        /*0794*/ 	.word	0xffffffff


	//   ....[65]....
        /*0798*/ 	.word	0xffffffff


	//   ....[66]....
        /*079c*/ 	.word	0xffffffff


	//   ....[67]....
        /*07a0*/ 	.word	0xffffffff


	//   ....[68]....
        /*07a4*/ 	.word	0xffffffff


	//   ....[69]....
        /*07a8*/ 	.word	0xffffffff


	//   ....[70]....
        /*07ac*/ 	.word	0xffffffff


	//   ....[71]....
        /*07b0*/ 	.word	0xffffffff


	//   ....[72]....
        /*07b4*/ 	.word	0xffffffff


	//   ....[73]....
        /*07b8*/ 	.word	0xffffffff


	//   ....[74]....
        /*07bc*/ 	.word	0xffffffff


	//   ....[75]....
        /*07c0*/ 	.word	0xffffffff


	//   ....[76]....
        /*07c4*/ 	.word	0xffffffff


	//   ....[77]....
        /*07c8*/ 	.word	0xffffffff


	//   ....[78]....
        /*07cc*/ 	.word	0xffffffff


	//   ....[79]....
        /*07d0*/ 	.word	0xffffffff


	//   ....[80]....
        /*07d4*/ 	.word	0xffffffff


	//   ....[81]....
        /*07d8*/ 	.word	0xffffffff


	//   ....[82]....
        /*07dc*/ 	.word	0xffffffff


	//   ....[83]....
        /*07e0*/ 	.word	0xffffffff


	//   ....[84]....
        /*07e4*/ 	.word	0xffffffff


	//   ....[85]....
        /*07e8*/ 	.word	0xffffffff


	//   ....[86]....
        /*07ec*/ 	.word	0xffffffff


	//   ....[87]....
        /*07f0*/ 	.word	0xffffffff


	//   ....[88]....
        /*07f4*/ 	.word	0xffffffff


	//   ....[89]....
        /*07f8*/ 	.word	0xffffffff


	//   ....[90]....
        /*07fc*/ 	.word	0xffffffff


	//   ....[91]....
        /*0800*/ 	.word	0xffffffff


	//   ....[92]....
        /*0804*/ 	.word	0xffffffff


	//   ....[93]....
        /*0808*/ 	.word	0xffffffff


	//   ....[94]....
        /*080c*/ 	.word	0xffffffff


	//   ....[95]....
        /*0810*/ 	.word	0xffffffff


	//   ....[96]....
        /*0814*/ 	.word	0xffffffff


	//   ....[97]....
        /*0818*/ 	.word	0xffffffff


	//   ....[98]....
        /*081c*/ 	.word	0xffffffff


	//   ....[99]....
        /*0820*/ 	.word	0xffffffff


	//   ....[100]....
        /*0824*/ 	.word	0xffffffff


	//   ....[101]....
        /*0828*/ 	.word	0xffffffff


	//   ....[102]....
        /*082c*/ 	.word	0xffffffff


	//   ....[103]....
        /*0830*/ 	.word	0xffffffff


	//   ....[104]....
        /*0834*/ 	.word	0xffffffff


	//   ....[105]....
        /*0838*/ 	.word	0xffffffff


	//   ....[106]....
        /*083c*/ 	.word	0xffffffff


	//   ....[107]....
        /*0840*/ 	.word	0xffffffff


	//   ....[108]....
        /*0844*/ 	.word	0xffffffff


	//   ....[109]....
        /*0848*/ 	.word	0xffffffff


	//   ....[110]....
        /*084c*/ 	.word	0xffffffff


	//   ....[111]....
        /*0850*/ 	.word	0xffffffff


	//   ....[112]....
        /*0854*/ 	.word	0xffffffff


	//   ....[113]....
        /*0858*/ 	.word	0xffffffff


	//   ....[114]....
        /*085c*/ 	.word	0xffffffff


	//   ....[115]....
        /*0860*/ 	.word	0xffffffff


	//   ....[116]....
        /*0864*/ 	.word	0xffffffff


	//   ....[117]....
        /*0868*/ 	.word	0xffffffff


	//   ....[118]....
        /*086c*/ 	.word	0xffffffff


	//   ....[119]....
        /*0870*/ 	.word	0xffffffff


	//   ....[120]....
        /*0874*/ 	.word	0xffffffff


	//   ....[121]....
        /*0878*/ 	.word	0xffffffff


	//   ....[122]....
        /*087c*/ 	.word	0xffffffff


	//   ....[123]....
        /*0880*/ 	.word	0xffffffff


	//   ....[124]....
        /*0884*/ 	.word	0xffffffff


	//   ....[125]....
        /*0888*/ 	.word	0xffffffff


	//   ....[126]....
        /*088c*/ 	.word	0xffffffff


	//   ....[127]....
        /*0890*/ 	.word	0xffffffff


	//   ....[128]....
        /*0894*/ 	.word	0xffffffff


	//   ....[129]....
        /*0898*/ 	.word	0xffffffff


	//   ....[130]....
        /*089c*/ 	.word	0xffffffff


	//   ....[131]....
        /*08a0*/ 	.word	0xffffffff


	//   ....[132]....
        /*08a4*/ 	.word	0xffffffff


	//   ....[133]....
        /*08a8*/ 	.word	0xffffffff


	//   ....[134]....
        /*08ac*/ 	.word	0xffffffff


	//   ....[135]....
        /*08b0*/ 	.word	0xffffffff


	//   ....[136]....
        /*08b4*/ 	.word	0xffffffff


	//   ....[137]....
        /*08b8*/ 	.word	0xffffffff


	//   ....[138]....
        /*08bc*/ 	.word	0xffffffff


	//   ....[139]....
        /*08c0*/ 	.word	0xffffffff


	//   ....[140]....
        /*08c4*/ 	.word	0xffffffff


	//   ....[141]....
        /*08c8*/ 	.word	0xffffffff


	//   ....[142]....
        /*08cc*/ 	.word	0xffffffff


	//   ....[143]....
        /*08d0*/ 	.word	0xffffffff


	//   ....[144]....
        /*08d4*/ 	.word	0xffffffff


	//   ....[145]....
        /*08d8*/ 	.word	0xffffffff


	//   ....[146]....
        /*08dc*/ 	.word	0xffffffff


	//   ....[147]....
        /*08e0*/ 	.word	0xffffffff


	//   ....[148]....
        /*08e4*/ 	.word	0xffffffff


	//   ....[149]....
        /*08e8*/ 	.word	0xffffffff


	//   ....[150]....
        /*08ec*/ 	.word	0x0500000f


	//   ....[151]....
        /*08f0*/ 	.word	0x0500000f


	//   ....[152]....
        /*08f4*/ 	.word	0x0500000f


	//   ....[153]....
        /*08f8*/ 	.word	0x0500000f


	//   ....[154]....
        /*08fc*/ 	.word	0x0500000f


	//   ....[155]....
        /*0900*/ 	.word	0x0500000f


	//   ....[156]....
        /*0904*/ 	.word	0x0500000f


	//   ....[157]....
        /*0908*/ 	.word	0x0500000f


	//   ....[158]....
        /*090c*/ 	.word	0x0500000f


	//   ....[159]....
        /*0910*/ 	.word	0x0500000f


	//   ....[160]....
        /*0914*/ 	.word	0x0500000f


	//   ....[161]....
        /*0918*/ 	.word	0x0500000f


	//   ....[162]....
        /*091c*/ 	.word	0x0500000f


	//   ....[163]....
        /*0920*/ 	.word	0x0500000f


	//   ....[164]....
        /*0924*/ 	.word	0x0500000f


	//   ....[165]....
        /*0928*/ 	.word	0x0500000f


	//   ....[166]....
        /*092c*/ 	.word	0x0500000f


	//   ....[167]....
        /*0930*/ 	.word	0x0500000f


	//   ....[168]....
        /*0934*/ 	.word	0x0500000f


	//   ....[169]....
        /*0938*/ 	.word	0x0500000f


	//   ....[170]....
        /*093c*/ 	.word	0x0500000f


	//   ....[171]....
        /*0940*/ 	.word	0x0500000f


	//   ....[172]....
        /*0944*/ 	.word	0x0500000f


	//   ....[173]....
        /*0948*/ 	.word	0x0500000f


	//   ....[174]....
        /*094c*/ 	.word	0x0500000f


	//   ....[175]....
        /*0950*/ 	.word	0x0500000f


	//   ....[176]....
        /*0954*/ 	.word	0x0500000f


	//   ....[177]....
        /*0958*/ 	.word	0x0500000f


	//   ....[178]....
        /*095c*/ 	.word	0x0500000f


	//   ....[179]....
        /*0960*/ 	.word	0x0500000f


	//   ....[180]....
        /*0964*/ 	.word	0x0500000f


	//   ....[181]....
        /*0968*/ 	.word	0x0500000f


	//   ....[182]....
        /*096c*/ 	.word	0x0500000f


	//   ....[183]....
        /*0970*/ 	.word	0x0500000f


	//   ....[184]....
        /*0974*/ 	.word	0x0500000f


	//----- nvinfo : EIATTR_COOP_GROUP_INSTR_OFFSETS
	.align		4
.L_229:
        /*0978*/ 	.byte	0x04, 0x28
        /*097a*/ 	.short	(.L_231 - .L_230)


	//   ....[0]....
.L_230:
        /*097c*/ 	.word	0x00000060


	//   ....[1]....
        /*0980*/ 	.word	0x00000190


	//   ....[2]....
        /*0984*/ 	.word	0x00000240


	//   ....[3]....
        /*0988*/ 	.word	0x00000400


	//   ....[4]....
        /*098c*/ 	.word	0x00000560


	//   ....[5]....
        /*0990*/ 	.word	0x00000680


	//   ....[6]....
        /*0994*/ 	.word	0x000007e0


	//   ....[7]....
        /*0998*/ 	.word	0x00007610


	//   ....[8]....
        /*099c*/ 	.word	0x00007f50


	//   ....[9]....
        /*09a0*/ 	.word	0x00007f60


	//   ....[10]....
        /*09a4*/ 	.word	0x00007f70


	//   ....[11]....
        /*09a8*/ 	.word	0x00007f80


	//   ....[12]....
        /*09ac*/ 	.word	0x00009c50


	//   ....[13]....
        /*09b0*/ 	.word	0x00009c60


	//   ....[14]....
        /*09b4*/ 	.word	0x00009c70


	//   ....[15]....
        /*09b8*/ 	.word	0x00009c80


	//   ....[16]....
        /*09bc*/ 	.word	0x0000c760


	//   ....[17]....
        /*09c0*/ 	.word	0x0000cf70


	//   ....[18]....
        /*09c4*/ 	.word	0x0000e3d0


	//   ....[19]....
        /*09c8*/ 	.word	0x0000e510


	//   ....[20]....
        /*09cc*/ 	.word	0x0000e9a0


	//   ....[21]....
        /*09d0*/ 	.word	0x0000eb00


	//   ....[22]....
        /*09d4*/ 	.word	0x00010920


	//   ....[23]....
        /*09d8*/ 	.word	0x00010d60


	//   ....[24]....
        /*09dc*/ 	.word	0x00011ab0


	//   ....[25]....
        /*09e0*/ 	.word	0x00011be0


	//   ....[26]....
        /*09e4*/ 	.word	0x00012360


	//   ....[27]....
        /*09e8*/ 	.word	0x000123c0


	//   ....[28]....
        /*09ec*/ 	.word	0x00014900


	//   ....[29]....
        /*09f0*/ 	.word	0x00014920


	//   ....[30]....
        /*09f4*/ 	.word	0x00014940


	//   ....[31]....
        /*09f8*/ 	.word	0x00014970


	//   ....[32]....
        /*09fc*/ 	.word	0x000169d0


	//   ....[33]....
        /*0a00*/ 	.word	0x00016e50


	//   ....[34]....
        /*0a04*/ 	.word	0x00017e20


	//   ....[35]....
        /*0a08*/ 	.word	0x00017f20


	//   ....[36]....
        /*0a0c*/ 	.word	0x00018300


	//   ....[37]....
        /*0a10*/ 	.word	0x00018450


	//   ....[38]....
        /*0a14*/ 	.word	0x000197d0


	//   ....[39]....
        /*0a18*/ 	.word	0x00019870


	//   ....[40]....
        /*0a1c*/ 	.word	0x000198b0


	//   ....[41]....
        /*0a20*/ 	.word	0x000199b0


	//   ....[42]....
        /*0a24*/ 	.word	0x0001a560


	//   ....[43]....
        /*0a28*/ 	.word	0x0001a630


	//   ....[44]....
        /*0a2c*/ 	.word	0x0001a660


	//   ....[45]....
        /*0a30*/ 	.word	0x0001a680


	//   ....[46]....
        /*0a34*/ 	.word	0x0001a6a0


	//   ....[47]....
        /*0a38*/ 	.word	0x0001a6d0


	//   ....[48]....
        /*0a3c*/ 	.word	0x0001a6e0


	//   ....[49]....
        /*0a40*/ 	.word	0x0001a6f0


	//   ....[50]....
        /*0a44*/ 	.word	0x0001a700


	//   ....[51]....
        /*0a48*/ 	.word	0x0001a710


	//   ....[52]....
        /*0a4c*/ 	.word	0x0001a720


	//   ....[53]....
        /*0a50*/ 	.word	0x0001a730


	//   ....[54]....
        /*0a54*/ 	.word	0x0001a740


	//   ....[55]....
        /*0a58*/ 	.word	0x0001a750


	//   ....[56]....
        /*0a5c*/ 	.word	0x0001a760


	//   ....[57]....
        /*0a60*/ 	.word	0x0001a770


	//   ....[58]....
        /*0a64*/ 	.word	0x0001a780


	//   ....[59]....
        /*0a68*/ 	.word	0x0001a790


	//   ....[60]....
        /*0a6c*/ 	.word	0x0001a7a0


	//   ....[61]....
        /*0a70*/ 	.word	0x0001a7b0


	//   ....[62]....
        /*0a74*/ 	.word	0x0001a7c0


	//   ....[63]....
        /*0a78*/ 	.word	0x0001a7d0


	//   ....[64]....
        /*0a7c*/ 	.word	0x0001a7e0


	//   ....[65]....
        /*0a80*/ 	.word	0x0001a7f0


	//   ....[66]....
        /*0a84*/ 	.word	0x0001a800


	//   ....[67]....
        /*0a88*/ 	.word	0x0001a810


	//   ....[68]....
        /*0a8c*/ 	.word	0x0001a820


	//   ....[69]....
        /*0a90*/ 	.word	0x0001a830


	//   ....[70]....
        /*0a94*/ 	.word	0x0001a840


	//   ....[71]....
        /*0a98*/ 	.word	0x0001a850


	//   ....[72]....
        /*0a9c*/ 	.word	0x0001a860


	//   ....[73]....
        /*0aa0*/ 	.word	0x0001a870


	//   ....[74]....
        /*0aa4*/ 	.word	0x0001a880


	//   ....[75]....
        /*0aa8*/ 	.word	0x0001a890


	//   ....[76]....
        /*0aac*/ 	.word	0x0001a8a0


	//   ....[77]....
        /*0ab0*/ 	.word	0x0001a8b0


	//   ....[78]....
        /*0ab4*/ 	.word	0x0001a8c0


	//   ....[79]....
        /*0ab8*/ 	.word	0x0001a8d0


	//   ....[80]....
        /*0abc*/ 	.word	0x0001a8e0


	//   ....[81]....
        /*0ac0*/ 	.word	0x0001a8f0


	//   ....[82]....
        /*0ac4*/ 	.word	0x0001a900


	//   ....[83]....
        /*0ac8*/ 	.word	0x0001a910


	//   ....[84]....
        /*0acc*/ 	.word	0x0001a920


	//   ....[85]....
        /*0ad0*/ 	.word	0x0001a930


	//   ....[86]....
        /*0ad4*/ 	.word	0x0001a940


	//   ....[87]....
        /*0ad8*/ 	.word	0x0001a950


	//   ....[88]....
        /*0adc*/ 	.word	0x0001a960


	//   ....[89]....
        /*0ae0*/ 	.word	0x0001a970


	//   ....[90]....
        /*0ae4*/ 	.word	0x0001b2c0


	//   ....[91]....
        /*0ae8*/ 	.word	0x0001b2d0


	//   ....[92]....
        /*0aec*/ 	.word	0x0001b2e0


	//   ....[93]....
        /*0af0*/ 	.word	0x0001b320


	//   ....[94]....
        /*0af4*/ 	.word	0x0001ba10


	//   ....[95]....
        /*0af8*/ 	.word	0x0001ba20


	//   ....[96]....
        /*0afc*/ 	.word	0x0001bb30


	//   ....[97]....
        /*0b00*/ 	.word	0x0001bb50


	//   ....[98]....
        /*0b04*/ 	.word	0x0001bf80


	//   ....[99]....
        /*0b08*/ 	.word	0x0001bfc0


	//   ....[100]....
        /*0b0c*/ 	.word	0x0001c3f0


	//   ....[101]....
        /*0b10*/ 	.word	0x0001c400


	//   ....[102]....
        /*0b14*/ 	.word	0x0001d020


	//   ....[103]....
        /*0b18*/ 	.word	0x0001d030


	//   ....[104]....
        /*0b1c*/ 	.word	0x0001d130


	//   ....[105]....
        /*0b20*/ 	.word	0x0001d150


	//   ....[106]....
        /*0b24*/ 	.word	0x0001d2e0


	//   ....[107]....
        /*0b28*/ 	.word	0x0001d4e0


	//   ....[108]....
        /*0b2c*/ 	.word	0x0001d510


	//   ....[109]....
        /*0b30*/ 	.word	0x0001d540


	//   ....[110]....
        /*0b34*/ 	.word	0x0001d570


	//   ....[111]....
        /*0b38*/ 	.word	0x0001d5a0


	//   ....[112]....
        /*0b3c*/ 	.word	0x0001d5d0


	//   ....[113]....
        /*0b40*/ 	.word	0x0001d760


	//   ....[114]....
        /*0b44*/ 	.word	0x0001d790


	//   ....[115]....
        /*0b48*/ 	.word	0x0001d7c0


	//   ....[116]....
        /*0b4c*/ 	.word	0x0001d7f0


	//   ....[117]....
        /*0b50*/ 	.word	0x0001d820


	//   ....[118]....
        /*0b54*/ 	.word	0x0001d850


	//   ....[119]....
        /*0b58*/ 	.word	0x0001d8e0


	//   ....[120]....
        /*0b5c*/ 	.word	0x0001d910


	//   ....[121]....
        /*0b60*/ 	.word	0x0001d920


	//   ....[122]....
        /*0b64*/ 	.word	0x0001d960


	//   ....[123]....
        /*0b68*/ 	.word	0x0001f300


	//   ....[124]....
        /*0b6c*/ 	.word	0x000214f0


	//   ....[125]....
        /*0b70*/ 	.word	0x00022360


	//   ....[126]....
        /*0b74*/ 	.word	0x00022370


	//   ....[127]....
        /*0b78*/ 	.word	0x00022380


	//   ....[128]....
        /*0b7c*/ 	.word	0x00022390


	//   ....[129]....
        /*0b80*/ 	.word	0x000224c0


	//   ....[130]....
        /*0b84*/ 	.word	0x000224d0


	//   ....[131]....
        /*0b88*/ 	.word	0x00023f60


	//   ....[132]....
        /*0b8c*/ 	.word	0x00023f90


	//   ....[133]....
        /*0b90*/ 	.word	0x00023ff0


	//   ....[134]....
        /*0b94*/ 	.word	0x00024020


	//   ....[135]....
        /*0b98*/ 	.word	0x00024050


	//   ....[136]....
        /*0b9c*/ 	.word	0x00024080


	//   ....[137]....
        /*0ba0*/ 	.word	0x000240b0


	//   ....[138]....
        /*0ba4*/ 	.word	0x000240e0


	//   ....[139]....
        /*0ba8*/ 	.word	0x00024280


	//   ....[140]....
        /*0bac*/ 	.word	0x000242b0


	//   ....[141]....
        /*0bb0*/ 	.word	0x000242e0


	//   ....[142]....
        /*0bb4*/ 	.word	0x00024310


	//   ....[143]....
        /*0bb8*/ 	.word	0x00024340


	//   ....[144]....
        /*0bbc*/ 	.word	0x00024370


	//   ....[145]....
        /*0bc0*/ 	.word	0x00024430


	//   ....[146]....
        /*0bc4*/ 	.word	0x00024450


	//   ....[147]....
        /*0bc8*/ 	.word	0x00024470


	//   ....[148]....
        /*0bcc*/ 	.word	0x000244d0


	//   ....[149]....
        /*0bd0*/ 	.word	0x00024f10


	//   ....[150]....
        /*0bd4*/ 	.word	0x00025380


	//   ....[151]....
        /*0bd8*/ 	.word	0x00025410


	//   ....[152]....
        /*0bdc*/ 	.word	0x00025460


	//   ....[153]....
        /*0be0*/ 	.word	0x000254b0


	//   ....[154]....
        /*0be4*/ 	.word	0x00025580


	//   ....[155]....
        /*0be8*/ 	.word	0x00025610


	//   ....[156]....
        /*0bec*/ 	.word	0x00025660


	//   ....[157]....
        /*0bf0*/ 	.word	0x000256b0


	//   ....[158]....
        /*0bf4*/ 	.word	0x00025a50


	//   ....[159]....
        /*0bf8*/ 	.word	0x00025d30


	//   ....[160]....
        /*0bfc*/ 	.word	0x00025f30


	//   ....[161]....
        /*0c00*/ 	.word	0x00025f80


	//   ....[162]....
        /*0c04*/ 	.word	0x00025fe0


	//   ....[163]....
        /*0c08*/ 	.word	0x00026080


	//   ....[164]....
        /*0c0c*/ 	.word	0x00026150


	//   ....[165]....
        /*0c10*/ 	.word	0x00026230


	//   ....[166]....
        /*0c14*/ 	.word	0x00026500


	//   ....[167]....
        /*0c18*/ 	.word	0x000265a0


	//   ....[168]....
        /*0c1c*/ 	.word	0x00026720


	//   ....[169]....
        /*0c20*/ 	.word	0x000267a0


	//   ....[170]....
        /*0c24*/ 	.word	0x00026820


	//   ....[171]....
        /*0c28*/ 	.word	0x000268a0


	//   ....[172]....
        /*0c2c*/ 	.word	0x00026920


	//   ....[173]....
        /*0c30*/ 	.word	0x000269b0


	//   ....[174]....
        /*0c34*/ 	.word	0x00026a50


	//   ....[175]....
        /*0c38*/ 	.word	0x00026b00


	//   ....[176]....
        /*0c3c*/ 	.word	0x00026b80


	//   ....[177]....
        /*0c40*/ 	.word	0x00026c00


	//   ....[178]....
        /*0c44*/ 	.word	0x00026c80


	//   ....[179]....
        /*0c48*/ 	.word	0x00026d10


	//   ....[180]....
        /*0c4c*/ 	.word	0x00026d90


	//   ....[181]....
        /*0c50*/ 	.word	0x00026e40


	//   ....[182]....
        /*0c54*/ 	.word	0x00026e90


	//   ....[183]....
        /*0c58*/ 	.word	0x00026f30


	//   ....[184]....
        /*0c5c*/ 	.word	0x00027060


	//----- nvinfo : EIATTR_REG_RECONFIG
	.align		4
.L_231:
        /*0c60*/ 	.byte	0x01, 0x54
	.zero		2


	//----- nvinfo : EIATTR_SYSCALL_OFFSETS
	.align		4
        /*0c64*/ 	.byte	0x04, 0x46
        /*0c66*/ 	.short	(.L_233 - .L_232)


	//   ....[0]....
.L_232:
        /*0c68*/ 	.word	0x00002040


	//   ....[1]....
        /*0c6c*/ 	.word	0x00002190


	//   ....[2]....
        /*0c70*/ 	.word	0x00007780


	//   ....[3]....
        /*0c74*/ 	.word	0x00007cf0


	//   ....[4]....
        /*0c78*/ 	.word	0x00020fa0


	//   ....[5]....
        /*0c7c*/ 	.word	0x00021110


	//   ....[6]....
        /*0c80*/ 	.word	0x00021260


	//   ....[7]....
        /*0c84*/ 	.word	0x000213a0


	//   ....[8]....
        /*0c88*/ 	.word	0x00021e30


	//----- nvinfo : EIATTR_MBARRIER_INSTR_OFFSETS
	.align		4
.L_233:
        /*0c8c*/ 	.byte	0x04, 0x39
        /*0c8e*/ 	.short	(.L_235 - .L_234)


	//   ....[0]....
.L_234:
        /*0c90*/ 	.word	0x000002b0
        /*0c94*/ 	.word	0x000000ff
        /*0c98*/ 	.word	0x00019c00
        /*0c9c*/ 	.short	0x0100
        /*0c9e*/ 	.byte	0x08
	.zero		1


	//   ....[1]....
        /*0ca0*/ 	.word	0x000002c0
        /*0ca4*/ 	.word	0x000000ff
        /*0ca8*/ 	.word	0x00019c20
        /*0cac*/ 	.short	0x0100
        /*0cae*/ 	.byte	0x08
	.zero		1


	//   ....[2]....
        /*0cb0*/ 	.word	0x000003b0
        /*0cb4*/ 	.word	0x000000ff
        /*0cb8*/ 	.word	0x00019c30
        /*0cbc*/ 	.short	0x0100
        /*0cbe*/ 	.byte	0x08
	.zero		1


	//   ....[3]....
        /*0cc0*/ 	.word	0x000003c0
        /*0cc4*/ 	.word	0x000000ff
        /*0cc8*/ 	.word	0x00019c40
        /*0ccc*/ 	.short	0x0100
        /*0cce*/ 	.byte	0x08
	.zero		1


	//   ....[4]....
        /*0cd0*/ 	.word	0x000003d0
        /*0cd4*/ 	.word	0x000000ff
        /*0cd8*/ 	.word	0x00019c38
        /*0cdc*/ 	.short	0x0100
        /*0cde*/ 	.byte	0x08
	.zero		1


	//   ....[5]....
        /*0ce0*/ 	.word	0x000003e0
        /*0ce4*/ 	.word	0x000000ff
        /*0ce8*/ 	.word	0x00019c48
        /*0cec*/ 	.short	0x0100
        /*0cee*/ 	.byte	0x08
	.zero		1


	//   ....[6]....
        /*0cf0*/ 	.word	0x00000510
        /*0cf4*/ 	.word	0x000000ff
        /*0cf8*/ 	.word	0x00019c50
        /*0cfc*/ 	.short	0x0100
        /*0cfe*/ 	.byte	0x08
	.zero		1


	//   ....[7]....
        /*0d00*/ 	.word	0x00000520
        /*0d04*/ 	.word	0x000000ff
        /*0d08*/ 	.word	0x00019c60
        /*0d0c*/ 	.short	0x0100
        /*0d0e*/ 	.byte	0x08
	.zero		1


	//   ....[8]....
        /*0d10*/ 	.word	0x00000530
        /*0d14*/ 	.word	0x000000ff
        /*0d18*/ 	.word	0x00019c58
        /*0d1c*/ 	.short	0x0100
        /*0d1e*/ 	.byte	0x08
	.zero		1


	//   ....[9]....
        /*0d20*/ 	.word	0x00000540
        /*0d24*/ 	.word	0x000000ff
        /*0d28*/ 	.word	0x00019c68
        /*0d2c*/ 	.short	0x0100
        /*0d2e*/ 	.byte	0x08
	.zero		1


	//   ....[10]....
        /*0d30*/ 	.word	0x00000630
        /*0d34*/ 	.word	0x000000ff
        /*0d38*/ 	.word	0x00019c70
        /*0d3c*/ 	.short	0x0100
        /*0d3e*/ 	.byte	0x06
	.zero		1


	//   ....[11]....
        /*0d40*/ 	.word	0x00000640
        /*0d44*/ 	.word	0x000000ff
        /*0d48*/ 	.word	0x00019c80
        /*0d4c*/ 	.short	0x0100
        /*0d4e*/ 	.byte	0x06
	.zero		1


	//   ....[12]....
        /*0d50*/ 	.word	0x00000650
        /*0d54*/ 	.word	0x000000ff
        /*0d58*/ 	.word	0x00019c78
        /*0d5c*/ 	.short	0x0100
        /*0d5e*/ 	.byte	0x06
	.zero		1


	//   ....[13]....
        /*0d60*/ 	.word	0x00000660
        /*0d64*/ 	.word	0x000000ff
        /*0d68*/ 	.word	0x00019c88
        /*0d6c*/ 	.short	0x0100
        /*0d6e*/ 	.byte	0x06
	.zero		1


	//   ....[14]....
        /*0d70*/ 	.word	0x00000790
        /*0d74*/ 	.word	0x000000ff
        /*0d78*/ 	.word	0x00019c90
        /*0d7c*/ 	.short	0x0100
        /*0d7e*/ 	.byte	0x08
	.zero		1


	//   ....[15]....
        /*0d80*/ 	.word	0x000007a0
        /*0d84*/ 	.word	0x000000ff
        /*0d88*/ 	.word	0x00019ca0
        /*0d8c*/ 	.short	0x0100
        /*0d8e*/ 	.byte	0x08
	.zero		1


	//   ....[16]....
        /*0d90*/ 	.word	0x000007b0
        /*0d94*/ 	.word	0x000000ff
        /*0d98*/ 	.word	0x00019c98
        /*0d9c*/ 	.short	0x0100
        /*0d9e*/ 	.byte	0x08
	.zero		1


	//   ....[17]....
        /*0da0*/ 	.word	0x000007c0
        /*0da4*/ 	.word	0x000000ff
        /*0da8*/ 	.word	0x00019ca8
        /*0dac*/ 	.short	0x0100
        /*0dae*/ 	.byte	0x08
	.zero		1


	//   ....[18]....
        /*0db0*/ 	.word	0x000008f0
        /*0db4*/ 	.word	0x000000ff
        /*0db8*/ 	.word	0x00019cb0
        /*0dbc*/ 	.short	0x0100
        /*0dbe*/ 	.byte	0x08
	.zero		1


	//   ....[19]....
        /*0dc0*/ 	.word	0x00000900
        /*0dc4*/ 	.word	0x000000ff
        /*0dc8*/ 	.word	0x00019cc0
        /*0dcc*/ 	.short	0x0100
        /*0dce*/ 	.byte	0x08
	.zero		1


	//   ....[20]....
        /*0dd0*/ 	.word	0x00000910
        /*0dd4*/ 	.word	0x000000ff
        /*0dd8*/ 	.word	0x00019cb8
        /*0ddc*/ 	.short	0x0100
        /*0dde*/ 	.byte	0x08
	.zero		1


	//   ....[21]....
        /*0de0*/ 	.word	0x00000920
        /*0de4*/ 	.word	0x000000ff
        /*0de8*/ 	.word	0x00019cc8
        /*0dec*/ 	.short	0x0100
        /*0dee*/ 	.byte	0x08
	.zero		1


	//   ....[22]....
        /*0df0*/ 	.word	0x00002ee0
        /*0df4*/ 	.word	0x00000052
        /*0df8*/ 	.word	0x00019c90
        /*0dfc*/ 	.short	0x010a
        /*0dfe*/ 	.byte	0x3f
	.zero		1


	//   ....[23]....
        /*0e00*/ 	.word	0x00004720
        /*0e04*/ 	.word	0x00000052
        /*0e08*/ 	.word	0x00019c90
        /*0e0c*/ 	.short	0x010a
        /*0e0e*/ 	.byte	0x3f
	.zero		1


	//   ....[24]....
        /*0e10*/ 	.word	0x00006790
        /*0e14*/ 	.word	0x00000052
        /*0e18*/ 	.word	0x00019c90
        /*0e1c*/ 	.short	0x010a
        /*0e1e*/ 	.byte	0x3f
	.zero		1


	//   ....[25]....
        /*0e20*/ 	.word	0x00006940
        /*0e24*/ 	.word	0x00000008
        /*0e28*/ 	.word	0x00000000
        /*0e2c*/ 	.short	0x0101
        /*0e2e*/ 	.byte	0x3f
	.zero		1


	//   ....[26]....
        /*0e30*/ 	.word	0x00006980
        /*0e34*/ 	.word	0x00000052
        /*0e38*/ 	.word	0x00019cb0
        /*0e3c*/ 	.short	0x010a
        /*0e3e*/ 	.byte	0x3f
	.zero		1


	//   ....[27]....
        /*0e40*/ 	.word	0x00006c00
        /*0e44*/ 	.word	0x00000052
        /*0e48*/ 	.word	0x00000000
        /*0e4c*/ 	.short	0x0101
        /*0e4e*/ 	.byte	0x3f
	.zero		1


	//   ....[28]....
        /*0e50*/ 	.word	0x00007a70
        /*0e54*/ 	.word	0x00000010
        /*0e58*/ 	.word	0x00019c00
        /*0e5c*/ 	.short	0x010a
        /*0e5e*/ 	.byte	0x3f
	.zero		1


	//   ....[29]....
        /*0e60*/ 	.word	0x00007ac0
        /*0e64*/ 	.word	0x00000010
        /*0e68*/ 	.word	0x00019c00
        /*0e6c*/ 	.short	0x010a
        /*0e6e*/ 	.byte	0x3f
	.zero		1


	//   ....[30]....
        /*0e70*/ 	.word	0x000082c0
        /*0e74*/ 	.word	0x00000010
        /*0e78*/ 	.word	0x00019c00
        /*0e7c*/ 	.short	0x010a
        /*0e7e*/ 	.byte	0x3f
	.zero		1


	//   ....[31]....
        /*0e80*/ 	.word	0x00009f80
        /*0e84*/ 	.word	0x00000010
        /*0e88*/ 	.word	0x00019c00
        /*0e8c*/ 	.short	0x010a
        /*0e8e*/ 	.byte	0x3f
	.zero		1


	//   ....[32]....
        /*0e90*/ 	.word	0x0000c110
        /*0e94*/ 	.word	0x00000003
        /*0e98*/ 	.word	0x00019c30
        /*0e9c*/ 	.short	0x010a
        /*0e9e*/ 	.byte	0x3f
	.zero		1


	//   ....[33]....
        /*0ea0*/ 	.word	0x0000c180
        /*0ea4*/ 	.word	0x00000003
        /*0ea8*/ 	.word	0x00019c30
        /*0eac*/ 	.short	0x010a
        /*0eae*/ 	.byte	0x3f
	.zero		1


	//   ....[34]....
        /*0eb0*/ 	.word	0x0000c950
        /*0eb4*/ 	.word	0x00000004
        /*0eb8*/ 	.word	0x00000000
        /*0ebc*/ 	.short	0x0101
        /*0ebe*/ 	.byte	0x3f
	.zero		1


	//   ....[35]....
        /*0ec0*/ 	.word	0x0000fd70
        /*0ec4*/ 	.word	0x00000015
        /*0ec8*/ 	.word	0x00019c30
        /*0ecc*/ 	.short	0x010a
        /*0ece*/ 	.byte	0x3f
	.zero		1


	//   ....[36]....
        /*0ed0*/ 	.word	0x0000fdf0
        /*0ed4*/ 	.word	0x00000015
        /*0ed8*/ 	.word	0x00019c30
        /*0edc*/ 	.short	0x010a
        /*0ede*/ 	.byte	0x3f
	.zero		1


	//   ....[37]....
        /*0ee0*/ 	.word	0x0000fff0
        /*0ee4*/ 	.word	0x00000016
        /*0ee8*/ 	.word	0x00019c50
        /*0eec*/ 	.short	0x010a
        /*0eee*/ 	.byte	0x3f
	.zero		1


	//   ....[38]....
        /*0ef0*/ 	.word	0x00010040
        /*0ef4*/ 	.word	0x00000016
        /*0ef8*/ 	.word	0x00019c50
        /*0efc*/ 	.short	0x010a
        /*0efe*/ 	.byte	0x3f
	.zero		1


	//   ....[39]....
        /*0f00*/ 	.word	0x00010930
        /*0f04*/ 	.word	0x00000015
        /*0f08*/ 	.word	0x00000000
        /*0f0c*/ 	.short	0x0101
        /*0f0e*/ 	.byte	0x3f
	.zero		1


	//   ....[40]....
        /*0f10*/ 	.word	0x00012dd0
        /*0f14*/ 	.word	0x00000016
        /*0f18*/ 	.word	0x00000000
        /*0f1c*/ 	.short	0x0101
        /*0f1e*/ 	.byte	0x3f
	.zero		1


	//   ....[41]....
        /*0f20*/ 	.word	0x00013830
        /*0f24*/ 	.word	0x0000000f
        /*0f28*/ 	.word	0x00019c30
        /*0f2c*/ 	.short	0x010a
        /*0f2e*/ 	.byte	0x3f
	.zero		1


	//   ....[42]....
        /*0f30*/ 	.word	0x000138b0
        /*0f34*/ 	.word	0x0000000f
        /*0f38*/ 	.word	0x00019c30
        /*0f3c*/ 	.short	0x010a
        /*0f3e*/ 	.byte	0x3f
	.zero		1


	//   ....[43]....
        /*0f40*/ 	.word	0x00013ab0
        /*0f44*/ 	.word	0x00000014
        /*0f48*/ 	.word	0x00019c50
        /*0f4c*/ 	.short	0x010a
        /*0f4e*/ 	.byte	0x3f
	.zero		1


	//   ....[44]....
        /*0f50*/ 	.word	0x00013b00
        /*0f54*/ 	.word	0x00000014
        /*0f58*/ 	.word	0x00019c50
        /*0f5c*/ 	.short	0x010a
        /*0f5e*/ 	.byte	0x3f
	.zero		1


	//   ....[45]....
        /*0f60*/ 	.word	0x00014a50
        /*0f64*/ 	.word	0x0000000f
        /*0f68*/ 	.word	0x00000000
        /*0f6c*/ 	.short	0x0101
        /*0f6e*/ 	.byte	0x3f
	.zero		1


	//   ....[46]....
        /*0f70*/ 	.word	0x00015cf0
        /*0f74*/ 	.word	0x00000014
        /*0f78*/ 	.word	0x00000000
        /*0f7c*/ 	.short	0x0101
        /*0f7e*/ 	.byte	0x3f
	.zero		1


	//   ....[47]....
        /*0f80*/ 	.word	0x00015e50
        /*0f84*/ 	.word	0x00000014
        /*0f88*/ 	.word	0x00019c30
        /*0f8c*/ 	.short	0x010a
        /*0f8e*/ 	.byte	0x3f
	.zero		1


	//   ....[48]....
        /*0f90*/ 	.word	0x00015ed0
        /*0f94*/ 	.word	0x00000014
        /*0f98*/ 	.word	0x00019c30
        /*0f9c*/ 	.short	0x010a
        /*0f9e*/ 	.byte	0x3f
	.zero		1


	//   ....[49]....
        /*0fa0*/ 	.word	0x000160d0
        /*0fa4*/ 	.word	0x0000000f
        /*0fa8*/ 	.word	0x00019c50
        /*0fac*/ 	.short	0x010a
        /*0fae*/ 	.byte	0x3f
	.zero		1


	//   ....[50]....
        /*0fb0*/ 	.word	0x00016120
        /*0fb4*/ 	.word	0x0000000f
        /*0fb8*/ 	.word	0x00019c50
        /*0fbc*/ 	.short	0x010a
        /*0fbe*/ 	.byte	0x3f
	.zero		1


	//   ....[51]....
        /*0fc0*/ 	.word	0x00016a50
        /*0fc4*/ 	.word	0x0000002c
        /*0fc8*/ 	.word	0x00000000
        /*0fcc*/ 	.short	0x0101
        /*0fce*/ 	.byte	0x3f
	.zero		1


	//   ....[52]....
        /*0fd0*/ 	.word	0x00018ec0
        /*0fd4*/ 	.word	0x0000000f
        /*0fd8*/ 	.word	0x00000000
        /*0fdc*/ 	.short	0x0101
        /*0fde*/ 	.byte	0x3f
	.zero		1


	//   ....[53]....
        /*0fe0*/ 	.word	0x00019550
        /*0fe4*/ 	.word	0x00000005
        /*0fe8*/ 	.word	0x00019c50
        /*0fec*/ 	.short	0x010a
        /*0fee*/ 	.byte	0x3f
	.zero		1


	//   ....[54]....
        /*0ff0*/ 	.word	0x000195a0
        /*0ff4*/ 	.word	0x00000005
        /*0ff8*/ 	.word	0x00019c50
        /*0ffc*/ 	.short	0x010a
        /*0ffe*/ 	.byte	0x3f
	.zero		1


	//   ....[55]....
        /*1000*/ 	.word	0x00019e70
        /*1004*/ 	.word	0x00000005
        /*1008*/ 	.word	0x00000000
        /*100c*/ 	.short	0x0101
        /*100e*/ 	.byte	0x3f
	.zero		1


	//   ....[56]....
        /*1010*/ 	.word	0x0001ba30
        /*1014*/ 	.word	0x00000000
        /*1018*/ 	.word	0x00000000
        /*101c*/ 	.short	0x0101
        /*101e*/ 	.byte	0x3f
	.zero		1


	//   ....[57]....
        /*1020*/ 	.word	0x0001bfa0
        /*1024*/ 	.word	0x00000004
        /*1028*/ 	.word	0x00000000
        /*102c*/ 	.short	0x0101
        /*102e*/ 	.byte	0x3f
	.zero		1


	//   ....[58]....
        /*1030*/ 	.word	0x0001f3e0
        /*1034*/ 	.word	0x00000013
        /*1038*/ 	.word	0x00019c20
        /*103c*/ 	.short	0x010a
        /*103e*/ 	.byte	0x3f
	.zero		1


	//   ....[59]....
        /*1040*/ 	.word	0x0001f470
        /*1044*/ 	.word	0x0000000a
        /*1048*/ 	.word	0x00019ca0
        /*104c*/ 	.short	0x010a
        /*104e*/ 	.byte	0x3f
	.zero		1


	//   ....[60]....
        /*1050*/ 	.word	0x0001f8c0
        /*1054*/ 	.word	0x0000000a
        /*1058*/ 	.word	0x00019cc0
        /*105c*/ 	.short	0x010a
        /*105e*/ 	.byte	0x3f
	.zero		1


	//   ....[61]....
        /*1060*/ 	.word	0x0001fdd0
        /*1064*/ 	.word	0x00000009
        /*1068*/ 	.word	0x00019ca0
        /*106c*/ 	.short	0x010a
        /*106e*/ 	.byte	0x3f
	.zero		1


	//   ....[62]....
        /*1070*/ 	.word	0x00020210
        /*1074*/ 	.word	0x00000009
        /*1078*/ 	.word	0x00019cc0
        /*107c*/ 	.short	0x010a
        /*107e*/ 	.byte	0x3f
	.zero		1


	//   ....[63]....
        /*1080*/ 	.word	0x00021720
        /*1084*/ 	.word	0x00000004
        /*1088*/ 	.word	0x00019c80
        /*108c*/ 	.short	0x010a
        /*108e*/ 	.byte	0x3f
	.zero		1


	//   ....[64]....
        /*1090*/ 	.word	0x00021980
        /*1094*/ 	.word	0x00000004
        /*1098*/ 	.word	0x00019c40
        /*109c*/ 	.short	0x010a
        /*109e*/ 	.byte	0x3f
	.zero		1


	//   ....[65]....
        /*10a0*/ 	.word	0x000225b0
        /*10a4*/ 	.word	0x00000013
        /*10a8*/ 	.word	0x00019c00
        /*10ac*/ 	.short	0x0107
        /*10ae*/ 	.byte	0x3f
	.zero		1


	//   ....[66]....
        /*10b0*/ 	.word	0x000226b0
        /*10b4*/ 	.word	0x00000013
        /*10b8*/ 	.word	0x00019c00
        /*10bc*/ 	.short	0x0101
        /*10be*/ 	.byte	0x3f
	.zero		1


	//   ....[67]....
        /*10c0*/ 	.word	0x000226d0
        /*10c4*/ 	.word	0x00000013
        /*10c8*/ 	.word	0x00019c20
        /*10cc*/ 	.short	0x010a
        /*10ce*/ 	.byte	0x3f
	.zero		1


	//   ....[68]....
        /*10d0*/ 	.word	0x000229c0
        /*10d4*/ 	.word	0x00000006
        /*10d8*/ 	.word	0x00019c80
        /*10dc*/ 	.short	0x010a
        /*10de*/ 	.byte	0x3f
	.zero		1


	//   ....[69]....
        /*10e0*/ 	.word	0x00022df0
        /*10e4*/ 	.word	0x00000006
        /*10e8*/ 	.word	0x00019c40
        /*10ec*/ 	.short	0x010a
        /*10ee*/ 	.byte	0x3f
	.zero		1


	//   ....[70]....
        /*10f0*/ 	.word	0x00023290
        /*10f4*/ 	.word	0x00000003
        /*10f8*/ 	.word	0x00019c70
        /*10fc*/ 	.short	0x010a
        /*10fe*/ 	.byte	0x3f
	.zero		1


	//   ....[71]....
        /*1100*/ 	.word	0x00023310
        /*1104*/ 	.word	0x00000003
        /*1108*/ 	.word	0x00019c60
        /*110c*/ 	.short	0x010a
        /*110e*/ 	.byte	0x3f
	.zero		1


	//   ....[72]....
        /*1110*/ 	.word	0x00023690
        /*1114*/ 	.word	0x00000003
        /*1118*/ 	.word	0x00019c50
        /*111c*/ 	.short	0x0101
        /*111e*/ 	.byte	0x3f
	.zero		1


	//   ....[73]....
        /*1120*/ 	.word	0x00023710
        /*1124*/ 	.word	0x00000003
        /*1128*/ 	.word	0x00000000
        /*112c*/ 	.short	0x0101
        /*112e*/ 	.byte	0x3f
	.zero		1


	//   ....[74]....
        /*1130*/ 	.word	0x00023900
        /*1134*/ 	.word	0x00000003
        /*1138*/ 	.word	0x00019c70
        /*113c*/ 	.short	0x010a
        /*113e*/ 	.byte	0x3f
	.zero		1


	//   ....[75]....
        /*1140*/ 	.word	0x00023970
        /*1144*/ 	.word	0x00000003
        /*1148*/ 	.word	0x00019c60
        /*114c*/ 	.short	0x010a
        /*114e*/ 	.byte	0x3f
	.zero		1


	//   ....[76]....
        /*1150*/ 	.word	0x00023cf0
        /*1154*/ 	.word	0x00000003
        /*1158*/ 	.word	0x00019c50
        /*115c*/ 	.short	0x0101
        /*115e*/ 	.byte	0x3f
	.zero		1


	//   ....[77]....
        /*1160*/ 	.word	0x00023d40
        /*1164*/ 	.word	0x00000000
        /*1168*/ 	.word	0x00000000
        /*116c*/ 	.short	0x0101
        /*116e*/ 	.byte	0x3f
	.zero		1


	//   ....[78]....
        /*1170*/ 	.word	0x00024e90
        /*1174*/ 	.word	0x00000009
        /*1178*/ 	.word	0x00019c20
        /*117c*/ 	.short	0x010a
        /*117e*/ 	.byte	0x3f
	.zero		1


	//   ....[79]....
        /*1180*/ 	.word	0x00025020
        /*1184*/ 	.word	0x00000007
        /*1188*/ 	.word	0x00000000
        /*118c*/ 	.short	0x010a
        /*118e*/ 	.byte	0x3f
	.zero		1


	//   ....[80]....
        /*1190*/ 	.word	0x00025090
        /*1194*/ 	.word	0x00000003
        /*1198*/ 	.word	0x00000000
        /*119c*/ 	.short	0x010a
        /*119e*/ 	.byte	0x3f
	.zero		1


	//   ....[81]....
        /*11a0*/ 	.word	0x000250e0
        /*11a4*/ 	.word	0x00000003
        /*11a8*/ 	.word	0x00019c60
        /*11ac*/ 	.short	0x010a
        /*11ae*/ 	.byte	0x3f
	.zero		1


	//   ....[82]....
        /*11b0*/ 	.word	0x00025130
        /*11b4*/ 	.word	0x00000005
        /*11b8*/ 	.word	0x00019c60
        /*11bc*/ 	.short	0x010a
        /*11be*/ 	.byte	0x3f
	.zero		1


	//   ....[83]....
        /*11c0*/ 	.word	0x00025170
        /*11c4*/ 	.word	0x00000003
        /*11c8*/ 	.word	0x00019c80
        /*11cc*/ 	.short	0x010a
        /*11ce*/ 	.byte	0x3f
	.zero		1


	//   ....[84]....
        /*11d0*/ 	.word	0x00025190
        /*11d4*/ 	.word	0x00000005
        /*11d8*/ 	.word	0x00019c80
        /*11dc*/ 	.short	0x010a
        /*11de*/ 	.byte	0x3f
	.zero		1


	//   ....[85]....
        /*11e0*/ 	.word	0x000251f0
        /*11e4*/ 	.word	0x00000052
        /*11e8*/ 	.word	0x00019c90
        /*11ec*/ 	.short	0x010a
        /*11ee*/ 	.byte	0x3f
	.zero		1


	//   ....[86]....
        /*11f0*/ 	.word	0x00025240
        /*11f4*/ 	.word	0x00000052
        /*11f8*/ 	.word	0x00019c90
        /*11fc*/ 	.short	0x010a
        /*11fe*/ 	.byte	0x3f
	.zero		1


	//   ....[87]....
        /*1200*/ 	.word	0x00025290
        /*1204*/ 	.word	0x00000052
        /*1208*/ 	.word	0x00019c90
        /*120c*/ 	.short	0x010a
        /*120e*/ 	.byte	0x3f
	.zero		1


	//   ....[88]....
        /*1210*/ 	.word	0x000252e0
        /*1214*/ 	.word	0x00000052
        /*1218*/ 	.word	0x00019cb0
        /*121c*/ 	.short	0x010a
        /*121e*/ 	.byte	0x3f
	.zero		1


	//   ....[89]....
        /*1220*/ 	.word	0x000254e0
        /*1224*/ 	.word	0x00000010
        /*1228*/ 	.word	0x00019c00
        /*122c*/ 	.short	0x010a
        /*122e*/ 	.byte	0x3f
	.zero		1


	//   ....[90]....
        /*1230*/ 	.word	0x000256f0
        /*1234*/ 	.word	0x00000010
        /*1238*/ 	.word	0x00019c00
        /*123c*/ 	.short	0x010a
        /*123e*/ 	.byte	0x3f
	.zero		1


	//   ....[91]....
        /*1240*/ 	.word	0x00025740
        /*1244*/ 	.word	0x00000003
        /*1248*/ 	.word	0x00019c30
        /*124c*/ 	.short	0x010a
        /*124e*/ 	.byte	0x3f
	.zero		1


	//   ....[92]....
        /*1250*/ 	.word	0x00025790
        /*1254*/ 	.word	0x00000015
        /*1258*/ 	.word	0x00019c30
        /*125c*/ 	.short	0x010a
        /*125e*/ 	.byte	0x3f
	.zero		1


	//   ....[93]....
        /*1260*/ 	.word	0x000257e0
        /*1264*/ 	.word	0x00000016
        /*1268*/ 	.word	0x00019c50
        /*126c*/ 	.short	0x010a
        /*126e*/ 	.byte	0x3f
	.zero		1


	//   ....[94]....
        /*1270*/ 	.word	0x00025830
        /*1274*/ 	.word	0x0000000f
        /*1278*/ 	.word	0x00019c30
        /*127c*/ 	.short	0x010a
        /*127e*/ 	.byte	0x3f
	.zero		1


	//   ....[95]....
        /*1280*/ 	.word	0x00025880
        /*1284*/ 	.word	0x00000014
        /*1288*/ 	.word	0x00019c50
        /*128c*/ 	.short	0x010a
        /*128e*/ 	.byte	0x3f
	.zero		1


	//   ....[96]....
        /*1290*/ 	.word	0x000258d0
        /*1294*/ 	.word	0x00000014
        /*1298*/ 	.word	0x00019c30
        /*129c*/ 	.short	0x010a
        /*129e*/ 	.byte	0x3f
	.zero		1


	//   ....[97]....
        /*12a0*/ 	.word	0x00025920
        /*12a4*/ 	.word	0x0000000f
        /*12a8*/ 	.word	0x00019c50
        /*12ac*/ 	.short	0x010a
        /*12ae*/ 	.byte	0x3f
	.zero		1


	//   ....[98]....
        /*12b0*/ 	.word	0x00025970
        /*12b4*/ 	.word	0x00000005
        /*12b8*/ 	.word	0x00019c50
        /*12bc*/ 	.short	0x010a
        /*12be*/ 	.byte	0x3f
	.zero		1


	//   ....[99]....
        /*12c0*/ 	.word	0x00025b10
        /*12c4*/ 	.word	0x00000013
        /*12c8*/ 	.word	0x00019c20
        /*12cc*/ 	.short	0x010a
        /*12ce*/ 	.byte	0x3f
	.zero		1


	//   ....[100]....
        /*12d0*/ 	.word	0x00025b60
        /*12d4*/ 	.word	0x0000000a
        /*12d8*/ 	.word	0x00019ca0
        /*12dc*/ 	.short	0x010a
        /*12de*/ 	.byte	0x3f
	.zero		1


	//   ....[101]....
        /*12e0*/ 	.word	0x00025bb0
        /*12e4*/ 	.word	0x0000000a
        /*12e8*/ 	.word	0x00019cc0
        /*12ec*/ 	.short	0x010a
        /*12ee*/ 	.byte	0x3f
	.zero		1


	//   ....[102]....
        /*12f0*/ 	.word	0x00025c00
        /*12f4*/ 	.word	0x00000009
        /*12f8*/ 	.word	0x00019ca0
        /*12fc*/ 	.short	0x010a
        /*12fe*/ 	.byte	0x3f
	.zero		1


	//   ....[103]....
        /*1300*/ 	.word	0x00025c50
        /*1304*/ 	.word	0x00000009
        /*1308*/ 	.word	0x00019cc0
        /*130c*/ 	.short	0x010a
        /*130e*/ 	.byte	0x3f
	.zero		1


	//   ....[104]....
        /*1310*/ 	.word	0x00025df0
        /*1314*/ 	.word	0x00000004
        /*1318*/ 	.word	0x00019c80
        /*131c*/ 	.short	0x010a
        /*131e*/ 	.byte	0x3f
	.zero		1


	//   ....[105]....
        /*1320*/ 	.word	0x00025e40
        /*1324*/ 	.word	0x00000004
        /*1328*/ 	.word	0x00019c40
        /*132c*/ 	.short	0x010a
        /*132e*/ 	.byte	0x3f
	.zero		1


	//   ....[106]....
        /*1330*/ 	.word	0x00026270
        /*1334*/ 	.word	0x00000013
        /*1338*/ 	.word	0x00019c20
        /*133c*/ 	.short	0x010a
        /*133e*/ 	.byte	0x3f
	.zero		1


	//   ....[107]....
        /*1340*/ 	.word	0x000262c0
        /*1344*/ 	.word	0x00000006
        /*1348*/ 	.word	0x00019c80
        /*134c*/ 	.short	0x010a
        /*134e*/ 	.byte	0x3f
	.zero		1


	//   ....[108]....
        /*1350*/ 	.word	0x00026310
        /*1354*/ 	.word	0x00000006
        /*1358*/ 	.word	0x00019c40
        /*135c*/ 	.short	0x010a
        /*135e*/ 	.byte	0x3f
	.zero		1


	//   ....[109]....
        /*1360*/ 	.word	0x00026360
        /*1364*/ 	.word	0x00000003
        /*1368*/ 	.word	0x00019c70
        /*136c*/ 	.short	0x010a
        /*136e*/ 	.byte	0x3f
	.zero		1


	//   ....[110]....
        /*1370*/ 	.word	0x000263b0
        /*1374*/ 	.word	0x00000003
        /*1378*/ 	.word	0x00019c60
        /*137c*/ 	.short	0x010a
        /*137e*/ 	.byte	0x3f
	.zero		1


	//   ....[111]....
        /*1380*/ 	.word	0x00026400
        /*1384*/ 	.word	0x00000003
        /*1388*/ 	.word	0x00019c70
        /*138c*/ 	.short	0x010a
        /*138e*/ 	.byte	0x3f
	.zero		1


	//   ....[112]....
        /*1390*/ 	.word	0x00026450
        /*1394*/ 	.word	0x00000003
        /*1398*/ 	.word	0x00019c60
        /*139c*/ 	.short	0x010a
        /*139e*/ 	.byte	0x3f
	.zero		1


	//   ....[113]....
        /*13a0*/ 	.word	0x00026f80
        /*13a4*/ 	.word	0x00000009
        /*13a8*/ 	.word	0x00019c20
        /*13ac*/ 	.short	0x010a
        /*13ae*/ 	.byte	0x3f
	.zero		1


	//   ....[114]....
        /*13b0*/ 	.word	0x00027120
        /*13b4*/ 	.word	0x00000007
        /*13b8*/ 	.word	0x00000000
        /*13bc*/ 	.short	0x010a
        /*13be*/ 	.byte	0x3f
	.zero		1


	//   ....[115]....
        /*13c0*/ 	.word	0x00027170
        /*13c4*/ 	.word	0x00000003
        /*13c8*/ 	.word	0x00000000
        /*13cc*/ 	.short	0x010a
        /*13ce*/ 	.byte	0x3f
	.zero		1


	//   ....[116]....
        /*13d0*/ 	.word	0x000271c0
        /*13d4*/ 	.word	0x00000003
        /*13d8*/ 	.word	0x00019c60
        /*13dc*/ 	.short	0x010a
        /*13de*/ 	.byte	0x3f
	.zero		1


	//   ....[117]....
        /*13e0*/ 	.word	0x00027210
        /*13e4*/ 	.word	0x00000005
        /*13e8*/ 	.word	0x00019c60
        /*13ec*/ 	.short	0x010a
        /*13ee*/ 	.byte	0x3f
	.zero		1


	//   ....[118]....
        /*13f0*/ 	.word	0x00027260
        /*13f4*/ 	.word	0x00000003
        /*13f8*/ 	.word	0x00019c80
        /*13fc*/ 	.short	0x010a
        /*13fe*/ 	.byte	0x3f
	.zero		1


	//----- nvinfo : EIATTR_NUM_MBARRIERS
	.align		4
.L_235:
        /*1400*/ 	.byte	0x03, 0x38
        /*1402*/ 	.short	0x0016


	//----- nvinfo : EIATTR_EXIT_INSTR_OFFSETS
	.align		4
        /*1404*/ 	.byte	0x04, 0x1c
        /*1406*/ 	.short	(.L_237 - .L_236)


	//   ....[0]....
.L_236:
        /*1408*/ 	.word	0x000251e0


	//----- nvinfo : EIATTR_MAX_THREADS
	.align		4
.L_237:
        /*140c*/ 	.byte	0x04, 0x05
        /*140e*/ 	.short	(.L_239 - .L_238)
.L_238:
        /*1410*/ 	.word	0x00000200
        /*1414*/ 	.word	0x00000001
        /*1418*/ 	.word	0x00000001


	//----- nvinfo : EIATTR_CRS_STACK_SIZE
	.align		4
.L_239:
        /*141c*/ 	.byte	0x04, 0x1e
        /*141e*/ 	.short	(.L_241 - .L_240)
.L_240:
        /*1420*/ 	.word	0x00000000


	//----- nvinfo : EIATTR_CBANK_PARAM_SIZE
	.align		4
.L_241:
        /*1424*/ 	.byte	0x03, 0x19
        /*1426*/ 	.short	0x0af0


	//----- nvinfo : EIATTR_PARAM_CBANK
	.align		4
        /*1428*/ 	.byte	0x04, 0x0a
        /*142a*/ 	.short	(.L_243 - .L_242)
	.align		4
.L_242:
        /*142c*/ 	.word	index@(.nv.constant0._ZN7cutlass13device_kernelIN5flash11enable_sm90INS1_16FlashAttnFwdSm90INS1_25CollectiveMainloopFwdSm90ILi2EN4cute5tupleIJNS5_1CILi1EEES8_S8_EEENS6_IJNS7_ILi192EEENS7_ILi128EEENS7_ILi96EEEEEELi96ENS_12float_e4m3_tEfNS_4arch4Sm90ELb0ELb1ELb1ELb1ELb0ELb1ELb0ELb1ELb1ELb1ELb1ELb0EEENS1_21CollectiveEpilogueFwdINS6_IJSA_SC_SB_EEES9_NS_10bfloat16_tESG_Li384ELb1ELb1ELb1ELb1EEENS1_36VarlenDynamicPersistentTileSchedulerILi192ELi128ELi384ELi128ELb1ELb1ELb1ELb1ELb0ELb1EEEEEEEEEvNT_6ParamsE)
        /*1430*/ 	.short	0x0210
        /*1432*/ 	.short	0x0af0


	//----- nvinfo : EIATTR_SW_WAR
	.align		4
.L_243:
        /*1434*/ 	.byte	0x04, 0x36
        /*1436*/ 	.short	(.L_245 - .L_244)
.L_244:
        /*1438*/ 	.word	0x00000008
.L_245:


//--------------------- .nv.info._ZN7cutlass13device_kernelIN5flash11enable_sm90INS1_16FlashAttnFwdSm90INS1_25CollectiveMainloopFwdSm90ILi2EN4cute5tupleIJNS5_1CILi1EEES8_S8_EEENS6_IJNS7_ILi192EEENS7_ILi128EEENS7_ILi96EEEEEELi96ENS_12float_e4m3_tEfNS_4arch4Sm90ELb1ELb0ELb1ELb0ELb0ELb0ELb0ELb1ELb1ELb1ELb1ELb0EEENS1_21CollectiveEpilogueFwdINS6_IJSA_SC_SB_EEES9_NS_10bfloat16_tESG_Li384ELb0ELb1ELb1ELb1EEENS1_19SingleTileSchedulerILb0ELb1ELb1ELi192EEEEEEEEEvNT_6ParamsE --------------------------
	.section	.nv.info._ZN7cutlass13device_kernelIN5flash11enable_sm90INS1_16FlashAttnFwdSm90INS1_25CollectiveMainloopFwdSm90ILi2EN4cute5tupleIJNS5_1CILi1EEES8_S8_EEENS6_IJNS7_ILi192EEENS7_ILi128EEENS7_ILi96EEEEEELi96ENS_12float_e4m3_tEfNS_4arch4Sm90ELb1ELb0ELb1ELb0ELb0ELb0ELb0ELb1ELb1ELb1ELb1ELb0EEENS1_21CollectiveEpilogueFwdINS6_IJSA_SC_SB_EEES9_NS_10bfloat16_tESG_Li384ELb0ELb1ELb1ELb1EEENS1_19SingleTileSchedulerILb0ELb1ELb1ELi192EEEEEEEEEvNT_6ParamsE,"",@"SHT_CUDA_INFO"
	.sectionflags	@""
	.align	4


	//----- nvinfo : EIATTR_CUDA_API_VERSION
	.align		4
        /*0000*/ 	.byte	0x04, 0x37
        /*0002*/ 	.short	(.L_247 - .L_246)
.L_246:
        /*0004*/ 	.word	0x00000082


	//----- nvinfo : EIATTR_KPARAM_INFO
	.align		4
.L_247:
        /*0008*/ 	.byte	0x04, 0x17
        /*000a*/ 	.short	(.L_249 - .L_248)
.L_248:
        /*000c*/ 	.word	0x00000000
        /*0010*/ 	.short	0x0000
        /*0012*/ 	.short	0x0070
        /*0014*/ 	.byte	0x00, 0xf0, 0x01, 0x28


	//----- nvinfo : EIATTR_SPARSE_MMA_MASK
	.align		4
.L_249:
        /*0018*/ 	.byte	0x03, 0x50
        /*001a*/ 	.short	0x0000


	//----- nvinfo : EIATTR_MAXREG_COUNT
	.align		4
        /*001c*/ 	.byte	0x03, 0x1b
        /*001e*/ 	.short	0x0080


	//----- nvinfo : EIATTR_NUM_BARRIERS
	.align		4
        /*0020*/ 	.byte	0x02, 0x4c
        /*0022*/ 	.byte	0x09
	.zero		1


	//----- nvinfo : EIATTR_EXTERNS
	.align		4
        /*0024*/ 	.byte	0x04, 0x0f
        /*0026*/ 	.short	(.L_251 - .L_250)


	//   ....[0]....
	.align		4
.L_250:
        /*0028*/ 	.word	index@(__assertfail)


	//----- nvinfo : EIATTR_MERCURY_ISA_VERSION
	.align		4
.L_251:
        /*002c*/ 	.byte	0x03, 0x5f
        /*002e*/ 	.short	0x0101


	//----- nvinfo : EIATTR_INT_WARP_WIDE_INSTR_OFFSETS
	.align		4
        /*0030*/ 	.byte	0x04, 0x31
        /*0032*/ 	.short	(.L_253 - .L_252)


	//   ....[0]....
.L_252:
        /*0034*/ 	.word	0x00000120


	//   ....[1]....
        /*0038*/ 	.word	0x00000160


	//   ....[2]....
        /*003c*/ 	.word	0x000001d0


	//----- nvinfo : EIATTR_COOP_GROUP_MASK_REGIDS
	.align		4
.L_253:
        /*0040*/ 	.byte	0x04, 0x29
        /*0042*/ 	.short	(.L_255 - .L_254)


	//   ....[0]....
.L_254:
        /*0044*/ 	.word	0xffffffff


	//   ....[1]....
        /*0048*/ 	.word	0xffffffff


	//   ....[2]....
        /*004c*/ 	.word	0xffffffff


	//   ....[3]....
        /*0050*/ 	.word	0xffffffff


	//   ....[4]....
        /*0054*/ 	.word	0xffffffff


	//   ....[5]....
        /*0058*/ 	.word	0xffffffff


	//   ....[6]....
        /*005c*/ 	.word	0xffffffff


	//   ....[7]....
        /*0060*/ 	.word	0xffffffff


	//   ....[8]....
        /*0064*/ 	.word	0xffffffff


	//   ....[9]....
        /*0068*/ 	.word	0xffffffff


	//   ....[10]....
        /*006c*/ 	.word	0xffffffff


	//   ....[11]....
        /*0070*/ 	.word	0xffffffff


	//   ....[12]....
        /*0074*/ 	.word	0xffffffff


	//   ....[13]....
        /*0078*/ 	.word	0xffffffff


	//   ....[14]....
        /*007c*/ 	.word	0xffffffff


	//   ....[15]....
        /*0080*/ 	.word	0xffffffff


	//   ....[16]....
        /*0084*/ 	.word	0xffffffff


	//   ....[17]....
        /*0088*/ 	.word	0xffffffff


	//   ....[18]....
        /*008c*/ 	.word	0xffffffff


	//   ....[19]....
        /*0090*/ 	.word	0xffffffff


	//   ....[20]....
        /*0094*/ 	.word	0xffffffff


	//   ....[21]....
        /*0098*/ 	.word	0xffffffff


	//   ....[22]....
        /*009c*/ 	.word	0xffffffff


	//   ....[23]....
        /*00a0*/ 	.word	0xffffffff


	//   ....[24]....
        /*00a4*/ 	.word	0xffffffff


	//   ....[25]....
        /*00a8*/ 	.word	0xffffffff


	//   ....[26]....
        /*00ac*/ 	.word	0xffffffff


	//   ....[27]....
        /*00b0*/ 	.word	0xffffffff


	//   ....[28]....
        /*00b4*/ 	.word	0xffffffff


	//   ....[29]....
        /*00b8*/ 	.word	0xffffffff


	//   ....[30]....
        /*00bc*/ 	.word	0xffffffff


	//   ....[31]....
        /*00c0*/ 	.word	0xffffffff


	//   ....[32]....
        /*00c4*/ 	.word	0xffffffff


	//   ....[33]....
        /*00c8*/ 	.word	0xffffffff


	//   ....[34]....
        /*00cc*/ 	.word	0xffffffff


	//   ....[35]....
        /*00d0*/ 	.word	0xffffffff


	//   ....[36]....
        /*00d4*/ 	.word	0xffffffff


	//   ....[37]....
        /*00d8*/ 	.word	0xffffffff


	//   ....[38]....
        /*00dc*/ 	.word	0xffffffff


	//   ....[39]....
        /*00e0*/ 	.word	0xffffffff


	//   ....[40]....
        /*00e4*/ 	.word	0xffffffff


	//   ....[41]....
        /*00e8*/ 	.word	0xffffffff


	//   ....[42]....
        /*00ec*/ 	.word	0xffffffff


	//   ....[43]....
        /*00f0*/ 	.word	0xffffffff


	//   ....[44]....
        /*00f4*/ 	.word	0xffffffff


	//   ....[45]....
        /*00f8*/ 	.word	0xffffffff


	//   ....[46]....
        /*00fc*/ 	.word	0xffffffff


	//   ....[47]....
        /*0100*/ 	.word	0xffffffff


	//   ....[48]....
        /*0104*/ 	.word	0xffffffff


	//   ....[49]....
        /*0108*/ 	.word	0xffffffff


	//   ....[50]....
        /*010c*/ 	.word	0xffffffff


	//   ....[51]....
        /*0110*/ 	.word	0xffffffff


	//   ....[52]....
        /*0114*/ 	.word	0xffffffff


	//   ....[53]....
        /*0118*/ 	.word	0xffffffff


	//   ....[54]....
        /*011c*/ 	.word	0xffffffff


	//   ....[55]....
        /*0120*/ 	.word	0xffffffff


	//   ....[56]....
        /*0124*/ 	.word	0xffffffff


	//   ....[57]....
        /*0128*/ 	.word	0xffffffff


	//   ....[58]....
        /*012c*/ 	.word	0xffffffff


	//   ....[59]....
        /*0130*/ 	.word	0xffffffff


	//   ....[60]....
        /*0134*/ 	.word	0xffffffff


	//   ....[61]....
        /*0138*/ 	.word	0xffffffff


	//   ....[62]....
        /*013c*/ 	.word	0xffffffff


	//   ....[63]....
        /*0140*/ 	.word	0xffffffff


	//   ....[64]....
        /*0144*/ 	.word	0xffffffff


	//   ....[65]....
        /*0148*/ 	.word	0xffffffff


	//   ....[66]....
        /*014c*/ 	.word	0xffffffff


	//   ....[67]....
        /*0150*/ 	.word	0xffffffff


	//   ....[68]....
        /*0154*/ 	.word	0xffffffff


	//   ....[69]....
        /*0158*/ 	.word	0xffffffff


	//   ....[70]....
        /*015c*/ 	.word	0xffffffff


	//   ....[71]....
        /*0160*/ 	.word	0xffffffff


	//   ....[72]....
        /*0164*/ 	.word	0xffffffff


	//   ....[73]....
        /*0168*/ 	.word	0xffffffff


	//   ....[74]....
        /*016c*/ 	.word	0xffffffff


	//   ....[75]....
        /*0170*/ 	.word	0xffffffff


	//   ....[76]....
        /*0174*/ 	.word	0xffffffff


	//   ....[77]....
        /*0178*/ 	.word	0xffffffff


	//   ....[78]....
        /*017c*/ 	.word	0xffffffff


	//   ....[79]....
        /*0180*/ 	.word	0xffffffff


	//   ....[80]....
        /*0184*/ 	.word	0xffffffff


	//   ....[81]....
        /*0188*/ 	.word	0xffffffff


	//   ....[82]....
        /*018c*/ 	.word	0xffffffff


	//   ....[83]....
        /*0190*/ 	.word	0xffffffff


	//   ....[84]....
        /*0194*/ 	.word	0xffffffff


	//   ....[85]....
        /*0198*/ 	.word	0xffffffff


	//   ....[86]....
        /*019c*/ 	.word	0xffffffff


	//   ....[87]....
        /*01a0*/ 	.word	0xffffffff


	//   ....[88]....
        /*01a4*/ 	.word	0xffffffff


	//   ....[89]....
        /*01a8*/ 	.word	0xffffffff


	//   ....[90]....
        /*01ac*/ 	.word	0xffffffff


	//   ....[91]....
        /*01b0*/ 	.word	0xffffffff


	//   ....[92]....
        /*01b4*/ 	.word	0xffffffff


	//   ....[93]....
        /*01b8*/ 	.word	0x0500000f


	//   ....[94]....
        /*01bc*/ 	.word	0x0500000f


	//   ....[95]....
        /*01c0*/ 	.word	0x0500000f


	//   ....[96]....
        /*01c4*/ 	.word	0x0500000f


	//   ....[97]....
        /*01c8*/ 	.word	0x0500000f


	//   ....[98]....
        /*01cc*/ 	.word	0x0500000f


	//   ....[99]....
        /*01d0*/ 	.word	0x0500000f


	//----- nvinfo : EIATTR_COOP_GROUP_INSTR_OFFSETS
	.align		4
.L_255:
        /*01d4*/ 	.byte	0x04, 0x28
        /*01d6*/ 	.short	(.L_257 - .L_256)


	//   ....[0]....
.L_256:
        /*01d8*/ 	.word	0x00000050


	//   ....[1]....
        /*01dc*/ 	.word	0x00000130


	//   ....[2]....
        /*01e0*/ 	.word	0x00000180


	//   ....[3]....
        /*01e4*/ 	.word	0x000003b0


	//   ....[4]....
        /*01e8*/ 	.word	0x00000510


	//   ....[5]....
        /*01ec*/ 	.word	0x00000630


	//   ....[6]....
        /*01f0*/ 	.word	0x00000790


	//   ....[7]....
        /*01f4*/ 	.word	0x00001200


	//   ....[8]....
        /*01f8*/ 	.word	0x00001c60


	//   ....[9]....
        /*01fc*/ 	.word	0x00001ca0


	//   ....[10]....
        /*0200*/ 	.word	0x00002b30


	//   ....[11]....
        /*0204*/ 	.word	0x00002bb0


	//   ....[12]....
        /*0208*/ 	.word	0x00003560


	//   ....[13]....
        /*020c*/ 	.word	0x00003620


	//   ....[14]....
        /*0210*/ 	.word	0x00004b90


	//   ....[15]....
        /*0214*/ 	.word	0x00004c90


	//   ....[16]....
        /*0218*/ 	.word	0x00005690


	//   ....[17]....
        /*021c*/ 	.word	0x000057f0


	//   ....[18]....
        /*0220*/ 	.word	0x000060f0


	//   ....[19]....
        /*0224*/ 	.word	0x00006160


	//   ....[20]....
        /*0228*/ 	.word	0x00008080


	//   ....[21]....
        /*022c*/ 	.word	0x000080b0


	//   ....[22]....
        /*0230*/ 	.word	0x00008160


	//   ....[23]....
        /*0234*/ 	.word	0x00008170


	//   ....[24]....
        /*0238*/ 	.word	0x00009870


	//   ....[25]....
        /*023c*/ 	.word	0x00009890


	//   ....[26]....
        /*0240*/ 	.word	0x00009910


	//   ....[27]....
        /*0244*/ 	.word	0x00009920


	//   ....[28]....
        /*0248*/ 	.word	0x0000a5f0


	//   ....[29]....
        /*024c*/ 	.word	0x0000a600


	//   ....[30]....
        /*0250*/ 	.word	0x0000a610


	//   ....[31]....
        /*0254*/ 	.word	0x0000a620


	//   ....[32]....
        /*0258*/ 	.word	0x0000a630


	//   ....[33]....
        /*025c*/ 	.word	0x0000a650


	//   ....[34]....
        /*0260*/ 	.word	0x0000a660


	//   ....[35]....
        /*0264*/ 	.word	0x0000a670


	//   ....[36]....
        /*0268*/ 	.word	0x0000a690


	//   ....[37]....
        /*026c*/ 	.word	0x0000a6a0


	//   ....[38]....
        /*0270*/ 	.word	0x0000a6b0


	//   ....[39]....
        /*0274*/ 	.word	0x0000a6c0


	//   ....[40]....
        /*0278*/ 	.word	0x0000a6e0


	//   ....[41]....
        /*027c*/ 	.word	0x0000a700


	//   ....[42]....
        /*0280*/ 	.word	0x0000a710


	//   ....[43]....
        /*0284*/ 	.word	0x0000a720


	//   ....[44]....
        /*0288*/ 	.word	0x0000a740


	//   ....[45]....
        /*028c*/ 	.word	0x0000a760


	//   ....[46]....
        /*0290*/ 	.word	0x0000a770


	//   ....[47]....
        /*0294*/ 	.word	0x0000a790


	//   ....[48]....
        /*0298*/ 	.word	0x0000a7b0


	//   ....[49]....
        /*029c*/ 	.word	0x0000a7c0


	//   ....[50]....
        /*02a0*/ 	.word	0x0000a7d0


	//   ....[51]....
        /*02a4*/ 	.word	0x0000a7e0


	//   ....[52]....
        /*02a8*/ 	.word	0x0000a7f0


	//   ....[53]....
        /*02ac*/ 	.word	0x0000a810


	//   ....[54]....
        /*02b0*/ 	.word	0x0000a820


	//   ....[55]....
        /*02b4*/ 	.word	0x0000a830


	//   ....[56]....
        /*02b8*/ 	.word	0x0000a840


	//   ....[57]....
        /*02bc*/ 	.word	0x0000a850


	//   ....[58]....
        /*02c0*/ 	.word	0x0000a860


	//   ....[59]....
        /*02c4*/ 	.word	0x0000a870


	//   ....[60]....
        /*02c8*/ 	.word	0x0000a880


	//   ....[61]....
        /*02cc*/ 	.word	0x0000a8a0


	//   ....[62]....
        /*02d0*/ 	.word	0x0000a8d0


	//   ....[63]....
        /*02d4*/ 	.word	0x0000a900


	//   ....[64]....
        /*02d8*/ 	.word	0x0000a930


	//   ....[65]....
        /*02dc*/ 	.word	0x0000a970


	//   ....[66]....
        /*02e0*/ 	.word	0x0000a9b0


	//   ....[67]....
        /*02e4*/ 	.word	0x0000a9e0


	//   ....[68]....
        /*02e8*/ 	.word	0x0000a9f0


	//   ....[69]....
        /*02ec*/ 	.word	0x0000aa00


	//   ....[70]....
        /*02f0*/ 	.word	0x0000aa10


	//   ....[71]....
        /*02f4*/ 	.word	0x0000aa20


	//   ....[72]....
        /*02f8*/ 	.word	0x0000aa30


	//   ....[73]....
        /*02fc*/ 	.word	0x0000aa40


	//   ....[74]....
        /*0300*/ 	.word	0x0000aa50


	//   ....[75]....
        /*0304*/ 	.word	0x0000aa60


	//   ....[76]....
        /*0308*/ 	.word	0x0000adb0


	//   ....[77]....
        /*030c*/ 	.word	0x0000ae10


	//   ....[78]....
        /*0310*/ 	.word	0x0000ae40


	//   ....[79]....
        /*0314*/ 	.word	0x0000ae80


	//   ....[80]....
        /*0318*/ 	.word	0x0000aec0


	//   ....[81]....
        /*031c*/ 	.word	0x0000af00


	//   ....[82]....
        /*0320*/ 	.word	0x0000b420


	//   ....[83]....
        /*0324*/ 	.word	0x0000b450


	//   ....[84]....
        /*0328*/ 	.word	0x0000be20


	//   ....[85]....
        /*032c*/ 	.word	0x0000cc30


	//   ....[86]....
        /*0330*/ 	.word	0x0000d910


	//   ....[87]....
        /*0334*/ 	.word	0x0000d940


	//   ....[88]....
        /*0338*/ 	.word	0x0000d970


	//   ....[89]....
        /*033c*/ 	.word	0x0000d990


	//   ....[90]....
        /*0340*/ 	.word	0x0000d9a0


	//   ....[91]....
        /*0344*/ 	.word	0x0000da80


	//   ....[92]....
        /*0348*/ 	.word	0x0000f0f0


	//   ....[93]....
        /*034c*/ 	.word	0x0000f6a0


	//   ....[94]....
        /*0350*/ 	.word	0x0000f870


	//   ....[95]....
        /*0354*/ 	.word	0x0000f8c0


	//   ....[96]....
        /*0358*/ 	.word	0x0000f960


	//   ....[97]....
        /*035c*/ 	.word	0x0000fa40


	//   ....[98]....
        /*0360*/ 	.word	0x0000fae0


	//   ....[99]....
        /*0364*/ 	.word	0x0000fbb0


	//----- nvinfo : EIATTR_REG_RECONFIG
	.align		4
.L_257:
        /*0368*/ 	.byte	0x01, 0x54
	.zero		2


	//----- nvinfo : EIATTR_SYSCALL_OFFSETS
	.align		4
        /*036c*/ 	.byte	0x04, 0x46
        /*036e*/ 	.short	(.L_259 - .L_258)


	//   ....[0]....
.L_258:
        /*0370*/ 	.word	0x000013c0


	//   ....[1]....
        /*0374*/ 	.word	0x0000c600


	//   ....[2]....
        /*0378*/ 	.word	0x0000c740


	//   ....[3]....
        /*037c*/ 	.word	0x0000c880


	//   ....[4]....
        /*0380*/ 	.word	0x0000c9a0


	//   ....[5]....
        /*0384*/ 	.word	0x0000d450


	//----- nvinfo : EIATTR_MBARRIER_INSTR_OFFSETS
	.align		4
.L_259:
        /*0388*/ 	.byte	0x04, 0x39
        /*038a*/ 	.short	(.L_261 - .L_260)


	//   ....[0]....
.L_260:
        /*038c*/ 	.word	0x00000260
        /*0390*/ 	.word	0x000000ff
        /*0394*/ 	.word	0x00017000
        /*0398*/ 	.short	0x0100
        /*039a*/ 	.byte	0x08
	.zero		1


	//   ....[1]....
        /*039c*/ 	.word	0x00000270
        /*03a0*/ 	.word	0x000000ff
        /*03a4*/ 	.word	0x00017020
        /*03a8*/ 	.short	0x0100
        /*03aa*/ 	.byte	0x08
	.zero		1


	//   ....[2]....
        /*03ac*/ 	.word	0x00000360
        /*03b0*/ 	.word	0x000000ff
        /*03b4*/ 	.word	0x00017030
        /*03b8*/ 	.short	0x0100
        /*03ba*/ 	.byte	0x08
	.zero		1


	//   ....[3]....
        /*03bc*/ 	.word	0x00000370
        /*03c0*/ 	.word	0x000000ff
        /*03c4*/ 	.word	0x00017040
        /*03c8*/ 	.short	0x0100
        /*03ca*/ 	.byte	0x08
	.zero		1


	//   ....[4]....
        /*03cc*/ 	.word	0x00000380
        /*03d0*/ 	.word	0x000000ff
        /*03d4*/ 	.word	0x00017038
        /*03d8*/ 	.short	0x0100
        /*03da*/ 	.byte	0x08
	.zero		1


	//   ....[5]....
        /*03dc*/ 	.word	0x00000390
        /*03e0*/ 	.word	0x000000ff
        /*03e4*/ 	.word	0x00017048
        /*03e8*/ 	.short	0x0100
        /*03ea*/ 	.byte	0x08
	.zero		1


	//   ....[6]....
        /*03ec*/ 	.word	0x000004c0
        /*03f0*/ 	.word	0x000000ff
        /*03f4*/ 	.word	0x00017050
        /*03f8*/ 	.short	0x0100
        /*03fa*/ 	.byte	0x08
	.zero		1


	//   ....[7]....
        /*03fc*/ 	.word	0x000004d0
        /*0400*/ 	.word	0x000000ff
        /*0404*/ 	.word	0x00017060
        /*0408*/ 	.short	0x0100
        /*040a*/ 	.byte	0x08
	.zero		1


	//   ....[8]....
        /*040c*/ 	.word	0x000004e0
        /*0410*/ 	.word	0x000000ff
        /*0414*/ 	.word	0x00017058
        /*0418*/ 	.short	0x0100
        /*041a*/ 	.byte	0x08
	.zero		1


	//   ....[9]....
        /*041c*/ 	.word	0x000004f0
        /*0420*/ 	.word	0x000000ff
        /*0424*/ 	.word	0x00017068
        /*0428*/ 	.short	0x0100
        /*042a*/ 	.byte	0x08
	.zero		1


	//   ....[10]....
        /*042c*/ 	.word	0x000005e0
        /*0430*/ 	.word	0x000000ff
        /*0434*/ 	.word	0x00017070
        /*0438*/ 	.short	0x0100
        /*043a*/ 	.byte	0x06
	.zero		1


	//   ....[11]....
        /*043c*/ 	.word	0x000005f0
        /*0440*/ 	.word	0x000000ff
        /*0444*/ 	.word	0x00017080
        /*0448*/ 	.short	0x0100
        /*044a*/ 	.byte	0x06
	.zero		1


	//   ....[12]....
        /*044c*/ 	.word	0x00000600
        /*0450*/ 	.word	0x000000ff
        /*0454*/ 	.word	0x00017078
        /*0458*/ 	.short	0x0100
        /*045a*/ 	.byte	0x06
	.zero		1


	//   ....[13]....
        /*045c*/ 	.word	0x00000610
        /*0460*/ 	.word	0x000000ff
        /*0464*/ 	.word	0x00017088
        /*0468*/ 	.short	0x0100
        /*046a*/ 	.byte	0x06
	.zero		1


	//   ....[14]....
        /*046c*/ 	.word	0x00000740
        /*0470*/ 	.word	0x000000ff
        /*0474*/ 	.word	0x00017090
        /*0478*/ 	.short	0x0100
        /*047a*/ 	.byte	0x08
	.zero		1


	//   ....[15]....
        /*047c*/ 	.word	0x00000750
        /*0480*/ 	.word	0x000000ff
        /*0484*/ 	.word	0x000170a0
        /*0488*/ 	.short	0x0100
        /*048a*/ 	.byte	0x08
	.zero		1


	//   ....[16]....
        /*048c*/ 	.word	0x00000760
        /*0490*/ 	.word	0x000000ff
        /*0494*/ 	.word	0x00017098
        /*0498*/ 	.short	0x0100
        /*049a*/ 	.byte	0x08
	.zero		1


	//   ....[17]....
        /*049c*/ 	.word	0x00000770
        /*04a0*/ 	.word	0x000000ff
        /*04a4*/ 	.word	0x000170a8
        /*04a8*/ 	.short	0x0100
        /*04aa*/ 	.byte	0x08
	.zero		1


	//   ....[18]....
        /*04ac*/ 	.word	0x000008a0
        /*04b0*/ 	.word	0x000000ff
        /*04b4*/ 	.word	0x000170b0
        /*04b8*/ 	.short	0x0100
        /*04ba*/ 	.byte	0x08
	.zero		1


	//   ....[19]....
        /*04bc*/ 	.word	0x000008b0
        /*04c0*/ 	.word	0x000000ff
        /*04c4*/ 	.word	0x000170c0
        /*04c8*/ 	.short	0x0100
        /*04ca*/ 	.byte	0x08
	.zero		1


	//   ....[20]....
        /*04cc*/ 	.word	0x000008c0
        /*04d0*/ 	.word	0x000000ff
        /*04d4*/ 	.word	0x000170b8
        /*04d8*/ 	.short	0x0100
        /*04da*/ 	.byte	0x08
	.zero		1


	//   ....[21]....
        /*04dc*/ 	.word	0x000008d0
        /*04e0*/ 	.word	0x000000ff
        /*04e4*/ 	.word	0x000170c8
        /*04e8*/ 	.short	0x0100
        /*04ea*/ 	.byte	0x08
	.zero		1


	//   ....[22]....
        /*04ec*/ 	.word	0x00001690
        /*04f0*/ 	.word	0x000000ff
        /*04f4*/ 	.word	0x00017000
        /*04f8*/ 	.short	0x010a
        /*04fa*/ 	.byte	0x27
	.zero		1


	//   ....[23]....
        /*04fc*/ 	.word	0x00001720
        /*0500*/ 	.word	0x000000ff
        /*0504*/ 	.word	0x00017030
        /*0508*/ 	.short	0x010a
        /*050a*/ 	.byte	0x27
	.zero		1


	//   ....[24]....
        /*050c*/ 	.word	0x00001790
        /*0510*/ 	.word	0x000000ff
        /*0514*/ 	.word	0x00017030
        /*0518*/ 	.short	0x010a
        /*051a*/ 	.byte	0x27
	.zero		1


	//   ....[25]....
        /*051c*/ 	.word	0x00003a60
        /*0520*/ 	.word	0x0000003b
        /*0524*/ 	.word	0x00000000
        /*0528*/ 	.short	0x0101
        /*052a*/ 	.byte	0x3f
	.zero		1


	//   ....[26]....
        /*052c*/ 	.word	0x000044e0
        /*0530*/ 	.word	0x000000ff
        /*0534*/ 	.word	0x00017030
        /*0538*/ 	.short	0x010a
        /*053a*/ 	.byte	0x1a
	.zero		1


	//   ....[27]....
        /*053c*/ 	.word	0x00004520
        /*0540*/ 	.word	0x000000ff
        /*0544*/ 	.word	0x00017030
        /*0548*/ 	.short	0x010a
        /*054a*/ 	.byte	0x1a
	.zero		1


	//   ....[28]....
        /*054c*/ 	.word	0x000046a0
        /*0550*/ 	.word	0x000000ff
        /*0554*/ 	.word	0x00017050
        /*0558*/ 	.short	0x010a
        /*055a*/ 	.byte	0x0e
	.zero		1


	//   ....[29]....
        /*055c*/ 	.word	0x00004aa0
        /*0560*/ 	.word	0x000000ff
        /*0564*/ 	.word	0x00017050
        /*0568*/ 	.short	0x010a
        /*056a*/ 	.byte	0x0e
	.zero		1


	//   ....[30]....
        /*056c*/ 	.word	0x000069a0
        /*0570*/ 	.word	0x00000002
        /*0574*/ 	.word	0x00000000
        /*0578*/ 	.short	0x0101
        /*057a*/ 	.byte	0x3f
	.zero		1


	//   ....[31]....
        /*057c*/ 	.word	0x00006c70
        /*0580*/ 	.word	0x000000ff
        /*0584*/ 	.word	0x00000000
        /*0588*/ 	.short	0x0101
        /*058a*/ 	.byte	0x07
	.zero		1


	//   ....[32]....
        /*058c*/ 	.word	0x00007240
        /*0590*/ 	.word	0x000000ff
        /*0594*/ 	.word	0x00017030
        /*0598*/ 	.short	0x010a
        /*059a*/ 	.byte	0x17
	.zero		1


	//   ....[33]....
        /*059c*/ 	.word	0x00007280
        /*05a0*/ 	.word	0x000000ff
        /*05a4*/ 	.word	0x00017030
        /*05a8*/ 	.short	0x010a
        /*05aa*/ 	.byte	0x17
	.zero		1


	//   ....[34]....
        /*05ac*/ 	.word	0x00007400
        /*05b0*/ 	.word	0x000000ff
        /*05b4*/ 	.word	0x00017050
        /*05b8*/ 	.short	0x010a
        /*05ba*/ 	.byte	0x0e
	.zero		1


	//   ....[35]....
        /*05bc*/ 	.word	0x00008030
        /*05c0*/ 	.word	0x000000ff
        /*05c4*/ 	.word	0x00017050
        /*05c8*/ 	.short	0x010a
        /*05ca*/ 	.byte	0x0e
	.zero		1


	//   ....[36]....
        /*05cc*/ 	.word	0x00008d70
        /*05d0*/ 	.word	0x00000002
        /*05d4*/ 	.word	0x00000000
        /*05d8*/ 	.short	0x0101
        /*05da*/ 	.byte	0x3f
	.zero		1


	//   ....[37]....
        /*05dc*/ 	.word	0x00009080
        /*05e0*/ 	.word	0x000000ff
        /*05e4*/ 	.word	0x00000000
        /*05e8*/ 	.short	0x0101
        /*05ea*/ 	.byte	0x07
	.zero		1


	//   ....[38]....
        /*05ec*/ 	.word	0x00009590
        /*05f0*/ 	.word	0x000000ff
        /*05f4*/ 	.word	0x00017050
        /*05f8*/ 	.short	0x010a
        /*05fa*/ 	.byte	0x0b
	.zero		1


	//   ....[39]....
        /*05fc*/ 	.word	0x000095d0
        /*0600*/ 	.word	0x000000ff
        /*0604*/ 	.word	0x00017050
        /*0608*/ 	.short	0x010a
        /*060a*/ 	.byte	0x0b
	.zero		1


	//   ....[40]....
        /*060c*/ 	.word	0x00009c00
        /*0610*/ 	.word	0x000000ff
        /*0614*/ 	.word	0x00000000
        /*0618*/ 	.short	0x0101
        /*061a*/ 	.byte	0x04
	.zero		1


	//   ....[41]....
        /*061c*/ 	.word	0x0000aee0
        /*0620*/ 	.word	0x000000ff
        /*0624*/ 	.word	0x00000000
        /*0628*/ 	.short	0x0101
        /*062a*/ 	.byte	0x04
	.zero		1


	//   ....[42]....
        /*062c*/ 	.word	0x0000ce40
        /*0630*/ 	.word	0x000000ff
        /*0634*/ 	.word	0x00017080
        /*0638*/ 	.short	0x010a
        /*063a*/ 	.byte	0x26
	.zero		1


	//   ....[43]....
        /*063c*/ 	.word	0x0000d060
        /*0640*/ 	.word	0x000000ff
        /*0644*/ 	.word	0x00017040
        /*0648*/ 	.short	0x010a
        /*064a*/ 	.byte	0x26
	.zero		1


	//   ....[44]....
        /*064c*/ 	.word	0x0000dbc0
        /*0650*/ 	.word	0x000000ff
        /*0654*/ 	.word	0x00017000
        /*0658*/ 	.short	0x0107
        /*065a*/ 	.byte	0x26
	.zero		1


	//   ....[45]....
        /*065c*/ 	.word	0x0000dc00
        /*0660*/ 	.word	0x000000ff
        /*0664*/ 	.word	0x00017000
        /*0668*/ 	.short	0x0101
        /*066a*/ 	.byte	0x26
	.zero		1


	//   ....[46]....
        /*066c*/ 	.word	0x0000dc30
        /*0670*/ 	.word	0x000000ff
        /*0674*/ 	.word	0x00017020
        /*0678*/ 	.short	0x010a
        /*067a*/ 	.byte	0x26
	.zero		1


	//   ....[47]....
        /*067c*/ 	.word	0x0000def0
        /*0680*/ 	.word	0x00000006
        /*0684*/ 	.word	0x00017080
        /*0688*/ 	.short	0x010a
        /*068a*/ 	.byte	0x3f
	.zero		1


	//   ....[48]....
        /*068c*/ 	.word	0x0000e2d0
        /*0690*/ 	.word	0x00000006
        /*0694*/ 	.word	0x00017040
        /*0698*/ 	.short	0x010a
        /*069a*/ 	.byte	0x3f
	.zero		1


	//   ....[49]....
        /*069c*/ 	.word	0x0000e6e0
        /*06a0*/ 	.word	0x00000003
        /*06a4*/ 	.word	0x00017070
        /*06a8*/ 	.short	0x010a
        /*06aa*/ 	.byte	0x3f
	.zero		1


	//   ....[50]....
        /*06ac*/ 	.word	0x0000e740
        /*06b0*/ 	.word	0x00000003
        /*06b4*/ 	.word	0x00017060
        /*06b8*/ 	.short	0x010a
        /*06ba*/ 	.byte	0x3f
	.zero		1


	//   ....[51]....
        /*06bc*/ 	.word	0x0000ea70
        /*06c0*/ 	.word	0x00000003
        /*06c4*/ 	.word	0x00017050
        /*06c8*/ 	.short	0x0101
        /*06ca*/ 	.byte	0x3f
	.zero		1


	//   ....[52]....
        /*06cc*/ 	.word	0x0000eae0
        /*06d0*/ 	.word	0x00000002
        /*06d4*/ 	.word	0x00000000
        /*06d8*/ 	.short	0x0101
        /*06da*/ 	.byte	0x3f
	.zero		1


	//   ....[53]....
        /*06dc*/ 	.word	0x0000ebd0
        /*06e0*/ 	.word	0x00000000
        /*06e4*/ 	.word	0x00017070
        /*06e8*/ 	.short	0x010a
        /*06ea*/ 	.byte	0x3f
	.zero		1


	//   ....[54]....
        /*06ec*/ 	.word	0x0000ec70
        /*06f0*/ 	.word	0x00000000
        /*06f4*/ 	.word	0x00017060
        /*06f8*/ 	.short	0x010a
        /*06fa*/ 	.byte	0x3f
	.zero		1


	//   ....[55]....
        /*06fc*/ 	.word	0x0000efa0
        /*0700*/ 	.word	0x00000000
        /*0704*/ 	.word	0x00017050
        /*0708*/ 	.short	0x0101
        /*070a*/ 	.byte	0x3f
	.zero		1


	//   ....[56]....
        /*070c*/ 	.word	0x0000f000
        /*0710*/ 	.word	0x00000002
        /*0714*/ 	.word	0x00000000
        /*0718*/ 	.short	0x0101
        /*071a*/ 	.byte	0x3f
	.zero		1


	//   ....[57]....
        /*071c*/ 	.word	0x0000f0a0
        /*0720*/ 	.word	0x00000009
        /*0724*/ 	.word	0x00017020
        /*0728*/ 	.short	0x010a
        /*072a*/ 	.byte	0x3f
	.zero		1


	//   ....[58]....
        /*072c*/ 	.word	0x0000f1e0
        /*0730*/ 	.word	0x00000006
        /*0734*/ 	.word	0x00000000
        /*0738*/ 	.short	0x010a
        /*073a*/ 	.byte	0x3f
	.zero		1


	//   ....[59]....
        /*073c*/ 	.word	0x0000f250
        /*0740*/ 	.word	0x00000007
        /*0744*/ 	.word	0x00000000
        /*0748*/ 	.short	0x010a
        /*074a*/ 	.byte	0x3f
	.zero		1


	//   ....[60]....
        /*074c*/ 	.word	0x0000f2a0
        /*0750*/ 	.word	0x00000000
        /*0754*/ 	.word	0x00017060
        /*0758*/ 	.short	0x010a
        /*075a*/ 	.byte	0x3f
	.zero		1


	//   ....[61]....
        /*075c*/ 	.word	0x0000f2f0
        /*0760*/ 	.word	0x00000005
        /*0764*/ 	.word	0x00017060
        /*0768*/ 	.short	0x010a
        /*076a*/ 	.byte	0x3f
	.zero		1


	//   ....[62]....
        /*076c*/ 	.word	0x0000f330
        /*0770*/ 	.word	0x00000000
        /*0774*/ 	.word	0x00017080
        /*0778*/ 	.short	0x010a
        /*077a*/ 	.byte	0x3f
	.zero		1


	//   ....[63]....
        /*077c*/ 	.word	0x0000f350
        /*0780*/ 	.word	0x00000005
        /*0784*/ 	.word	0x00017080
        /*0788*/ 	.short	0x010a
        /*078a*/ 	.byte	0x3f
	.zero		1


	//   ....[64]....
        /*078c*/ 	.word	0x0000f3c0
        /*0790*/ 	.word	0x00000003
        /*0794*/ 	.word	0x00017000
        /*0798*/ 	.short	0x010a
        /*079a*/ 	.byte	0x3f
	.zero		1


	//   ....[65]....
        /*079c*/ 	.word	0x0000f420
        /*07a0*/ 	.word	0x00000003
        /*07a4*/ 	.word	0x00017030
        /*07a8*/ 	.short	0x010a
        /*07aa*/ 	.byte	0x3f
	.zero		1


	//   ....[66]....
        /*07ac*/ 	.word	0x0000f480
        /*07b0*/ 	.word	0x0000000b
        /*07b4*/ 	.word	0x00017030
        /*07b8*/ 	.short	0x010a
        /*07ba*/ 	.byte	0x3f
	.zero		1


	//   ....[67]....
        /*07bc*/ 	.word	0x0000f4e0
        /*07c0*/ 	.word	0x00000029
        /*07c4*/ 	.word	0x00017050
        /*07c8*/ 	.short	0x010a
        /*07ca*/ 	.byte	0x3f
	.zero		1


	//   ....[68]....
        /*07cc*/ 	.word	0x0000f540
        /*07d0*/ 	.word	0x00000009
        /*07d4*/ 	.word	0x00017030
        /*07d8*/ 	.short	0x010a
        /*07da*/ 	.byte	0x3f
	.zero		1


	//   ....[69]....
        /*07dc*/ 	.word	0x0000f5a0
        /*07e0*/ 	.word	0x0000000b
        /*07e4*/ 	.word	0x00017050
        /*07e8*/ 	.short	0x010a
        /*07ea*/ 	.byte	0x3f
	.zero		1


	//   ....[70]....
        /*07ec*/ 	.word	0x0000f600
        /*07f0*/ 	.word	0x00000005
        /*07f4*/ 	.word	0x00017050
        /*07f8*/ 	.short	0x010a
        /*07fa*/ 	.byte	0x3f
	.zero		1


	//   ....[71]....
        /*07fc*/ 	.word	0x0000f760
        /*0800*/ 	.word	0x00000003
        /*0804*/ 	.word	0x00017080
        /*0808*/ 	.short	0x010a
        /*080a*/ 	.byte	0x3f
	.zero		1


	//   ....[72]....
        /*080c*/ 	.word	0x0000f7c0
        /*0810*/ 	.word	0x00000003
        /*0814*/ 	.word	0x00017040
        /*0818*/ 	.short	0x010a
        /*081a*/ 	.byte	0x3f
	.zero		1


	//   ....[73]....
        /*081c*/ 	.word	0x0000fbf0
        /*0820*/ 	.word	0x00000003
        /*0824*/ 	.word	0x00017020
        /*0828*/ 	.short	0x010a
        /*082a*/ 	.byte	0x3f
	.zero		1


	//   ....[74]....
        /*082c*/ 	.word	0x0000fc40
        /*0830*/ 	.word	0x00000006
        /*0834*/ 	.word	0x00017080
        /*0838*/ 	.short	0x010a
        /*083a*/ 	.byte	0x3f
	.zero		1


	//   ....[75]....
        /*083c*/ 	.word	0x0000fc90
        /*0840*/ 	.word	0x00000006
        /*0844*/ 	.word	0x00017040
        /*0848*/ 	.short	0x010a
        /*084a*/ 	.byte	0x3f
	.zero		1


	//   ....[76]....
        /*084c*/ 	.word	0x0000fce0
        /*0850*/ 	.word	0x00000003
        /*0854*/ 	.word	0x00017070
        /*0858*/ 	.short	0x010a
        /*085a*/ 	.byte	0x3f
	.zero		1


	//   ....[77]....
        /*085c*/ 	.word	0x0000fd30
        /*0860*/ 	.word	0x00000003
        /*0864*/ 	.word	0x00017060
        /*0868*/ 	.short	0x010a
        /*086a*/ 	.byte	0x3f
	.zero		1


	//   ....[78]....
        /*086c*/ 	.word	0x0000fd80
        /*0870*/ 	.word	0x00000000
        /*0874*/ 	.word	0x00017070
        /*0878*/ 	.short	0x010a
        /*087a*/ 	.byte	0x3f
	.zero		1


	//   ....[79]....
        /*087c*/ 	.word	0x0000fdd0
        /*0880*/ 	.word	0x00000000
        /*0884*/ 	.word	0x00017060
        /*0888*/ 	.short	0x010a
        /*088a*/ 	.byte	0x3f
	.zero		1


	//   ....[80]....
        /*088c*/ 	.word	0x0000fe20
        /*0890*/ 	.word	0x00000009
        /*0894*/ 	.word	0x00017020
        /*0898*/ 	.short	0x010a
        /*089a*/ 	.byte	0x3f
	.zero		1


	//   ....[81]....
        /*089c*/ 	.word	0x0000fe70
        /*08a0*/ 	.word	0x00000006
        /*08a4*/ 	.word	0x00000000
        /*08a8*/ 	.short	0x010a
        /*08aa*/ 	.byte	0x3f
	.zero		1


	//   ....[82]....
        /*08ac*/ 	.word	0x0000fec0
        /*08b0*/ 	.word	0x00000007
        /*08b4*/ 	.word	0x00000000
        /*08b8*/ 	.short	0x010a
        /*08ba*/ 	.byte	0x3f
	.zero		1


	//   ....[83]....
        /*08bc*/ 	.word	0x0000ff10
        /*08c0*/ 	.word	0x00000000
        /*08c4*/ 	.word	0x00017060
        /*08c8*/ 	.short	0x010a
        /*08ca*/ 	.byte	0x3f
	.zero		1


	//   ....[84]....
        /*08cc*/ 	.word	0x0000ff60
        /*08d0*/ 	.word	0x00000005
        /*08d4*/ 	.word	0x00017060
        /*08d8*/ 	.short	0x010a
        /*08da*/ 	.byte	0x3f
	.zero		1


	//   ....[85]....
        /*08dc*/ 	.word	0x0000ffb0
        /*08e0*/ 	.word	0x00000000
        /*08e4*/ 	.word	0x00017080
        /*08e8*/ 	.short	0x010a
        /*08ea*/ 	.byte	0x3f
	.zero		1


	//----- nvinfo : EIATTR_NUM_MBARRIERS
	.align		4
.L_261:
        /*08ec*/ 	.byte	0x03, 0x38
        /*08ee*/ 	.short	0x0016


	//----- nvinfo : EIATTR_EXIT_INSTR_OFFSETS
	.align		4
        /*08f0*/ 	.byte	0x04, 0x1c
        /*08f2*/ 	.short	(.L_263 - .L_262)


	//   ....[0]....
.L_262:
        /*08f4*/ 	.word	0x0000f3a0


	//----- nvinfo : EIATTR_MAX_THREADS
	.align		4
.L_263:
        /*08f8*/ 	.byte	0x04, 0x05
        /*08fa*/ 	.short	(.L_265 - .L_264)
.L_264:
        /*08fc*/ 	.word	0x00000200
        /*0900*/ 	.word	0x00000001
        /*0904*/ 	.word	0x00000001


	//----- nvinfo : EIATTR_CRS_STACK_SIZE
	.align		4
.L_265:
        /*0908*/ 	.byte	0x04, 0x1e
        /*090a*/ 	.short	(.L_267 - .L_266)
.L_266:
        /*090c*/ 	.word	0x00000000


	//----- nvinfo : EIATTR_CBANK_PARAM_SIZE
	.align		4
.L_267:
        /*0910*/ 	.byte	0x03, 0x19
        /*0912*/ 	.short	0x0a70


	//----- nvinfo : EIATTR_PARAM_CBANK
	.align		4
        /*0914*/ 	.byte	0x04, 0x0a
        /*0916*/ 	.short	(.L_269 - .L_268)
	.align		4
.L_268:
        /*0918*/ 	.word	index@(.nv.constant0._ZN7cutlass13device_kernelIN5flash11enable_sm90INS1_16FlashAttnFwdSm90INS1_25CollectiveMainloopFwdSm90ILi2EN4cute5tupleIJNS5_1CILi1EEES8_S8_EEENS6_IJNS7_ILi192EEENS7_ILi128EEENS7_ILi96EEEEEELi96ENS_12float_e4m3_tEfNS_4arch4Sm90ELb1ELb0ELb1ELb0ELb0ELb0ELb0ELb1ELb1ELb1ELb1ELb0EEENS1_21CollectiveEpilogueFwdINS6_IJSA_SC_SB_EEES9_NS_10bfloat16_tESG_Li384ELb0ELb1ELb1ELb1EEENS1_19SingleTileSchedulerILb0ELb1ELb1ELi192EEEEEEEEEvNT_6ParamsE)
        /*091c*/ 	.short	0x0210
        /*091e*/ 	.short	0x0a70


	//----- nvinfo : EIATTR_SW_WAR
	.align		4
.L_269:
        /*0920*/ 	.byte	0x04, 0x36
        /*0922*/ 	.short	(.L_271 - .L_270)
.L_270:
        /*0924*/ 	.word	0x00000008
.L_271:


//--------------------- .nv.info._ZN7cutlass13device_kernelIN5flash11enable_sm90INS1_16FlashAttnFwdSm90INS1_25CollectiveMainloopFwdSm90ILi2EN4cute5tupleIJNS5_1CILi1EEES8_S8_EEENS6_IJNS7_ILi192EEENS7_ILi128EEENS7_ILi96EEEEEELi96ENS_12float_e4m3_tEfNS_4arch4Sm90ELb1ELb0ELb1ELb1ELb0ELb0ELb0ELb1ELb1ELb1ELb1ELb0EEENS1_21CollectiveEpilogueFwdINS6_IJSA_SC_SB_EEES9_NS_10bfloat16_tESG_Li384ELb1ELb1ELb1ELb1EEENS1_36VarlenDynamicPersistentTileSchedulerILi192ELi128ELi384ELi128ELb1ELb1ELb1ELb1ELb1ELb1EEEEEEEEEvNT_6ParamsE --------------------------
	.section	.nv.info._ZN7cutlass13device_kernelIN5flash11enable_sm90INS1_16FlashAttnFwdSm90INS1_25CollectiveMainloopFwdSm90ILi2EN4cute5tupleIJNS5_1CILi1EEES8_S8_EEENS6_IJNS7_ILi192EEENS7_ILi128EEENS7_ILi96EEEEEELi96ENS_12float_e4m3_tEfNS_4arch4Sm90ELb1ELb0ELb1ELb1ELb0ELb0ELb0ELb1ELb1ELb1ELb1ELb0EEENS1_21CollectiveEpilogueFwdINS6_IJSA_SC_SB_EEES9_NS_10bfloat16_tESG_Li384ELb1ELb1ELb1ELb1EEENS1_36VarlenDynamicPersistentTileSchedulerILi192ELi128ELi384ELi128ELb1ELb1ELb1ELb1ELb1ELb1EEEEEEEEEvNT_6ParamsE,"",@"SHT_CUDA_INFO"
	.sectionflags	@""
	.align	4


	//----- nvinfo : EIATTR_CUDA_API_VERSION
	.align		4
        /*0000*/ 	.byte	0x04, 0x37
        /*0002*/ 	.short	(.L_273 - .L_272)
.L_272:
        /*0004*/ 	.word	0x00000082


	//----- nvinfo : EIATTR_KPARAM_INFO
	.align		4
.L_273:
        /*0008*/ 	.byte	0x04, 0x17
        /*000a*/ 	.short	(.L_275 - .L_274)
.L_274:
        /*000c*/ 	.word	0x00000000
        /*0010*/ 	.short	0x0000
        /*0012*/ 	.short	0x0070
        /*0014*/ 	.byte	0x00, 0xf0, 0x01, 0x2a


	//----- nvinfo : EIATTR_SPARSE_MMA_MASK
	.align		4
.L_275:
        /*0018*/ 	.byte	0x03, 0x50
        /*001a*/ 	.short	0x0000


	//----- nvinfo : EIATTR_MAXREG_COUNT
	.align		4
        /*001c*/ 	.byte	0x03, 0x1b
        /*001e*/ 	.short	0x0080


	//----- nvinfo : EIATTR_NUM_BARRIERS
	.align		4
        /*0020*/ 	.byte	0x02, 0x4c
        /*0022*/ 	.byte	0x09
	.zero		1


	//----- nvinfo : EIATTR_EXTERNS
	.align		4
        /*0024*/ 	.byte	0x04, 0x0f
        /*0026*/ 	.short	(.L_277 - .L_276)


	//   ....[0]....
	.align		4
.L_276:
        /*0028*/ 	.word	index@(__assertfail)


	//----- nvinfo : EIATTR_ANNOTATIONS
	.align		4
.L_277:
        /*002c*/ 	.byte	0x04, 0x55
        /*002e*/ 	.short	(.L_279 - .L_278)


	//   ....[0]....
.L_278:
        /* <DEDUP_REMOVED lines=12> */


	//----- nvinfo : EIATTR_MERCURY_ISA_VERSION
	.align		4
.L_279:
        /*00e0*/ 	.byte	0x03, 0x5f
        /*00e2*/ 	.short	0x0101


	//----- nvinfo : EIATTR_UNUSED_LOAD_BYTE_OFFSET
	.align		4
        /*00e4*/ 	.byte	0x04, 0x44
        /*00e6*/ 	.short	(.L_281 - .L_280)


	//   ....[0]....
.L_280:
        /*00e8*/ 	.word	0x00000a00
        /*00ec*/ 	.word	0x0000fff0


	//   ....[1]....
        /*00f0*/ 	.word	0x0000a440
        /*00f4*/ 	.word	0x0000fff0


	//----- nvinfo : EIATTR_INT_WARP_WIDE_INSTR_OFFSETS
	.align		4
.L_281:
        /*00f8*/ 	.byte	0x04, 0x31
        /*00fa*/ 	.short	(.L_283 - .L_282)


	//   ....[0]....
.L_282:
        /*00fc*/ 	.word	0x00000130


	//   ....[1]....
        /*0100*/ 	.word	0x00000170


	//   ....[2]....
        /*0104*/ 	.word	0x000001e0


	//   ....[3]....
        /*0108*/ 	.word	0x0000f430


	//   ....[4]....
        /*010c*/ 	.word	0x0000f4c0


	//   ....[5]....
        /*0110*/ 	.word	0x00011da0


	//   ....[6]....
        /*0114*/ 	.word	0x00011e30


	//----- nvinfo : EIATTR_COOP_GROUP_MASK_REGIDS
	.align		4
.L_283:
        /*0118*/ 	.byte	0x04, 0x29
        /*011a*/ 	.short	(.L_285 - .L_284)


	//   ....[0]....
.L_284:
        /*011c*/ 	.word	0xffffffff


	//   ....[1]....
        /*0120*/ 	.word	0xffffffff


	//   ....[2]....
        /*0124*/ 	.word	0xffffffff


	//   ....[3]....
        /*0128*/ 	.word	0xffffffff


	//   ....[4]....
        /*012c*/ 	.word	0xffffffff


	//   ....[5]....
        /*0130*/ 	.word	0xffffffff


	//   ....[6]....
        /*0134*/ 	.word	0xffffffff


	//   ....[7]....
        /*0138*/ 	.word	0xffffffff


	//   ....[8]....
        /*013c*/ 	.word	0xffffffff


	//   ....[9]....
        /*0140*/ 	.word	0xffffffff


	//   ....[10]....
        /*0144*/ 	.word	0xffffffff


	//   ....[11]....
        /*0148*/ 	.word	0xffffffff


	//   ....[12]....
        /*014c*/ 	.word	0xffffffff


	//   ....[13]....
        /*0150*/ 	.word	0xffffffff


	//   ....[14]....
        /*0154*/ 	.word	0xffffffff


	//   ....[15]....
        /*0158*/ 	.word	0xffffffff


	//   ....[16]....
        /*015c*/ 	.word	0xffffffff


	//   ....[17]....
        /*0160*/ 	.word	0xffffffff


	//   ....[18]....
        /*0164*/ 	.word	0xffffffff


	//   ....[19]....
        /*0168*/ 	.word	0xffffffff


	//   ....[20]....
        /*016c*/ 	.word	0xffffffff


	//   ....[21]....
        /*0170*/ 	.word	0xffffffff


	//   ....[22]....
        /*0174*/ 	.word	0xffffffff


	//   ....[23]....
        /*0178*/ 	.word	0xffffffff


	//   ....[24]....
        /*017c*/ 	.word	0xffffffff


	//   ....[25]....
        /*0180*/ 	.word	0xffffffff


	//   ....[26]....
        /*0184*/ 	.word	0xffffffff


	//   ....[27]....
        /*0188*/ 	.word	0xffffffff


	//   ....[28]....
        /*018c*/ 	.word	0xffffffff


	//   ....[29]....
        /*0190*/ 	.word	0xffffffff


	//   ....[30]....
        /*0194*/ 	.word	0xffffffff


	//   ....[31]....
        /*0198*/ 	.word	0xffffffff


	//   ....[32]....
        /*019c*/ 	.word	0xffffffff


	//   ....[33]....
        /*01a0*/ 	.word	0xffffffff


	//   ....[34]....
        /*01a4*/ 	.word	0xffffffff


	//   ....[35]....
        /*01a8*/ 	.word	0xffffffff


	//   ....[36]....
        /*01ac*/ 	.word	0xffffffff


	//   ....[37]....
        /*01b0*/ 	.word	0xffffffff


	//   ....[38]....
        /*01b4*/ 	.word	0xffffffff


	//   ....[39]....
        /*01b8*/ 	.word	0xffffffff


	//   ....[40]....
        /*01bc*/ 	.word	0xffffffff


	//   ....[41]....
        /*01c0*/ 	.word	0xffffffff


	//   ....[42]....
        /*01c4*/ 	.word	0xffffffff


	//   ....[43]....
        /*01c8*/ 	.word	0xffffffff


	//   ....[44]....
        /*01cc*/ 	.word	0xffffffff


	//   ....[45]....
        /*01d0*/ 	.word	0xffffffff


	//   ....[46]....
        /*01d4*/ 	.word	0xffffffff


	//   ....[47]....
        /*01d8*/ 	.word	0xffffffff


	//   ....[48]....
        /*01dc*/ 	.word	0xffffffff


	//   ....[49]....
        /*01e0*/ 	.word	0xffffffff


	//   ....[50]....
        /*01e4*/ 	.word	0xffffffff


	//   ....[51]....
        /*01e8*/ 	.word	0xffffffff


	//   ....[52]....
        /*01ec*/ 	.word	0xffffffff


	//   ....[53]....
        /*01f0*/ 	.word	0xffffffff


	//   ....[54]....
        /*01f4*/ 	.word	0xffffffff


	//   ....[55]....
        /*01f8*/ 	.word	0xffffffff


	//   ....[56]....
        /*01fc*/ 	.word	0xffffffff


	//   ....[57]....
        /*0200*/ 	.word	0xffffffff


	//   ....[58]....
        /*0204*/ 	.word	0xffffffff


	//   ....[59]....
        /*0208*/ 	.word	0xffffffff


	//   ....[60]....
        /*020c*/ 	.word	0xffffffff


	//   ....[61]....
        /*0210*/ 	.word	0xffffffff


	//   ....[62]....
        /*0214*/ 	.word	0xffffffff


	//   ....[63]....
        /*0218*/ 	.word	0xffffffff


	//   ....[64]....
        /*021c*/ 	.word	0xffffffff


	//   ....[65]....
        /*0220*/ 	.word	0xffffffff


	//   ....[66]....
        /*0224*/ 	.word	0xffffffff


	//   ....[67]....
        /*0228*/ 	.word	0xffffffff


	//   ....[68]....
        /*022c*/ 	.word	0xffffffff


	//   ....[69]....
        /*0230*/ 	.word	0xffffffff


	//   ....[70]....
        /*0234*/ 	.word	0xffffffff


	//   ....[71]....
        /*0238*/ 	.word	0xffffffff


	//   ....[72]....
        /*023c*/ 	.word	0xffffffff


	//   ....[73]....
        /*0240*/ 	.word	0xffffffff


	//   ....[74]....
        /*0244*/ 	.word	0xffffffff


	//   ....[75]....
        /*0248*/ 	.word	0xffffffff


	//   ....[76]....
        /*024c*/ 	.word	0xffffffff


	//   ....[77]....
        /*0250*/ 	.word	0xffffffff


	//   ....[78]....
        /*0254*/ 	.word	0xffffffff


	//   ....[79]....
        /*0258*/ 	.word	0xffffffff


	//   ....[80]....
        /*025c*/ 	.word	0xffffffff


	//   ....[81]....
        /*0260*/ 	.word	0xffffffff


	//   ....[82]....
        /*0264*/ 	.word	0xffffffff


	//   ....[83]....
        /*0268*/ 	.word	0xffffffff


	//   ....[84]....
        /*026c*/ 	.word	0xffffffff


	//   ....[85]....
        /*0270*/ 	.word	0xffffffff


	//   ....[86]....
        /*0274*/ 	.word	0xffffffff


	//   ....[87]....
        /*0278*/ 	.word	0xffffffff


	//   ....[88]....
        /*027c*/ 	.word	0xffffffff


	//   ....[89]....
        /*0280*/ 	.word	0xffffffff


	//   ....[90]....
        /*0284*/ 	.word	0xffffffff


	//   ....[91]....
        /*0288*/ 	.word	0xffffffff


	//   ....[92]....
        /*028c*/ 	.word	0xffffffff


	//   ....[93]....
        /*0290*/ 	.word	0xffffffff


	//   ....[94]....
        /*0294*/ 	.word	0xffffffff


	//   ....[95]....
        /*0298*/ 	.word	0xffffffff


	//   ....[96]....
        /*029c*/ 	.word	0xffffffff


	//   ....[97]....
        /*02a0*/ 	.word	0xffffffff


	//   ....[98]....
        /*02a4*/ 	.word	0xffffffff


	//   ....[99]....
        /*02a8*/ 	.word	0xffffffff


	//   ....[100]....
        /*02ac*/ 	.word	0xffffffff


	//   ....[101]....
        /*02b0*/ 	.word	0xffffffff


	//   ....[102]....
        /*02b4*/ 	.word	0xffffffff


	//   ....[103]....
        /*02b8*/ 	.word	0xffffffff


	//   ....[104]....
        /*02bc*/ 	.word	0xffffffff


	//   ....[105]....
        /*02c0*/ 	.word	0xffffffff


	//   ....[106]....
        /*02c4*/ 	.word	0xffffffff


	//   ....[107]....
        /*02c8*/ 	.word	0xffffffff


	//   ....[108]....
        /*02cc*/ 	.word	0xffffffff


	//   ....[109]....
        /*02d0*/ 	.word	0xffffffff


	//   ....[110]....
        /*02d4*/ 	.word	0xffffffff


	//   ....[111]....
        /*02d8*/ 	.word	0xffffffff


	//   ....[112]....
        /*02dc*/ 	.word	0xffffffff


	//   ....[113]....
        /*02e0*/ 	.word	0xffffffff


	//   ....[114]....
        /*02e4*/ 	.word	0xffffffff


	//   ....[115]....
        /*02e8*/ 	.word	0xffffffff


	//   ....[116]....
        /*02ec*/ 	.word	0xffffffff


	//   ....[117]....
        /*02f0*/ 	.word	0xffffffff


	//   ....[118]....
        /*02f4*/ 	.word	0xffffffff


	//   ....[119]....
        /*02f8*/ 	.word	0xffffffff


	//   ....[120]....
        /*02fc*/ 	.word	0xffffffff


	//   ....[121]....
        /*0300*/ 	.word	0xffffffff


	//   ....[122]....
        /*0304*/ 	.word	0xffffffff


	//   ....[123]....
        /*0308*/ 	.word	0xffffffff


	//   ....[124]....
        /*030c*/ 	.word	0xffffffff


	//   ....[125]....
        /*0310*/ 	.word	0xffffffff


	//   ....[126]....
        /*0314*/ 	.word	0xffffffff


	//   ....[127]....
        /*0318*/ 	.word	0xffffffff


	//   ....[128]....
        /*031c*/ 	.word	0xffffffff


	//   ....[129]....
        /*0320*/ 	.word	0xffffffff


	//   ....[130]....
        /*0324*/ 	.word	0xffffffff


	//   ....[131]....
        /*0328*/ 	.word	0xffffffff


	//   ....[132]....
        /*032c*/ 	.word	0xffffffff


	//   ....[133]....
        /*0330*/ 	.word	0xffffffff


	//   ....[134]....
        /*0334*/ 	.word	0xffffffff


	//   ....[135]....
        /*0338*/ 	.word	0x0500000f


	//   ....[136]....
        /*033c*/ 	.word	0x0500000f


	//   ....[137]....
        /*0340*/ 	.word	0x0500000f


	//   ....[138]....
        /*0344*/ 	.word	0x0500000f


	//   ....[139]....
        /*0348*/ 	.word	0x0500000f


	//   ....[140]....
        /*034c*/ 	.word	0x0500000f


	//   ....[141]....
        /*0350*/ 	.word	0x0500000f


	//   ....[142]....
        /*0354*/ 	.word	0x0500000f


	//----- nvinfo : EIATTR_COOP_GROUP_INSTR_OFFSETS
	.align		4
.L_285:
        /*0358*/ 	.byte	0x04, 0x28
        /*035a*/ 	.short	(.L_287 - .L_286)


	//   ....[0]....
.L_286:
        /*035c*/ 	.word	0x00000060


	//   ....[1]....
        /*0360*/ 	.word	0x00000140


	//   ....[2]....
        /*0364*/ 	.word	0x00000190


	//   ....[3]....
        /*0368*/ 	.word	0x000003c0


	//   ....[4]....
        /*036c*/ 	.word	0x00000520


	//   ....[5]....
        /*0370*/ 	.word	0x00000640


	//   ....[6]....
        /*0374*/ 	.word	0x000007a0


	//   ....[7]....
        /*0378*/ 	.word	0x00001ae0


	//   ....[8]....
        /*037c*/ 	.word	0x000024e0


	//   ....[9]....
        /*0380*/ 	.word	0x00002c60


	//   ....[10]....
        /*0384*/ 	.word	0x00003110


	//   ....[11]....
        /*0388*/ 	.word	0x000031b0


	//   ....[12]....
        /*038c*/ 	.word	0x00003bf0


	//   ....[13]....
        /*0390*/ 	.word	0x00003c70


	//   ....[14]....
        /*0394*/ 	.word	0x000054a0


	//   ....[15]....
        /*0398*/ 	.word	0x00005660


	//   ....[16]....
        /*039c*/ 	.word	0x00005d40


	//   ....[17]....
        /*03a0*/ 	.word	0x00005e60


	//   ....[18]....
        /*03a4*/ 	.word	0x000066b0


	//   ....[19]....
        /*03a8*/ 	.word	0x00006710


	//   ....[20]....
        /*03ac*/ 	.word	0x00008780


	//   ....[21]....
        /*03b0*/ 	.word	0x000087a0


	//   ....[22]....
        /*03b4*/ 	.word	0x000087c0


	//   ....[23]....
        /*03b8*/ 	.word	0x000087e0


	//   ....[24]....
        /*03bc*/ 	.word	0x00009d80


	//   ....[25]....
        /*03c0*/ 	.word	0x00009d90


	//   ....[26]....
        /*03c4*/ 	.word	0x00009e10


	//   ....[27]....
        /*03c8*/ 	.word	0x00009e20


	//   ....[28]....
        /*03cc*/ 	.word	0x0000a8b0


	//   ....[29]....
        /*03d0*/ 	.word	0x0000a8c0


	//   ....[30]....
        /*03d4*/ 	.word	0x0000a8d0


	//   ....[31]....
        /*03d8*/ 	.word	0x0000a8f0


	//   ....[32]....
        /*03dc*/ 	.word	0x0000a920


	//   ....[33]....
        /*03e0*/ 	.word	0x0000a980


	//   ....[34]....
        /*03e4*/ 	.word	0x0000a9c0


	//   ....[35]....
        /*03e8*/ 	.word	0x0000a9f0


	//   ....[36]....
        /*03ec*/ 	.word	0x0000aa20


	//   ....[37]....
        /*03f0*/ 	.word	0x0000aa60


	//   ....[38]....
        /*03f4*/ 	.word	0x0000aa90


	//   ....[39]....
        /*03f8*/ 	.word	0x0000aac0


	//   ....[40]....
        /*03fc*/ 	.word	0x0000ab00


	//   ....[41]....
        /*0400*/ 	.word	0x0000ab30


	//   ....[42]....
        /*0404*/ 	.word	0x0000ab60


	//   ....[43]....
        /*0408*/ 	.word	0x0000ab90


	//   ....[44]....
        /*040c*/ 	.word	0x0000abc0


	//   ....[45]....
        /*0410*/ 	.word	0x0000abf0


	//   ....[46]....
        /*0414*/ 	.word	0x0000ac20


	//   ....[47]....
        /*0418*/ 	.word	0x0000ac50


	//   ....[48]....
        /*041c*/ 	.word	0x0000ac80


	//   ....[49]....
        /*0420*/ 	.word	0x0000acb0


	//   ....[50]....
        /*0424*/ 	.word	0x0000ace0


	//   ....[51]....
        /*0428*/ 	.word	0x0000ad10


	//   ....[52]....
        /*042c*/ 	.word	0x0000ad20


	//   ....[53]....
        /*0430*/ 	.word	0x0000ad30


	//   ....[54]....
        /*0434*/ 	.word	0x0000ad50


	//   ....[55]....
        /*0438*/ 	.word	0x0000ad70


	//   ....[56]....
        /*043c*/ 	.word	0x0000ad80


	//   ....[57]....
        /*0440*/ 	.word	0x0000ad90


	//   ....[58]....
        /*0444*/ 	.word	0x0000ada0


	//   ....[59]....
        /*0448*/ 	.word	0x0000adb0


	//   ....[60]....
        /*044c*/ 	.word	0x0000adc0


	//   ....[61]....
        /*0450*/ 	.word	0x0000add0


	//   ....[62]....
        /*0454*/ 	.word	0x0000ade0


	//   ....[63]....
        /*0458*/ 	.word	0x0000adf0


	//   ....[64]....
        /*045c*/ 	.word	0x0000ae00


	//   ....[65]....
        /*0460*/ 	.word	0x0000ae10


	//   ....[66]....
        /*0464*/ 	.word	0x0000ae40


	//   ....[67]....
        /*0468*/ 	.word	0x0000ae70


	//   ....[68]....
        /*046c*/ 	.word	0x0000aea0


	//   ....[69]....
        /*0470*/ 	.word	0x0000aeb0


	//   ....[70]....
        /*0474*/ 	.word	0x0000aec0


	//   ....[71]....
        /*0478*/ 	.word	0x0000aed0


	//   ....[72]....
        /*047c*/ 	.word	0x0000aef0


	//   ....[73]....
        /*0480*/ 	.word	0x0000af10


	//   ....[74]....
        /*0484*/ 	.word	0x0000af40


	//   ....[75]....
        /*0488*/ 	.word	0x0000af70


	//   ....[76]....
        /*048c*/ 	.word	0x0000b790


	//   ....[77]....
        /*0490*/ 	.word	0x0000b7a0


	//   ....[78]....
        /*0494*/ 	.word	0x0000b7b0


	//   ....[79]....
        /*0498*/ 	.word	0x0000b7f0


	//   ....[80]....
        /*049c*/ 	.word	0x0000bf00


	//   ....[81]....
        /*04a0*/ 	.word	0x0000bf10


	//   ....[82]....
        /*04a4*/ 	.word	0x0000c010


	//   ....[83]....
        /*04a8*/ 	.word	0x0000c030


	//   ....[84]....
        /*04ac*/ 	.word	0x0000c540


	//   ....[85]....
        /*04b0*/ 	.word	0x0000c550


	//   ....[86]....
        /*04b4*/ 	.word	0x0000c890


	//   ....[87]....
        /*04b8*/ 	.word	0x0000c8a0


	//   ....[88]....
        /*04bc*/ 	.word	0x0000d500


	//   ....[89]....
        /*04c0*/ 	.word	0x0000d510


	//   ....[90]....
        /*04c4*/ 	.word	0x0000d610


	//   ....[91]....
        /*04c8*/ 	.word	0x0000d630


	//   ....[92]....
        /*04cc*/ 	.word	0x0000d7a0


	//   ....[93]....
        /*04d0*/ 	.word	0x0000d9a0


	//   ....[94]....
        /*04d4*/ 	.word	0x0000d9d0


	//   ....[95]....
        /*04d8*/ 	.word	0x0000da00


	//   ....[96]....
        /*04dc*/ 	.word	0x0000da30


	//   ....[97]....
        /*04e0*/ 	.word	0x0000da60


	//   ....[98]....
        /*04e4*/ 	.word	0x0000dab0


	//   ....[99]....
        /*04e8*/ 	.word	0x0000dc50


	//   ....[100]....
        /*04ec*/ 	.word	0x0000dc80


	//   ....[101]....
        /*04f0*/ 	.word	0x0000dcb0


	//   ....[102]....
        /*04f4*/ 	.word	0x0000dce0


	//   ....[103]....
        /*04f8*/ 	.word	0x0000dd10


	//   ....[104]....
        /*04fc*/ 	.word	0x0000dd40


	//   ....[105]....
        /*0500*/ 	.word	0x0000ddd0


	//   ....[106]....
        /*0504*/ 	.word	0x0000de30


	//   ....[107]....
        /*0508*/ 	.word	0x0000de40


	//   ....[108]....
        /*050c*/ 	.word	0x0000de90


	//   ....[109]....
        /*0510*/ 	.word	0x0000fb70


	//   ....[110]....
        /*0514*/ 	.word	0x00010980


	//   ....[111]....
        /*0518*/ 	.word	0x000109b0


	//   ....[112]....
        /*051c*/ 	.word	0x000109d0


	//   ....[113]....
        /*0520*/ 	.word	0x000109e0


	//   ....[114]....
        /*0524*/ 	.word	0x000109f0


	//   ....[115]....
        /*0528*/ 	.word	0x00010a00


	//   ....[116]....
        /*052c*/ 	.word	0x00012570


	//   ....[117]....
        /*0530*/ 	.word	0x00012590


	//   ....[118]....
        /*0534*/ 	.word	0x000125c0


	//   ....[119]....
        /*0538*/ 	.word	0x00012600


	//   ....[120]....
        /*053c*/ 	.word	0x00012640


	//   ....[121]....
        /*0540*/ 	.word	0x00012670


	//   ....[122]....
        /*0544*/ 	.word	0x00012680


	//   ....[123]....
        /*0548*/ 	.word	0x000126b0


	//   ....[124]....
        /*054c*/ 	.word	0x00012810


	//   ....[125]....
        /*0550*/ 	.word	0x00012840


	//   ....[126]....
        /*0554*/ 	.word	0x00012870


	//   ....[127]....
        /*0558*/ 	.word	0x000128b0


	//   ....[128]....
        /*055c*/ 	.word	0x000128e0


	//   ....[129]....
        /*0560*/ 	.word	0x00012910


	//   ....[130]....
        /*0564*/ 	.word	0x00012990


	//   ....[131]....
        /*0568*/ 	.word	0x000129e0


	//   ....[132]....
        /*056c*/ 	.word	0x000129f0


	//   ....[133]....
        /*0570*/ 	.word	0x00012a30


	//   ....[134]....
        /*0574*/ 	.word	0x00013450


	//   ....[135]....
        /*0578*/ 	.word	0x00013a20


	//   ....[136]....
        /*057c*/ 	.word	0x00013be0


	//   ....[137]....
        /*0580*/ 	.word	0x00013c40


	//   ....[138]....
        /*0584*/ 	.word	0x00013ca0


	//   ....[139]....
        /*0588*/ 	.word	0x00013d40


	//   ....[140]....
        /*058c*/ 	.word	0x00013e10


	//   ....[141]....
        /*0590*/ 	.word	0x00013ea0


	//   ....[142]....
        /*0594*/ 	.word	0x00014240


	//----- nvinfo : EIATTR_REG_RECONFIG
	.align		4
.L_287:
        /*0598*/ 	.byte	0x01, 0x54
	.zero		2


	//----- nvinfo : EIATTR_SYSCALL_OFFSETS
	.align		4
        /*059c*/ 	.byte	0x04, 0x46
        /*059e*/ 	.short	(.L_289 - .L_288)


	//   ....[0]....
.L_288:
        /*05a0*/ 	.word	0x00001c90


	//   ....[1]....
        /*05a4*/ 	.word	0x0000f620


	//   ....[2]....
        /*05a8*/ 	.word	0x0000f780


	//   ....[3]....
        /*05ac*/ 	.word	0x0000f8d0


	//   ....[4]....
        /*05b0*/ 	.word	0x0000fa10


	//   ....[5]....
        /*05b4*/ 	.word	0x00010490


	//----- nvinfo : EIATTR_MBARRIER_INSTR_OFFSETS
	.align		4
.L_289:
        /*05b8*/ 	.byte	0x04, 0x39
        /*05ba*/ 	.short	(.L_291 - .L_290)


	//   ....[0]....
.L_290:
        /*05bc*/ 	.word	0x00000270
        /*05c0*/ 	.word	0x000000ff
        /*05c4*/ 	.word	0x00019c00
        /*05c8*/ 	.short	0x0100
        /*05ca*/ 	.byte	0x08
	.zero		1


	//   ....[1]....
        /*05cc*/ 	.word	0x00000280
        /*05d0*/ 	.word	0x000000ff
        /*05d4*/ 	.word	0x00019c20
        /*05d8*/ 	.short	0x0100
        /*05da*/ 	.byte	0x08
	.zero		1


	//   ....[2]....
        /*05dc*/ 	.word	0x00000370
        /*05e0*/ 	.word	0x000000ff
        /*05e4*/ 	.word	0x00019c30
        /*05e8*/ 	.short	0x0100
        /*05ea*/ 	.byte	0x08
	.zero		1


	//   ....[3]....
        /*05ec*/ 	.word	0x00000380
        /*05f0*/ 	.word	0x000000ff
        /*05f4*/ 	.word	0x00019c40
        /*05f8*/ 	.short	0x0100
        /*05fa*/ 	.byte	0x08
	.zero		1


	//   ....[4]....
        /*05fc*/ 	.word	0x00000390
        /*0600*/ 	.word	0x000000ff
        /*0604*/ 	.word	0x00019c38
        /*0608*/ 	.short	0x0100
        /*060a*/ 	.byte	0x08
	.zero		1


	//   ....[5]....
        /*060c*/ 	.word	0x000003a0
        /*0610*/ 	.word	0x000000ff
        /*0614*/ 	.word	0x00019c48
        /*0618*/ 	.short	0x0100
        /*061a*/ 	.byte	0x08
	.zero		1


	//   ....[6]....
        /*061c*/ 	.word	0x000004d0
        /*0620*/ 	.word	0x000000ff
        /*0624*/ 	.word	0x00019c50
        /*0628*/ 	.short	0x0100
        /*062a*/ 	.byte	0x08
	.zero		1


	//   ....[7]....
        /*062c*/ 	.word	0x000004e0
        /*0630*/ 	.word	0x000000ff
        /*0634*/ 	.word	0x00019c60
        /*0638*/ 	.short	0x0100
        /*063a*/ 	.byte	0x08
	.zero		1


	//   ....[8]....
        /*063c*/ 	.word	0x000004f0
        /*0640*/ 	.word	0x000000ff
        /*0644*/ 	.word	0x00019c58
        /*0648*/ 	.short	0x0100
        /*064a*/ 	.byte	0x08
	.zero		1


	//   ....[9]....
        /*064c*/ 	.word	0x00000500
        /*0650*/ 	.word	0x000000ff
        /*0654*/ 	.word	0x00019c68
        /*0658*/ 	.short	0x0100
        /*065a*/ 	.byte	0x08
	.zero		1


	//   ....[10]....
        /*065c*/ 	.word	0x000005f0
        /*0660*/ 	.word	0x000000ff
        /*0664*/ 	.word	0x00019c70
        /*0668*/ 	.short	0x0100
        /*066a*/ 	.byte	0x06
	.zero		1


	//   ....[11]....
        /*066c*/ 	.word	0x00000600
        /*0670*/ 	.word	0x000000ff
        /*0674*/ 	.word	0x00019c80
        /*0678*/ 	.short	0x0100
        /*067a*/ 	.byte	0x06
	.zero		1


	//   ....[12]....
        /*067c*/ 	.word	0x00000610
        /*0680*/ 	.word	0x000000ff
        /*0684*/ 	.word	0x00019c78
        /*0688*/ 	.short	0x0100
        /*068a*/ 	.byte	0x06
	.zero		1


	//   ....[13]....
        /*068c*/ 	.word	0x00000620
        /*0690*/ 	.word	0x000000ff
        /*0694*/ 	.word	0x00019c88
        /*0698*/ 	.short	0x0100
        /*069a*/ 	.byte	0x06
	.zero		1


	//   ....[14]....
        /*069c*/ 	.word	0x00000750
        /*06a0*/ 	.word	0x000000ff
        /*06a4*/ 	.word	0x00019c90
        /*06a8*/ 	.short	0x0100
        /*06aa*/ 	.byte	0x08
	.zero		1


	//   ....[15]....
        /*06ac*/ 	.word	0x00000760
        /*06b0*/ 	.word	0x000000ff
        /*06b4*/ 	.word	0x00019ca0
        /*06b8*/ 	.short	0x0100
        /*06ba*/ 	.byte	0x08
	.zero		1


	//   ....[16]....
        /*06bc*/ 	.word	0x00000770
        /*06c0*/ 	.word	0x000000ff
        /*06c4*/ 	.word	0x00019c98
        /*06c8*/ 	.short	0x0100
        /*06ca*/ 	.byte	0x08
	.zero		1


	//   ....[17]....
        /*06cc*/ 	.word	0x00000780
        /*06d0*/ 	.word	0x000000ff
        /*06d4*/ 	.word	0x00019ca8
        /*06d8*/ 	.short	0x0100
        /*06da*/ 	.byte	0x08
	.zero		1


	//   ....[18]....
        /*06dc*/ 	.word	0x000008b0
        /*06e0*/ 	.word	0x000000ff
        /*06e4*/ 	.word	0x00019cb0
        /*06e8*/ 	.short	0x0100
        /*06ea*/ 	.byte	0x08
	.zero		1


	//   ....[19]....
        /*06ec*/ 	.word	0x000008c0
        /*06f0*/ 	.word	0x000000ff
        /*06f4*/ 	.word	0x00019cc0
        /*06f8*/ 	.short	0x0100
        /*06fa*/ 	.byte	0x08
	.zero		1


	//   ....[20]....
        /*06fc*/ 	.word	0x000008d0
        /*0700*/ 	.word	0x000000ff
        /*0704*/ 	.word	0x00019cb8
        /*0708*/ 	.short	0x0100
        /*070a*/ 	.byte	0x08
	.zero		1


	//   ....[21]....
        /*070c*/ 	.word	0x000008e0
        /*0710*/ 	.word	0x000000ff
        /*0714*/ 	.word	0x00019cc8
        /*0718*/ 	.short	0x0100
        /*071a*/ 	.byte	0x08
	.zero		1


	//   ....[22]....
        /*071c*/ 	.word	0x00001ee0
        /*0720*/ 	.word	0x000000ff
        /*0724*/ 	.word	0x00019c00
        /*0728*/ 	.short	0x010a
        /*072a*/ 	.byte	0x2f
	.zero		1


	//   ....[23]....
        /*072c*/ 	.word	0x00001fa0
        /*0730*/ 	.word	0x00000002
        /*0734*/ 	.word	0x00019c30
        /*0738*/ 	.short	0x010a
        /*073a*/ 	.byte	0x3f
	.zero		1


	//   ....[24]....
        /*073c*/ 	.word	0x00002000
        /*0740*/ 	.word	0x00000002
        /*0744*/ 	.word	0x00019c30
        /*0748*/ 	.short	0x010a
        /*074a*/ 	.byte	0x3f
	.zero		1


	//   ....[25]....
        /*074c*/ 	.word	0x00004060
        /*0750*/ 	.word	0x0000003a
        /*0754*/ 	.word	0x00000000
        /*0758*/ 	.short	0x0101
        /*075a*/ 	.byte	0x3f
	.zero		1


	//   ....[26]....
        /*075c*/ 	.word	0x00004ae0
        /*0760*/ 	.word	0x000000ff
        /*0764*/ 	.word	0x00019c30
        /*0768*/ 	.short	0x010a
        /*076a*/ 	.byte	0x16
	.zero		1


	//   ....[27]....
        /*076c*/ 	.word	0x00004b20
        /*0770*/ 	.word	0x000000ff
        /*0774*/ 	.word	0x00019c30
        /*0778*/ 	.short	0x010a
        /*077a*/ 	.byte	0x16
	.zero		1


	//   ....[28]....
        /*077c*/ 	.word	0x00004c80
        /*0780*/ 	.word	0x000000ff
        /*0784*/ 	.word	0x00019c50
        /*0788*/ 	.short	0x010a
        /*078a*/ 	.byte	0x0b
	.zero		1


	//   ....[29]....
        /*078c*/ 	.word	0x00004cc0
        /*0790*/ 	.word	0x000000ff
        /*0794*/ 	.word	0x00019c50
        /*0798*/ 	.short	0x010a
        /*079a*/ 	.byte	0x0b
	.zero		1


	//   ....[30]....
        /*079c*/ 	.word	0x00006f60
        /*07a0*/ 	.word	0x00000003
        /*07a4*/ 	.word	0x00000000
        /*07a8*/ 	.short	0x0101
        /*07aa*/ 	.byte	0x3f
	.zero		1


	//   ....[31]....
        /*07ac*/ 	.word	0x00007230
        /*07b0*/ 	.word	0x000000ff
        /*07b4*/ 	.word	0x00000000
        /*07b8*/ 	.short	0x0101
        /*07ba*/ 	.byte	0x06
	.zero		1


	//   ....[32]....
        /*07bc*/ 	.word	0x00007800
        /*07c0*/ 	.word	0x000000ff
        /*07c4*/ 	.word	0x00019c30
        /*07c8*/ 	.short	0x010a
        /*07ca*/ 	.byte	0x06
	.zero		1


	//   ....[33]....
        /*07cc*/ 	.word	0x00007840
        /*07d0*/ 	.word	0x000000ff
        /*07d4*/ 	.word	0x00019c30
        /*07d8*/ 	.short	0x010a
        /*07da*/ 	.byte	0x06
	.zero		1


	//   ....[34]....
        /*07dc*/ 	.word	0x000079a0
        /*07e0*/ 	.word	0x000000ff
        /*07e4*/ 	.word	0x00019c50
        /*07e8*/ 	.short	0x010a
        /*07ea*/ 	.byte	0x0b
	.zero		1


	//   ....[35]....
        /*07ec*/ 	.word	0x000079e0
        /*07f0*/ 	.word	0x000000ff
        /*07f4*/ 	.word	0x00019c50
        /*07f8*/ 	.short	0x010a
        /*07fa*/ 	.byte	0x0b
	.zero		1


	//   ....[36]....
        /*07fc*/ 	.word	0x00009310
        /*0800*/ 	.word	0x00000003
        /*0804*/ 	.word	0x00000000
        /*0808*/ 	.short	0x0101
        /*080a*/ 	.byte	0x3f
	.zero		1


	//   ....[37]....
        /*080c*/ 	.word	0x00009620
        /*0810*/ 	.word	0x000000ff
        /*0814*/ 	.word	0x00000000
        /*0818*/ 	.short	0x0101
        /*081a*/ 	.byte	0x06
	.zero		1


	//   ....[38]....
        /*081c*/ 	.word	0x00009b30
        /*0820*/ 	.word	0x000000ff
        /*0824*/ 	.word	0x00019c50
        /*0828*/ 	.short	0x010a
        /*082a*/ 	.byte	0x05
	.zero		1


	//   ....[39]....
        /*082c*/ 	.word	0x00009b70
        /*0830*/ 	.word	0x000000ff
        /*0834*/ 	.word	0x00019c50
        /*0838*/ 	.short	0x010a
        /*083a*/ 	.byte	0x05
	.zero		1


	//   ....[40]....
        /*083c*/ 	.word	0x0000a100
        /*0840*/ 	.word	0x000000ff
        /*0844*/ 	.word	0x00000000
        /*0848*/ 	.short	0x0101
        /*084a*/ 	.byte	0x04
	.zero		1


	//   ....[41]....
        /*084c*/ 	.word	0x0000be10
        /*0850*/ 	.word	0x00000003
        /*0854*/ 	.word	0x00000000
        /*0858*/ 	.short	0x0101
        /*085a*/ 	.byte	0x3f
	.zero		1


	//   ....[42]....
        /*085c*/ 	.word	0x0000c270
        /*0860*/ 	.word	0x00000002
        /*0864*/ 	.word	0x00000000
        /*0868*/ 	.short	0x0101
        /*086a*/ 	.byte	0x3f
	.zero		1


	//   ....[43]....
        /*086c*/ 	.word	0x0000fdb0
        /*0870*/ 	.word	0x00000003
        /*0874*/ 	.word	0x00019c80
        /*0878*/ 	.short	0x010a
        /*087a*/ 	.byte	0x3f
	.zero		1


	//   ....[44]....
        /*087c*/ 	.word	0x00010010
        /*0880*/ 	.word	0x00000003
        /*0884*/ 	.word	0x00019c40
        /*0888*/ 	.short	0x010a
        /*088a*/ 	.byte	0x3f
	.zero		1


	//   ....[45]....
        /*088c*/ 	.word	0x00010be0
        /*0890*/ 	.word	0x00000011
        /*0894*/ 	.word	0x00019c00
        /*0898*/ 	.short	0x0107
        /*089a*/ 	.byte	0x3f
	.zero		1


	//   ....[46]....
        /*089c*/ 	.word	0x00010cf0
        /*08a0*/ 	.word	0x00000011
        /*08a4*/ 	.word	0x00019c00
        /*08a8*/ 	.short	0x0101
        /*08aa*/ 	.byte	0x3f
	.zero		1


	//   ....[47]....
        /*08ac*/ 	.word	0x00010d10
        /*08b0*/ 	.word	0x00000011
        /*08b4*/ 	.word	0x00019c20
        /*08b8*/ 	.short	0x010a
        /*08ba*/ 	.byte	0x3f
	.zero		1


	//   ....[48]....
        /*08bc*/ 	.word	0x00010fe0
        /*08c0*/ 	.word	0x00000004
        /*08c4*/ 	.word	0x00019c80
        /*08c8*/ 	.short	0x010a
        /*08ca*/ 	.byte	0x3f
	.zero		1


	//   ....[49]....
        /*08cc*/ 	.word	0x00011400
        /*08d0*/ 	.word	0x00000004
        /*08d4*/ 	.word	0x00019c40
        /*08d8*/ 	.short	0x010a
        /*08da*/ 	.byte	0x3f
	.zero		1


	//   ....[50]....
        /*08dc*/ 	.word	0x000118b0
        /*08e0*/ 	.word	0x00000003
        /*08e4*/ 	.word	0x00019c70
        /*08e8*/ 	.short	0x010a
        /*08ea*/ 	.byte	0x3f
	.zero		1


	//   ....[51]....
        /*08ec*/ 	.word	0x00011920
        /*08f0*/ 	.word	0x00000003
        /*08f4*/ 	.word	0x00019c60
        /*08f8*/ 	.short	0x010a
        /*08fa*/ 	.byte	0x3f
	.zero		1


	//   ....[52]....
        /*08fc*/ 	.word	0x00011c80
        /*0900*/ 	.word	0x00000003
        /*0904*/ 	.word	0x00019c50
        /*0908*/ 	.short	0x0101
        /*090a*/ 	.byte	0x3f
	.zero		1


	//   ....[53]....
        /*090c*/ 	.word	0x00011d00
        /*0910*/ 	.word	0x00000002
        /*0914*/ 	.word	0x00000000
        /*0918*/ 	.short	0x0101
        /*091a*/ 	.byte	0x3f
	.zero		1


	//   ....[54]....
        /*091c*/ 	.word	0x00011ef0
        /*0920*/ 	.word	0x00000003
        /*0924*/ 	.word	0x00019c70
        /*0928*/ 	.short	0x010a
        /*092a*/ 	.byte	0x3f
	.zero		1


	//   ....[55]....
        /*092c*/ 	.word	0x00011f60
        /*0930*/ 	.word	0x00000003
        /*0934*/ 	.word	0x00019c60
        /*0938*/ 	.short	0x010a
        /*093a*/ 	.byte	0x3f
	.zero		1


	//   ....[56]....
        /*093c*/ 	.word	0x000122c0
        /*0940*/ 	.word	0x00000003
        /*0944*/ 	.word	0x00019c50
        /*0948*/ 	.short	0x0101
        /*094a*/ 	.byte	0x3f
	.zero		1


	//   ....[57]....
        /*094c*/ 	.word	0x00012310
        /*0950*/ 	.word	0x00000000
        /*0954*/ 	.word	0x00000000
        /*0958*/ 	.short	0x0101
        /*095a*/ 	.byte	0x3f
	.zero		1


	//   ....[58]....
        /*095c*/ 	.word	0x000133d0
        /*0960*/ 	.word	0x00000007
        /*0964*/ 	.word	0x00019c20
        /*0968*/ 	.short	0x010a
        /*096a*/ 	.byte	0x3f
	.zero		1


	//   ....[59]....
        /*096c*/ 	.word	0x00013570
        /*0970*/ 	.word	0x00000005
        /*0974*/ 	.word	0x00000000
        /*0978*/ 	.short	0x010a
        /*097a*/ 	.byte	0x3f
	.zero		1


	//   ....[60]....
        /*097c*/ 	.word	0x000135e0
        /*0980*/ 	.word	0x00000003
        /*0984*/ 	.word	0x00000000
        /*0988*/ 	.short	0x010a
        /*098a*/ 	.byte	0x3f
	.zero		1


	//   ....[61]....
        /*098c*/ 	.word	0x00013630
        /*0990*/ 	.word	0x00000003
        /*0994*/ 	.word	0x00019c60
        /*0998*/ 	.short	0x010a
        /*099a*/ 	.byte	0x3f
	.zero		1


	//   ....[62]....
        /*099c*/ 	.word	0x00013680
        /*09a0*/ 	.word	0x00000005
        /*09a4*/ 	.word	0x00019c60
        /*09a8*/ 	.short	0x010a
        /*09aa*/ 	.byte	0x3f
	.zero		1


	//   ....[63]....
        /*09ac*/ 	.word	0x000136c0
        /*09b0*/ 	.word	0x00000003
        /*09b4*/ 	.word	0x00019c80
        /*09b8*/ 	.short	0x010a
        /*09ba*/ 	.byte	0x3f
	.zero		1


	//   ....[64]....
        /*09bc*/ 	.word	0x000136e0
        /*09c0*/ 	.word	0x00000005
        /*09c4*/ 	.word	0x00019c80
        /*09c8*/ 	.short	0x010a
        /*09ca*/ 	.byte	0x3f
	.zero		1


	//   ....[65]....
        /*09cc*/ 	.word	0x00013750
        /*09d0*/ 	.word	0x00000003
        /*09d4*/ 	.word	0x00019c00
        /*09d8*/ 	.short	0x010a
        /*09da*/ 	.byte	0x3f
	.zero		1


	//   ....[66]....
        /*09dc*/ 	.word	0x000137a0
        /*09e0*/ 	.word	0x00000002
        /*09e4*/ 	.word	0x00019c30
        /*09e8*/ 	.short	0x010a
        /*09ea*/ 	.byte	0x3f
	.zero		1


	//   ....[67]....
        /*09ec*/ 	.word	0x00013800
        /*09f0*/ 	.word	0x00000007
        /*09f4*/ 	.word	0x00019c30
        /*09f8*/ 	.short	0x010a
        /*09fa*/ 	.byte	0x3f
	.zero		1


	//   ....[68]....
        /*09fc*/ 	.word	0x00013860
        /*0a00*/ 	.word	0x00000007
        /*0a04*/ 	.word	0x00019c50
        /*0a08*/ 	.short	0x010a
        /*0a0a*/ 	.byte	0x3f
	.zero		1


	//   ....[69]....
        /*0a0c*/ 	.word	0x000138c0
        /*0a10*/ 	.word	0x00000007
        /*0a14*/ 	.word	0x00019c30
        /*0a18*/ 	.short	0x010a
        /*0a1a*/ 	.byte	0x3f
	.zero		1


	//   ....[70]....
        /*0a1c*/ 	.word	0x00013920
        /*0a20*/ 	.word	0x00000007
        /*0a24*/ 	.word	0x00019c50
        /*0a28*/ 	.short	0x010a
        /*0a2a*/ 	.byte	0x3f
	.zero		1


	//   ....[71]....
        /*0a2c*/ 	.word	0x00013980
        /*0a30*/ 	.word	0x00000005
        /*0a34*/ 	.word	0x00019c50
        /*0a38*/ 	.short	0x010a
        /*0a3a*/ 	.byte	0x3f
	.zero		1


	//   ....[72]....
        /*0a3c*/ 	.word	0x00013ad0
        /*0a40*/ 	.word	0x00000003
        /*0a44*/ 	.word	0x00019c80
        /*0a48*/ 	.short	0x010a
        /*0a4a*/ 	.byte	0x3f
	.zero		1


	//   ....[73]....
        /*0a4c*/ 	.word	0x00013b20
        /*0a50*/ 	.word	0x00000003
        /*0a54*/ 	.word	0x00019c40
        /*0a58*/ 	.short	0x010a
        /*0a5a*/ 	.byte	0x3f
	.zero		1


	//   ....[74]....
        /*0a5c*/ 	.word	0x00013f30
        /*0a60*/ 	.word	0x00000011
        /*0a64*/ 	.word	0x00019c20
        /*0a68*/ 	.short	0x010a
        /*0a6a*/ 	.byte	0x3f
	.zero		1


	//   ....[75]....
        /*0a6c*/ 	.word	0x00013f80
        /*0a70*/ 	.word	0x00000004
        /*0a74*/ 	.word	0x00019c80
        /*0a78*/ 	.short	0x010a
        /*0a7a*/ 	.byte	0x3f
	.zero		1


	//   ....[76]....
        /*0a7c*/ 	.word	0x00013fd0
        /*0a80*/ 	.word	0x00000004
        /*0a84*/ 	.word	0x00019c40
        /*0a88*/ 	.short	0x010a
        /*0a8a*/ 	.byte	0x3f
	.zero		1


	//   ....[77]....
        /*0a8c*/ 	.word	0x00014020
        /*0a90*/ 	.word	0x00000003
        /*0a94*/ 	.word	0x00019c70
        /*0a98*/ 	.short	0x010a
        /*0a9a*/ 	.byte	0x3f
	.zero		1


	//   ....[78]....
        /*0a9c*/ 	.word	0x00014070
        /*0aa0*/ 	.word	0x00000003
        /*0aa4*/ 	.word	0x00019c60
        /*0aa8*/ 	.short	0x010a
        /*0aaa*/ 	.byte	0x3f
	.zero		1


	//   ....[79]....
        /*0aac*/ 	.word	0x000140c0
        /*0ab0*/ 	.word	0x00000003
        /*0ab4*/ 	.word	0x00019c70
        /*0ab8*/ 	.short	0x010a
        /*0aba*/ 	.byte	0x3f
	.zero		1


	//   ....[80]....
        /*0abc*/ 	.word	0x00014110
        /*0ac0*/ 	.word	0x00000003
        /*0ac4*/ 	.word	0x00019c60
        /*0ac8*/ 	.short	0x010a
        /*0aca*/ 	.byte	0x3f
	.zero		1


	//   ....[81]....
        /*0acc*/ 	.word	0x00014160
        /*0ad0*/ 	.word	0x00000007
        /*0ad4*/ 	.word	0x00019c20
        /*0ad8*/ 	.short	0x010a
        /*0ada*/ 	.byte	0x3f
	.zero		1


	//   ....[82]....
        /*0adc*/ 	.word	0x00014300
        /*0ae0*/ 	.word	0x00000005
        /*0ae4*/ 	.word	0x00000000
        /*0ae8*/ 	.short	0x010a
        /*0aea*/ 	.byte	0x3f
	.zero		1


	//   ....[83]....
        /*0aec*/ 	.word	0x00014350
        /*0af0*/ 	.word	0x00000003
        /*0af4*/ 	.word	0x00000000
        /*0af8*/ 	.short	0x010a
        /*0afa*/ 	.byte	0x3f
	.zero		1


	//   ....[84]....
        /*0afc*/ 	.word	0x000143a0
        /*0b00*/ 	.word	0x00000003
        /*0b04*/ 	.word	0x00019c60
        /*0b08*/ 	.short	0x010a
        /*0b0a*/ 	.byte	0x3f
	.zero		1


	//   ....[85]....
        /*0b0c*/ 	.word	0x000143f0
        /*0b10*/ 	.word	0x00000005
        /*0b14*/ 	.word	0x00019c60
        /*0b18*/ 	.short	0x010a
        /*0b1a*/ 	.byte	0x3f
	.zero		1


	//   ....[86]....
        /*0b1c*/ 	.word	0x00014440
        /*0b20*/ 	.word	0x00000003
        /*0b24*/ 	.word	0x00019c80
        /*0b28*/ 	.short	0x010a
        /*0b2a*/ 	.byte	0x3f
	.zero		1


	//----- nvinfo : EIATTR_NUM_MBARRIERS
	.align		4
.L_291:
        /*0b2c*/ 	.byte	0x03, 0x38
        /*0b2e*/ 	.short	0x0016


	//----- nvinfo : EIATTR_EXIT_INSTR_OFFSETS
	.align		4
        /*0b30*/ 	.byte	0x04, 0x1c
        /*0b32*/ 	.short	(.L_293 - .L_292)


	//   ....[0]....
.L_292:
        /*0b34*/ 	.word	0x00000a40


	//   ....[1]....
        /*0b38*/ 	.word	0x0000d750


	//   ....[2]....
        /*0b3c*/ 	.word	0x00013730


	//----- nvinfo : EIATTR_MAX_THREADS
	.align		4
.L_293:
        /*0b40*/ 	.byte	0x04, 0x05
        /*0b42*/ 	.short	(.L_295 - .L_294)
.L_294:
        /*0b44*/ 	.word	0x00000200
        /*0b48*/ 	.word	0x00000001
        /*0b4c*/ 	.word	0x00000001


	//----- nvinfo : EIATTR_CRS_STACK_SIZE
	.align		4
.L_295:
        /*0b50*/ 	.byte	0x04, 0x1e
        /*0b52*/ 	.short	(.L_297 - .L_296)
.L_296:
        /*0b54*/ 	.word	0x00000000


	//----- nvinfo : EIATTR_CBANK_PARAM_SIZE
	.align		4
.L_297:
        /*0b58*/ 	.byte	0x03, 0x19
        /*0b5a*/ 	.short	0x0af0


	//----- nvinfo : EIATTR_PARAM_CBANK
	.align		4
        /*0b5c*/ 	.byte	0x04, 0x0a
        /*0b5e*/ 	.short	(.L_299 - .L_298)
	.align		4
.L_298:
        /*0b60*/ 	.word	index@(.nv.constant0._ZN7cutlass13device_kernelIN5flash11enable_sm90INS1_16FlashAttnFwdSm90INS1_25CollectiveMainloopFwdSm90ILi2EN4cute5tupleIJNS5_1CILi1EEES8_S8_EEENS6_IJNS7_ILi192EEENS7_ILi128EEENS7_ILi96EEEEEELi96ENS_12float_e4m3_tEfNS_4arch4Sm90ELb1ELb0ELb1ELb1ELb0ELb0ELb0ELb1ELb1ELb1ELb1ELb0EEENS1_21CollectiveEpilogueFwdINS6_IJSA_SC_SB_EEES9_NS_10bfloat16_tESG_Li384ELb1ELb1ELb1ELb1EEENS1_36VarlenDynamicPersistentTileSchedulerILi192ELi128ELi384ELi128ELb1ELb1ELb1ELb1ELb1ELb1EEEEEEEEEvNT_6ParamsE)
        /*0b64*/ 	.short	0x0210
        /*0b66*/ 	.short	0x0af0


	//----- nvinfo : EIATTR_SW_WAR
	.align		4
.L_299:
        /*0b68*/ 	.byte	0x04, 0x36
        /*0b6a*/ 	.short	(.L_301 - .L_300)
.L_300:
        /*0b6c*/ 	.word	0x00000008
.L_301:


//--------------------- .nv.info._ZN7cutlass13device_kernelIN5flash11enable_sm90INS1_16FlashAttnFwdSm90INS1_25CollectiveMainloopFwdSm90ILi2EN4cute5tupleIJNS5_1CILi1EEES8_S8_EEENS6_IJNS7_ILi192EEENS7_ILi128EEENS7_ILi96EEEEEELi96ENS_12float_e4m3_tEfNS_4arch4Sm90ELb1ELb0ELb1ELb1ELb0ELb1ELb0ELb1ELb1ELb1ELb1ELb0EEENS1_21CollectiveEpilogueFwdINS6_IJSA_SC_SB_EEES9_NS_10bfloat16_tESG_Li384ELb1ELb1ELb1ELb1EEENS1_36VarlenDynamicPersistentTileSchedulerILi192ELi128ELi384ELi128ELb1ELb1ELb1ELb1ELb1ELb1EEEEEEEEEvNT_6ParamsE --------------------------
	.section	.nv.info._ZN7cutlass13device_kernelIN5flash11enable_sm90INS1_16FlashAttnFwdSm90INS1_25CollectiveMainloopFwdSm90ILi2EN4cute5tupleIJNS5_1CILi1EEES8_S8_EEENS6_IJNS7_ILi192EEENS7_ILi128EEENS7_ILi96EEEEEELi96ENS_12float_e4m3_tEfNS_4arch4Sm90ELb1ELb0ELb1ELb1ELb0ELb1ELb0ELb1ELb1ELb1ELb1ELb0EEENS1_21CollectiveEpilogueFwdINS6_IJSA_SC_SB_EEES9_NS_10bfloat16_tESG_Li384ELb1ELb1ELb1ELb1EEENS1_36VarlenDynamicPersistentTileSchedulerILi192ELi128ELi384ELi128ELb1ELb1ELb1ELb1ELb1ELb1EEEEEEEEEvNT_6ParamsE,"",@"SHT_CUDA_INFO"
	.sectionflags	@""
	.align	4


	//----- nvinfo : EIATTR_CUDA_API_VERSION
	.align		4
        /*0000*/ 	.byte	0x04, 0x37
        /*0002*/ 	.short	(.L_303 - .L_302)
.L_302:
        /*0004*/ 	.word	0x00000082


	//----- nvinfo : EIATTR_KPARAM_INFO
	.align		4
.L_303:
        /*0008*/ 	.byte	0x04, 0x17
        /*000a*/ 	.short	(.L_305 - .L_304)
.L_304:
        /*000c*/ 	.word	0x00000000
        /*0010*/ 	.short	0x0000
        /*0012*/ 	.short	0x0070
        /*0014*/ 	.byte	0x00, 0xf0, 0x01, 0x2a


	//----- nvinfo : EIATTR_SPARSE_MMA_MASK
	.align		4
.L_305:
        /*0018*/ 	.byte	0x03, 0x50
        /*001a*/ 	.short	0x0000


	//----- nvinfo : EIATTR_MAXREG_COUNT
	.align		4
        /*001c*/ 	.byte	0x03, 0x1b
        /*001e*/ 	.short	0x0080


	//----- nvinfo : EIATTR_NUM_BARRIERS
	.align		4
        /*0020*/ 	.byte	0x02, 0x4c
        /*0022*/ 	.byte	0x10
	.zero		1


	//----- nvinfo : EIATTR_EXTERNS
	.align		4
        /*0024*/ 	.byte	0x04, 0x0f
        /*0026*/ 	.short	(.L_307 - .L_306)


	//   ....[0]....
	.align		4
.L_306:
        /*0028*/ 	.word	index@(__assertfail)


	//----- nvinfo : EIATTR_ANNOTATIONS
	.align		4
.L_307:
        /*002c*/ 	.byte	0x04, 0x55
        /*002e*/ 	.short	(.L_309 - .L_308)


	//   ....[0]....
.L_308:
        /* <DEDUP_REMOVED lines=89> */


	//----- nvinfo : EIATTR_MERCURY_ISA_VERSION
	.align		4
.L_309:
        /*05b0*/ 	.byte	0x03, 0x5f
        /*05b2*/ 	.short	0x0101


	//----- nvinfo : EIATTR_UNUSED_LOAD_BYTE_OFFSET
	.align		4
        /*05b4*/ 	.byte	0x04, 0x44
        /*05b6*/ 	.short	(.L_311 - .L_310)


	//   ....[0]....
.L_310:
        /*05b8*/ 	.word	0x00000aa0
        /*05bc*/ 	.word	0x0000fff0


	//   ....[1]....
        /*05c0*/ 	.word	0x000144e0
        /*05c4*/ 	.word	0x0000fff0


	//----- nvinfo : EIATTR_INT_WARP_WIDE_INSTR_OFFSETS
	.align		4
.L_311:
        /*05c8*/ 	.byte	0x04, 0x31
        /*05ca*/ 	.short	(.L_313 - .L_312)


	//   ....[0]....
.L_312:
        /*05cc*/ 	.word	0x00000190


	//   ....[1]....
        /*05d0*/ 	.word	0x000001d0


	//   ....[2]....
        /*05d4*/ 	.word	0x00000240


	//   ....[3]....
        /*05d8*/ 	.word	0x0001ad50


	//   ....[4]....
        /*05dc*/ 	.word	0x0001ade0


	//   ....[5]....
        /*05e0*/ 	.word	0x0001d790


	//   ....[6]....
        /*05e4*/ 	.word	0x0001d820


	//----- nvinfo : EIATTR_COOP_GROUP_MASK_REGIDS
	.align		4
.L_313:
        /*05e8*/ 	.byte	0x04, 0x29
        /*05ea*/ 	.short	(.L_315 - .L_314)


	//   ....[0]....
.L_314:
        /*05ec*/ 	.word	0xffffffff


	//   ....[1]....
        /*05f0*/ 	.word	0xffffffff


	//   ....[2]....
        /*05f4*/ 	.word	0xffffffff


	//   ....[3]....
        /*05f8*/ 	.word	0xffffffff


	//   ....[4]....
        /*05fc*/ 	.word	0xffffffff


	//   ....[5]....
        /*0600*/ 	.word	0xffffffff


	//   ....[6]....
        /*0604*/ 	.word	0xffffffff


	//   ....[7]....
        /*0608*/ 	.word	0xffffffff


	//   ....[8]....
        /*060c*/ 	.word	0xffffffff


	//   ....[9]....
        /*0610*/ 	.word	0xffffffff


	//   ....[10]....
        /*0614*/ 	.word	0xffffffff


	//   ....[11]....
        /*0618*/ 	.word	0xffffffff


	//   ....[12]....
        /*061c*/ 	.word	0xffffffff


	//   ....[13]....
        /*0620*/ 	.word	0xffffffff


	//   ....[14]....
        /*0624*/ 	.word	0xffffffff


	//   ....[15]....
        /*0628*/ 	.word	0xffffffff


	//   ....[16]....
        /*062c*/ 	.word	0xffffffff


	//   ....[17]....
        /*0630*/ 	.word	0xffffffff


	//   ....[18]....
        /*0634*/ 	.word	0xffffffff


	//   ....[19]....
        /*0638*/ 	.word	0xffffffff


	//   ....[20]....
        /*063c*/ 	.word	0xffffffff


	//   ....[21]....
        /*0640*/ 	.word	0xffffffff


	//   ....[22]....
        /*0644*/ 	.word	0xffffffff


	//   ....[23]....
        /*0648*/ 	.word	0xffffffff


	//   ....[24]....
        /*064c*/ 	.word	0xffffffff


	//   ....[25]....
        /*0650*/ 	.word	0xffffffff


	//   ....[26]....
        /*0654*/ 	.word	0xffffffff


	//   ....[27]....
        /*0658*/ 	.word	0xffffffff


	//   ....[28]....
        /*065c*/ 	.word	0xffffffff


	//   ....[29]....
        /*0660*/ 	.word	0xffffffff


	//   ....[30]....
        /*0664*/ 	.word	0xffffffff


	//   ....[31]....
        /*0668*/ 	.word	0xffffffff


	//   ....[32]....
        /*066c*/ 	.word	0xffffffff


	//   ....[33]....
        /*0670*/ 	.word	0xffffffff


	//   ....[34]....
        /*0674*/ 	.word	0xffffffff


	//   ....[35]....
        /*0678*/ 	.word	0xffffffff


	//   ....[36]....
        /*067c*/ 	.word	0xffffffff


	//   ....[37]....
        /*0680*/ 	.word	0xffffffff


	//   ....[38]....
        /*0684*/ 	.word	0xffffffff


	//   ....[39]....
        /*0688*/ 	.word	0xffffffff


	//   ....[40]....
        /*068c*/ 	.word	0xffffffff


	//   ....[41]....
        /*0690*/ 	.word	0xffffffff


	//   ....[42]....
        /*0694*/ 	.word	0xffffffff


	//   ....[43]....
        /*0698*/ 	.word	0xffffffff


	//   ....[44]....
        /*069c*/ 	.word	0xffffffff


	//   ....[45]....
        /*06a0*/ 	.word	0xffffffff


	//   ....[46]....
        /*06a4*/ 	.word	0xffffffff


	//   ....[47]....
        /*06a8*/ 	.word	0xffffffff


	//   ....[48]....
        /*06ac*/ 	.word	0xffffffff


	//   ....[49]....
        /*06b0*/ 	.word	0xffffffff


	//   ....[50]....
        /*06b4*/ 	.word	0xffffffff


	//   ....[51]....
        /*06b8*/ 	.word	0xffffffff


	//   ....[52]....
        /*06bc*/ 	.word	0xffffffff


	//   ....[53]....
        /*06c0*/ 	.word	0xffffffff


	//   ....[54]....
        /*06c4*/ 	.word	0xffffffff


	//   ....[55]....
        /*06c8*/ 	.word	0xffffffff


	//   ....[56]....
        /*06cc*/ 	.word	0xffffffff


	//   ....[57]....
        /*06d0*/ 	.word	0xffffffff


	//   ....[58]....
        /*06d4*/ 	.word	0xffffffff


	//   ....[59]....
        /*06d8*/ 	.word	0xffffffff


	//   ....[60]....
        /*06dc*/ 	.word	0xffffffff


	//   ....[61]....
        /*06e0*/ 	.word	0xffffffff


	//   ....[62]....
        /*06e4*/ 	.word	0xffffffff


	//   ....[63]....
        /*06e8*/ 	.word	0xffffffff


	//   ....[64]....
        /*06ec*/ 	.word	0xffffffff


	//   ....[65]....
        /*06f0*/ 	.word	0xffffffff


	//   ....[66]....
        /*06f4*/ 	.word	0xffffffff


	//   ....[67]....
        /*06f8*/ 	.word	0xffffffff


	//   ....[68]....
        /*06fc*/ 	.word	0xffffffff


	//   ....[69]....
        /*0700*/ 	.word	0xffffffff


	//   ....[70]....
        /*0704*/ 	.word	0xffffffff


	//   ....[71]....
        /*0708*/ 	.word	0xffffffff


	//   ....[72]....
        /*070c*/ 	.word	0xffffffff


	//   ....[73]....
        /*0710*/ 	.word	0xffffffff


	//   ....[74]....
        /*0714*/ 	.word	0xffffffff


	//   ....[75]....
        /*0718*/ 	.word	0xffffffff


	//   ....[76]....
        /*071c*/ 	.word	0xffffffff


	//   ....[77]....
        /*0720*/ 	.word	0xffffffff


	//   ....[78]....
        /*0724*/ 	.word	0xffffffff


	//   ....[79]....
        /*0728*/ 	.word	0xffffffff


	//   ....[80]....
        /*072c*/ 	.word	0xffffffff


	//   ....[81]....
        /*0730*/ 	.word	0xffffffff


	//   ....[82]....
        /*0734*/ 	.word	0xffffffff


	//   ....[83]....
        /*0738*/ 	.word	0xffffffff


	//   ....[84]....
        /*073c*/ 	.word	0xffffffff


	//   ....[85]....
        /*0740*/ 	.word	0xffffffff


	//   ....[86]....
        /*0744*/ 	.word	0xffffffff


	//   ....[87]....
        /*0748*/ 	.word	0xffffffff


	//   ....[88]....
        /*074c*/ 	.word	0xffffffff


	//   ....[89]....
        /*0750*/ 	.word	0xffffffff


	//   ....[90]....
        /*0754*/ 	.word	0xffffffff


	//   ....[91]....
        /*0758*/ 	.word	0xffffffff


	//   ....[92]....
        /*075c*/ 	.word	0xffffffff


	//   ....[93]....
        /*0760*/ 	.word	0xffffffff


	//   ....[94]....
        /*0764*/ 	.word	0xffffffff


	//   ....[95]....
        /*0768*/ 	.word	0xffffffff


	//   ....[96]....
        /*076c*/ 	.word	0xffffffff


	//   ....[97]....
        /*0770*/ 	.word	0xffffffff


	//   ....[98]....
        /*0774*/ 	.word	0xffffffff


	//   ....[99]....
        /*0778*/ 	.word	0xffffffff


	//   ....[100]....
        /*077c*/ 	.word	0xffffffff


	//   ....[101]....
        /*0780*/ 	.word	0xffffffff


	//   ....[102]....
        /*0784*/ 	.word	0xffffffff


	//   ....[103]....
        /*0788*/ 	.word	0xffffffff


	//   ....[104]....
        /*078c*/ 	.word	0xffffffff


	//   ....[105]....
        /*0790*/ 	.word	0xffffffff


	//   ....[106]....
        /*0794*/ 	.word	0xffffffff


	//   ....[107]....
        /*0798*/ 	.word	0xffffffff


	//   ....[108]....
        /*079c*/ 	.word	0xffffffff


	//   ....[109]....
        /*07a0*/ 	.word	0xffffffff


	//   ....[110]....
        /*07a4*/ 	.word	0xffffffff


	//   ....[111]....
        /*07a8*/ 	.word	0xffffffff


	//   ....[112]....
        /*07ac*/ 	.word	0xffffffff


	//   ....[113]....
        /*07b0*/ 	.word	0xffffffff


	//   ....[114]....
        /*07b4*/ 	.word	0xffffffff


	//   ....[115]....
        /*07b8*/ 	.word	0xffffffff


	//   ....[116]....
        /*07bc*/ 	.word	0xffffffff


	//   ....[117]....
        /*07c0*/ 	.word	0xffffffff


	//   ....[118]....
        /*07c4*/ 	.word	0xffffffff


	//   ....[119]....
        /*07c8*/ 	.word	0xffffffff


	//   ....[120]....
        /*07cc*/ 	.word	0xffffffff


	//   ....[121]....
        /*07d0*/ 	.word	0xffffffff


	//   ....[122]....
        /*07d4*/ 	.word	0xffffffff


	//   ....[123]....
        /*07d8*/ 	.word	0xffffffff


	//   ....[124]....
        /*07dc*/ 	.word	0xffffffff


	//   ....[125]....
        /*07e0*/ 	.word	0xffffffff


	//   ....[126]....
        /*07e4*/ 	.word	0xffffffff


	//   ....[127]....
        /*07e8*/ 	.word	0xffffffff


	//   ....[128]....
        /*07ec*/ 	.word	0xffffffff


	//   ....[129]....
        /*07f0*/ 	.word	0xffffffff


	//   ....[130]....
        /*07f4*/ 	.word	0xffffffff


	//   ....[131]....
        /*07f8*/ 	.word	0xffffffff


	//   ....[132]....
        /*07fc*/ 	.word	0xffffffff


	//   ....[133]....
        /*0800*/ 	.word	0xffffffff


	//   ....[134]....
        /*0804*/ 	.word	0xffffffff


	//   ....[135]....
        /*0808*/ 	.word	0xffffffff


	//   ....[136]....
        /*080c*/ 	.word	0xffffffff


	//   ....[137]....
        /*0810*/ 	.word	0xffffffff


	//   ....[138]....
        /*0814*/ 	.word	0xffffffff


	//   ....[139]....
        /*0818*/ 	.word	0xffffffff


	//   ....[140]....
        /*081c*/ 	.word	0xffffffff


	//   ....[141]....
        /*0820*/ 	.word	0xffffffff


	//   ....[142]....
        /*0824*/ 	.word	0xffffffff


	//   ....[143]....
        /*0828*/ 	.word	0xffffffff


	//   ....[144]....
        /*082c*/ 	.word	0x0500000f


	//   ....[145]....
        /*0830*/ 	.word	0x0500000f


	//   ....[146]....
        /*0834*/ 	.word	0x0500000f


	//   ....[147]....
        /*0838*/ 	.word	0x0500000f


	//   ....[148]....
        /*083c*/ 	.word	0x0500000f


	//   ....[149]....
        /*0840*/ 	.word	0x0500000f


	//   ....[150]....
        /*0844*/ 	.word	0x0500000f


	//   ....[151]....
        /*0848*/ 	.word	0x0500000f


	//   ....[152]....
        /*084c*/ 	.word	0x0500000f


	//   ....[153]....
        /*0850*/ 	.word	0x0500000f


	//   ....[154]....
        /*0854*/ 	.word	0x0500000f


	//   ....[155]....
        /*0858*/ 	.word	0x0500000f


	//   ....[156]....
        /*085c*/ 	.word	0x0500000f


	//   ....[157]....
        /*0860*/ 	.word	0x0500000f


	//   ....[158]....
        /*0864*/ 	.word	0x0500000f


	//   ....[159]....
        /*0868*/ 	.word	0x0500000f


	//   ....[160]....
        /*086c*/ 	.word	0x0500000f


	//   ....[161]....
        /*0870*/ 	.word	0x0500000f


	//   ....[162]....
        /*0874*/ 	.word	0x0500000f


	//   ....[163]....
        /*0878*/ 	.word	0x0500000f


	//   ....[164]....
        /*087c*/ 	.word	0x0500000f


	//   ....[165]....
        /*0880*/ 	.word	0x0500000f


	//   ....[166]....
        /*0884*/ 	.word	0x0500000f


	//   ....[167]....
        /*0888*/ 	.word	0x0500000f


	//   ....[168]....
        /*088c*/ 	.word	0x0500000f


	//   ....[169]....
        /*0890*/ 	.word	0x0500000f


	//   ....[170]....
        /*0894*/ 	.word	0x0500000f


	//   ....[171]....
        /*0898*/ 	.word	0x0500000f


	//   ....[172]....
        /*089c*/ 	.word	0x0500000f


	//   ....[173]....
        /*08a0*/ 	.word	0x0500000f


	//   ....[174]....
        /*08a4*/ 	.word	0x0500000f


	//   ....[175]....
        /*08a8*/ 	.word	0x0500000f


	//   ....[176]....
        /*08ac*/ 	.word	0x0500000f


	//   ....[177]....
        /*08b0*/ 	.word	0x0500000f


	//   ....[178]....
        /*08b4*/ 	.word	0x0500000f


	//----- nvinfo : EIATTR_COOP_GROUP_INSTR_OFFSETS
	.align		4
.L_315:
        /*08b8*/ 	.byte	0x04, 0x28
        /*08ba*/ 	.short	(.L_317 - .L_316)


	//   ....[0]....
.L_316:
        /*08bc*/ 	.word	0x00000070


	//   ....[1]....
        /*08c0*/ 	.word	0x000001a0


	//   ....[2]....
        /*08c4*/ 	.word	0x000001f0


	//   ....[3]....
        /*08c8*/ 	.word	0x00000420


	//   ....[4]....
        /*08cc*/ 	.word	0x00000580


	//   ....[5]....
        /*08d0*/ 	.word	0x000006a0


	//   ....[6]....
        /*08d4*/ 	.word	0x00000800


	//   ....[7]....
        /*08d8*/ 	.word	0x00006f10


	//   ....[8]....
        /*08dc*/ 	.word	0x00007840


	//   ....[9]....
        /*08e0*/ 	.word	0x00007850


	//   ....[10]....
        /*08e4*/ 	.word	0x00007860


	//   ....[11]....
        /*08e8*/ 	.word	0x00007870


	//   ....[12]....
        /*08ec*/ 	.word	0x00009520


	//   ....[13]....
        /*08f0*/ 	.word	0x00009530


	//   ....[14]....
        /*08f4*/ 	.word	0x00009540


	//   ....[15]....
        /*08f8*/ 	.word	0x00009550


	//   ....[16]....
        /*08fc*/ 	.word	0x0000be50


	//   ....[17]....
        /*0900*/ 	.word	0x0000c950


	//   ....[18]....
        /*0904*/ 	.word	0x0000c970


	//   ....[19]....
        /*0908*/ 	.word	0x0000c990


	//   ....[20]....
        /*090c*/ 	.word	0x0000d3b0


	//   ....[21]....
        /*0910*/ 	.word	0x0000d3d0


	//   ....[22]....
        /*0914*/ 	.word	0x0000f150


	//   ....[23]....
        /*0918*/ 	.word	0x0000f720


	//   ....[24]....
        /*091c*/ 	.word	0x00010030


	//   ....[25]....
        /*0920*/ 	.word	0x00010060


	//   ....[26]....
        /*0924*/ 	.word	0x00010080


	//   ....[27]....
        /*0928*/ 	.word	0x000100a0


	//   ....[28]....
        /*092c*/ 	.word	0x00012670


	//   ....[29]....
        /*0930*/ 	.word	0x00012690


	//   ....[30]....
        /*0934*/ 	.word	0x000126c0


	//   ....[31]....
        /*0938*/ 	.word	0x00012710


	//   ....[32]....
        /*093c*/ 	.word	0x00013d60


	//   ....[33]....
        /*0940*/ 	.word	0x00013d70


	//   ....[34]....
        /*0944*/ 	.word	0x00013ec0


	//   ....[35]....
        /*0948*/ 	.word	0x00013ed0


	//   ....[36]....
        /*094c*/ 	.word	0x00014be0


	//   ....[37]....
        /*0950*/ 	.word	0x00014c10


	//   ....[38]....
        /*0954*/ 	.word	0x00014c50


	//   ....[39]....
        /*0958*/ 	.word	0x00014c70


	//   ....[40]....
        /*095c*/ 	.word	0x00014c90


	//   ....[41]....
        /*0960*/ 	.word	0x00014cc0


	//   ....[42]....
        /*0964*/ 	.word	0x00014ce0


	//   ....[43]....
        /*0968*/ 	.word	0x00014cf0


	//   ....[44]....
        /*096c*/ 	.word	0x00014d00


	//   ....[45]....
        /*0970*/ 	.word	0x00014d10


	//   ....[46]....
        /*0974*/ 	.word	0x00014d20


	//   ....[47]....
        /*0978*/ 	.word	0x00014d30


	//   ....[48]....
        /*097c*/ 	.word	0x00014d40


	//   ....[49]....
        /*0980*/ 	.word	0x00014d50


	//   ....[50]....
        /*0984*/ 	.word	0x00014d60


	//   ....[51]....
        /*0988*/ 	.word	0x00014d70


	//   ....[52]....
        /*098c*/ 	.word	0x00014d80


	//   ....[53]....
        /*0990*/ 	.word	0x00014d90


	//   ....[54]....
        /*0994*/ 	.word	0x00014da0


	//   ....[55]....
        /*0998*/ 	.word	0x00014db0


	//   ....[56]....
        /*099c*/ 	.word	0x00014dc0


	//   ....[57]....
        /*09a0*/ 	.word	0x00014dd0


	//   ....[58]....
        /*09a4*/ 	.word	0x00014de0


	//   ....[59]....
        /*09a8*/ 	.word	0x00014df0


	//   ....[60]....
        /*09ac*/ 	.word	0x00014e00


	//   ....[61]....
        /*09b0*/ 	.word	0x00014e10


	//   ....[62]....
        /*09b4*/ 	.word	0x00014e20


	//   ....[63]....
        /*09b8*/ 	.word	0x00014e30


	//   ....[64]....
        /*09bc*/ 	.word	0x00014e40


	//   ....[65]....
        /*09c0*/ 	.word	0x00014e50


	//   ....[66]....
        /*09c4*/ 	.word	0x00014e60


	//   ....[67]....
        /*09c8*/ 	.word	0x00014e70


	//   ....[68]....
        /*09cc*/ 	.word	0x00014e80


	//   ....[69]....
        /*09d0*/ 	.word	0x00014e90


	//   ....[70]....
        /*09d4*/ 	.word	0x00014ea0


	//   ....[71]....
        /*09d8*/ 	.word	0x00014eb0


	//   ....[72]....
        /*09dc*/ 	.word	0x00014ec0


	//   ....[73]....
        /*09e0*/ 	.word	0x00014ed0


	//   ....[74]....
        /*09e4*/ 	.word	0x00014ee0


	//   ....[75]....
        /*09e8*/ 	.word	0x00014ef0


	//   ....[76]....
        /*09ec*/ 	.word	0x00014f00


	//   ....[77]....
        /*09f0*/ 	.word	0x00014f10


	//   ....[78]....
        /*09f4*/ 	.word	0x00014f20


	//   ....[79]....
        /*09f8*/ 	.word	0x00014f30


	//   ....[80]....
        /*09fc*/ 	.word	0x00014f40


	//   ....[81]....
        /*0a00*/ 	.word	0x00014f50


	//   ....[82]....
        /*0a04*/ 	.word	0x00014f60


	//   ....[83]....
        /*0a08*/ 	.word	0x00014f70


	//   ....[84]....
        /*0a0c*/ 	.word	0x000158b0


	//   ....[85]....
        /*0a10*/ 	.word	0x000158c0


	//   ....[86]....
        /*0a14*/ 	.word	0x000158d0


	//   ....[87]....
        /*0a18*/ 	.word	0x00015910


	//   ....[88]....
        /*0a1c*/ 	.word	0x00016000


	//   ....[89]....
        /*0a20*/ 	.word	0x00016020


	//   ....[90]....
        /*0a24*/ 	.word	0x00016120


	//   ....[91]....
        /*0a28*/ 	.word	0x00016140


	//   ....[92]....
        /*0a2c*/ 	.word	0x00016520


	//   ....[93]....
        /*0a30*/ 	.word	0x00016550


	//   ....[94]....
        /*0a34*/ 	.word	0x000169c0


	//   ....[95]....
        /*0a38*/ 	.word	0x000169d0


	//   ....[96]....
        /*0a3c*/ 	.word	0x00017600


	//   ....[97]....
        /*0a40*/ 	.word	0x00017610


	//   ....[98]....
        /*0a44*/ 	.word	0x00017710


	//   ....[99]....
        /*0a48*/ 	.word	0x00017730


	//   ....[100]....
        /*0a4c*/ 	.word	0x000178b0


	//   ....[101]....
        /*0a50*/ 	.word	0x00017ab0


	//   ....[102]....
        /*0a54*/ 	.word	0x00017ae0


	//   ....[103]....
        /*0a58*/ 	.word	0x00017b10


	//   ....[104]....
        /*0a5c*/ 	.word	0x00017b40


	//   ....[105]....
        /*0a60*/ 	.word	0x00017b70


	//   ....[106]....
        /*0a64*/ 	.word	0x00017ba0


	//   ....[107]....
        /*0a68*/ 	.word	0x00017d30


	//   ....[108]....
        /*0a6c*/ 	.word	0x00017d60


	//   ....[109]....
        /*0a70*/ 	.word	0x00017d90


	//   ....[110]....
        /*0a74*/ 	.word	0x00017dc0


	//   ....[111]....
        /*0a78*/ 	.word	0x00017df0


	//   ....[112]....
        /*0a7c*/ 	.word	0x00017e20


	//   ....[113]....
        /*0a80*/ 	.word	0x00017eb0


	//   ....[114]....
        /*0a84*/ 	.word	0x00017ee0


	//   ....[115]....
        /*0a88*/ 	.word	0x00017ef0


	//   ....[116]....
        /*0a8c*/ 	.word	0x00017f30


	//   ....[117]....
        /*0a90*/ 	.word	0x000195d0


	//   ....[118]....
        /*0a94*/ 	.word	0x0001b490


	//   ....[119]....
        /*0a98*/ 	.word	0x0001c2f0


	//   ....[120]....
        /*0a9c*/ 	.word	0x0001c320


	//   ....[121]....
        /*0aa0*/ 	.word	0x0001c340


	//   ....[122]....
        /*0aa4*/ 	.word	0x0001c350


	//   ....[123]....
        /*0aa8*/ 	.word	0x0001c450


	//   ....[124]....
        /*0aac*/ 	.word	0x0001c460


	//   ....[125]....
        /*0ab0*/ 	.word	0x0001df70


	//   ....[126]....
        /*0ab4*/ 	.word	0x0001dfa0


	//   ....[127]....
        /*0ab8*/ 	.word	0x0001e000


	//   ....[128]....
        /*0abc*/ 	.word	0x0001e030


	//   ....[129]....
        /*0ac0*/ 	.word	0x0001e060


	//   ....[130]....
        /*0ac4*/ 	.word	0x0001e090


	//   ....[131]....
        /*0ac8*/ 	.word	0x0001e0c0


	//   ....[132]....
        /*0acc*/ 	.word	0x0001e0f0


	//   ....[133]....
        /*0ad0*/ 	.word	0x0001e290


	//   ....[134]....
        /*0ad4*/ 	.word	0x0001e2c0


	//   ....[135]....
        /*0ad8*/ 	.word	0x0001e2f0


	//   ....[136]....
        /*0adc*/ 	.word	0x0001e320


	//   ....[137]....
        /*0ae0*/ 	.word	0x0001e350


	//   ....[138]....
        /*0ae4*/ 	.word	0x0001e380


	//   ....[139]....
        /*0ae8*/ 	.word	0x0001e440


	//   ....[140]....
        /*0aec*/ 	.word	0x0001e460


	//   ....[141]....
        /*0af0*/ 	.word	0x0001e480


	//   ....[142]....
        /*0af4*/ 	.word	0x0001e4e0


	//   ....[143]....
        /*0af8*/ 	.word	0x0001ef10


	//   ....[144]....
        /*0afc*/ 	.word	0x0001f380


	//   ....[145]....
        /*0b00*/ 	.word	0x0001f410


	//   ....[146]....
        /*0b04*/ 	.word	0x0001f460


	//   ....[147]....
        /*0b08*/ 	.word	0x0001f4b0


	//   ....[148]....
        /*0b0c*/ 	.word	0x0001f580


	//   ....[149]....
        /*0b10*/ 	.word	0x0001f610


	//   ....[150]....
        /*0b14*/ 	.word	0x0001f660


	//   ....[151]....
        /*0b18*/ 	.word	0x0001f6b0


	//   ....[152]....
        /*0b1c*/ 	.word	0x0001f9b0


	//   ....[153]....
        /*0b20*/ 	.word	0x0001fc90


	//   ....[154]....
        /*0b24*/ 	.word	0x0001fe60


	//   ....[155]....
        /*0b28*/ 	.word	0x0001fec0


	//   ....[156]....
        /*0b2c*/ 	.word	0x0001ff20


	//   ....[157]....
        /*0b30*/ 	.word	0x0001ffc0


	//   ....[158]....
        /*0b34*/ 	.word	0x00020090


	//   ....[159]....
        /*0b38*/ 	.word	0x00020170


	//   ....[160]....
        /*0b3c*/ 	.word	0x00020440


	//   ....[161]....
        /*0b40*/ 	.word	0x000204e0


	//   ....[162]....
        /*0b44*/ 	.word	0x00020660


	//   ....[163]....
        /*0b48*/ 	.word	0x000206d0


	//   ....[164]....
        /*0b4c*/ 	.word	0x00020740


	//   ....[165]....
        /*0b50*/ 	.word	0x000207b0


	//   ....[166]....
        /*0b54*/ 	.word	0x00020820


	//   ....[167]....
        /*0b58*/ 	.word	0x000208a0


	//   ....[168]....
        /*0b5c*/ 	.word	0x00020930


	//   ....[169]....
        /*0b60*/ 	.word	0x000209d0


	//   ....[170]....
        /*0b64*/ 	.word	0x00020a40


	//   ....[171]....
        /*0b68*/ 	.word	0x00020ab0


	//   ....[172]....
        /*0b6c*/ 	.word	0x00020b20


	//   ....[173]....
        /*0b70*/ 	.word	0x00020ba0


	//   ....[174]....
        /*0b74*/ 	.word	0x00020c10


	//   ....[175]....
        /*0b78*/ 	.word	0x00020cc0


	//   ....[176]....
        /*0b7c*/ 	.word	0x00020d10


	//   ....[177]....
        /*0b80*/ 	.word	0x00020da0


	//   ....[178]....
        /*0b84*/ 	.word	0x00020ed0


	//----- nvinfo : EIATTR_REG_RECONFIG
	.align		4
.L_317:
        /*0b88*/ 	.byte	0x01, 0x54
	.zero		2


	//----- nvinfo : EIATTR_SYSCALL_OFFSETS
	.align		4
        /*0b8c*/ 	.byte	0x04, 0x46
        /*0b8e*/ 	.short	(.L_319 - .L_318)


	//   ....[0]....
.L_318:
        /*0b90*/ 	.word	0x00001d40


	//   ....[1]....
        /*0b94*/ 	.word	0x00001e90


	//   ....[2]....
        /*0b98*/ 	.word	0x00007080


	//   ....[3]....
        /*0b9c*/ 	.word	0x000075e0


	//   ....[4]....
        /*0ba0*/ 	.word	0x0001af40


	//   ....[5]....
        /*0ba4*/ 	.word	0x0001b0b0


	//   ....[6]....
        /*0ba8*/ 	.word	0x0001b200


	//   ....[7]....
        /*0bac*/ 	.word	0x0001b340


	//   ....[8]....
        /*0bb0*/ 	.word	0x0001bde0


	//----- nvinfo : EIATTR_MBARRIER_INSTR_OFFSETS
	.align		4
.L_319:
        /*0bb4*/ 	.byte	0x04, 0x39
        /*0bb6*/ 	.short	(.L_321 - .L_320)


	//   ....[0]....
.L_320:
        /*0bb8*/ 	.word	0x000002d0
        /*0bbc*/ 	.word	0x000000ff
        /*0bc0*/ 	.word	0x00019c00
        /*0bc4*/ 	.short	0x0100
        /*0bc6*/ 	.byte	0x08
	.zero		1


	//   ....[1]....
        /*0bc8*/ 	.word	0x000002e0
        /*0bcc*/ 	.word	0x000000ff
        /*0bd0*/ 	.word	0x00019c20
        /*0bd4*/ 	.short	0x0100
        /*0bd6*/ 	.byte	0x08
	.zero		1


	//   ....[2]....
        /*0bd8*/ 	.word	0x000003d0
        /*0bdc*/ 	.word	0x000000ff
        /*0be0*/ 	.word	0x00019c30
        /*0be4*/ 	.short	0x0100
        /*0be6*/ 	.byte	0x08
	.zero		1


	//   ....[3]....
        /*0be8*/ 	.word	0x000003e0
        /*0bec*/ 	.word	0x000000ff
        /*0bf0*/ 	.word	0x00019c40
        /*0bf4*/ 	.short	0x0100
        /*0bf6*/ 	.byte	0x08
	.zero		1


	//   ....[4]....
        /*0bf8*/ 	.word	0x000003f0
        /*0bfc*/ 	.word	0x000000ff
        /*0c00*/ 	.word	0x00019c38
        /*0c04*/ 	.short	0x0100
        /*0c06*/ 	.byte	0x08
	.zero		1


	//   ....[5]....
        /*0c08*/ 	.word	0x00000400
        /*0c0c*/ 	.word	0x000000ff
        /*0c10*/ 	.word	0x00019c48
        /*0c14*/ 	.short	0x0100
        /*0c16*/ 	.byte	0x08
	.zero		1


	//   ....[6]....
        /*0c18*/ 	.word	0x00000530
        /*0c1c*/ 	.word	0x000000ff
        /*0c20*/ 	.word	0x00019c50
        /*0c24*/ 	.short	0x0100
        /*0c26*/ 	.byte	0x08
	.zero		1


	//   ....[7]....
        /*0c28*/ 	.word	0x00000540
        /*0c2c*/ 	.word	0x000000ff
        /*0c30*/ 	.word	0x00019c60
        /*0c34*/ 	.short	0x0100
        /*0c36*/ 	.byte	0x08
	.zero		1


	//   ....[8]....
        /*0c38*/ 	.word	0x00000550
        /*0c3c*/ 	.word	0x000000ff
        /*0c40*/ 	.word	0x00019c58
        /*0c44*/ 	.short	0x0100
        /*0c46*/ 	.byte	0x08
	.zero		1


	//   ....[9]....
        /*0c48*/ 	.word	0x00000560
        /*0c4c*/ 	.word	0x000000ff
        /*0c50*/ 	.word	0x00019c68
        /*0c54*/ 	.short	0x0100
        /*0c56*/ 	.byte	0x08
	.zero		1


	//   ....[10]....
        /*0c58*/ 	.word	0x00000650
        /*0c5c*/ 	.word	0x000000ff
        /*0c60*/ 	.word	0x00019c70
        /*0c64*/ 	.short	0x0100
        /*0c66*/ 	.byte	0x06
	.zero		1


	//   ....[11]....
        /*0c68*/ 	.word	0x00000660
        /*0c6c*/ 	.word	0x000000ff
        /*0c70*/ 	.word	0x00019c80
        /*0c74*/ 	.short	0x0100
        /*0c76*/ 	.byte	0x06
	.zero		1


	//   ....[12]....
        /*0c78*/ 	.word	0x00000670
        /*0c7c*/ 	.word	0x000000ff
        /*0c80*/ 	.word	0x00019c78
        /*0c84*/ 	.short	0x0100
        /*0c86*/ 	.byte	0x06
	.zero		1


	//   ....[13]....
        /*0c88*/ 	.word	0x00000680
        /*0c8c*/ 	.word	0x000000ff
        /*0c90*/ 	.word	0x00019c88
        /*0c94*/ 	.short	0x0100
        /*0c96*/ 	.byte	0x06
	.zero		1


	//   ....[14]....
        /*0c98*/ 	.word	0x000007b0
        /*0c9c*/ 	.word	0x000000ff
        /*0ca0*/ 	.word	0x00019c90
        /*0ca4*/ 	.short	0x0100
        /*0ca6*/ 	.byte	0x08
	.zero		1


	//   ....[15]....
        /*0ca8*/ 	.word	0x000007c0
        /*0cac*/ 	.word	0x000000ff
        /*0cb0*/ 	.word	0x00019ca0
        /*0cb4*/ 	.short	0x0100
        /*0cb6*/ 	.byte	0x08
	.zero		1


	//   ....[16]....
        /*0cb8*/ 	.word	0x000007d0
        /*0cbc*/ 	.word	0x000000ff
        /*0cc0*/ 	.word	0x00019c98
        /*0cc4*/ 	.short	0x0100
        /*0cc6*/ 	.byte	0x08
	.zero		1


	//   ....[17]....
        /*0cc8*/ 	.word	0x000007e0
        /*0ccc*/ 	.word	0x000000ff
        /*0cd0*/ 	.word	0x00019ca8
        /*0cd4*/ 	.short	0x0100
        /*0cd6*/ 	.byte	0x08
	.zero		1


	//   ....[18]....
        /*0cd8*/ 	.word	0x00000910
        /*0cdc*/ 	.word	0x000000ff
        /*0ce0*/ 	.word	0x00019cb0
        /*0ce4*/ 	.short	0x0100
        /*0ce6*/ 	.byte	0x08
	.zero		1


	//   ....[19]....
        /*0ce8*/ 	.word	0x00000920
        /*0cec*/ 	.word	0x000000ff
        /*0cf0*/ 	.word	0x00019cc0
        /*0cf4*/ 	.short	0x0100
        /*0cf6*/ 	.byte	0x08
	.zero		1


	//   ....[20]....
        /*0cf8*/ 	.word	0x00000930
        /*0cfc*/ 	.word	0x000000ff
        /*0d00*/ 	.word	0x00019cb8
        /*0d04*/ 	.short	0x0100
        /*0d06*/ 	.byte	0x08
	.zero		1


	//   ....[21]....
        /*0d08*/ 	.word	0x00000940
        /*0d0c*/ 	.word	0x000000ff
        /*0d10*/ 	.word	0x00019cc8
        /*0d14*/ 	.short	0x0100
        /*0d16*/ 	.byte	0x08
	.zero		1


	//   ....[22]....
        /*0d18*/ 	.word	0x00002b80
        /*0d1c*/ 	.word	0x00000054
        /*0d20*/ 	.word	0x00019c90
        /*0d24*/ 	.short	0x010a
        /*0d26*/ 	.byte	0x3f
	.zero		1


	//   ....[23]....
        /*0d28*/ 	.word	0x000043a0
        /*0d2c*/ 	.word	0x00000054
        /*0d30*/ 	.word	0x00019c90
        /*0d34*/ 	.short	0x010a
        /*0d36*/ 	.byte	0x3f
	.zero		1


	//   ....[24]....
        /*0d38*/ 	.word	0x000063f0
        /*0d3c*/ 	.word	0x00000054
        /*0d40*/ 	.word	0x00019c90
        /*0d44*/ 	.short	0x010a
        /*0d46*/ 	.byte	0x3f
	.zero		1


	//   ....[25]....
        /*0d48*/ 	.word	0x000065c0
        /*0d4c*/ 	.word	0x00000008
        /*0d50*/ 	.word	0x00000000
        /*0d54*/ 	.short	0x0101
        /*0d56*/ 	.byte	0x3f
	.zero		1


	//   ....[26]....
        /*0d58*/ 	.word	0x00006600
        /*0d5c*/ 	.word	0x00000054
        /*0d60*/ 	.word	0x00019cb0
        /*0d64*/ 	.short	0x010a
        /*0d66*/ 	.byte	0x3f
	.zero		1


	//   ....[27]....
        /*0d68*/ 	.word	0x00006870
        /*0d6c*/ 	.word	0x00000054
        /*0d70*/ 	.word	0x00000000
        /*0d74*/ 	.short	0x0101
        /*0d76*/ 	.byte	0x3f
	.zero		1


	//   ....[28]....
        /*0d78*/ 	.word	0x00007360
        /*0d7c*/ 	.word	0x00000010
        /*0d80*/ 	.word	0x00019c00
        /*0d84*/ 	.short	0x010a
        /*0d86*/ 	.byte	0x3f
	.zero		1


	//   ....[29]....
        /*0d88*/ 	.word	0x000073b0
        /*0d8c*/ 	.word	0x00000010
        /*0d90*/ 	.word	0x00019c00
        /*0d94*/ 	.short	0x010a
        /*0d96*/ 	.byte	0x3f
	.zero		1


	//   ....[30]....
        /*0d98*/ 	.word	0x00007ba0
        /*0d9c*/ 	.word	0x00000010
        /*0da0*/ 	.word	0x00019c00
        /*0da4*/ 	.short	0x010a
        /*0da6*/ 	.byte	0x3f
	.zero		1


	//   ....[31]....
        /*0da8*/ 	.word	0x00009850
        /*0dac*/ 	.word	0x00000010
        /*0db0*/ 	.word	0x00019c00
        /*0db4*/ 	.short	0x010a
        /*0db6*/ 	.byte	0x3f
	.zero		1


	//   ....[32]....
        /*0db8*/ 	.word	0x0000b9e0
        /*0dbc*/ 	.word	0x00000000
        /*0dc0*/ 	.word	0x00019c30
        /*0dc4*/ 	.short	0x010a
        /*0dc6*/ 	.byte	0x3f
	.zero		1


	//   ....[33]....
        /*0dc8*/ 	.word	0x0000ba50
        /*0dcc*/ 	.word	0x00000000
        /*0dd0*/ 	.word	0x00019c30
        /*0dd4*/ 	.short	0x010a
        /*0dd6*/ 	.byte	0x3f
	.zero		1


	//   ....[34]....
        /*0dd8*/ 	.word	0x0000dae0
        /*0ddc*/ 	.word	0x0000001d
        /*0de0*/ 	.word	0x00000000
        /*0de4*/ 	.short	0x0101
        /*0de6*/ 	.byte	0x3f
	.zero		1


	//   ....[35]....
        /*0de8*/ 	.word	0x0000e620
        /*0dec*/ 	.word	0x0000000f
        /*0df0*/ 	.word	0x00019c30
        /*0df4*/ 	.short	0x010a
        /*0df6*/ 	.byte	0x3f
	.zero		1


	//   ....[36]....
        /*0df8*/ 	.word	0x0000e690
        /*0dfc*/ 	.word	0x0000000f
        /*0e00*/ 	.word	0x00019c30
        /*0e04*/ 	.short	0x010a
        /*0e06*/ 	.byte	0x3f
	.zero		1


	//   ....[37]....
        /*0e08*/ 	.word	0x0000e890
        /*0e0c*/ 	.word	0x00000014
        /*0e10*/ 	.word	0x00019c50
        /*0e14*/ 	.short	0x010a
        /*0e16*/ 	.byte	0x3f
	.zero		1


	//   ....[38]....
        /*0e18*/ 	.word	0x0000e8e0
        /*0e1c*/ 	.word	0x00000014
        /*0e20*/ 	.word	0x00019c50
        /*0e24*/ 	.short	0x010a
        /*0e26*/ 	.byte	0x3f
	.zero		1


	//   ....[39]....
        /*0e28*/ 	.word	0x00010670
        /*0e2c*/ 	.word	0x0000000f
        /*0e30*/ 	.word	0x00000000
        /*0e34*/ 	.short	0x0101
        /*0e36*/ 	.byte	0x3f
	.zero		1


	//   ....[40]....
        /*0e38*/ 	.word	0x00010e70
        /*0e3c*/ 	.word	0x00000014
        /*0e40*/ 	.word	0x00000000
        /*0e44*/ 	.short	0x0101
        /*0e46*/ 	.byte	0x3f
	.zero		1


	//   ....[41]....
        /*0e48*/ 	.word	0x000115c0
        /*0e4c*/ 	.word	0x0000000a
        /*0e50*/ 	.word	0x00019c30
        /*0e54*/ 	.short	0x010a
        /*0e56*/ 	.byte	0x3f
	.zero		1


	//   ....[42]....
        /*0e58*/ 	.word	0x00011630
        /*0e5c*/ 	.word	0x0000000a
        /*0e60*/ 	.word	0x00019c30
        /*0e64*/ 	.short	0x010a
        /*0e66*/ 	.byte	0x3f
	.zero		1


	//   ....[43]....
        /*0e68*/ 	.word	0x00011830
        /*0e6c*/ 	.word	0x0000000f
        /*0e70*/ 	.word	0x00019c50
        /*0e74*/ 	.short	0x010a
        /*0e76*/ 	.byte	0x3f
	.zero		1


	//   ....[44]....
        /*0e78*/ 	.word	0x00011880
        /*0e7c*/ 	.word	0x0000000f
        /*0e80*/ 	.word	0x00019c50
        /*0e84*/ 	.short	0x010a
        /*0e86*/ 	.byte	0x3f
	.zero		1


	//   ....[45]....
        /*0e88*/ 	.word	0x00012d40
        /*0e8c*/ 	.word	0x00000054
        /*0e90*/ 	.word	0x00000000
        /*0e94*/ 	.short	0x0101
        /*0e96*/ 	.byte	0x3f
	.zero		1


	//   ....[46]....
        /*0e98*/ 	.word	0x000134a0
        /*0e9c*/ 	.word	0x0000000f
        /*0ea0*/ 	.word	0x00000000
        /*0ea4*/ 	.short	0x0101
        /*0ea6*/ 	.byte	0x3f
	.zero		1


	//   ....[47]....
        /*0ea8*/ 	.word	0x00013af0
        /*0eac*/ 	.word	0x0000000a
        /*0eb0*/ 	.word	0x00019c50
        /*0eb4*/ 	.short	0x010a
        /*0eb6*/ 	.byte	0x3f
	.zero		1


	//   ....[48]....
        /*0eb8*/ 	.word	0x00013b40
        /*0ebc*/ 	.word	0x0000000a
        /*0ec0*/ 	.word	0x00019c50
        /*0ec4*/ 	.short	0x010a
        /*0ec6*/ 	.byte	0x3f
	.zero		1


	//   ....[49]....
        /*0ec8*/ 	.word	0x00014400
        /*0ecc*/ 	.word	0x00000004
        /*0ed0*/ 	.word	0x00000000
        /*0ed4*/ 	.short	0x0101
        /*0ed6*/ 	.byte	0x3f
	.zero		1


	//   ....[50]....
        /*0ed8*/ 	.word	0x00016010
        /*0edc*/ 	.word	0x00000000
        /*0ee0*/ 	.word	0x00000000
        /*0ee4*/ 	.short	0x0101
        /*0ee6*/ 	.byte	0x3f
	.zero		1


	//   ....[51]....
        /*0ee8*/ 	.word	0x00016540
        /*0eec*/ 	.word	0x00000004
        /*0ef0*/ 	.word	0x00000000
        /*0ef4*/ 	.short	0x0101
        /*0ef6*/ 	.byte	0x3f
	.zero		1


	//   ....[52]....
        /*0ef8*/ 	.word	0x000196b0
        /*0efc*/ 	.word	0x00000012
        /*0f00*/ 	.word	0x00019c20
        /*0f04*/ 	.short	0x010a
        /*0f06*/ 	.byte	0x3f
	.zero		1


	//   ....[53]....
        /*0f08*/ 	.word	0x00019740
        /*0f0c*/ 	.word	0x00000009
        /*0f10*/ 	.word	0x00019ca0
        /*0f14*/ 	.short	0x010a
        /*0f16*/ 	.byte	0x3f
	.zero		1


	//   ....[54]....
        /*0f18*/ 	.word	0x00019b90
        /*0f1c*/ 	.word	0x00000009
        /*0f20*/ 	.word	0x00019cc0
        /*0f24*/ 	.short	0x010a
        /*0f26*/ 	.byte	0x3f
	.zero		1


	//   ....[55]....
        /*0f28*/ 	.word	0x0001a0a0
        /*0f2c*/ 	.word	0x00000009
        /*0f30*/ 	.word	0x00019ca0
        /*0f34*/ 	.short	0x010a
        /*0f36*/ 	.byte	0x3f
	.zero		1


	//   ....[56]....
        /*0f38*/ 	.word	0x0001a4e0
        /*0f3c*/ 	.word	0x00000009
        /*0f40*/ 	.word	0x00019cc0
        /*0f44*/ 	.short	0x010a
        /*0f46*/ 	.byte	0x3f
	.zero		1


	//   ....[57]....
        /*0f48*/ 	.word	0x0001b6c0
        /*0f4c*/ 	.word	0x00000004
        /*0f50*/ 	.word	0x00019c80
        /*0f54*/ 	.short	0x010a
        /*0f56*/ 	.byte	0x3f
	.zero		1


	//   ....[58]....
        /*0f58*/ 	.word	0x0001b920
        /*0f5c*/ 	.word	0x00000004
        /*0f60*/ 	.word	0x00019c40
        /*0f64*/ 	.short	0x010a
        /*0f66*/ 	.byte	0x3f
	.zero		1


	//   ....[59]....
        /*0f68*/ 	.word	0x0001c540
        /*0f6c*/ 	.word	0x00000012
        /*0f70*/ 	.word	0x00019c00
        /*0f74*/ 	.short	0x0107
        /*0f76*/ 	.byte	0x3f
	.zero		1


	//   ....[60]....
        /*0f78*/ 	.word	0x0001c640
        /*0f7c*/ 	.word	0x00000012
        /*0f80*/ 	.word	0x00019c00
        /*0f84*/ 	.short	0x0101
        /*0f86*/ 	.byte	0x3f
	.zero		1


	//   ....[61]....
        /*0f88*/ 	.word	0x0001c660
        /*0f8c*/ 	.word	0x00000012
        /*0f90*/ 	.word	0x00019c20
        /*0f94*/ 	.short	0x010a
        /*0f96*/ 	.byte	0x3f
	.zero		1


	//   ....[62]....
        /*0f98*/ 	.word	0x0001c960
        /*0f9c*/ 	.word	0x00000006
        /*0fa0*/ 	.word	0x00019c80
        /*0fa4*/ 	.short	0x010a
        /*0fa6*/ 	.byte	0x3f
	.zero		1


	//   ....[63]....
        /*0fa8*/ 	.word	0x0001cd90
        /*0fac*/ 	.word	0x00000006
        /*0fb0*/ 	.word	0x00019c40
        /*0fb4*/ 	.short	0x010a
        /*0fb6*/ 	.byte	0x3f
	.zero		1


	//   ....[64]....
        /*0fb8*/ 	.word	0x0001d240
        /*0fbc*/ 	.word	0x00000003
        /*0fc0*/ 	.word	0x00019c70
        /*0fc4*/ 	.short	0x010a
        /*0fc6*/ 	.byte	0x3f
	.zero		1


	//   ....[65]....
        /*0fc8*/ 	.word	0x0001d2b0
        /*0fcc*/ 	.word	0x00000003
        /*0fd0*/ 	.word	0x00019c60
        /*0fd4*/ 	.short	0x010a
        /*0fd6*/ 	.byte	0x3f
	.zero		1


	//   ....[66]....
        /*0fd8*/ 	.word	0x0001d660
        /*0fdc*/ 	.word	0x00000003
        /*0fe0*/ 	.word	0x00019c50
        /*0fe4*/ 	.short	0x0101
        /*0fe6*/ 	.byte	0x3f
	.zero		1


	//   ....[67]....
        /*0fe8*/ 	.word	0x0001d6e0
        /*0fec*/ 	.word	0x00000003
        /*0ff0*/ 	.word	0x00000000
        /*0ff4*/ 	.short	0x0101
        /*0ff6*/ 	.byte	0x3f
	.zero		1


	//   ....[68]....
        /*0ff8*/ 	.word	0x0001d8e0
        /*0ffc*/ 	.word	0x00000003
        /*1000*/ 	.word	0x00019c70
        /*1004*/ 	.short	0x010a
        /*1006*/ 	.byte	0x3f
	.zero		1


	//   ....[69]....
        /*1008*/ 	.word	0x0001d950
        /*100c*/ 	.word	0x00000003
        /*1010*/ 	.word	0x00019c60
        /*1014*/ 	.short	0x010a
        /*1016*/ 	.byte	0x3f
	.zero		1


	//   ....[70]....
        /*1018*/ 	.word	0x0001dd00
        /*101c*/ 	.word	0x00000003
        /*1020*/ 	.word	0x00019c50
        /*1024*/ 	.short	0x0101
        /*1026*/ 	.byte	0x3f
	.zero		1


	//   ....[71]....
        /*1028*/ 	.word	0x0001dd50
        /*102c*/ 	.word	0x00000000
        /*1030*/ 	.word	0x00000000
        /*1034*/ 	.short	0x0101
        /*1036*/ 	.byte	0x3f
	.zero		1


	//   ....[72]....
        /*1038*/ 	.word	0x0001ee90
        /*103c*/ 	.word	0x00000008
        /*1040*/ 	.word	0x00019c20
        /*1044*/ 	.short	0x010a
        /*1046*/ 	.byte	0x3f
	.zero		1


	//   ....[73]....
        /*1048*/ 	.word	0x0001f020
        /*104c*/ 	.word	0x00000006
        /*1050*/ 	.word	0x00000000
        /*1054*/ 	.short	0x010a
        /*1056*/ 	.byte	0x3f
	.zero		1


	//   ....[74]....
        /*1058*/ 	.word	0x0001f090
        /*105c*/ 	.word	0x00000007
        /*1060*/ 	.word	0x00000000
        /*1064*/ 	.short	0x010a
        /*1066*/ 	.byte	0x3f
	.zero		1


	//   ....[75]....
        /*1068*/ 	.word	0x0001f0e0
        /*106c*/ 	.word	0x00000002
        /*1070*/ 	.word	0x00019c60
        /*1074*/ 	.short	0x010a
        /*1076*/ 	.byte	0x3f
	.zero		1


	//   ....[76]....
        /*1078*/ 	.word	0x0001f130
        /*107c*/ 	.word	0x00000005
        /*1080*/ 	.word	0x00019c60
        /*1084*/ 	.short	0x010a
        /*1086*/ 	.byte	0x3f
	.zero		1


	//   ....[77]....
        /*1088*/ 	.word	0x0001f170
        /*108c*/ 	.word	0x00000002
        /*1090*/ 	.word	0x00019c80
        /*1094*/ 	.short	0x010a
        /*1096*/ 	.byte	0x3f
	.zero		1


	//   ....[78]....
        /*1098*/ 	.word	0x0001f190
        /*109c*/ 	.word	0x00000005
        /*10a0*/ 	.word	0x00019c80
        /*10a4*/ 	.short	0x010a
        /*10a6*/ 	.byte	0x3f
	.zero		1


	//   ....[79]....
        /*10a8*/ 	.word	0x0001f1f0
        /*10ac*/ 	.word	0x00000054
        /*10b0*/ 	.word	0x00019c90
        /*10b4*/ 	.short	0x010a
        /*10b6*/ 	.byte	0x3f
	.zero		1


	//   ....[80]....
        /*10b8*/ 	.word	0x0001f240
        /*10bc*/ 	.word	0x00000054
        /*10c0*/ 	.word	0x00019c90
        /*10c4*/ 	.short	0x010a
        /*10c6*/ 	.byte	0x3f
	.zero		1


	//   ....[81]....
        /*10c8*/ 	.word	0x0001f290
        /*10cc*/ 	.word	0x00000054
        /*10d0*/ 	.word	0x00019c90
        /*10d4*/ 	.short	0x010a
        /*10d6*/ 	.byte	0x3f
	.zero		1


	//   ....[82]....
        /*10d8*/ 	.word	0x0001f2e0
        /*10dc*/ 	.word	0x00000054
        /*10e0*/ 	.word	0x00019cb0
        /*10e4*/ 	.short	0x010a
        /*10e6*/ 	.byte	0x3f
	.zero		1


	//   ....[83]....
        /*10e8*/ 	.word	0x0001f4e0
        /*10ec*/ 	.word	0x00000010
        /*10f0*/ 	.word	0x00019c00
        /*10f4*/ 	.short	0x010a
        /*10f6*/ 	.byte	0x3f
	.zero		1


	//   ....[84]....
        /*10f8*/ 	.word	0x0001f6f0
        /*10fc*/ 	.word	0x00000010
        /*1100*/ 	.word	0x00019c00
        /*1104*/ 	.short	0x010a
        /*1106*/ 	.byte	0x3f
	.zero		1


	//   ....[85]....
        /*1108*/ 	.word	0x0001f740
        /*110c*/ 	.word	0x00000000
        /*1110*/ 	.word	0x00019c30
        /*1114*/ 	.short	0x010a
        /*1116*/ 	.byte	0x3f
	.zero		1


	//   ....[86]....
        /*1118*/ 	.word	0x0001f790
        /*111c*/ 	.word	0x0000000f
        /*1120*/ 	.word	0x00019c30
        /*1124*/ 	.short	0x010a
        /*1126*/ 	.byte	0x3f
	.zero		1


	//   ....[87]....
        /*1128*/ 	.word	0x0001f7e0
        /*112c*/ 	.word	0x00000014
        /*1130*/ 	.word	0x00019c50
        /*1134*/ 	.short	0x010a
        /*1136*/ 	.byte	0x3f
	.zero		1


	//   ....[88]....
        /*1138*/ 	.word	0x0001f830
        /*113c*/ 	.word	0x0000000a
        /*1140*/ 	.word	0x00019c30
        /*1144*/ 	.short	0x010a
        /*1146*/ 	.byte	0x3f
	.zero		1


	//   ....[89]....
        /*1148*/ 	.word	0x0001f880
        /*114c*/ 	.word	0x0000000f
        /*1150*/ 	.word	0x00019c50
        /*1154*/ 	.short	0x010a
        /*1156*/ 	.byte	0x3f
	.zero		1


	//   ....[90]....
        /*1158*/ 	.word	0x0001f8d0
        /*115c*/ 	.word	0x0000000a
        /*1160*/ 	.word	0x00019c50
        /*1164*/ 	.short	0x010a
        /*1166*/ 	.byte	0x3f
	.zero		1


	//   ....[91]....
        /*1168*/ 	.word	0x0001fa70
        /*116c*/ 	.word	0x00000012
        /*1170*/ 	.word	0x00019c20
        /*1174*/ 	.short	0x010a
        /*1176*/ 	.byte	0x3f
	.zero		1


	//   ....[92]....
        /*1178*/ 	.word	0x0001fac0
        /*117c*/ 	.word	0x00000009
        /*1180*/ 	.word	0x00019ca0
        /*1184*/ 	.short	0x010a
        /*1186*/ 	.byte	0x3f
	.zero		1


	//   ....[93]....
        /*1188*/ 	.word	0x0001fb10
        /*118c*/ 	.word	0x00000009
        /*1190*/ 	.word	0x00019cc0
        /*1194*/ 	.short	0x010a
        /*1196*/ 	.byte	0x3f
	.zero		1


	//   ....[94]....
        /*1198*/ 	.word	0x0001fb60
        /*119c*/ 	.word	0x00000009
        /*11a0*/ 	.word	0x00019ca0
        /*11a4*/ 	.short	0x010a
        /*11a6*/ 	.byte	0x3f
	.zero		1


	//   ....[95]....
        /*11a8*/ 	.word	0x0001fbb0
        /*11ac*/ 	.word	0x00000009
        /*11b0*/ 	.word	0x00019cc0
        /*11b4*/ 	.short	0x010a
        /*11b6*/ 	.byte	0x3f
	.zero		1


	//   ....[96]....
        /*11b8*/ 	.word	0x0001fd50
        /*11bc*/ 	.word	0x00000004
        /*11c0*/ 	.word	0x00019c80
        /*11c4*/ 	.short	0x010a
        /*11c6*/ 	.byte	0x3f
	.zero		1


	//   ....[97]....
        /*11c8*/ 	.word	0x0001fda0
        /*11cc*/ 	.word	0x00000004
        /*11d0*/ 	.word	0x00019c40
        /*11d4*/ 	.short	0x010a
        /*11d6*/ 	.byte	0x3f
	.zero		1


	//   ....[98]....
        /*11d8*/ 	.word	0x000201b0
        /*11dc*/ 	.word	0x00000012
        /*11e0*/ 	.word	0x00019c20
        /*11e4*/ 	.short	0x010a
        /*11e6*/ 	.byte	0x3f
	.zero		1


	//   ....[99]....
        /*11e8*/ 	.word	0x00020200
        /*11ec*/ 	.word	0x00000006
        /*11f0*/ 	.word	0x00019c80
        /*11f4*/ 	.short	0x010a
        /*11f6*/ 	.byte	0x3f
	.zero		1


	//   ....[100]....
        /*11f8*/ 	.word	0x00020250
        /*11fc*/ 	.word	0x00000006
        /*1200*/ 	.word	0x00019c40
        /*1204*/ 	.short	0x010a
        /*1206*/ 	.byte	0x3f
	.zero		1


	//   ....[101]....
        /*1208*/ 	.word	0x000202a0
        /*120c*/ 	.word	0x00000003
        /*1210*/ 	.word	0x00019c70
        /*1214*/ 	.short	0x010a
        /*1216*/ 	.byte	0x3f
	.zero		1


	//   ....[102]....
        /*1218*/ 	.word	0x000202f0
        /*121c*/ 	.word	0x00000003
        /*1220*/ 	.word	0x00019c60
        /*1224*/ 	.short	0x010a
        /*1226*/ 	.byte	0x3f
	.zero		1


	//   ....[103]....
        /*1228*/ 	.word	0x00020340
        /*122c*/ 	.word	0x00000003
        /*1230*/ 	.word	0x00019c70
        /*1234*/ 	.short	0x010a
        /*1236*/ 	.byte	0x3f
	.zero		1


	//   ....[104]....
        /*1238*/ 	.word	0x00020390
        /*123c*/ 	.word	0x00000003
        /*1240*/ 	.word	0x00019c60
        /*1244*/ 	.short	0x010a
        /*1246*/ 	.byte	0x3f
	.zero		1


	//   ....[105]....
        /*1248*/ 	.word	0x00020df0
        /*124c*/ 	.word	0x00000008
        /*1250*/ 	.word	0x00019c20
        /*1254*/ 	.short	0x010a
        /*1256*/ 	.byte	0x3f
	.zero		1


	//   ....[106]....
        /*1258*/ 	.word	0x00020f90
        /*125c*/ 	.word	0x00000006
        /*1260*/ 	.word	0x00000000
        /*1264*/ 	.short	0x010a
        /*1266*/ 	.byte	0x3f
	.zero		1


	//   ....[107]....
        /*1268*/ 	.word	0x00020fe0
        /*126c*/ 	.word	0x00000007
        /*1270*/ 	.word	0x00000000
        /*1274*/ 	.short	0x010a
        /*1276*/ 	.byte	0x3f
	.zero		1


	//   ....[108]....
        /*1278*/ 	.word	0x00021030
        /*127c*/ 	.word	0x00000002
        /*1280*/ 	.word	0x00019c60
        /*1284*/ 	.short	0x010a
        /*1286*/ 	.byte	0x3f
	.zero		1


	//   ....[109]....
        /*1288*/ 	.word	0x00021080
        /*128c*/ 	.word	0x00000005
        /*1290*/ 	.word	0x00019c60
        /*1294*/ 	.short	0x010a
        /*1296*/ 	.byte	0x3f
	.zero		1


	//   ....[110]....
        /*1298*/ 	.word	0x000210d0
        /*129c*/ 	.word	0x00000002
        /*12a0*/ 	.word	0x00019c80
        /*12a4*/ 	.short	0x010a
        /*12a6*/ 	.byte	0x3f
	.zero		1


	//----- nvinfo : EIATTR_NUM_MBARRIERS
	.align		4
.L_321:
        /*12a8*/ 	.byte	0x03, 0x38
        /*12aa*/ 	.short	0x0016


	//----- nvinfo : EIATTR_EXIT_INSTR_OFFSETS
	.align		4
        /*12ac*/ 	.byte	0x04, 0x1c
        /*12ae*/ 	.short	(.L_323 - .L_322)


	//   ....[0]....
.L_322:
        /*12b0*/ 	.word	0x0001f1e0


	//----- nvinfo : EIATTR_MAX_THREADS
	.align		4
.L_323:
        /*12b4*/ 	.byte	0x04, 0x05
        /*12b6*/ 	.short	(.L_325 - .L_324)
.L_324:
        /*12b8*/ 	.word	0x00000200
        /*12bc*/ 	.word	0x00000001
        /*12c0*/ 	.word	0x00000001


	//----- nvinfo : EIATTR_CRS_STACK_SIZE
	.align		4
.L_325:
        /*12c4*/ 	.byte	0x04, 0x1e
        /*12c6*/ 	.short	(.L_327 - .L_326)
.L_326:
        /*12c8*/ 	.word	0x00000000


	//----- nvinfo : EIATTR_CBANK_PARAM_SIZE
	.align		4
.L_327:
        /*12cc*/ 	.byte	0x03, 0x19
        /*12ce*/ 	.short	0x0af0


	//----- nvinfo : EIATTR_PARAM_CBANK
	.align		4
        /*12d0*/ 	.byte	0x04, 0x0a
        /*12d2*/ 	.short	(.L_329 - .L_328)
	.align		4
.L_328:
        /*12d4*/ 	.word	index@(.nv.constant0._ZN7cutlass13device_kernelIN5flash11enable_sm90INS1_16FlashAttnFwdSm90INS1_25CollectiveMainloopFwdSm90ILi2EN4cute5tupleIJNS5_1CILi1EEES8_S8_EEENS6_IJNS7_ILi192EEENS7_ILi128EEENS7_ILi96EEEEEELi96ENS_12float_e4m3_tEfNS_4arch4Sm90ELb1ELb0ELb1ELb1ELb0ELb1ELb0ELb1ELb1ELb1ELb1ELb0EEENS1_21CollectiveEpilogueFwdINS6_IJSA_SC_SB_EEES9_NS_10bfloat16_tESG_Li384ELb1ELb1ELb1ELb1EEENS1_36VarlenDynamicPersistentTileSchedulerILi192ELi128ELi384ELi128ELb1ELb1ELb1ELb1ELb1ELb1EEEEEEEEEvNT_6ParamsE)
        /*12d8*/ 	.short	0x0210
        /*12da*/ 	.short	0x0af0


	//----- nvinfo : EIATTR_SW_WAR
	.align		4
.L_329:
        /*12dc*/ 	.byte	0x04, 0x36
        /*12de*/ 	.short	(.L_331 - .L_330)
.L_330:
        /*12e0*/ 	.word	0x00000008
.L_331:


//--------------------- .nv.callgraph             --------------------------
	.section	.nv.callgraph,"",@"SHT_CUDA_CALLGRAPH"
	.align	4
	.sectionentsize	8
	.align		4
        /*0000*/ 	.word	0x00000000
	.align		4
        /*0004*/ 	.word	0xffffffff
	.align		4
        /*0008*/ 	.word	index@(_ZN7cutlass13device_kernelIN5flash11enable_sm90INS1_16FlashAttnFwdSm90INS1_25CollectiveMainloopFwdSm90ILi2EN4cute5tupleIJNS5_1CILi1EEES8_S8_EEENS6_IJNS7_ILi192EEENS7_ILi128EEENS7_ILi96EEEEEELi96ENS_12float_e4m3_tEfNS_4arch4Sm90ELb0ELb0ELb1ELb0ELb0ELb0ELb0ELb1ELb1ELb1ELb1ELb0EEENS1_21CollectiveEpilogueFwdINS6_IJSA_SC_SB_EEES9_NS_10bfloat16_tESG_Li384ELb0ELb1ELb1ELb1EEENS1_19SingleTileSchedulerILb0ELb1ELb1ELi192EEEEEEEEEvNT_6ParamsE)
	.align		4
        /*000c*/ 	.word	index@(__assertfail)
	.align		4
        /*0010*/ 	.word	index@(_ZN7cutlass13device_kernelIN5flash11enable_sm90INS1_16FlashAttnFwdSm90INS1_25CollectiveMainloopFwdSm90ILi2EN4cute5tupleIJNS5_1CILi1EEES8_S8_EEENS6_IJNS7_ILi192EEENS7_ILi128EEENS7_ILi96EEEEEELi96ENS_12float_e4m3_tEfNS_4arch4Sm90ELb0ELb0ELb1ELb1ELb0ELb0ELb0ELb1ELb1ELb1ELb1ELb0EEENS1_21CollectiveEpilogueFwdINS6_IJSA_SC_SB_EEES9_NS_10bfloat16_tESG_Li384ELb1ELb1ELb1ELb1EEENS1_36VarlenDynamicPersistentTileSchedulerILi192ELi128ELi384ELi128ELb1ELb1ELb1ELb0ELb1ELb1EEEEEEEEEvNT_6ParamsE)
	.align		4
        /*0014*/ 	.word	index@(__assertfail)
	.align		4
        /*0018*/ 	.word	index@(_ZN7cutlass13device_kernelIN5flash11enable_sm90INS1_16FlashAttnFwdSm90INS1_25CollectiveMainloopFwdSm90ILi2EN4cute5tupleIJNS5_1CILi1EEES8_S8_EEENS6_IJNS7_ILi192EEENS7_ILi128EEENS7_ILi96EEEEEELi96ENS_12float_e4m3_tEfNS_4arch4Sm90ELb0ELb0ELb1ELb1ELb0ELb1ELb0ELb1ELb1ELb1ELb1ELb0EEENS1_21CollectiveEpilogueFwdINS6_IJSA_SC_SB_EEES9_NS_10bfloat16_tESG_Li384ELb1ELb1ELb1ELb1EEENS1_36VarlenDynamicPersistentTileSchedulerILi192ELi128ELi384ELi128ELb1ELb1ELb1ELb0ELb1ELb1EEEEEEEEEvNT_6ParamsE)
	.align		4
        /*001c*/ 	.word	index@(__assertfail)
	.align		4
        /*0020*/ 	.word	index@(_ZN7cutlass13device_kernelIN5flash11enable_sm90INS1_16FlashAttnFwdSm90INS1_25CollectiveMainloopFwdSm90ILi2EN4cute5tupleIJNS5_1CILi1EEES8_S8_EEENS6_IJNS7_ILi192EEENS7_ILi128EEENS7_ILi96EEEEEELi96ENS_12float_e4m3_tEfNS_4arch4Sm90ELb0ELb1ELb1ELb0ELb0ELb0ELb0ELb1ELb1ELb1ELb1ELb0EEENS1_21CollectiveEpilogueFwdINS6_IJSA_SC_SB_EEES9_NS_10bfloat16_tESG_Li384ELb0ELb1ELb1ELb1EEENS1_19SingleTileSchedulerILb0ELb1ELb1ELi192EEEEEEEEEvNT_6ParamsE)
	.align		4
        /*0024*/ 	.word	index@(__assertfail)
	.align		4
        /*0028*/ 	.word	index@(_ZN7cutlass13device_kernelIN5flash11enable_sm90INS1_16FlashAttnFwdSm90INS1_25CollectiveMainloopFwdSm90ILi2EN4cute5tupleIJNS5_1CILi1EEES8_S8_EEENS6_IJNS7_ILi192EEENS7_ILi128EEENS7_ILi96EEEEEELi96ENS_12float_e4m3_tEfNS_4arch4Sm90ELb0ELb1ELb1ELb1ELb0ELb0ELb0ELb1ELb1ELb1ELb1ELb0EEENS1_21CollectiveEpilogueFwdINS6_IJSA_SC_SB_EEES9_NS_10bfloat16_tESG_Li384ELb1ELb1ELb1ELb1EEENS1_36VarlenDynamicPersistentTileSchedulerILi192ELi128ELi384ELi128ELb1ELb1ELb1ELb1ELb0ELb1EEEEEEEEEvNT_6ParamsE)
	.align		4
        /*002c*/ 	.word	index@(__assertfail)
	.align		4
        /*0030*/ 	.word	index@(_ZN7cutlass13device_kernelIN5flash11enable_sm90INS1_16FlashAttnFwdSm90INS1_25CollectiveMainloopFwdSm90ILi2EN4cute5tupleIJNS5_1CILi1EEES8_S8_EEENS6_IJNS7_ILi192EEENS7_ILi128EEENS7_ILi96EEEEEELi96ENS_12float_e4m3_tEfNS_4arch4Sm90ELb0ELb1ELb1ELb1ELb0ELb1ELb0ELb1ELb1ELb1ELb1ELb0EEENS1_21CollectiveEpilogueFwdINS6_IJSA_SC_SB_EEES9_NS_10bfloat16_tESG_Li384ELb1ELb1ELb1ELb1EEENS1_36VarlenDynamicPersistentTileSchedulerILi192ELi128ELi384ELi128ELb1ELb1ELb1ELb1ELb0ELb1EEEEEEEEEvNT_6ParamsE)
	.align		4
        /*0034*/ 	.word	index@(__assertfail)
	.align		4
        /*0038*/ 	.word	index@(_ZN7cutlass13device_kernelIN5flash11enable_sm90INS1_16FlashAttnFwdSm90INS1_25CollectiveMainloopFwdSm90ILi2EN4cute5tupleIJNS5_1CILi1EEES8_S8_EEENS6_IJNS7_ILi192EEENS7_ILi128EEENS7_ILi96EEEEEELi96ENS_12float_e4m3_tEfNS_4arch4Sm90ELb1ELb0ELb1ELb0ELb0ELb0ELb0ELb1ELb1ELb1ELb1ELb0EEENS1_21CollectiveEpilogueFwdINS6_IJSA_SC_SB_EEES9_NS_10bfloat16_tESG_Li384ELb0ELb1ELb1ELb1EEENS1_19SingleTileSchedulerILb0ELb1ELb1ELi192EEEEEEEEEvNT_6ParamsE)
	.align		4
        /*003c*/ 	.word	index@(__assertfail)
	.align		4
        /*0040*/ 	.word	index@(_ZN7cutlass13device_kernelIN5flash11enable_sm90INS1_16FlashAttnFwdSm90INS1_25CollectiveMainloopFwdSm90ILi2EN4cute5tupleIJNS5_1CILi1EEES8_S8_EEENS6_IJNS7_ILi192EEENS7_ILi128EEENS7_ILi96EEEEEELi96ENS_12float_e4m3_tEfNS_4arch4Sm90ELb1ELb0ELb1ELb1ELb0ELb0ELb0ELb1ELb1ELb1ELb1ELb0EEENS1_21CollectiveEpilogueFwdINS6_IJSA_SC_SB_EEES9_NS_10bfloat16_tESG_Li384ELb1ELb1ELb1ELb1EEENS1_36VarlenDynamicPersistentTileSchedulerILi192ELi128ELi384ELi128ELb1ELb1ELb1ELb1ELb1ELb1EEEEEEEEEvNT_6ParamsE)
	.align		4
        /*0044*/ 	.word	index@(__assertfail)
	.align		4
        /*0048*/ 	.word	index@(_ZN7cutlass13device_kernelIN5flash11enable_sm90INS1_16FlashAttnFwdSm90INS1_25CollectiveMainloopFwdSm90ILi2EN4cute5tupleIJNS5_1CILi1EEES8_S8_EEENS6_IJNS7_ILi192EEENS7_ILi128EEENS7_ILi96EEEEEELi96ENS_12float_e4m3_tEfNS_4arch4Sm90ELb1ELb0ELb1ELb1ELb0ELb1ELb0ELb1ELb1ELb1ELb1ELb0EEENS1_21CollectiveEpilogueFwdINS6_IJSA_SC_SB_EEES9_NS_10bfloat16_tESG_Li384ELb1ELb1ELb1ELb1EEENS1_36VarlenDynamicPersistentTileSchedulerILi192ELi128ELi384ELi128ELb1ELb1ELb1ELb1ELb1ELb1EEEEEEEEEvNT_6ParamsE)
	.align		4
        /*004c*/ 	.word	index@(__assertfail)
	.align		4
        /*0050*/ 	.word	0x00000000
	.align		4
        /*0054*/ 	.word	0xfffffffe
	.align		4
        /*0058*/ 	.word	0x00000000
	.align		4
        /*005c*/ 	.word	0xfffffffd
	.align		4
        /*0060*/ 	.word	0x00000000
	.align		4
        /*0064*/ 	.word	0xfffffffc


//--------------------- .nv.constant4             --------------------------
	.section	.nv.constant4,"a",@progbits
	.align	8
	.align		8
.nv.constant4:
        /*0000*/ 	.dword	__assertfail
	.align		8
        /*0008*/ 	.dword	__unnamed_1
	.align		8
        /*0010*/ 	.dword	__unnamed_2
	.align		8
        /*0018*/ 	.dword	__unnamed_3
	.align		8
        /*0020*/ 	.dword	__unnamed_4
	.align		8
        /*0028*/ 	.dword	__unnamed_5
	.align		8
        /*0030*/ 	.dword	__unnamed_6
	.align		8
        /*0038*/ 	.dword	_ZZN5flash28permute_output_fp8_VcolmajorIN4cute6TensorINS1_11ArrayEngineIfLm48EEENS1_6LayoutINS1_5tupleIJNS6_IJNS1_1CILi2EEES8_NS7_ILi12EEEEEENS7_ILi1EEESB_EEENS6_IJNS6_IJSB_S8_NS7_ILi4EEEEEENS7_ILi0EEESF_EEEEEEEEEvRT_E9upper_map
	.align		8
        /*0040*/ 	.dword	_ZN79_INTERNAL_018351f1_43_flash_fwd_hdim96_e4m3_split_softcap_sm90_cu_f3e6f9ee_36904cuda3std3__45__cpo5beginE
	.align		8
        /*0048*/ 	.dword	_ZN79_INTERNAL_018351f1_43_flash_fwd_hdim96_e4m3_split_softcap_sm90_cu_f3e6f9ee_36904cuda3std3__45__cpo3endE
	.align		8
        /*0050*/ 	.dword	_ZN79_INTERNAL_018351f1_43_flash_fwd_hdim96_e4m3_split_softcap_sm90_cu_f3e6f9ee_36904cuda3std3__45__cpo6cbeginE
	.align		8
        /*0058*/ 	.dword	_ZN79_INTERNAL_018351f1_43_flash_fwd_hdim96_e4m3_split_softcap_sm90_cu_f3e6f9ee_36904cuda3std3__45__cpo4cendE
	.align		8
        /*0060*/ 	.dword	_ZN79_INTERNAL_018351f1_43_flash_fwd_hdim96_e4m3_split_softcap_sm90_cu_f3e6f9ee_36904cuda3std3__481_GLOBAL__N__018351f1_43_flash_fwd_hdim96_e4m3_split_softcap_sm90_cu_f3e6f9ee_36906ignoreE
	.align		8
        /*0068*/ 	.dword	_ZN79_INTERNAL_018351f1_43_flash_fwd_hdim96_e4m3_split_softcap_sm90_cu_f3e6f9ee_36904cuda3std3__419piecewise_constructE
	.align		8
        /*0070*/ 	.dword	_ZN79_INTERNAL_018351f1_43_flash_fwd_hdim96_e4m3_split_softcap_sm90_cu_f3e6f9ee_36904cuda3std3__48in_placeE
	.align		8
        /*0078*/ 	.dword	_ZN79_INTERNAL_018351f1_43_flash_fwd_hdim96_e4m3_split_softcap_sm90_cu_f3e6f9ee_36904cuda3std6ranges3__45__cpo4swapE
	.align		8
        /*0080*/ 	.dword	_ZN79_INTERNAL_018351f1_43_flash_fwd_hdim96_e4m3_split_softcap_sm90_cu_f3e6f9ee_36904cuda3std6ranges3__45__cpo9iter_moveE
	.align		8
        /*0088*/ 	.dword	_ZN79_INTERNAL_018351f1_43_flash_fwd_hdim96_e4m3_split_softcap_sm90_cu_f3e6f9ee_36904cute7productE
	.align		8
        /*0090*/ 	.dword	_ZN79_INTERNAL_018351f1_43_flash_fwd_hdim96_e4m3_split_softcap_sm90_cu_f3e6f9ee_36904cute1_E
	.align		8
        /*0098*/ 	.dword	$str$23
	.align		8
        /*00a0*/ 	.dword	$str$24


//--------------------- .text._ZN7cutlass13device_kernelIN5flash11enable_sm90INS1_16FlashAttnFwdSm90INS1_25CollectiveMainloopFwdSm90ILi2EN4cute5tupleIJNS5_1CILi1EEES8_S8_EEENS6_IJNS7_ILi192EEENS7_ILi128EEENS7_ILi96EEEEEELi96ENS_12float_e4m3_tEfNS_4arch4Sm90ELb0ELb0ELb1ELb0ELb0ELb0ELb0ELb1ELb1ELb1ELb1ELb0EEENS1_21CollectiveEpilogueFwdINS6_IJSA_SC_SB_EEES9_NS_10bfloat16_tESG_Li384ELb0ELb1ELb1ELb1EEENS1_19SingleTileSchedulerILb0ELb1ELb1ELi192EEEEEEEEEvNT_6ParamsE --------------------------
	.section	.text._ZN7cutlass13device_kernelIN5flash11enable_sm90INS1_16FlashAttnFwdSm90INS1_25CollectiveMainloopFwdSm90ILi2EN4cute5tupleIJNS5_1CILi1EEES8_S8_EEENS6_IJNS7_ILi192EEENS7_ILi128EEENS7_ILi96EEEEEELi96ENS_12float_e4m3_tEfNS_4arch4Sm90ELb0ELb0ELb1ELb0ELb0ELb0ELb0ELb1ELb1ELb1ELb1ELb0EEENS1_21CollectiveEpilogueFwdINS6_IJSA_SC_SB_EEES9_NS_10bfloat16_tESG_Li384ELb0ELb1ELb1ELb1EEENS1_19SingleTileSchedulerILb0ELb1ELb1ELi192EEEEEEEEEvNT_6ParamsE,"ax",@progbits
	.align	128
.text._ZN7cutlass13device_kernelIN5flash11enable_sm90INS1_16FlashAttnFwdSm90INS1_25CollectiveMainloopFwdSm90ILi2EN4cute5tupleIJNS5_1CILi1EEES8_S8_EEENS6_IJNS7_ILi192EEENS7_ILi128EEENS7_ILi96EEEEEELi96ENS_12float_e4m3_tEfNS_4arch4Sm90ELb0ELb0ELb1ELb0ELb0ELb0ELb0ELb1ELb1ELb1ELb1ELb0EEENS1_21CollectiveEpilogueFwdINS6_IJSA_SC_SB_EEES9_NS_10bfloat16_tESG_Li384ELb0ELb1ELb1ELb1EEENS1_19SingleTileSchedulerILb0ELb1ELb1ELi192EEEEEEEEEvNT_6ParamsE:
        .type           _ZN7cutlass13device_kernelIN5flash11enable_sm90INS1_16FlashAttnFwdSm90INS1_25CollectiveMainloopFwdSm90ILi2EN4cute5tupleIJNS5_1CILi1EEES8_S8_EEENS6_IJNS7_ILi192EEENS7_ILi128EEENS7_ILi96EEEEEELi96ENS_12float_e4m3_tEfNS_4arch4Sm90ELb0ELb0ELb1ELb0ELb0ELb0ELb0ELb1ELb1ELb1ELb1ELb0EEENS1_21CollectiveEpilogueFwdINS6_IJSA_SC_SB_EEES9_NS_10bfloat16_tESG_Li384ELb0ELb1ELb1ELb1EEENS1_19SingleTileSchedulerILb0ELb1ELb1ELi192EEEEEEEEEvNT_6ParamsE,@function
        .size           _ZN7cutlass13device_kernelIN5flash11enable_sm90INS1_16FlashAttnFwdSm90INS1_25CollectiveMainloopFwdSm90ILi2EN4cute5tupleIJNS5_1CILi1EEES8_S8_EEENS6_IJNS7_ILi192EEENS7_ILi128EEENS7_ILi96EEEEEELi96ENS_12float_e4m3_tEfNS_4arch4Sm90ELb0ELb0ELb1ELb0ELb0ELb0ELb0ELb1ELb1ELb1ELb1ELb0EEENS1_21CollectiveEpilogueFwdINS6_IJSA_SC_SB_EEES9_NS_10bfloat16_tESG_Li384ELb0ELb1ELb1ELb1EEENS1_19SingleTileSchedulerILb0ELb1ELb1ELi192EEEEEEEEEvNT_6ParamsE,(.L_x_2276 - _ZN7cutlass13device_kernelIN5flash11enable_sm90INS1_16FlashAttnFwdSm90INS1_25CollectiveMainloopFwdSm90ILi2EN4cute5tupleIJNS5_1CILi1EEES8_S8_EEENS6_IJNS7_ILi192EEENS7_ILi128EEENS7_ILi96EEEEEELi96ENS_12float_e4m3_tEfNS_4arch4Sm90ELb0ELb0ELb1ELb0ELb0ELb0ELb0ELb1ELb1ELb1ELb1ELb0EEENS1_21CollectiveEpilogueFwdINS6_IJSA_SC_SB_EEES9_NS_10bfloat16_tESG_Li384ELb0ELb1ELb1ELb1EEENS1_19SingleTileSchedulerILb0ELb1ELb1ELi192EEEEEEEEEvNT_6ParamsE)
        .other          _ZN7cutlass13device_kernelIN5flash11enable_sm90INS1_16FlashAttnFwdSm90INS1_25CollectiveMainloopFwdSm90ILi2EN4cute5tupleIJNS5_1CILi1EEES8_S8_EEENS6_IJNS7_ILi192EEENS7_ILi128EEENS7_ILi96EEEEEELi96ENS_12float_e4m3_tEfNS_4arch4Sm90ELb0ELb0ELb1ELb0ELb0ELb0ELb0ELb1ELb1ELb1ELb1ELb0EEENS1_21CollectiveEpilogueFwdINS6_IJSA_SC_SB_EEES9_NS_10bfloat16_tESG_Li384ELb0ELb1ELb1ELb1EEENS1_19SingleTileSchedulerILb0ELb1ELb1ELi192EEEEEEEEEvNT_6ParamsE,@"STO_CUDA_ENTRY STV_DEFAULT"
_ZN7cutlass13device_kernelIN5flash11enable_sm90INS1_16FlashAttnFwdSm90INS1_25CollectiveMainloopFwdSm90ILi2EN4cute5tupleIJNS5_1CILi1EEES8_S8_EEENS6_IJNS7_ILi192EEENS7_ILi128EEENS7_ILi96EEEEEELi96ENS_12float_e4m3_tEfNS_4arch4Sm90ELb0ELb0ELb1ELb0ELb0ELb0ELb0ELb1ELb1ELb1ELb1ELb0EEENS1_21CollectiveEpilogueFwdINS6_IJSA_SC_SB_EEES9_NS_10bfloat16_tESG_Li384ELb0ELb1ELb1ELb1EEENS1_19SingleTileSchedulerILb0ELb1ELb1ELi192EEEEEEEEEvNT_6ParamsE:
[----:B------:R-:W0:Y:S01]  /*0000*/  LDC R1, c[0x0][0x28] ;  /* 0x00000a00ff017b82 */ /* 0x000e220000000800 */
[----:B------:R-:W1:Y:S01]  /*0010*/  S2R R28, SR_TID.X ;  /* 0x00000000001c7919 */ /* 0x000e620000002100 */
[----:B------:R-:W-:Y:S01]  /*0020*/  ELECT P0, URZ, PT ;  /* 0x00000000003f782f */ /* 0x000fe20003800000 */
[----:B------:R-:W-:Y:S01]  /*0030*/  BSSY B0, `(.L_x_0) ;  /* 0x000000e000007945 */ /* 0x000fe20003800000 */
[----:B-1----:R-:W-:-:S05]  /*0040*/  SHF.R.U32.HI R16, RZ, 0x5, R28 ;  /* 0x00000005ff107819 */ /* 0x002fca000001161c */
[----:B------:R-:W1:Y:S02]  /*0050*/  SHFL.IDX PT, R0, R16, RZ, 0x1f ;  /* 0x00001fff10007589 */ /* 0x000e6400000e0000 */
[----:B-1----:R-:W-:Y:S02]  /*0060*/  ISETP.EQ.AND P0, PT, R0, RZ, P0 ;  /* 0x000000ff0000720c */ /* 0x002fe40000702270 */
[----:B------:R-:W-:-:S11]  /*0070*/  SHF.R.U32.HI R0, RZ, 0x7, R28 ;  /* 0x00000007ff007819 */ /* 0x000fd6000001161c */
[----:B0-----:R-:W-:Y:S05]  /*0080*/  @!P0 BRA `(.L_x_1) ;  /* 0x0000000000208947 */ /* 0x001fea0003800000 */
[----:B------:R-:W-:Y:S02]  /*0090*/  ULDC.64 UR4, c[0x0][0x198] ;  /* 0x0000660000047ab9 */ /* 0x000fe40000000a00 */
[----:B------:R-:W-:Y:S02]  /*00a0*/  UIADD3 UR6, UP0, UR4, 0x370, URZ ;  /* 0x0000037004067890 */ /* 0x000fe4000ff1e03f */
[----:B------:R-:W-:Y:S02]  /*00b0*/  UIADD3 UR4, UP1, UR4, 0x470, URZ ;  /* 0x0000047004047890 */ /* 0x000fe4000ff3e03f */
[----:B------:R-:W-:Y:S02]  /*00c0*/  UIADD3.X UR7, URZ, UR5, URZ, UP0, !UPT ;  /* 0x000000053f077290 */ /* 0x000fe400087fe43f */
[----:B------:R-:W-:-:S07]  /*00d0*/  UIADD3.X UR5, URZ, UR5, URZ, UP1, !UPT ;  /* 0x000000053f057290 */ /* 0x000fce0008ffe43f */
[----:B------:R0:W-:Y:S02]  /*00e0*/  UTMACCTL.PF [UR6] ;  /* 0x00000000060079b9 */ /* 0x0001e40008040000 */
[----:B------:R0:W-:Y:S02]  /*00f0*/  UTMACCTL.PF [UR4] ;  /* 0x00000000040079b9 */ /* 0x0001e40008040000 */
[----:B0-----:R-:W-:Y:S01]  /*0100*/  NOP ;  /* 0x0000000000007918 */ /* 0x001fe20000000000 */
.L_x_1:
[----:B------:R-:W-:Y:S05]  /*0110*/  BSYNC B0 ;  /* 0x0000000000007941 */ /* 0x000fea0003800000 */
.L_x_0:
[----:B------:R-:W-:Y:S01]  /*0120*/  VOTEU.ANY UP0, P0 ;  /* 0x00000000003f7886 */ /* 0x000fe20000000100 */
[----:B------:R-:W0:Y:S01]  /*0130*/  SHFL.IDX PT, R0, R0, RZ, 0x1f ;  /* 0x00001fff00007589 */ /* 0x000e2200000e0000 */
[----:B------:R-:W-:Y:S01]  /*0140*/  UMOV UR4, 0x80 ;  /* 0x0000008000047882 */ /* 0x000fe20000000000 */
[----:B------:R-:W-:Y:S01]  /*0150*/  UMOV UR7, 0x180 ;  /* 0x0000018000077882 */ /* 0x000fe20000000000 */
[----:B------:R-:W-:Y:S01]  /*0160*/  VOTEU.ANY UP1, P0 ;  /* 0x00000000003f7886 */ /* 0x000fe20000020100 */
[----:B------:R-:W1:Y:S01]  /*0170*/  @UP0 S2UR UR8, SR_CgaCtaId ;  /* 0x00000000000809c3 */ /* 0x000e620000008800 */
[----:B------:R-:W2:Y:S01]  /*0180*/  SHFL.IDX PT, R2, R16, RZ, 0x1f ;  /* 0x00001fff10027589 */ /* 0x000ea200000e0000 */
[----:B------:R-:W-:Y:S01]  /*0190*/  @UP0 UMOV UR6, 0x400 ;  /* 0x0000040000060882 */ /* 0x000fe20000000000 */
[----:B------:R-:W-:-:S04]  /*01a0*/  @UP0 UIADD3 UR4, -UR4, 0x100000, URZ ;  /* 0x0010000004040890 */ /* 0x000fc8000fffe13f */
[----:B------:R-:W-:Y:S02]  /*01b0*/  @UP0 USHF.L.U32 UR5, UR4, 0xb, URZ ;  /* 0x0000000b04050899 */ /* 0x000fe4000800063f */
[----:B------:R-:W-:Y:S01]  /*01c0*/  @UP0 USHF.L.U32 UR4, UR4, 0x1, URZ ;  /* 0x0000000104040899 */ /* 0x000fe2000800063f */
[----:B------:R-:W-:Y:S01]  /*01d0*/  VOTEU.ANY UP2, P0 ;  /* 0x00000000003f7886 */ /* 0x000fe20000040100 */
[----:B0-----:R-:W-:Y:S01]  /*01e0*/  R2UR UR9, R0 ;  /* 0x00000000000972ca */ /* 0x001fe200000e0000 */
[----:B-1----:R-:W-:Y:S01]  /*01f0*/  @UP0 ULEA UR8, UR8, UR6, 0x18 ;  /* 0x0000000608080291 */ /* 0x002fe2000f8ec03f */
[----:B--2---:R-:W-:Y:S01]  /*0200*/  ISETP.NE.AND P1, PT, R2, RZ, PT ;  /* 0x000000ff0200720c */ /* 0x004fe20003f25270 */
[----:B------:R-:W-:-:S04]  /*0210*/  @UP0 UIADD3 UR6, -UR7, 0x100000, URZ ;  /* 0x0010000007060890 */ /* 0x000fc8000fffe13f */
[----:B------:R-:W-:Y:S02]  /*0220*/  @UP0 USHF.L.U32 UR7, UR6, 0xb, URZ ;  /* 0x0000000b06070899 */ /* 0x000fe4000800063f */
[----:B------:R-:W-:-:S04]  /*0230*/  @UP0 USHF.L.U32 UR6, UR6, 0x1, URZ ;  /* 0x0000000106060899 */ /* 0x000fc8000800063f */
[----:B------:R-:W-:Y:S01]  /*0240*/  UISETP.NE.AND UP0, UPT, UR9, URZ, UPT ;  /* 0x0000003f0900728c */ /* 0x000fe2000bf05270 */
[----:B------:R-:W0:Y:S02]  /*0250*/  FENCE.VIEW.ASYNC.S ;  /* 0x00000000000073c6 */ /* 0x000e240000000000 */
[----:B0-----:R0:W1:Y:S05]  /*0260*/  @UP1 SYNCS.EXCH.64 URZ, [UR8+0x17000], UR4 ;  /* 0x01700004083f15b2 */ /* 0x00106a0008000100 */
[----:B------:R0:W2:Y:S01]  /*0270*/  @UP2 SYNCS.EXCH.64 URZ, [UR8+0x17020], UR6 ;  /* 0x01702006083f25b2 */ /* 0x0000a20008000100 */
[----:B------:R-:W-:Y:S05]  /*0280*/  @P1 BRA `(.L_x_2) ;  /* 0x0000000000481947 */ /* 0x000fea0003800000 */
[----:B0-----:R-:W0:Y:S01]  /*0290*/  S2UR UR5, SR_CgaCtaId ;  /* 0x00000000000579c3 */ /* 0x001e220000008800 */
[----:B------:R-:W-:Y:S01]  /*02a0*/  UMOV UR4, 0x400 ;  /* 0x0000040000047882 */ /* 0x000fe20000000000 */
[----:B------:R-:W-:Y:S01]  /*02b0*/  UMOV UR6, 0x1 ;  /* 0x0000000100067882 */ /* 0x000fe20000000000 */
[----:B------:R-:W-:Y:S01]  /*02c0*/  UMOV UR7, 0x3 ;  /* 0x0000000300077882 */ /* 0x000fe20000000000 */
[----:B------:R-:W-:Y:S01]  /*02d0*/  ELECT P0, URZ, PT ;  /* 0x00000000003f782f */ /* 0x000fe20003800000 */
[----:B0-----:R-:W-:Y:S02]  /*02e0*/  ULEA UR8, UR5, UR4, 0x18 ;  /* 0x0000000405087291 */ /* 0x001fe4000f8ec03f */
[----:B------:R-:W-:-:S04]  /*02f0*/  UIADD3 UR4, -UR6, 0x100000, URZ ;  /* 0x0010000006047890 */ /* 0x000fc8000fffe13f */
[----:B------:R-:W-:Y:S02]  /*0300*/  USHF.L.U32 UR5, UR4, 0xb, URZ ;  /* 0x0000000b04057899 */ /* 0x000fe4000800063f */
[----:B------:R-:W-:Y:S02]  /*0310*/  USHF.L.U32 UR4, UR4, 0x1, URZ ;  /* 0x0000000104047899 */ /* 0x000fe4000800063f */
[----:B------:R-:W-:-:S04]  /*0320*/  UIADD3 UR6, -UR7, 0x100000, URZ ;  /* 0x0010000007067890 */ /* 0x000fc8000fffe13f */
[----:B------:R-:W-:Y:S02]  /*0330*/  USHF.L.U32 UR7, UR6, 0xb, URZ ;  /* 0x0000000b06077899 */ /* 0x000fe4000800063f */
[----:B------:R-:W-:Y:S01]  /*0340*/  USHF.L.U32 UR6, UR6, 0x1, URZ ;  /* 0x0000000106067899 */ /* 0x000fe2000800063f */
[----:B------:R-:W0:Y:S03]  /*0350*/  FENCE.VIEW.ASYNC.S ;  /* 0x00000000000073c6 */ /* 0x000e260000000000 */
[----:B0-----:R3:W4:Y:S08]  /*0360*/  SYNCS.EXCH.64 URZ, [UR8+0x17030], UR4 ;  /* 0x01703004083f75b2 */ /* 0x0017300008000100 */
[----:B------:R3:W0:Y:S01]  /*0370*/  SYNCS.EXCH.64 URZ, [UR8+0x17040], UR6 ;  /* 0x01704006083f75b2 */ /* 0x0006220008000100 */
[----:B------:R3:W0:Y:S01]  /*0380*/  SYNCS.EXCH.64 URZ, [UR8+0x17038], UR4 ;  /* 0x01703804083f75b2 */ /* 0x0006220008000100 */
[----:B------:R3:W0:Y:S02]  /*0390*/  SYNCS.EXCH.64 URZ, [UR8+0x17048], UR6 ;  /* 0x01704806083f75b2 */ /* 0x0006240008000100 */
[----:B---3--:R-:W-:Y:S01]  /*03a0*/  NOP ;  /* 0x0000000000007918 */ /* 0x008fe20000000000 */
.L_x_2:
[----:B------:R-:W3:Y:S01]  /*03b0*/  SHFL.IDX PT, R0, R16, RZ, 0x1f ;  /* 0x00001fff10007589 */ /* 0x000ee200000e0000 */
[----:B------:R-:W-:Y:S01]  /*03c0*/  NOP ;  /* 0x0000000000007918 */ /* 0x000fe20000000000 */
[----:B---3--:R-:W-:-:S13]  /*03d0*/  ISETP.NE.AND P0, PT, R0, RZ, PT ;  /* 0x000000ff0000720c */ /* 0x008fda0003f05270 */
        /* <DEDUP_REMOVED lines=14> */
[----:B0-----:R3:W0:Y:S08]  /*04c0*/  SYNCS.EXCH.64 URZ, [UR8+0x17050], UR4 ;  /* 0x01705004083f75b2 */ /* 0x0016300008000100 */
[----:B------:R3:W0:Y:S01]  /*04d0*/  SYNCS.EXCH.64 URZ, [UR8+0x17060], UR6 ;  /* 0x01706006083f75b2 */ /* 0x0006220008000100 */
[----:B------:R3:W0:Y:S01]  /*04e0*/  SYNCS.EXCH.64 URZ, [UR8+0x17058], UR4 ;  /* 0x01705804083f75b2 */ /* 0x0006220008000100 */
[----:B------:R3:W0:Y:S02]  /*04f0*/  SYNCS.EXCH.64 URZ, [UR8+0x17068], UR6 ;  /* 0x01706806083f75b2 */ /* 0x0006240008000100 */
[----:B---3--:R-:W-:Y:S01]  /*0500*/  NOP ;  /* 0x0000000000007918 */ /* 0x008fe20000000000 */
.L_x_3:
[----:B------:R-:W3:Y:S01]  /*0510*/  SHFL.IDX PT, R0, R16, RZ, 0x1f ;  /* 0x00001fff10007589 */ /* 0x000ee200000e0000 */
[----:B------:R-:W-:Y:S01]  /*0520*/  NOP ;  /* 0x0000000000007918 */ /* 0x000fe20000000000 */
[----:B---3--:R-:W-:-:S13]  /*0530*/  ISETP.NE.AND P0, PT, R0, RZ, PT ;  /* 0x000000ff0000720c */ /* 0x008fda0003f05270 */
[----:B------:R-:W-:Y:S05]  /*0540*/  @P0 BRA `(.L_x_4) ;  /* 0x0000000000380947 */ /* 0x000fea0003800000 */
[----:B0-----:R-:W0:Y:S01]  /*0550*/  S2UR UR5, SR_CgaCtaId ;  /* 0x00000000000579c3 */ /* 0x001e220000008800 */
[----:B------:R-:W-:Y:S01]  /*0560*/  UMOV UR4, 0x400 ;  /* 0x0000040000047882 */ /* 0x000fe20000000000 */
[----:B------:R-:W-:Y:S01]  /*0570*/  UMOV UR7, 0x1 ;  /* 0x0000000100077882 */ /* 0x000fe20000000000 */
[----:B------:R-:W-:Y:S01]  /*0580*/  ELECT P0, URZ, PT ;  /* 0x00000000003f782f */ /* 0x000fe20003800000 */
[----:B0-----:R-:W-:Y:S02]  /*0590*/  ULEA UR6, UR5, UR4, 0x18 ;  /* 0x0000000405067291 */ /* 0x001fe4000f8ec03f */
[----:B------:R-:W-:-:S04]  /*05a0*/  UIADD3 UR4, -UR7, 0x100000, URZ ;  /* 0x0010000007047890 */ /* 0x000fc8000fffe13f */
[----:B------:R-:W-:Y:S02]  /*05b0*/  USHF.L.U32 UR5, UR4, 0xb, URZ ;  /* 0x0000000b04057899 */ /* 0x000fe4000800063f */
[----:B------:R-:W-:Y:S01]  /*05c0*/  USHF.L.U32 UR4, UR4, 0x1, URZ ;  /* 0x0000000104047899 */ /* 0x000fe2000800063f */
[----:B------:R-:W0:Y:S11]  /*05d0*/  FENCE.VIEW.ASYNC.S ;  /* 0x00000000000073c6 */ /* 0x000e360000000000 */
[----:B0-----:R3:W0:Y:S01]  /*05e0*/  SYNCS.EXCH.64 URZ, [UR6+0x17070], UR4 ;  /* 0x01707004063f75b2 */ /* 0x0016220008000100 */
[----:B------:R3:W0:Y:S01]  /*05f0*/  SYNCS.EXCH.64 URZ, [UR6+0x17080], UR4 ;  /* 0x01708004063f75b2 */ /* 0x0006220008000100 */
[----:B------:R3:W0:Y:S01]  /*0600*/  SYNCS.EXCH.64 URZ, [UR6+0x17078], UR4 ;  /* 0x01707804063f75b2 */ /* 0x0006220008000100 */
[----:B------:R3:W0:Y:S02]  /*0610*/  SYNCS.EXCH.64 URZ, [UR6+0x17088], UR4 ;  /* 0x01708804063f75b2 */ /* 0x0006240008000100 */
[----:B---3--:R-:W-:Y:S01]  /*0620*/  NOP ;  /* 0x0000000000007918 */ /* 0x008fe20000000000 */
.L_x_4:
        /* <DEDUP_REMOVED lines=22> */
.L_x_5:
        /* <DEDUP_REMOVED lines=22> */
.L_x_6:
[----:B------:R-:W-:Y:S01]  /*08f0*/  PLOP3.LUT P0, PT, PT, PT, UP0, 0x80, 0x0 ;  /* 0x000000000000781c */ /* 0x000fe20003f0f008 */
[----:B------:R-:W-:Y:S01]  /*0900*/  UMOV UR41, 0x1 ;  /* 0x0000000100297882 */ /* 0x000fe20000000000 */
[----:B------:R-:W-:Y:S01]  /*0910*/  NOP ;  /* 0x0000000000007918 */ /* 0x000fe20000000000 */
[----:B------:R-:W-:Y:S01]  /*0920*/  USEL UR41, UR41, 0x2, !UP0 ;  /* 0x0000000229297887 */ /* 0x000fe2000c000000 */
[----:B------:R-:W-:Y:S01]  /*0930*/  BSSY B6, `(.L_x_7) ;  /* 0x0000b7d000067945 */ /* 0x000fe20003800000 */
[----:B------:R-:W-:Y:S01]  /*0940*/  ULDC.64 UR44, c[0x0][0x208] ;  /* 0x00008200002c7ab9 */ /* 0x000fe20000000a00 */
[----:B------:R-:W-:Y:S01]  /*0950*/  LOP3.LUT R26, R28, 0x7f, RZ, 0xc0, !PT ;  /* 0x0000007f1c1a7812 */ /* 0x000fe200078ec0ff */
[----:B012-4-:R-:W-:Y:S06]  /*0960*/  BAR.SYNC.DEFER_BLOCKING 0x0 ;  /* 0x0000000000007b1d */ /* 0x017fec0000010000 */
[----:B------:R-:W-:Y:S05]  /*0970*/  @!P0 BRA `(.L_x_8) ;  /* 0x0000008000948947 */ /* 0x000fea0003800000 */
.L_x_9:
[----:B------:R-:W-:-:S08]  /*0980*/  NOP ;  /* 0x0000000000007918 */ /* 0x000fd00000000000 */
[----:B------:R-:W0:Y:S02]  /*0990*/  USETMAXREG.TRY_ALLOC.CTAPOOL UP0, 0xa0 ;  /* 0x000000a0000079c8 */ /* 0x000e240008000600 */
[----:B0-----:R-:W-:-:S13]  /*09a0*/  PLOP3.LUT P0, PT, PT, PT, UP0, 0x80, 0x0 ;  /* 0x000000000000781c */ /* 0x001fda0003f0f008 */
[----:B------:R-:W-:Y:S05]  /*09b0*/  @!P0 BRA `(.L_x_9) ;  /* 0xfffffffc00f08947 */ /* 0x000fea000383ffff */
[----:B------:R-:W0:Y:S01]  /*09c0*/  S2UR UR6, SR_CTAID.Y ;  /* 0x00000000000679c3 */ /* 0x000e220000002600 */
[----:B------:R-:W-:Y:S02]  /*09d0*/  ULDC UR7, c[0x0][0xc50] ;  /* 0x0003140000077ab9 */ /* 0x000fe40000000800 */
[----:B------:R-:W-:-:S05]  /*09e0*/  UISETP.NE.AND UP0, UPT, UR7, 0x1, UPT ;  /* 0x000000010700788c */ /* 0x000fca000bf05270 */
[----:B------:R-:W1:Y:S06]  /*09f0*/  S2UR UR43, SR_CTAID.Z ;  /* 0x00000000002b79c3 */ /* 0x000e6c0000002700 */
[----:B------:R-:W-:Y:S01]  /*0a00*/  @UP0 ULDC UR4, c[0x0][0xc54] ;  /* 0x0003150000040ab9 */ /* 0x000fe20000000800 */
[----:B------:R-:W-:Y:S01]  /*0a10*/  @UP0 ULDC UR8, c[0x0][0xc58] ;  /* 0x0003160000080ab9 */ /* 0x000fe20000000800 */
[----:B0-----:R-:W-:Y:S02]  /*0a20*/  UIMAD.WIDE.U32 UR4, UR6, UR4, URZ ;  /* 0x00000004060472a5 */ /* 0x001fe4000f8e003f */
[----:B------:R-:W-:-:S02]  /*0a30*/  UMOV UR36, UR6 ;  /* 0x0000000600247c82 */ /* 0x000fc40008000000 */
[----:B------:R-:W-:Y:S01]  /*0a40*/  @UP0 USHF.R.U32.HI UR36, URZ, UR8, UR5 ;  /* 0x000000083f240299 */ /* 0x000fe20008011605 */
[----:B------:R-:W-:Y:S06]  /*0a50*/  BAR.ARV 0x8, 0x200 ;  /* 0x0208000000007b1d */ /* 0x000fec0000002000 */
[----:B-1----:R-:W-:Y:S01]  /*0a60*/  ISETP.LE.AND P0, PT, RZ, UR43, PT ;  /* 0x0000002bff007c0c */ /* 0x002fe2000bf03270 */
[----:B------:R-:W-:-:S04]  /*0a70*/  UIADD3 UR4, -UR36, URZ, URZ ;  /* 0x0000003f24047290 */ /* 0x000fc8000fffe13f */
[----:B------:R-:W-:-:S08]  /*0a80*/  UIMAD UR7, UR7, UR4, UR6 ;  /* 0x00000004070772a4 */ /* 0x000fd0000f8e0206 */
[----:B------:R-:W-:Y:S05]  /*0a90*/  @!P0 BRA `(.L_x_10) ;  /* 0x000000b400988947 */ /* 0x000fea0003800000 */
[----:B------:R-:W-:Y:S01]  /*0aa0*/  ULDC.64 UR4, c[0x0][0x418] ;  /* 0x0001060000047ab9 */ /* 0x000fe20000000a00 */
[----:B------:R-:W-:Y:S01]  /*0ab0*/  ULDC UR39, c[0x0][0x424] ;  /* 0x0001090000277ab9 */ /* 0x000fe20000000800 */
[----:B------:R-:W-:Y:S02]  /*0ac0*/  UISETP.NE.U32.AND UP0, UPT, UR4, URZ, UPT ;  /* 0x0000003f0400728c */ /* 0x000fe4000bf05070 */
[----:B------:R-:W-:Y:S02]  /*0ad0*/  ULOP3.LUT UR37, UR7, 0xffff, URZ, 0xc0, !UPT ;  /* 0x0000ffff07257892 */ /* 0x000fe4000f8ec03f */
[----:B------:R-:W-:Y:S01]  /*0ae0*/  UISETP.NE.AND.EX UP0, UPT, UR5, URZ, UPT, UP0 ;  /* 0x0000003f0500728c */ /* 0x000fe2000bf05300 */
[----:B------:R-:W-:-:S03]  /*0af0*/  ULDC UR4, c[0x0][0x2f0] ;  /* 0x0000bc0000047ab9 */ /* 0x000fc60000000800 */
[----:B------:R-:W-:-:S04]  /*0b00*/  USEL UR39, UR39, 0x1, UP0 ;  /* 0x0000000127277887 */ /* 0x000fc80008000000 */
[----:B------:R-:W-:-:S04]  /*0b10*/  UIMAD UR39, UR39, UR4, URZ ;  /* 0x00000004272772a4 */ /* 0x000fc8000f8e023f */
[----:B------:R-:W-:Y:S02]  /*0b20*/  UISETP.GE.AND UP0, UPT, UR39, 0x1, UPT ;  /* 0x000000012700788c */ /* 0x000fe4000bf06270 */
[----:B------:R-:W-:-:S04]  /*0b30*/  UIADD3 UR4, UR39, 0x7f, URZ ;  /* 0x0000007f27047890 */ /* 0x000fc8000fffe03f */
[----:B------:R-:W-:Y:S01]  /*0b40*/  PLOP3.LUT P0, PT, PT, PT, UP0, 0x80, 0x0 ;  /* 0x000000000000781c */ /* 0x000fe20003f0f008 */
[----:B------:R-:W-:-:S04]  /*0b50*/  USHF.R.S32.HI UR5, URZ, 0x1f, UR4 ;  /* 0x0000001f3f057899 */ /* 0x000fc80008011404 */
[----:B------:R-:W-:-:S03]  /*0b60*/  ULEA.HI UR5, UR5, UR4, URZ, 0x7 ;  /* 0x0000000405057291 */ /* 0x000fc6000f8f383f */
[----:B------:R-:W-:Y:S01]  /*0b70*/  UMOV UR4, URZ ;  /* 0x0000003f00047c82 */ /* 0x000fe20008000000 */
[----:B------:R-:W-:-:S04]  /*0b80*/  USHF.R.S32.HI UR6, URZ, 0x7, UR5 ;  /* 0x000000073f067899 */ /* 0x000fc80008011405 */
[----:B------:R-:W-:Y:S08]  /*0b90*/  @!P0 BRA `(.L_x_11) ;  /* 0x0000000000908947 */ /* 0x000ff00003800000 */
[----:B------:R-:W-:Y:S01]  /*0ba0*/  USHF.R.U32.HI UR7, URZ, 0x10, UR7 ;  /* 0x000000103f077899 */ /* 0x000fe20008011607 */
[----:B------:R-:W-:-:S03]  /*0bb0*/  UMOV UR4, URZ ;  /* 0x0000003f00047c82 */ /* 0x000fc60008000000 */
[----:B------:R-:W-:-:S11]  /*0bc0*/  UISETP.NE.AND UP0, UPT, UR7, URZ, UPT ;  /* 0x0000003f0700728c */ /* 0x000fd6000bf05270 */
[----:B------:R-:W-:Y:S02]  /*0bd0*/  @!UP0 ULDC UR7, c[0x0][0x9f0] ;  /* 0x00027c0000078ab9 */ /* 0x000fe40000000800 */
[----:B------:R-:W-:Y:S01]  /*0be0*/  IMAD.U32 R3, RZ, RZ, UR7 ;  /* 0x00000007ff037e24 */ /* 0x000fe2000f8e00ff */
[----:B------:R-:W-:-:S04]  /*0bf0*/  UIADD3 UR8, UR6, -0x1, UR7 ;  /* 0xffffffff06087890 */ /* 0x000fc8000fffe007 */
[-C--:B------:R-:W-:Y:S02]  /*0c00*/  IABS R0, R3.reuse ;  /* 0x0000000300007213 */ /* 0x080fe40000000000 */
[----:B------:R-:W-:Y:S01]  /*0c10*/  IMAD.U32 R4, RZ, RZ, UR8 ;  /* 0x00000008ff047e24 */ /* 0x000fe2000f8e00ff */
[----:B------:R-:W-:Y:S01]  /*0c20*/  IABS R5, R3 ;  /* 0x0000000300057213 */ /* 0x000fe20000000000 */
[----:B------:R-:W-:Y:S01]  /*0c30*/  ULOP3.LUT UR8, UR8, UR7, URZ, 0x3c, !UPT ;  /* 0x0000000708087292 */ /* 0x000fe2000f8e3c3f */
[----:B------:R-:W-:Y:S02]  /*0c40*/  R2UR UR11, R0 ;  /* 0x00000000000b72ca */ /* 0x000fe400000e0000 */
[----:B------:R-:W-:-:S05]  /*0c50*/  IABS R4, R4 ;  /* 0x0000000400047213 */ /* 0x000fca0000000000 */
[----:B------:R-:W-:-:S05]  /*0c60*/  IMAD.MOV.U32 R3, RZ, RZ, R4 ;  /* 0x000000ffff037224 */ /* 0x000fca00078e0004 */
[----:B------:R-:W-:Y:S01]  /*0c70*/  R2UR UR10, R3 ;  /* 0x00000000030a72ca */ /* 0x000fe200000e0000 */
[----:B------:R-:W0:Y:S08]  /*0c80*/  I2F.RP R0, UR11 ;  /* 0x0000000b00007d06 */ /* 0x000e300008209400 */
[----:B0-----:R-:W0:Y:S02]  /*0c90*/  MUFU.RCP R0, R0 ;  /* 0x0000000000007308 */ /* 0x001e240000001000 */
[----:B0-----:R-:W-:-:S02]  /*0ca0*/  VIADD R2, R0, 0xffffffe ;  /* 0x0ffffffe00027836 */ /* 0x001fc40000000000 */
[----:B------:R-:W-:-:S04]  /*0cb0*/  IMAD.MOV R0, RZ, RZ, -R5 ;  /* 0x000000ffff007224 */ /* 0x000fc800078e0a05 */
[----:B------:R-:W0:Y:S02]  /*0cc0*/  F2I.FTZ.U32.TRUNC.NTZ R2, R2 ;  /* 0x0000000200027305 */ /* 0x000e24000021f000 */
[----:B0-----:R-:W-:-:S13]  /*0cd0*/  R2UR UR5, R2 ;  /* 0x00000000020572ca */ /* 0x001fda00000e0000 */
[----:B------:R-:W-:-:S04]  /*0ce0*/  UIADD3 UR9, URZ, -UR5, URZ ;  /* 0x800000053f097290 */ /* 0x000fc8000fffe03f */
[----:B------:R-:W-:-:S04]  /*0cf0*/  UIMAD UR9, UR9, UR11, URZ ;  /* 0x0000000b090972a4 */ /* 0x000fc8000f8e023f */
[----:B------:R-:W-:-:S03]  /*0d00*/  UIMAD.WIDE.U32 UR4, UR5, UR9, UR4 ;  /* 0x00000009050472a5 */ /* 0x000fc6000f8e0004 */
[----:B------:R-:W-:Y:S01]  /*0d10*/  R2UR UR9, R0 ;  /* 0x00000000000972ca */ /* 0x000fe200000e0000 */
[----:B------:R-:W-:-:S12]  /*0d20*/  UIMAD.WIDE.U32 UR4, UR5, UR10, URZ ;  /* 0x0000000a050472a5 */ /* 0x000fd8000f8e003f */
[----:B------:R-:W-:-:S04]  /*0d30*/  UIMAD UR4, UR5, UR9, UR10 ;  /* 0x00000009050472a4 */ /* 0x000fc8000f8e020a */
[----:B------:R-:W-:-:S11]  /*0d40*/  UISETP.GT.U32.AND UP1, UPT, UR11, UR4, UPT ;  /* 0x000000040b00728c */ /* 0x000fd6000bf24070 */
[----:B------:R-:W-:Y:S02]  /*0d50*/  @!UP1 UIADD3 UR4, UR4, -UR11, URZ ;  /* 0x8000000b04049290 */ /* 0x000fe4000fffe03f */
[----:B------:R-:W-:Y:S02]  /*0d60*/  @!UP1 UIADD3 UR5, UR5, 0x1, URZ ;  /* 0x0000000105059890 */ /* 0x000fe4000fffe03f */
[----:B------:R-:W-:Y:S02]  /*0d70*/  UISETP.GE.U32.AND UP0, UPT, UR4, UR11, UPT ;  /* 0x0000000b0400728c */ /* 0x000fe4000bf06070 */
[----:B------:R-:W-:-:S09]  /*0d80*/  UISETP.GE.AND UP1, UPT, UR8, URZ, UPT ;  /* 0x0000003f0800728c */ /* 0x000fd2000bf26270 */
[----:B------:R-:W-:Y:S02]  /*0d90*/  @UP0 UIADD3 UR5, UR5, 0x1, URZ ;  /* 0x0000000105050890 */ /* 0x000fe4000fffe03f */
[----:B------:R-:W-:-:S05]  /*0da0*/  UISETP.NE.AND UP0, UPT, UR7, URZ, UPT ;  /* 0x0000003f0700728c */ /* 0x000fca000bf05270 */
[----:B------:R-:W-:Y:S02]  /*0db0*/  UMOV UR4, UR5 ;  /* 0x0000000500047c82 */ /* 0x000fe40008000000 */
[----:B------:R-:W-:-:S04]  /*0dc0*/  @!UP1 UIADD3 UR4, -UR4, URZ, URZ ;  /* 0x0000003f04049290 */ /* 0x000fc8000fffe13f */
[----:B------:R-:W-:-:S12]  /*0dd0*/  @!UP0 ULOP3.LUT UR4, URZ, UR7, URZ, 0x33, !UPT ;  /* 0x000000073f048292 */ /* 0x000fd8000f8e333f */
.L_x_11:
[----:B------:R-:W-:Y:S01]  /*0de0*/  UIMAD UR37, UR37, UR4, URZ ;  /* 0x00000004252572a4 */ /* 0x000fe2000f8e023f */
[----:B------:R-:W-:Y:S01]  /*0df0*/  IMAD.U32 R0, RZ, RZ, UR6 ;  /* 0x00000006ff007e24 */ /* 0x000fe2000f8e00ff */
[----:B------:R-:W-:Y:S01]  /*0e00*/  USHF.R.S32.HI UR46, URZ, 0x1f, UR43 ;  /* 0x0000001f3f2e7899 */ /* 0x000fe2000801142b */
[----:B------:R-:W-:Y:S01]  /*0e10*/  IMAD.U32 R3, RZ, RZ, UR4 ;  /* 0x00000004ff037e24 */ /* 0x000fe2000f8e00ff */
[----:B------:R-:W-:Y:S01]  /*0e20*/  PLOP3.LUT P0, PT, PT, PT, PT, 0x80, 0x0 ;  /* 0x000000000000781c */ /* 0x000fe20003f0f070 */
[----:B------:R-:W-:Y:S01]  /*0e30*/  VIADD R16, R28, 0xffffff80 ;  /* 0xffffff801c107836 */ /* 0x000fe20000000000 */
[----:B------:R-:W-:Y:S01]  /*0e40*/  CS2R R94, SRZ ;  /* 0x00000000005e7805 */ /* 0x000fe2000001ff00 */
[----:B------:R-:W-:Y:S01]  /*0e50*/  IMAD.MOV.U32 R13, RZ, RZ, RZ ;  /* 0x000000ffff0d7224 */ /* 0x000fe200078e00ff */
[----:B------:R-:W-:Y:S02]  /*0e60*/  VIADDMNMX R0, R3, UR37, R0, PT ;  /* 0x0000002503007c46 */ /* 0x000fe4000b800100 */
[----:B------:R-:W-:-:S02]  /*0e70*/  CS2R R2, SRZ ;  /* 0x0000000000027805 */ /* 0x000fc4000001ff00 */
[----:B------:R-:W-:Y:S02]  /*0e80*/  CS2R R90, SRZ ;  /* 0x00000000005a7805 */ /* 0x000fe4000001ff00 */
[----:B------:R-:W-:Y:S02]  /*0e90*/  CS2R R4, SRZ ;  /* 0x0000000000047805 */ /* 0x000fe4000001ff00 */
[----:B------:R-:W-:Y:S01]  /*0ea0*/  R2UR UR40, R0 ;  /* 0x00000000002872ca */ /* 0x000fe200000e0000 */
[----:B------:R-:W-:Y:S01]  /*0eb0*/  IMAD.MOV.U32 R0, RZ, RZ, RZ ;  /* 0x000000ffff007224 */ /* 0x000fe200078e00ff */
[----:B------:R-:W-:Y:S02]  /*0ec0*/  CS2R R8, SRZ ;  /* 0x0000000000087805 */ /* 0x000fe4000001ff00 */
[----:B------:R-:W-:Y:S02]  /*0ed0*/  CS2R R14, SRZ ;  /* 0x00000000000e7805 */ /* 0x000fe4000001ff00 */
[----:B------:R-:W-:-:S02]  /*0ee0*/  CS2R R102, SRZ ;  /* 0x0000000000667805 */ /* 0x000fc4000001ff00 */
[----:B------:R-:W-:Y:S02]  /*0ef0*/  CS2R R98, SRZ ;  /* 0x0000000000627805 */ /* 0x000fe4000001ff00 */
[----:B------:R-:W-:Y:S02]  /*0f00*/  CS2R R10, SRZ ;  /* 0x00000000000a7805 */ /* 0x000fe4000001ff00 */
[----:B------:R-:W-:Y:S02]  /*0f10*/  CS2R R18, SRZ ;  /* 0x0000000000127805 */ /* 0x000fe4000001ff00 */
[----:B------:R-:W-:Y:S02]  /*0f20*/  CS2R R110, SRZ ;  /* 0x00000000006e7805 */ /* 0x000fe4000001ff00 */
[----:B------:R-:W-:Y:S02]  /*0f30*/  CS2R R106, SRZ ;  /* 0x00000000006a7805 */ /* 0x000fe4000001ff00 */
[----:B------:R-:W-:Y:S01]  /*0f40*/  CS2R R20, SRZ ;  /* 0x0000000000147805 */ /* 0x000fe2000001ff00 */
[----:B------:R-:W-:Y:S01]  /*0f50*/  IMAD.MOV.U32 R58, RZ, RZ, RZ ;  /* 0x000000ffff3a7224 */ /* 0x000fe200078e00ff */
[----:B------:R-:W-:Y:S01]  /*0f60*/  MOV R17, RZ ;  /* 0x000000ff00117202 */ /* 0x000fe20000000f00 */
[----:B------:R-:W-:Y:S01]  /*0f70*/  UISETP.GT.AND UP0, UPT, UR40, UR37, UPT ;  /* 0x000000252800728c */ /* 0x000fe2000bf04270 */
[----:B------:R-:W-:-:S02]  /*0f80*/  CS2R R118, SRZ ;  /* 0x0000000000767805 */ /* 0x000fc4000001ff00 */
[----:B------:R-:W-:Y:S02]  /*0f90*/  CS2R R114, SRZ ;  /* 0x0000000000727805 */ /* 0x000fe4000001ff00 */
[----:B------:R-:W-:Y:S01]  /*0fa0*/  CS2R R22, SRZ ;  /* 0x0000000000167805 */ /* 0x000fe2000001ff00 */
[----:B------:R-:W-:Y:S01]  /*0fb0*/  IMAD.MOV.U32 R124, RZ, RZ, RZ ;  /* 0x000000ffff7c7224 */ /* 0x000fe200078e00ff */
[----:B------:R-:W-:Y:S02]  /*0fc0*/  CS2R R126, SRZ ;  /* 0x00000000007e7805 */ /* 0x000fe4000001ff00 */
[----:B------:R-:W-:Y:S01]  /*0fd0*/  PLOP3.LUT P1, PT, PT, PT, UP0, 0x80, 0x0 ;  /* 0x000000000000781c */ /* 0x000fe20003f2f008 */
[----:B------:R-:W-:Y:S01]  /*0fe0*/  IMAD.MOV.U32 R47, RZ, RZ, RZ ;  /* 0x000000ffff2f7224 */ /* 0x000fe200078e00ff */
[----:B------:R-:W-:Y:S01]  /*0ff0*/  CS2R R122, SRZ ;  /* 0x00000000007a7805 */ /* 0x000fe2000001ff00 */
[----:B------:R-:W-:Y:S01]  /*1000*/  IMAD.MOV.U32 R24, RZ, RZ, RZ ;  /* 0x000000ffff187224 */ /* 0x000fe200078e00ff */
[----:B------:R-:W-:Y:S01]  /*1010*/  CS2R R134, SRZ ;  /* 0x0000000000867805 */ /* 0x000fe2000001ff00 */
[----:B------:R-:W-:Y:S01]  /*1020*/  IMAD.MOV.U32 R132, RZ, RZ, RZ ;  /* 0x000000ffff847224 */ /* 0x000fe200078e00ff */
[----:B------:R-:W-:Y:S01]  /*1030*/  CS2R R130, SRZ ;  /* 0x0000000000827805 */ /* 0x000fe2000001ff00 */
[----:B------:R-:W-:-:S02]  /*1040*/  IMAD.MOV.U32 R51, RZ, RZ, RZ ;  /* 0x000000ffff337224 */ /* 0x000fc400078e00ff */
[----:B------:R-:W-:-:S04]  /*1050*/  IMAD.MOV.U32 R28, RZ, RZ, RZ ;  /* 0x000000ffff1c7224 */ /* 0x000fc800078e00ff */
[----:B------:R-:W-:Y:S05]  /*1060*/  @!P1 BRA `(.L_x_12) ;  /* 0x0000005c00009947 */ /* 0x000fea0003800000 */
[----:B------:R-:W-:Y:S01]  /*1070*/  SHF.R.S32.HI R17, RZ, 0x1f, R16 ;  /* 0x0000001fff117819 */ /* 0x000fe20000011410 */
[----:B------:R-:W0:Y:S01]  /*1080*/  S2UR UR7, SR_CgaCtaId ;  /* 0x00000000000779c3 */ /* 0x000e220000008800 */
[----:B------:R-:W-:Y:S02]  /*1090*/  UMOV UR38, 0x400 ;  /* 0x0000040000267882 */ /* 0x000fe40000000000 */
[----:B------:R-:W-:-:S04]  /*10a0*/  LEA.HI R17, R17, R16, RZ, 0x7 ;  /* 0x0000001011117211 */ /* 0x000fc800078f38ff */
[----:B------:R-:W-:-:S06]  /*10b0*/  SHF.R.S32.HI R0, RZ, 0x7, R17 ;  /* 0x00000007ff007819 */ /* 0x000fcc0000011411 */
[----:B------:R-:W1:Y:S01]  /*10c0*/  SHFL.IDX PT, R0, R0, RZ, 0x1f ;  /* 0x00001fff00007589 */ /* 0x000e6200000e0000 */
[----:B0-----:R-:W-:Y:S01]  /*10d0*/  ULEA UR38, UR7, UR38, 0x18 ;  /* 0x0000002607267291 */ /* 0x001fe2000f8ec03f */
[----:B-1----:R-:W-:-:S13]  /*10e0*/  R2UR UR6, R0 ;  /* 0x00000000000672ca */ /* 0x002fda00000e0000 */
[----:B------:R-:W-:Y:S02]  /*10f0*/  UIMAD.WIDE UR4, UR6, 0x55555556, URZ ;  /* 0x55555556060478a5 */ /* 0x000fe4000f8e023f */
[----:B------:R-:W-:Y:S02]  /*1100*/  UIADD3 UR4, UR38, 0xc400, URZ ;  /* 0x0000c40026047890 */ /* 0x000fe4000fffe03f */
[----:B------:R-:W-:Y:S02]  /*1110*/  ULEA.HI UR5, UR5, UR5, URZ, 0x1 ;  /* 0x0000000505057291 */ /* 0x000fe4000f8f083f */
[----:B------:R-:W-:Y:S02]  /*1120*/  ULOP3.LUT UP0, URZ, UR4, 0x3ff, URZ, 0xc0, !UPT ;  /* 0x000003ff043f7892 */ /* 0x000fe4000f80c03f */
[----:B------:R-:W-:-:S04]  /*1130*/  UIMAD UR5, UR5, -0x3, UR6 ;  /* 0xfffffffd050578a4 */ /* 0x000fc8000f8e0206 */
[----:B------:R-:W-:Y:S01]  /*1140*/  PLOP3.LUT P0, PT, PT, PT, UP0, 0x80, 0x0 ;  /* 0x000000000000781c */ /* 0x000fe20003f0f008 */
[----:B------:R-:W-:-:S04]  /*1150*/  ULEA UR5, UR5, UR4, 0xb ;  /* 0x0000000405057291 */ /* 0x000fc8000f8e583f */
[----:B------:R-:W-:-:S04]  /*1160*/  USHF.R.U32.HI UR5, URZ, 0x4, UR5 ;  /* 0x000000043f057899 */ /* 0x000fc80008011605 */
[----:B------:R-:W-:-:S04]  /*1170*/  ULOP3.LUT UR42, UR5, 0x3fff, URZ, 0xc0, !UPT ;  /* 0x00003fff052a7892 */ /* 0x000fc8000f8ec03f */
[----:B------:R-:W-:Y:S08]  /*1180*/  @!P0 BRA `(.L_x_13) ;  /* 0x0000000000408947 */ /* 0x000ff00003800000 */
[----:B------:R-:W-:Y:S01]  /*1190*/  MOV R0, 0x0 ;  /* 0x0000000000007802 */ /* 0x000fe20000000f00 */
[----:B------:R-:W-:Y:S01]  /*11a0*/  ULDC.64 UR4, c[0x4][0x98] ;  /* 0x0100260000047ab9 */ /* 0x000fe20000000a00 */
[----:B------:R-:W-:Y:S01]  /*11b0*/  ULDC.64 UR6, c[0x4][0x30] ;  /* 0x01000c0000067ab9 */ /* 0x000fe20000000a00 */
[----:B------:R-:W-:Y:S01]  /*11c0*/  IMAD.U32 R4, RZ, RZ, UR4 ;  /* 0x00000004ff047e24 */ /* 0x000fe2000f8e00ff */
[----:B------:R0:W1:Y:S01]  /*11d0*/  LDC.64 R2, c[0x4][R0] ;  /* 0x0100000000027b82 */ /* 0x0000620000000a00 */
[----:B------:R-:W-:Y:S01]  /*11e0*/  IMAD.U32 R5, RZ, RZ, UR5 ;  /* 0x00000005ff057e24 */ /* 0x000fe2000f8e00ff */
[----:B------:R-:W-:Y:S01]  /*11f0*/  ULDC.64 UR4, c[0x4][0xa0] ;  /* 0x0100280000047ab9 */ /* 0x000fe20000000a00 */
[----:B------:R-:W-:Y:S01]  /*1200*/  MOV R10, UR6 ;  /* 0x00000006000a7c02 */ /* 0x000fe20008000f00 */
[----:B------:R-:W-:Y:S02]  /*1210*/  IMAD.U32 R6, RZ, RZ, UR4 ;  /* 0x00000004ff067e24 */ /* 0x000fe4000f8e00ff */
[----:B------:R-:W-:-:S02]  /*1220*/  IMAD.U32 R7, RZ, RZ, UR5 ;  /* 0x00000005ff077e24 */ /* 0x000fc4000f8e00ff */
[----:B------:R-:W-:Y:S02]  /*1230*/  IMAD.U32 R11, RZ, RZ, UR7 ;  /* 0x00000007ff0b7e24 */ /* 0x000fe4000f8e00ff */
[----:B------:R-:W-:Y:S02]  /*1240*/  IMAD.MOV.U32 R8, RZ, RZ, 0x70 ;  /* 0x00000070ff087424 */ /* 0x000fe400078e00ff */
[----:B------:R-:W-:Y:S02]  /*1250*/  IMAD.MOV.U32 R12, RZ, RZ, 0x1 ;  /* 0x00000001ff0c7424 */ /* 0x000fe400078e00ff */
[----:B0-----:R-:W-:-:S07]  /*1260*/  IMAD.MOV.U32 R13, RZ, RZ, RZ ;  /* 0x000000ffff0d7224 */ /* 0x001fce00078e00ff */
[----:B------:R-:W-:-:S07]  /*1270*/  LEPC R20, `(.L_x_13) ;  /* 0x000000001014794e */ /* 0x000fce0000000000 */
[----:B-1----:R-:W-:Y:S05]  /*1280*/  CALL.ABS.NOINC R2 ;  /* 0x0000000002007343 */ /* 0x002fea0003c00000 */
.L_x_13:
[----:B------:R-:W-:Y:S01]  /*1290*/  ULDC.64 UR6, c[0x0][0x990] ;  /* 0x0002640000067ab9 */ /* 0x000fe20000000a00 */
[----:B------:R-:W-:Y:S01]  /*12a0*/  ULDC.64 UR4, c[0x0][0x998] ;  /* 0x0002660000047ab9 */ /* 0x000fe20000000a00 */
[----:B------:R-:W-:Y:S01]  /*12b0*/  UISETP.NE.U32.AND UP0, UPT, UR6, URZ, UPT ;  /* 0x0000003f0600728c */ /* 0x000fe2000bf05070 */
[----:B------:R-:W-:Y:S01]  /*12c0*/  IMAD.MOV.U32 R7, RZ, RZ, 0x3f800000 ;  /* 0x3f800000ff077424 */ /* 0x000fe200078e00ff */
[----:B------:R-:W-:Y:S01]  /*12d0*/  UISETP.NE.U32.AND UP1, UPT, UR4, URZ, UPT ;  /* 0x0000003f0400728c */ /* 0x000fe2000bf25070 */
[----:B------:R-:W-:Y:S01]  /*12e0*/  IMAD.MOV.U32 R0, RZ, RZ, 0x3f800000 ;  /* 0x3f800000ff007424 */ /* 0x000fe200078e00ff */
[----:B------:R-:W-:Y:S02]  /*12f0*/  UISETP.NE.AND.EX UP0, UPT, UR7, URZ, UPT, UP0 ;  /* 0x0000003f0700728c */ /* 0x000fe4000bf05300 */
[----:B------:R-:W-:-:S04]  /*1300*/  UISETP.NE.AND.EX UP1, UPT, UR5, URZ, UPT, UP1 ;  /* 0x0000003f0500728c */ /* 0x000fc8000bf25310 */
[----:B------:R-:W-:Y:S02]  /*1310*/  PLOP3.LUT P0, PT, PT, PT, UP0, 0x80, 0x0 ;  /* 0x000000000000781c */ /* 0x000fe40003f0f008 */
[----:B------:R-:W-:-:S03]  /*1320*/  PLOP3.LUT P1, PT, PT, PT, UP1, 0x80, 0x0 ;  /* 0x000000000000781c */ /* 0x000fc60003f2f018 */
[----:B------:R-:W-:Y:S01]  /*1330*/  @UP0 ULDC.64 UR12, c[0x0][0x9a8] ;  /* 0x00026a00000c0ab9 */ /* 0x000fe20000000a00 */
[----:B------:R-:W-:Y:S01]  /*1340*/  @UP0 ULDC.64 UR16, c[0x0][0x9b0] ;  /* 0x00026c0000100ab9 */ /* 0x000fe20000000a00 */
[----:B------:R-:W-:Y:S01]  /*1350*/  @UP1 ULDC.64 UR14, c[0x0][0x9b8] ;  /* 0x00026e00000e1ab9 */ /* 0x000fe20000000a00 */
[----:B------:R-:W-:Y:S02]  /*1360*/  @UP0 UIMAD UR10, UR46, UR12, URZ ;  /* 0x0000000c2e0a02a4 */ /* 0x000fe4000f8e023f */
[----:B------:R-:W-:Y:S02]  /*1370*/  @UP0 UIMAD.WIDE.U32 UR8, UR43, UR12, URZ ;  /* 0x0000000c2b0802a5 */ /* 0x000fe4000f8e003f */
[----:B------:R-:W-:Y:S02]  /*1380*/  @UP1 UIMAD UR12, UR46, UR14, URZ ;  /* 0x0000000e2e0c12a4 */ /* 0x000fe4000f8e023f */
[----:B------:R-:W-:Y:S02]  /*1390*/  @UP0 UIMAD UR13, UR43, UR13, UR10 ;  /* 0x0000000d2b0d02a4 */ /* 0x000fe4000f8e020a */
[----:B------:R-:W-:-:S02]  /*13a0*/  @UP1 UIMAD.WIDE.U32 UR10, UR43, UR14, URZ ;  /* 0x0000000e2b0a12a5 */ /* 0x000fc4000f8e003f */
[----:B------:R-:W-:Y:S02]  /*13b0*/  @UP1 UIMAD UR14, UR43, UR15, UR12 ;  /* 0x0000000f2b0e12a4 */ /* 0x000fe4000f8e020c */
[----:B------:R-:W-:Y:S02]  /*13c0*/  @UP0 USHF.R.S32.HI UR12, URZ, 0x1f, UR36 ;  /* 0x0000001f3f0c0899 */ /* 0x000fe40008011424 */
[----:B------:R-:W-:Y:S01]  /*13d0*/  @UP1 USHF.R.S32.HI UR15, URZ, 0x1f, UR36 ;  /* 0x0000001f3f0f1899 */ /* 0x000fe20008011424 */
[----:B------:R-:W-:Y:S01]  /*13e0*/  @UP1 ULDC.64 UR18, c[0x0][0x9c0] ;  /* 0x0002700000121ab9 */ /* 0x000fe20000000a00 */
[----:B------:R-:W-:Y:S02]  /*13f0*/  @UP0 UIMAD UR12, UR12, UR16, URZ ;  /* 0x000000100c0c02a4 */ /* 0x000fe4000f8e023f */
[----:B------:R-:W-:Y:S02]  /*1400*/  @UP0 UIADD3 UR9, UR9, UR13, URZ ;  /* 0x0000000d09090290 */ /* 0x000fe4000fffe03f */
[----:B------:R-:W-:-:S02]  /*1410*/  @UP1 UIMAD UR13, UR15, UR18, URZ ;  /* 0x000000120f0d12a4 */ /* 0x000fc4000f8e023f */
[----:B------:R-:W-:Y:S02]  /*1420*/  @UP1 UIADD3 UR11, UR11, UR14, URZ ;  /* 0x0000000e0b0b1290 */ /* 0x000fe4000fffe03f */
[----:B------:R-:W-:Y:S02]  /*1430*/  @UP0 UIMAD UR12, UR36, UR17, UR12 ;  /* 0x00000011240c02a4 */ /* 0x000fe4000f8e020c */
[----:B------:R-:W-:Y:S02]  /*1440*/  @UP0 UIMAD.WIDE.U32 UR8, UR36, UR16, UR8 ;  /* 0x00000010240802a5 */ /* 0x000fe4000f8e0008 */
[----:B------:R-:W-:Y:S02]  /*1450*/  @UP1 UIMAD UR13, UR36, UR19, UR13 ;  /* 0x00000013240d12a4 */ /* 0x000fe4000f8e020d */
[----:B------:R-:W-:Y:S02]  /*1460*/  @UP1 UIMAD.WIDE.U32 UR10, UR36, UR18, UR10 ;  /* 0x00000012240a12a5 */ /* 0x000fe4000f8e000a */
[----:B------:R-:W-:-:S02]  /*1470*/  @UP0 UIADD3 UR12, UR9, UR12, URZ ;  /* 0x0000000c090c0290 */ /* 0x000fc4000fffe03f */
[----:B------:R-:W-:Y:S02]  /*1480*/  @UP0 ULEA UR6, UP2, UR8, UR6, 0x2 ;  /* 0x0000000608060291 */ /* 0x000fe4000f84103f */
[----:B------:R-:W-:Y:S02]  /*1490*/  @UP1 UIADD3 UR9, UR11, UR13, URZ ;  /* 0x0000000d0b091290 */ /* 0x000fe4000fffe03f */
[----:B------:R-:W-:Y:S02]  /*14a0*/  @UP1 ULEA UR4, UP3, UR10, UR4, 0x2 ;  /* 0x000000040a041291 */ /* 0x000fe4000f86103f */
[----:B------:R-:W-:Y:S01]  /*14b0*/  @UP0 ULEA.HI.X UR7, UR8, UR7, UR12, 0x2, UP2 ;  /* 0x0000000708070291 */ /* 0x000fe200090f140c */
[----:B------:R-:W-:Y:S01]  /*14c0*/  IMAD.U32 R2, RZ, RZ, UR6 ;  /* 0x00000006ff027e24 */ /* 0x000fe2000f8e00ff */
[----:B------:R-:W-:Y:S02]  /*14d0*/  @UP1 ULEA.HI.X UR5, UR10, UR5, UR9, 0x2, UP3 ;  /* 0x000000050a051291 */ /* 0x000fe400098f1409 */
[----:B------:R-:W-:Y:S01]  /*14e0*/  IMAD.U32 R4, RZ, RZ, UR4 ;  /* 0x00000004ff047e24 */ /* 0x000fe2000f8e00ff */
[----:B------:R-:W-:Y:S01]  /*14f0*/  SHF.L.U32 R6, RZ, 0x1f, RZ ;  /* 0x0000001fff067819 */ /* 0x000fe200000006ff */
[----:B------:R-:W-:Y:S01]  /*1500*/  IMAD.U32 R3, RZ, RZ, UR7 ;  /* 0x00000007ff037e24 */ /* 0x000fe2000f8e00ff */
[----:B------:R-:W-:Y:S01]  /*1510*/  ULDC UR4, c[0x0][0x9d8] ;  /* 0x0002760000047ab9 */ /* 0x000fe20000000800 */
[----:B------:R-:W-:-:S03]  /*1520*/  IMAD.U32 R5, RZ, RZ, UR5 ;  /* 0x00000005ff057e24 */ /* 0x000fc6000f8e00ff */
[----:B------:R-:W2:Y:S04]  /*1530*/  @P0 LDG.E R7, desc[UR44][R2.64] ;  /* 0x0000002c02070981 */ /* 0x000ea8000c1e1900 */
[----:B------:R-:W2:Y:S01]  /*1540*/  @P1 LDG.E R0, desc[UR44][R4.64] ;  /* 0x0000002c04001981 */ /* 0x000ea2000c1e1900 */
[----:B------:R-:W0:Y:S01]  /*1550*/  SYNCS.PHASECHK.TRANS64.TRYWAIT P0, [UR38+0x17000], R6 ;  /* 0x01700006ff0075a7 */ /* 0x000e220008000166 */
[----:B--2---:R-:W-:-:S04]  /*1560*/  FMUL.FTZ R0, R7, R0 ;  /* 0x0000000007007220 */ /* 0x004fc80000410000 */
[----:B------:R-:W-:Y:S01]  /*1570*/  FMUL.FTZ R0, R0, UR4 ;  /* 0x0000000400007c20 */ /* 0x000fe20008410000 */
[----:B0-----:R-:W-:Y:S06]  /*1580*/  @!P0 BRA `(.L_x_14) ;  /* 0x000000a800e48947 */ /* 0x001fec0003800000 */
.L_x_99:
[----:B------:R-:W-:-:S06]  /*1590*/  ULOP3.LUT UR4, UR41, 0x1, URZ, 0xfc, !UPT ;  /* 0x0000000129047892 */ /* 0x000fcc000f8efc3f */
[----:B------:R-:W-:-:S04]  /*15a0*/  MOV R2, UR4 ;  /* 0x0000000400027c02 */ /* 0x000fc80008000f00 */
[----:B------:R-:W-:-:S13]  /*15b0*/  ISETP.NE.AND P0, PT, R2, 0x3, PT ;  /* 0x000000030200780c */ /* 0x000fda0003f05270 */
[----:B------:R-:W-:Y:S05]  /*15c0*/  @!P0 BRA `(.L_x_15) ;  /* 0x0000000000048947 */ /* 0x000fea0003800000 */
[----:B------:R-:W-:Y:S01]  /*15d0*/  BPT.TRAP 0x1 ;  /* 0x000000040000795c */ /* 0x000fe20000300000 */
.L_x_15:
[----:B------:R1:W2:Y:S01]  /*15e0*/  SYNCS.PHASECHK.TRANS64.TRYWAIT P2, [UR38+0x17030], R6 ;  /* 0x01703006ff0075a7 */ /* 0x0002a20008040166 */
[----:B------:R-:W-:Y:S05]  /*15f0*/  @!P0 BRA `(.L_x_16) ;  /* 0x0000000000048947 */ /* 0x000fea0003800000 */
[----:B------:R-:W-:Y:S01]  /*1600*/  BPT.TRAP 0x1 ;  /* 0x000000040000795c */ /* 0x000fe20000300000 */
.L_x_16:
[----:B------:R-:W-:Y:S01]  /*1610*/  ISETP.NE.AND P1, PT, R26, RZ, PT ;  /* 0x000000ff1a00720c */ /* 0x000fe20003f25270 */
[----:B------:R-:W-:Y:S01]  /*1620*/  IMAD.U32 R4, RZ, RZ, UR42 ;  /* 0x0000002aff047e24 */ /* 0x000fe2000f8e00ff */
[----:B--2---:R-:W-:Y:S11]  /*1630*/  @P2 BRA `(.L_x_17) ;  /* 0x0000000000082947 */ /* 0x004ff60003800000 */
[----:B------:R-:W2:Y:S02]  /*1640*/  SYNCS.PHASECHK.TRANS64.TRYWAIT P2, [UR38+0x17030], R6 ;  /* 0x01703006ff0075a7 */ /* 0x000ea40008040166 */
[----:B--2---:R-:W-:Y:S05]  /*1650*/  @!P2 BRA `(.L_x_18) ;  /* 0x000000a800c8a947 */ /* 0x004fea0003800000 */
.L_x_17:
[----:B------:R-:W-:Y:S05]  /*1660*/  WARPSYNC.ALL ;  /* 0x0000000000007948 */ /* 0x000fea0003800000 */
[----:B------:R-:W-:Y:S01]  /*1670*/  IMAD.MOV.U32 R2, RZ, RZ, RZ ;  /* 0x000000ffff027224 */ /* 0x000fe200078e00ff */
[----:B------:R-:W-:Y:S01]  /*1680*/  LOP3.LUT R4, R4, 0x10000, RZ, 0xfc, !PT ;  /* 0x0001000004047812 */ /* 0x000fe200078efcff */
[----:B------:R-:W-:Y:S02]  /*1690*/  IMAD.MOV.U32 R89, RZ, RZ, RZ ;  /* 0x000000ffff597224 */ /* 0x000fe400078e00ff */
[----:B------:R-:W-:Y:S01]  /*16a0*/  IMAD.MOV.U32 R5, RZ, RZ, -0x3ffffff0 ;  /* 0xc0000010ff057424 */ /* 0x000fe200078e00ff */
[----:B------:R-:W-:Y:S01]  /*16b0*/  UIADD3 UR4, UR38, 0x10c00, URZ ;  /* 0x00010c0026047890 */ /* 0x000fe2000fffe03f */
[----:B------:R-:W-:Y:S01]  /*16c0*/  R2UR UR8, R4 ;  /* 0x00000000040872ca */ /* 0x000fe200000e0000 */
[----:B------:R-:W-:-:S02]  /*16d0*/  WARPGROUP.ARRIVE ;  /* 0x00000000000079c5 */ /* 0x000fc40000000000 */
[----:B------:R-:W-:Y:S01]  /*16e0*/  R2UR UR9, R5 ;  /* 0x00000000050972ca */ /* 0x000fe200000e0000 */
[----:B------:R-:W-:Y:S01]  /*16f0*/  USHF.R.U32.HI UR4, URZ, 0x4, UR4 ;  /* 0x000000043f047899 */ /* 0x000fe20008011604 */
[----:B------:R-:W-:Y:S01]  /*1700*/  R2UR UR12, R4 ;  /* 0x00000000040c72ca */ /* 0x000fe200000e0000 */
[----:B------:R-:W-:Y:S01]  /*1710*/  UMOV UR11, 0xc0000010 ;  /* 0xc0000010000b7882 */ /* 0x000fe20000000000 */
[----:B------:R-:W-:Y:S01]  /*1720*/  UMOV UR13, 0xc0000010 ;  /* 0xc0000010000d7882 */ /* 0x000fe20000000000 */
[----:B------:R-:W-:Y:S01]  /*1730*/  ULOP3.LUT UR4, UR4, 0x3fff, URZ, 0xc0, !UPT ;  /* 0x00003fff04047892 */ /* 0x000fe2000f8ec03f */
[----:B------:R-:W-:Y:S01]  /*1740*/  LOP3.LUT R17, R17, 0xffffff80, RZ, 0xc0, !PT ;  /* 0xffffff8011117812 */ /* 0x000fe200078ec0ff */
[----:B------:R-:W-:Y:S01]  /*1750*/  UMOV UR15, 0xc0000010 ;  /* 0xc0000010000f7882 */ /* 0x000fe20000000000 */
[----:B------:R-:W-:Y:S01]  /*1760*/  P2R R88, PR, RZ, 0x1 ;  /* 0x00000001ff587803 */ /* 0x000fe20000000000 */
[----:B------:R-:W-:Y:S01]  /*1770*/  ULOP3.LUT UR20, UR4, 0x10000, URZ, 0xfc, !UPT ;  /* 0x0001000004147892 */ /* 0x000fe2000f8efc3f */
[----:B------:R-:W2:Y:S01]  /*1780*/  S2UR UR7, SR_CgaCtaId ;  /* 0x00000000000779c3 */ /* 0x000ea20000008800 */
[----:B------:R-:W-:Y:S01]  /*1790*/  IMAD.IADD R17, R16, 0x1, -R17 ;  /* 0x0000000110117824 */ /* 0x000fe200078e0a11 */
[----:B------:R-:W-:Y:S01]  /*17a0*/  UMOV UR4, URZ ;  /* 0x0000003f00047c82 */ /* 0x000fe20008000000 */
[----:B------:R-:W-:Y:S01]  /*17b0*/  UIADD3 UR14, UR20, 0x200, URZ ;  /* 0x00000200140e7890 */ /* 0x000fe2000fffe03f */
[----:B------:R-:W-:Y:S01]  /*17c0*/  IMAD.MOV.U32 R91, RZ, RZ, R89 ;  /* 0x000000ffff5b7224 */ /* 0x000fe200078e0059 */
[----:B------:R-:W-:Y:S01]  /*17d0*/  MOV R96, R89 ;  /* 0x0000005900607202 */ /* 0x000fe20000000f00 */
[----:B------:R-:W-:Y:S01]  /*17e0*/  UMOV UR10, UR20 ;  /* 0x00000014000a7c82 */ /* 0x000fe20008000000 */
[----:B------:R-:W-:Y:S01]  /*17f0*/  SHF.R.S32.HI R14, RZ, 0x1f, R17 ;  /* 0x0000001fff0e7819 */ /* 0x000fe20000011411 */
[----:B------:R-:W-:Y:S01]  /*1800*/  QGMMA.64x128x32.F32.E4M3.E4M3 R24, gdesc[UR8], RZ, !UPT, gsb0 ;  /* 0x01e00000081879f3 */ /* 0x000fe2000c0008ff */
[----:B------:R-:W-:Y:S01]  /*1810*/  UIADD3 UR8, UR12, 0x180, URZ ;  /* 0x000001800c087890 */ /* 0x000fe2000fffe03f */
[--C-:B------:R-:W-:Y:S01]  /*1820*/  IMAD.MOV.U32 R90, RZ, RZ, R89.reuse ;  /* 0x000000ffff5a7224 */ /* 0x100fe200078e0059 */
[----:B------:R-:W-:Y:S01]  /*1830*/  UIADD3 UR10, UR20, 0x100, URZ ;  /* 0x00000100140a7890 */ /* 0x000fe2000fffe03f */
[----:B------:R-:W-:Y:S01]  /*1840*/  LEA.HI R14, R14, R17, RZ, 0x2 ;  /* 0x000000110e0e7211 */ /* 0x000fe200078f10ff */
[----:B------:R-:W-:Y:S01]  /*1850*/  UMOV UR9, 0xc0000010 ;  /* 0xc000001000097882 */ /* 0x000fe20000000000 */
[----:B------:R-:W-:Y:S01]  /*1860*/  UMOV UR11, 0xc0000010 ;  /* 0xc0000010000b7882 */ /* 0x000fe20000000000 */
[----:B------:R-:W-:Y:S01]  /*1870*/  UIADD3 UR12, UR12, 0x300, URZ ;  /* 0x000003000c0c7890 */ /* 0x000fe2000fffe03f */
[----:B------:R-:W-:Y:S01]  /*1880*/  LOP3.LUT R14, R14, 0x7ffffffc, RZ, 0xc0, !PT ;  /* 0x7ffffffc0e0e7812 */ /* 0x000fe200078ec0ff */
[--C-:B------:R-:W-:Y:S01]  /*1890*/  IMAD.MOV.U32 R93, RZ, RZ, R89.reuse ;  /* 0x000000ffff5d7224 */ /* 0x100fe200078e0059 */
[-C--:B------:R-:W-:Y:S01]  /*18a0*/  MOV R109, R89.reuse ;  /* 0x00000059006d7202 */ /* 0x080fe20000000f00 */
[----:B------:R-:W-:Y:S01]  /*18b0*/  IMAD.MOV.U32 R92, RZ, RZ, R89 ;  /* 0x000000ffff5c7224 */ /* 0x000fe200078e0059 */
[-C--:B------:R-:W-:Y:S01]  /*18c0*/  MOV R118, R89.reuse ;  /* 0x0000005900767202 */ /* 0x080fe20000000f00 */
[----:B------:R-:W-:Y:S01]  /*18d0*/  IMAD.IADD R14, R17, 0x1, -R14 ;  /* 0x00000001110e7824 */ /* 0x000fe200078e0a0e */
[----:B------:R-:W-:Y:S01]  /*18e0*/  MOV R131, R89 ;  /* 0x0000005900837202 */ /* 0x000fe20000000f00 */
[----:B------:R-:W-:-:S02]  /*18f0*/  IMAD.MOV.U32 R17, RZ, RZ, -0x2 ;  /* 0xfffffffeff117424 */ /* 0x000fc400078e00ff */
[--C-:B------:R-:W-:Y:S02]  /*1900*/  IMAD.MOV.U32 R95, RZ, RZ, R89.reuse ;  /* 0x000000ffff5f7224 */ /* 0x100fe400078e0059 */
[----:B------:R-:W-:Y:S02]  /*1910*/  IMAD R14, R14, R17, 0x80 ;  /* 0x000000800e0e7424 */ /* 0x000fe400078e0211 */
[--C-:B------:R-:W-:Y:S02]  /*1920*/  IMAD.MOV.U32 R94, RZ, RZ, R89.reuse ;  /* 0x000000ffff5e7224 */ /* 0x100fe400078e0059 */
[----:B------:R-:W-:Y:S02]  /*1930*/  VIADD R14, R14, UR39 ;  /* 0x000000270e0e7c36 */ /* 0x000fe40008000000 */
[--C-:B------:R-:W-:Y:S02]  /*1940*/  IMAD.MOV.U32 R97, RZ, RZ, R89.reuse ;  /* 0x000000ffff617224 */ /* 0x100fe400078e0059 */
[----:B------:R-:W-:-:S02]  /*1950*/  IMAD.MOV.U32 R99, RZ, RZ, R89 ;  /* 0x000000ffff637224 */ /* 0x000fc400078e0059 */
[--C-:B------:R-:W-:Y:S02]  /*1960*/  IMAD.MOV.U32 R98, RZ, RZ, R89.reuse ;  /* 0x000000ffff627224 */ /* 0x100fe400078e0059 */
[--C-:B------:R-:W-:Y:S02]  /*1970*/  IMAD.MOV.U32 R101, RZ, RZ, R89.reuse ;  /* 0x000000ffff657224 */ /* 0x100fe400078e0059 */
[--C-:B------:R-:W-:Y:S02]  /*1980*/  IMAD.MOV.U32 R100, RZ, RZ, R89.reuse ;  /* 0x000000ffff647224 */ /* 0x100fe400078e0059 */
[--C-:B------:R-:W-:Y:S02]  /*1990*/  IMAD.MOV.U32 R103, RZ, RZ, R89.reuse ;  /* 0x000000ffff677224 */ /* 0x100fe400078e0059 */
        /* <DEDUP_REMOVED lines=29> */
[----:B------:R-:W-:Y:S01]  /*1b70*/  IMAD.MOV.U32 R134, RZ, RZ, R89 ;  /* 0x000000ffff867224 */ /* 0x000fe200078e0059 */
[----:B------:R-:W-:Y:S02]  /*1b80*/  WARPGROUP.DEPBAR.LE gsb0, 0x0 ;  /* 0x00008000000079c5 */ /* 0x000fe40000010000 */
[----:B------:R-:W-:-:S06]  /*1b90*/  WARPGROUP.ARRIVE ;  /* 0x00000000000079c5 */ /* 0x000fcc0000000000 */
[----:B------:R-:W-:Y:S01]  /*1ba0*/  QGMMA.64x128x32.F32.E4M3.E4M3 R24, gdesc[UR8], R24, gsb0 ;  /* 0x01e00000081879f3 */ /* 0x000fe20008000818 */
[----:B------:R-:W-:Y:S02]  /*1bb0*/  ULDC UR10, c[0x0][0x988] ;  /* 0x00026200000a7ab9 */ /* 0x000fe40000000800 */
[----:B------:R-:W-:Y:S02]  /*1bc0*/  WARPGROUP.DEPBAR.LE gsb0, 0x0 ;  /* 0x00008000000079c5 */ /* 0x000fe40000010000 */
[----:B------:R-:W-:-:S07]  /*1bd0*/  WARPGROUP.ARRIVE ;  /* 0x00000000000079c5 */ /* 0x000fce0000000000 */
[----:B------:R-:W-:Y:S03]  /*1be0*/  QGMMA.64x128x32.F32.E4M3.E4M3 R24, gdesc[UR12], R24, gsb0 ;  /* 0x01e000000c1879f3 */ /* 0x000fe60008000818 */
[----:B------:R-:W-:Y:S02]  /*1bf0*/  WARPGROUP.DEPBAR.LE gsb0, 0x0 ;  /* 0x00008000000079c5 */ /* 0x000fe40000010000 */
[C---:B0-----:R-:W-:Y:S01]  /*1c00*/  FMUL.FTZ R3, R0.reuse, R24 ;  /* 0x0000001800037220 */ /* 0x041fe20000410000 */
[C---:B-1----:R-:W-:Y:S01]  /*1c10*/  FMUL.FTZ R6, R0.reuse, R26 ;  /* 0x0000001a00067220 */ /* 0x042fe20000410000 */
[C---:B------:R-:W-:Y:S01]  /*1c20*/  FMUL.FTZ R8, R0.reuse, R27 ;  /* 0x0000001b00087220 */ /* 0x040fe20000410000 */
[C---:B------:R-:W-:Y:S01]  /*1c30*/  FMUL.FTZ R10, R0.reuse, R30 ;  /* 0x0000001e000a7220 */ /* 0x040fe20000410000 */
[C---:B------:R-:W-:Y:S01]  /*1c40*/  FMUL.FTZ R15, R0.reuse, R34 ;  /* 0x00000022000f7220 */ /* 0x040fe20000410000 */
[C---:B------:R-:W-:Y:S01]  /*1c50*/  FMUL.FTZ R12, R0.reuse, R31 ;  /* 0x0000001f000c7220 */ /* 0x040fe20000410000 */
[----:B------:R-:W0:Y:S01]  /*1c60*/  MUFU.TANH R3, R3 ;  /* 0x0000000300037308 */ /* 0x000e220000002400 */
[----:B------:R-:W-:Y:S01]  /*1c70*/  FMUL.FTZ R18, R0, R33 ;  /* 0x0000002100127220 */ /* 0x000fe20000410000 */
[----:B------:R-:W-:-:S02]  /*1c80*/  IMAD.U32 R33, RZ, RZ, UR40 ;  /* 0x00000028ff217e24 */ /* 0x000fc4000f8e00ff */
[C---:B------:R-:W-:Y:S01]  /*1c90*/  FMUL.FTZ R7, R0.reuse, R25 ;  /* 0x0000001900077220 */ /* 0x040fe20000410000 */
[C---:B------:R-:W-:Y:S01]  /*1ca0*/  FMUL.FTZ R19, R0.reuse, R35 ;  /* 0x0000002300137220 */ /* 0x040fe20000410000 */
[C---:B------:R-:W-:Y:S01]  /*1cb0*/  FMUL.FTZ R9, R0.reuse, R28 ;  /* 0x0000001c00097220 */ /* 0x040fe20000410000 */
[----:B------:R-:W-:Y:S02]  /*1cc0*/  IMAD R33, R33, -0x80, R14 ;  /* 0xffffff8021217824 */ /* 0x000fe400078e020e */
[C---:B------:R-:W-:Y:S01]  /*1cd0*/  FMUL.FTZ R21, R0.reuse, R38 ;  /* 0x0000002600157220 */ /* 0x040fe20000410000 */
[----:B------:R-:W1:Y:S01]  /*1ce0*/  MUFU.TANH R6, R6 ;  /* 0x0000000600067308 */ /* 0x000e620000002400 */
[C---:B------:R-:W-:Y:S01]  /*1cf0*/  FMUL.FTZ R35, R0.reuse, R50 ;  /* 0x0000003200237220 */ /* 0x040fe20000410000 */
[C---:B------:R-:W-:Y:S01]  /*1d00*/  FMUL.FTZ R11, R0.reuse, R29 ;  /* 0x0000001d000b7220 */ /* 0x040fe20000410000 */
[C---:B------:R-:W-:Y:S01]  /*1d10*/  ISETP.GT.AND P3, PT, R33.reuse, RZ, PT ;  /* 0x000000ff2100720c */ /* 0x040fe20003f64270 */
[C---:B------:R-:W-:Y:S01]  /*1d20*/  FMUL.FTZ R23, R0.reuse, R39 ;  /* 0x0000002700177220 */ /* 0x040fe20000410000 */
[C---:B------:R-:W-:Y:S01]  /*1d30*/  ISETP.GT.AND P2, PT, R33.reuse, 0x1, PT ;  /* 0x000000012100780c */ /* 0x040fe20003f44270 */
[C---:B------:R-:W-:Y:S01]  /*1d40*/  FMUL.FTZ R20, R0.reuse, R36 ;  /* 0x0000002400147220 */ /* 0x040fe20000410000 */
[----:B------:R-:W-:Y:S01]  /*1d50*/  ISETP.GT.AND P5, PT, R33, 0x8, PT ;  /* 0x000000082100780c */ /* 0x000fe20003fa4270 */
[----:B------:R-:W3:Y:S01]  /*1d60*/  MUFU.TANH R8, R8 ;  /* 0x0000000800087308 */ /* 0x000ee20000002400 */
[----:B0-----:R-:W-:Y:S01]  /*1d70*/  FSEL R14, R3, -INF , P3 ;  /* 0xff800000030e7808 */ /* 0x001fe20001800000 */
[C---:B------:R-:W-:Y:S01]  /*1d80*/  FMUL.FTZ R36, R0.reuse, R51 ;  /* 0x0000003300247220 */ /* 0x040fe20000410000 */
[C---:B------:R-:W-:Y:S01]  /*1d90*/  ISETP.GT.AND P4, PT, R33.reuse, 0x10, PT ;  /* 0x000000102100780c */ /* 0x040fe20003f84270 */
[C---:B------:R-:W-:Y:S01]  /*1da0*/  FMUL.FTZ R13, R0.reuse, R32 ;  /* 0x00000020000d7220 */ /* 0x040fe20000410000 */
[C---:B------:R-:W-:Y:S01]  /*1db0*/  ISETP.GT.AND P6, PT, R33.reuse, 0x9, PT ;  /* 0x000000092100780c */ /* 0x040fe20003fc4270 */
[C---:B------:R-:W-:Y:S01]  /*1dc0*/  FMUL.FTZ R25, R0.reuse, R42 ;  /* 0x0000002a00197220 */ /* 0x040fe20000410000 */
[----:B------:R-:W-:Y:S01]  /*1dd0*/  FMUL.FTZ R24, R0, R40 ;  /* 0x0000002800187220 */ /* 0x000fe20000410000 */
[----:B------:R-:W0:Y:S01]  /*1de0*/  MUFU.TANH R10, R10 ;  /* 0x0000000a000a7308 */ /* 0x000e220000002400 */
[----:B-1----:R-:W-:Y:S01]  /*1df0*/  FSEL R3, R6, -INF , P3 ;  /* 0xff80000006037808 */ /* 0x002fe20001800000 */
[C---:B------:R-:W-:Y:S01]  /*1e00*/  FMUL.FTZ R34, R0.reuse, R49 ;  /* 0x0000003100227220 */ /* 0x040fe20000410000 */
[C---:B------:R-:W-:Y:S01]  /*1e10*/  FMUL.FTZ R40, R0.reuse, R54 ;  /* 0x0000003600287220 */ /* 0x040fe20000410000 */
[C---:B------:R-:W-:Y:S01]  /*1e20*/  FMUL.FTZ R27, R0.reuse, R43 ;  /* 0x0000002b001b7220 */ /* 0x040fe20000410000 */
[----:B------:R-:W-:Y:S01]  /*1e30*/  ISETP.GT.AND P3, PT, R33, 0x11, PT ;  /* 0x000000112100780c */ /* 0x000fe20003f64270 */
[C---:B------:R-:W-:Y:S01]  /*1e40*/  FMUL.FTZ R30, R0.reuse, R46 ;  /* 0x0000002e001e7220 */ /* 0x040fe20000410000 */
[----:B------:R-:W-:Y:S01]  /*1e50*/  FMUL.FTZ R43, R0, R55 ;  /* 0x00000037002b7220 */ /* 0x000fe20000410000 */
[----:B------:R-:W1:Y:S01]  /*1e60*/  MUFU.TANH R15, R15 ;  /* 0x0000000f000f7308 */ /* 0x000e620000002400 */
[----:B---3--:R-:W-:Y:S01]  /*1e70*/  FSEL R50, R8, -INF , P2 ;  /* 0xff80000008327808 */ /* 0x008fe20001000000 */
[C---:B------:R-:W-:Y:S01]  /*1e80*/  FMUL.FTZ R22, R0.reuse, R37 ;  /* 0x0000002500167220 */ /* 0x040fe20000410000 */
[C---:B------:R-:W-:Y:S01]  /*1e90*/  FMUL.FTZ R31, R0.reuse, R47 ;  /* 0x0000002f001f7220 */ /* 0x040fe20000410000 */
[C---:B------:R-:W-:Y:S01]  /*1ea0*/  FMUL.FTZ R37, R0.reuse, R53 ;  /* 0x0000003500257220 */ /* 0x040fe20000410000 */
[----:B------:R-:W-:Y:S01]  /*1eb0*/  FMNMX.FTZ R6, R3, R50, !PT ;  /* 0x0000003203067209 */ /* 0x000fe20007810000 */
[C---:B------:R-:W-:Y:S01]  /*1ec0*/  FMUL.FTZ R26, R0.reuse, R41 ;  /* 0x00000029001a7220 */ /* 0x040fe20000410000 */
[----:B------:R-:W-:Y:S01]  /*1ed0*/  FMUL.FTZ R41, R0, R57 ;  /* 0x0000003900297220 */ /* 0x000fe20000410000 */
[----:B------:R-:W3:Y:S01]  /*1ee0*/  MUFU.TANH R12, R12 ;  /* 0x0000000c000c7308 */ /* 0x000ee20000002400 */
[----:B0-----:R-:W-:Y:S01]  /*1ef0*/  FSEL R51, R10, -INF , P5 ;  /* 0xff8000000a337808 */ /* 0x001fe20002800000 */
[C---:B------:R-:W-:Y:S01]  /*1f00*/  FMUL.FTZ R28, R0.reuse, R44 ;  /* 0x0000002c001c7220 */ /* 0x040fe20000410000 */
[C---:B------:R-:W-:Y:S01]  /*1f10*/  FMUL.FTZ R44, R0.reuse, R58 ;  /* 0x0000003a002c7220 */ /* 0x040fe20000410000 */
[C---:B------:R-:W-:Y:S01]  /*1f20*/  FMUL.FTZ R29, R0.reuse, R45 ;  /* 0x0000002d001d7220 */ /* 0x040fe20000410000 */
[C---:B------:R-:W-:Y:S01]  /*1f30*/  FMUL.FTZ R32, R0.reuse, R48 ;  /* 0x0000003000207220 */ /* 0x040fe20000410000 */
[C---:B------:R-:W-:Y:S01]  /*1f40*/  FMUL.FTZ R46, R0.reuse, R59 ;  /* 0x0000003b002e7220 */ /* 0x040fe20000410000 */
[C---:B------:R-:W-:Y:S01]  /*1f50*/  FMUL.FTZ R39, R0.reuse, R52 ;  /* 0x0000003400277220 */ /* 0x040fe20000410000 */
[----:B------:R-:W0:Y:S01]  /*1f60*/  MUFU.TANH R7, R7 ;  /* 0x0000000700077308 */ /* 0x000e220000002400 */
[----:B-1----:R-:W-:Y:S01]  /*1f70*/  FSEL R49, R15, -INF , P4 ;  /* 0xff8000000f317808 */ /* 0x002fe20002000000 */
[C---:B------:R-:W-:Y:S01]  /*1f80*/  FMUL.FTZ R47, R0.reuse, R62 ;  /* 0x0000003e002f7220 */ /* 0x040fe20000410000 */
[----:B------:R-:W-:Y:S01]  /*1f90*/  FMNMX.FTZ R15, R51, R6, !PT ;  /* 0x00000006330f7209 */ /* 0x000fe20007810000 */
[C---:B------:R-:W-:Y:S01]  /*1fa0*/  FMUL.FTZ R52, R0.reuse, R63 ;  /* 0x0000003f00347220 */ /* 0x040fe20000410000 */
[C---:B------:R-:W-:Y:S01]  /*1fb0*/  FMUL.FTZ R38, R0.reuse, R56 ;  /* 0x0000003800267220 */ /* 0x040fe20000410000 */
[C---:B------:R-:W-:Y:S01]  /*1fc0*/  FMUL.FTZ R59, R0.reuse, R66 ;  /* 0x00000042003b7220 */ /* 0x040fe20000410000 */
[----:B------:R-:W-:Y:S01]  /*1fd0*/  FMUL.FTZ R42, R0, R60 ;  /* 0x0000003c002a7220 */ /* 0x000fe20000410000 */
[----:B------:R-:W1:Y:S01]  /*1fe0*/  MUFU.TANH R19, R19 ;  /* 0x0000001300137308 */ /* 0x000e620000002400 */
[----:B---3--:R-:W-:Y:S01]  /*1ff0*/  FSEL R54, R12, -INF , P6 ;  /* 0xff8000000c367808 */ /* 0x008fe20003000000 */
[C---:B------:R-:W-:Y:S01]  /*2000*/  FMUL.FTZ R60, R0.reuse, R67 ;  /* 0x00000043003c7220 */ /* 0x040fe20000410000 */
[C---:B------:R-:W-:Y:S01]  /*2010*/  FMUL.FTZ R70, R0.reuse, R70 ;  /* 0x0000004600467220 */ /* 0x040fe20000410000 */
[----:B------:R-:W-:Y:S01]  /*2020*/  FMUL.FTZ R45, R0, R61 ;  /* 0x0000003d002d7220 */ /* 0x000fe20000410000 */
[----:B------:R-:W-:Y:S01]  /*2030*/  FMNMX.FTZ R6, R54, R15, !PT ;  /* 0x0000000f36067209 */ /* 0x000fe20007810000 */
[C---:B------:R-:W-:Y:S01]  /*2040*/  FMUL.FTZ R71, R0.reuse, R71 ;  /* 0x0000004700477220 */ /* 0x040fe20000410000 */
[C---:B------:R-:W-:Y:S01]  /*2050*/  FMUL.FTZ R48, R0.reuse, R64 ;  /* 0x0000004000307220 */ /* 0x040fe20000410000 */
[----:B------:R-:W3:Y:S01]  /*2060*/  MUFU.TANH R9, R9 ;  /* 0x0000000900097308 */ /* 0x000ee20000002400 */
[----:B0-----:R-:W-:Y:S01]  /*2070*/  FSEL R7, R7, -INF , P2 ;  /* 0xff80000007077808 */ /* 0x001fe20001000000 */
[C---:B------:R-:W-:Y:S01]  /*2080*/  FMUL.FTZ R74, R0.reuse, R74 ;  /* 0x0000004a004a7220 */ /* 0x040fe20000410000 */
[----:B------:R-:W-:Y:S01]  /*2090*/  ISETP.GT.AND P2, PT, R33, 0x18, PT ;  /* 0x000000182100780c */ /* 0x000fe20003f44270 */
[C---:B------:R-:W-:Y:S01]  /*20a0*/  FMUL.FTZ R56, R0.reuse, R65 ;  /* 0x0000004100387220 */ /* 0x040fe20000410000 */
[----:B------:R-:W-:Y:S01]  /*20b0*/  FMNMX.FTZ R6, R49, R6, !PT ;  /* 0x0000000631067209 */ /* 0x000fe20007810000 */
[C---:B------:R-:W-:Y:S01]  /*20c0*/  FMUL.FTZ R75, R0.reuse, R75 ;  /* 0x0000004b004b7220 */ /* 0x040fe20000410000 */
[C---:B------:R-:W-:Y:S01]  /*20d0*/  FMUL.FTZ R61, R0.reuse, R68 ;  /* 0x00000044003d7220 */ /* 0x040fe20000410000 */
[----:B------:R-:W0:Y:S01]  /*20e0*/  MUFU.TANH R21, R21 ;  /* 0x0000001500157308 */ /* 0x000e220000002400 */
[----:B-1----:R-:W-:Y:S01]  /*20f0*/  FSEL R55, R19, -INF , P3 ;  /* 0xff80000013377808 */ /* 0x002fe20001800000 */
[C---:B------:R-:W-:Y:S01]  /*2100*/  FMUL.FTZ R78, R0.reuse, R78 ;  /* 0x0000004e004e7220 */ /* 0x040fe20000410000 */
[C---:B------:R-:W-:Y:S01]  /*2110*/  FMUL.FTZ R69, R0.reuse, R69 ;  /* 0x0000004500457220 */ /* 0x040fe20000410000 */
[C---:B------:R-:W-:Y:S01]  /*2120*/  FMUL.FTZ R79, R0.reuse, R79 ;  /* 0x0000004f004f7220 */ /* 0x040fe20000410000 */
[----:B------:R-:W-:Y:S01]  /*2130*/  FMNMX.FTZ R6, R55, R6, !PT ;  /* 0x0000000637067209 */ /* 0x000fe20007810000 */
[C---:B------:R-:W-:Y:S01]  /*2140*/  FMUL.FTZ R72, R0.reuse, R72 ;  /* 0x0000004800487220 */ /* 0x040fe20000410000 */
[C---:B------:R-:W-:Y:S01]  /*2150*/  FMUL.FTZ R82, R0.reuse, R82 ;  /* 0x0000005200527220 */ /* 0x040fe20000410000 */
[----:B------:R-:W1:Y:S01]  /*2160*/  MUFU.TANH R11, R11 ;  /* 0x0000000b000b7308 */ /* 0x000e620000002400 */
[----:B---3--:R-:W-:Y:S01]  /*2170*/  FSEL R9, R9, -INF , P5 ;  /* 0xff80000009097808 */ /* 0x008fe20002800000 */
[C---:B------:R-:W-:Y:S01]  /*2180*/  FMUL.FTZ R73, R0.reuse, R73 ;  /* 0x0000004900497220 */ /* 0x040fe20000410000 */
[----:B------:R-:W-:Y:S01]  /*2190*/  ISETP.GT.AND P5, PT, R33, 0x19, PT ;  /* 0x000000192100780c */ /* 0x000fe20003fa4270 */
[C---:B------:R-:W-:Y:S01]  /*21a0*/  FMUL.FTZ R83, R0.reuse, R83 ;  /* 0x0000005300537220 */ /* 0x040fe20000410000 */
[C---:B------:R-:W-:Y:S01]  /*21b0*/  FMUL.FTZ R76, R0.reuse, R76 ;  /* 0x0000004c004c7220 */ /* 0x040fe20000410000 */
[C---:B------:R-:W-:Y:S01]  /*21c0*/  FMUL.FTZ R86, R0.reuse, R86 ;  /* 0x0000005600567220 */ /* 0x040fe20000410000 */
[C---:B------:R-:W-:Y:S01]  /*21d0*/  FMUL.FTZ R87, R0.reuse, R87 ;  /* 0x0000005700577220 */ /* 0x040fe20000410000 */
[----:B------:R-:W3:Y:S01]  /*21e0*/  MUFU.TANH R23, R23 ;  /* 0x0000001700177308 */ /* 0x000ee20000002400 */
[----:B0-----:R-:W-:Y:S01]  /*21f0*/  FSEL R53, R21, -INF , P2 ;  /* 0xff80000015357808 */ /* 0x001fe20001000000 */
[C---:B------:R-:W-:Y:S01]  /*2200*/  FMUL.FTZ R77, R0.reuse, R77 ;  /* 0x0000004d004d7220 */ /* 0x040fe20000410000 */
[C---:B------:R-:W-:Y:S01]  /*2210*/  FMUL.FTZ R80, R0.reuse, R80 ;  /* 0x0000005000507220 */ /* 0x040fe20000410000 */
[C---:B------:R-:W-:Y:S01]  /*2220*/  FMUL.FTZ R81, R0.reuse, R81 ;  /* 0x0000005100517220 */ /* 0x040fe20000410000 */
[----:B------:R-:W-:Y:S01]  /*2230*/  FMNMX.FTZ R6, R53, R6, !PT ;  /* 0x0000000635067209 */ /* 0x000fe20007810000 */
[C---:B------:R-:W-:Y:S01]  /*2240*/  FMUL.FTZ R84, R0.reuse, R84 ;  /* 0x0000005400547220 */ /* 0x040fe20000410000 */
[----:B------:R-:W-:Y:S01]  /*2250*/  FMUL.FTZ R85, R0, R85 ;  /* 0x0000005500557220 */ /* 0x000fe20000410000 */
[----:B------:R-:W0:Y:S01]  /*2260*/  MUFU.TANH R13, R13 ;  /* 0x0000000d000d7308 */ /* 0x000e220000002400 */
[----:B-1----:R-:W-:Y:S01]  /*2270*/  FSEL R11, R11, -INF , P6 ;  /* 0xff8000000b0b7808 */ /* 0x002fe20003000000 */
[----:B------:R-:W-:Y:S01]  /*2280*/  UIADD3 UR40, UR40, -0x2, URZ ;  /* 0xfffffffe28287890 */ /* 0x000fe2000fffe03f */
[----:B------:R-:W-:-:S03]  /*2290*/  ISETP.GT.AND P6, PT, R33, 0x20, PT ;  /* 0x000000202100780c */ /* 0x000fc60003fc4270 */
[----:B------:R-:W-:Y:S02]  /*22a0*/  UISETP.GE.AND UP0, UPT, UR40, UR37, UPT ;  /* 0x000000252800728c */ /* 0x000fe4000bf06270 */
[----:B------:R-:W1:Y:S01]  /*22b0*/  MUFU.TANH R25, R25 ;  /* 0x0000001900197308 */ /* 0x000e620000002400 */
[----:B---3--:R-:W-:-:S04]  /*22c0*/  FSEL R57, R23, -INF , P5 ;  /* 0xff80000017397808 */ /* 0x008fc80002800000 */
[----:B------:R-:W-:-:S03]  /*22d0*/  FMNMX.FTZ R15, R57, R6, !PT ;  /* 0x00000006390f7209 */ /* 0x000fc60007810000 */
[----:B------:R-:W3:Y:S01]  /*22e0*/  MUFU.TANH R18, R18 ;  /* 0x0000001200127308 */ /* 0x000ee20000002400 */
[----:B0-----:R-:W-:Y:S02]  /*22f0*/  FSEL R13, R13, -INF , P4 ;  /* 0xff8000000d0d7808 */ /* 0x001fe40002000000 */
[----:B------:R-:W-:-:S05]  /*2300*/  ISETP.GT.AND P4, PT, R33, 0x21, PT ;  /* 0x000000212100780c */ /* 0x000fca0003f84270 */
[----:B------:R-:W0:Y:S01]  /*2310*/  MUFU.TANH R27, R27 ;  /* 0x0000001b001b7308 */ /* 0x000e220000002400 */
[----:B-1----:R-:W-:-:S04]  /*2320*/  FSEL R58, R25, -INF , P6 ;  /* 0xff800000193a7808 */ /* 0x002fc80003000000 */
[----:B------:R-:W-:-:S03]  /*2330*/  FMNMX.FTZ R8, R58, R15, !PT ;  /* 0x0000000f3a087209 */ /* 0x000fc60007810000 */
[----:B------:R-:W1:Y:S01]  /*2340*/  MUFU.TANH R20, R20 ;  /* 0x0000001400147308 */ /* 0x000e620000002400 */
[----:B---3--:R-:W-:Y:S02]  /*2350*/  FSEL R18, R18, -INF , P3 ;  /* 0xff80000012127808 */ /* 0x008fe40001800000 */
[----:B------:R-:W-:-:S05]  /*2360*/  ISETP.GT.AND P3, PT, R33, 0x28, PT ;  /* 0x000000282100780c */ /* 0x000fca0003f64270 */
[----:B------:R-:W3:Y:S01]  /*2370*/  MUFU.TANH R30, R30 ;  /* 0x0000001e001e7308 */ /* 0x000ee20000002400 */
[----:B0-----:R-:W-:-:S04]  /*2380*/  FSEL R27, R27, -INF , P4 ;  /* 0xff8000001b1b7808 */ /* 0x001fc80002000000 */
[----:B------:R-:W-:-:S03]  /*2390*/  FMNMX.FTZ R15, R27, R8, !PT ;  /* 0x000000081b0f7209 */ /* 0x000fc60007810000 */
[----:B------:R-:W0:Y:S01]  /*23a0*/  MUFU.TANH R22, R22 ;  /* 0x0000001600167308 */ /* 0x000e220000002400 */
[----:B-1----:R-:W-:Y:S02]  /*23b0*/  FSEL R20, R20, -INF , P2 ;  /* 0xff80000014147808 */ /* 0x002fe40001000000 */
[----:B------:R-:W-:-:S05]  /*23c0*/  ISETP.GT.AND P2, PT, R33, 0x29, PT ;  /* 0x000000292100780c */ /* 0x000fca0003f44270 */
        /* <DEDUP_REMOVED lines=120> */
[----:B------:R-:W-:Y:S01]  /*2b50*/  MUFU.TANH R77, R77 ;  /* 0x0000004d004d7308 */ /* 0x000fe20000002400 */
[----:B0-----:R-:W-:-:S04]  /*2b60*/  FSEL R63, R63, -INF , P3 ;  /* 0xff8000003f3f7808 */ /* 0x001fc80001800000 */
[----:B------:R-:W-:-:S03]  /*2b70*/  FMNMX.FTZ R33, R63, R66, !PT ;  /* 0x000000423f217209 */ /* 0x000fc60007810000 */
[----:B------:R-:W0:Y:S01]  /*2b80*/  MUFU.TANH R67, R81 ;  /* 0x0000005100437308 */ /* 0x000e220000002400 */
[----:B-1----:R-:W-:-:S04]  /*2b90*/  FSEL R64, R64, -INF , P2 ;  /* 0xff80000040407808 */ /* 0x002fc80001000000 */
[----:B------:R-:W-:-:S03]  /*2ba0*/  FMNMX.FTZ R33, R64, R33, !PT ;  /* 0x0000002140217209 */ /* 0x000fc60007810000 */
[----:B------:R-:W1:Y:S02]  /*2bb0*/  MUFU.TANH R69, R84 ;  /* 0x0000005400457308 */ /* 0x000e640000002400 */
[----:B------:R-:W3:Y:S06]  /*2bc0*/  SHFL.BFLY PT, R66, R33, 0x2, 0x1f ;  /* 0x0c401f0021427f89 */ /* 0x000eec00000e0000 */
[----:B------:R-:W4:Y:S01]  /*2bd0*/  MUFU.TANH R71, R85 ;  /* 0x0000005500477308 */ /* 0x000f220000002400 */
[----:B0-----:R-:W-:Y:S02]  /*2be0*/  FSEL R67, R67, -INF , P4 ;  /* 0xff80000043437808 */ /* 0x001fe40002000000 */
[----:B-1----:R-:W-:-:S02]  /*2bf0*/  FSEL R69, R69, -INF , P3 ;  /* 0xff80000045457808 */ /* 0x002fc40001800000 */
[----:B----4-:R-:W-:Y:S02]  /*2c00*/  FSEL R71, R71, -INF , P2 ;  /* 0xff80000047477808 */ /* 0x010fe40001000000 */
[----:B---3--:R-:W-:-:S05]  /*2c10*/  FMNMX.FTZ R66, R33, R66, !PT ;  /* 0x0000004221427209 */ /* 0x008fca0007810000 */
[----:B------:R-:W0:Y:S02]  /*2c20*/  SHFL.BFLY PT, R65, R66, 0x1, 0x1f ;  /* 0x0c201f0042417f89 */ /* 0x000e2400000e0000 */
[----:B0-----:R-:W-:Y:S01]  /*2c30*/  FMNMX.FTZ R70, R66, R65, !PT ;  /* 0x0000004142467209 */ /* 0x001fe20007810000 */
[----:B------:R-:W-:Y:S01]  /*2c40*/  IMAD.U32 R65, RZ, RZ, UR10 ;  /* 0x0000000aff417e24 */ /* 0x000fe2000f8e00ff */
[----:B------:R-:W-:Y:S02]  /*2c50*/  FMNMX.FTZ R66, R14, R7, !PT ;  /* 0x000000070e427209 */ /* 0x000fe40007810000 */
[C---:B------:R-:W-:Y:S01]  /*2c60*/  FSETP.NEU.FTZ.AND P0, PT, R70.reuse, -INF , PT ;  /* 0xff8000004600780b */ /* 0x040fe20003f1d000 */
[----:B------:R-:W-:Y:S01]  /*2c70*/  FFMA.FTZ R72, R70, R65, -8 ;  /* 0xc100000046487423 */ /* 0x000fe20000010041 */
[----:B------:R-:W-:Y:S01]  /*2c80*/  FMNMX.FTZ R66, R9, R66, !PT ;  /* 0x0000004209427209 */ /* 0x000fe20007810000 */
[----:B------:R-:W0:Y:S03]  /*2c90*/  MUFU.TANH R65, R80 ;  /* 0x0000005000417308 */ /* 0x000e260000002400 */
[----:B------:R-:W-:-:S02]  /*2ca0*/  FSEL R72, R72, RZ, P0 ;  /* 0x000000ff48487208 */ /* 0x000fc40000000000 */
[----:B------:R-:W-:Y:S02]  /*2cb0*/  FMNMX.FTZ R66, R11, R66, !PT ;  /* 0x000000420b427209 */ /* 0x000fe40007810000 */
[----:B------:R-:W-:Y:S01]  /*2cc0*/  ISETP.NE.AND P0, PT, R88, RZ, PT ;  /* 0x000000ff5800720c */ /* 0x000fe20003f05270 */
[--C-:B------:R-:W-:Y:S01]  /*2cd0*/  FFMA.FTZ R33, R3, UR10, -R72.reuse ;  /* 0x0000000a03217c23 */ /* 0x100fe20008010848 */
[----:B------:R-:W-:Y:S01]  /*2ce0*/  FMNMX.FTZ R3, R13, R66, !PT ;  /* 0x000000420d037209 */ /* 0x000fe20007810000 */
[--C-:B------:R-:W-:Y:S01]  /*2cf0*/  FFMA.FTZ R66, R55, UR10, -R72.reuse ;  /* 0x0000000a37427c23 */ /* 0x100fe20008010848 */
[--C-:B------:R-:W-:Y:S01]  /*2d00*/  FFMA.FTZ R55, R58, UR10, -R72.reuse ;  /* 0x0000000a3a377c23 */ /* 0x100fe20008010848 */
        /* <DEDUP_REMOVED lines=8> */
[----:B0-----:R-:W-:Y:S01]  /*2d90*/  FSEL R65, R65, -INF , P5 ;  /* 0xff80000041417808 */ /* 0x001fe20002800000 */
        /* <DEDUP_REMOVED lines=18> */
[----:B------:R-:W-:Y:S01]  /*2ec0*/  FFMA.FTZ R56, R56, UR10, -R72 ;  /* 0x0000000a38387c23 */ /* 0x000fe20008010848 */
[----:B------:R-:W-:Y:S01]  /*2ed0*/  MUFU.EX2 R33, R33 ;  /* 0x0000002100217308 */ /* 0x000fe20000000800 */
[----:B------:R-:W-:Y:S01]  /*2ee0*/  IMAD.MOV.U32 R88, RZ, RZ, R89 ;  /* 0x000000ffff587224 */ /* 0x000fe200078e0059 */
[----:B------:R-:W-:-:S04]  /*2ef0*/  FMNMX.FTZ R3, R10, R3, !PT ;  /* 0x000000030a037209 */ /* 0x000fc80007810000 */
[----:B------:R-:W-:Y:S02]  /*2f00*/  FMNMX.FTZ R58, R12, R3, !PT ;  /* 0x000000030c3a7209 */ /* 0x000fe40007810000 */
[----:B------:R-:W-:Y:S02]  /*2f10*/  MUFU.EX2 R50, R50 ;  /* 0x0000003200327308 */ /* 0x000fe40000000800 */
[----:B------:R-:W-:-:S04]  /*2f20*/  FMNMX.FTZ R3, R15, R58, !PT ;  /* 0x0000003a0f037209 */ /* 0x000fc80007810000 */
[----:B------:R-:W-:Y:S02]  /*2f30*/  FMNMX.FTZ R74, R16, R3, !PT ;  /* 0x00000003104a7209 */ /* 0x000fe40007810000 */
[----:B------:R0:W-:Y:S02]  /*2f40*/  MUFU.EX2 R58, R57 ;  /* 0x00000039003a7308 */ /* 0x0001e40000000800 */
[----:B------:R-:W-:-:S04]  /*2f50*/  FMNMX.FTZ R74, R17, R74, !PT ;  /* 0x0000004a114a7209 */ /* 0x000fc80007810000 */
[----:B------:R-:W-:Y:S02]  /*2f60*/  FMNMX.FTZ R3, R19, R74, !PT ;  /* 0x0000004a13037209 */ /* 0x000fe40007810000 */
[----:B------:R-:W-:Y:S01]  /*2f70*/  MUFU.EX2 R51, R51 ;  /* 0x0000003300337308 */ /* 0x000fe20000000800 */
[----:B0-----:R-:W-:Y:S02]  /*2f80*/  FSEL R57, R77, -INF , P6 ;  /* 0xff8000004d397808 */ /* 0x001fe40003000000 */
[----:B------:R-:W-:-:S04]  /*2f90*/  FMNMX.FTZ R74, R42, R3, !PT ;  /* 0x000000032a4a7209 */ /* 0x000fc80007810000 */
[----:B------:R-:W-:Y:S01]  /*2fa0*/  FMNMX.FTZ R3, R45, R74, !PT ;  /* 0x0000004a2d037209 */ /* 0x000fe20007810000 */
[----:B------:R-:W0:Y:S03]  /*2fb0*/  MUFU.EX2 R54, R54 ;  /* 0x0000003600367308 */ /* 0x000e260000000800 */
[----:B------:R-:W-:-:S04]  /*2fc0*/  FMNMX.FTZ R74, R48, R3, !PT ;  /* 0x00000003304a7209 */ /* 0x000fc80007810000 */
[----:B------:R-:W-:Y:S01]  /*2fd0*/  FMNMX.FTZ R74, R21, R74, !PT ;  /* 0x0000004a154a7209 */ /* 0x000fe20007810000 */
[----:B------:R-:W-:Y:S03]  /*2fe0*/  MUFU.EX2 R49, R49 ;  /* 0x0000003100317308 */ /* 0x000fe60000000800 */
[----:B------:R-:W-:-:S04]  /*2ff0*/  FMNMX.FTZ R74, R23, R74, !PT ;  /* 0x0000004a174a7209 */ /* 0x000fc80007810000 */
[----:B------:R-:W-:Y:S01]  /*3000*/  FMNMX.FTZ R3, R25, R74, !PT ;  /* 0x0000004a19037209 */ /* 0x000fe20007810000 */
[----:B------:R-:W-:Y:S01]  /*3010*/  MUFU.EX2 R66, R66 ;  /* 0x0000004200427308 */ /* 0x000fe20000000800 */
[----:B0-----:R-:W-:Y:S02]  /*3020*/  F2FP.SATFINITE.E4M3.F32.PACK_AB_MERGE_C R149, R54, R51, RZ ;  /* 0x000000333695723e */ /* 0x001fe400048070ff */
[----:B------:R-:W-:Y:S02]  /*3030*/  FMNMX.FTZ R40, R28, R3, !PT ;  /* 0x000000031c287209 */ /* 0x000fe40007810000 */
[----:B------:R-:W-:Y:S02]  /*3040*/  F2FP.SATFINITE.E4M3.F32.PACK_AB_MERGE_C R149, R50, R33, R149 ;  /* 0x000000213295723e */ /* 0x000fe40004807095 */
        /* <DEDUP_REMOVED lines=10> */
[----:B------:R-:W-:Y:S02]  /*30f0*/  MUFU.EX2 R53, R53 ;  /* 0x0000003500357308 */ /* 0x000fe40000000800 */
[----:B------:R-:W-:-:S04]  /*3100*/  FMNMX.FTZ R74, R65, R74, !PT ;  /* 0x0000004a414a7209 */ /* 0x000fc80007810000 */
[----:B------:R-:W-:Y:S02]  /*3110*/  FMNMX.FTZ R74, R67, R74, !PT ;  /* 0x0000004a434a7209 */ /* 0x000fe40007810000 */
[----:B------:R-:W-:Y:S02]  /*3120*/  MUFU.EX2 R68, R68 ;  /* 0x0000004400447308 */ /* 0x000fe40000000800 */
[----:B------:R-:W-:-:S04]  /*3130*/  FMNMX.FTZ R74, R69, R74, !PT ;  /* 0x0000004a454a7209 */ /* 0x000fc80007810000 */
[----:B------:R-:W-:Y:S02]  /*3140*/  FMNMX.FTZ R74, R71, R74, !PT ;  /* 0x0000004a474a7209 */ /* 0x000fe40007810000 */
[----:B------:R-:W-:Y:S03]  /*3150*/  MUFU.EX2 R55, R55 ;  /* 0x0000003700377308 */ /* 0x000fe60000000800 */
[----:B------:R-:W0:Y:S05]  /*3160*/  SHFL.BFLY PT, R3, R74, 0x2, 0x1f ;  /* 0x0c401f004a037f89 */ /* 0x000e2a00000e0000 */
[----:B------:R-:W-:Y:S08]  /*3170*/  MUFU.EX2 R27, R27 ;  /* 0x0000001b001b7308 */ /* 0x000ff00000000800 */
[----:B------:R-:W-:Y:S08]  /*3180*/  MUFU.EX2 R30, R30 ;  /* 0x0000001e001e7308 */ /* 0x000ff00000000800 */
[----:B------:R-:W-:Y:S01]  /*3190*/  MUFU.EX2 R31, R31 ;  /* 0x0000001f001f7308 */ /* 0x000fe20000000800 */
[----:B0-----:R-:W-:Y:S01]  /*31a0*/  FMNMX.FTZ R60, R74, R3, !PT ;  /* 0x000000034a3c7209 */ /* 0x001fe20007810000 */
[----:B------:R-:W-:-:S04]  /*31b0*/  FFMA.FTZ R74, R64, UR10, -R72 ;  /* 0x0000000a404a7c23 */ /* 0x000fc80008010848 */
[----:B------:R-:W0:Y:S02]  /*31c0*/  SHFL.BFLY PT, R3, R60, 0x1, 0x1f ;  /* 0x0c201f003c037f89 */ /* 0x000e2400000e0000 */
[----:B------:R-:W-:Y:S08]  /*31d0*/  MUFU.EX2 R36, R36 ;  /* 0x0000002400247308 */ /* 0x000ff00000000800 */
[----:B------:R-:W-:Y:S08]  /*31e0*/  MUFU.EX2 R35, R35 ;  /* 0x0000002300237308 */ /* 0x000ff00000000800 */
[----:B------:R-:W-:Y:S01]  /*31f0*/  MUFU.EX2 R40, R40 ;  /* 0x0000002800287308 */ /* 0x000fe20000000800 */
[----:B0-----:R-:W-:Y:S01]  /*3200*/  FMNMX.FTZ R3, R60, R3, !PT ;  /* 0x000000033c037209 */ /* 0x001fe20007810000 */
[----:B------:R-:W-:Y:S01]  /*3210*/  FFMA.FTZ R60, R62, UR10, -R72 ;  /* 0x0000000a3e3c7c23 */ /* 0x000fe20008010848 */
[----:B------:R-:W-:-:S05]  /*3220*/  MOV R62, UR10 ;  /* 0x0000000a003e7c02 */ /* 0x000fca0008000f00 */
[----:B------:R-:W-:Y:S01]  /*3230*/  MUFU.EX2 R43, R43 ;  /* 0x0000002b002b7308 */ /* 0x000fe20000000800 */
[C---:B------:R-:W-:Y:S01]  /*3240*/  FSETP.NEU.FTZ.AND P2, PT, R3.reuse, -INF , PT ;  /* 0xff8000000300780b */ /* 0x040fe20003f5d000 */
[----:B------:R-:W-:-:S06]  /*3250*/  FFMA.FTZ R62, R3, R62, -8 ;  /* 0xc1000000033e7423 */ /* 0x000fcc000001003e */
[----:B------:R-:W-:Y:S01]  /*3260*/  MUFU.EX2 R44, R44 ;  /* 0x0000002c002c7308 */ /* 0x000fe20000000800 */
[----:B------:R-:W-:Y:S02]  /*3270*/  FSEL R72, R62, RZ, P2 ;  /* 0x000000ff3e487208 */ /* 0x000fe40001000000 */
[----:B------:R-:W-:-:S03]  /*3280*/  PLOP3.LUT P2, PT, PT, PT, UP0, 0x80, 0x0 ;  /* 0x000000000000781c */ /* 0x000fc60003f4f008 */
[--C-:B------:R-:W-:Y:S01]  /*3290*/  FFMA.FTZ R14, R14, UR10, -R72.reuse ;  /* 0x0000000a0e0e7c23 */ /* 0x100fe20008010848 */
[--C-:B------:R-:W-:Y:S01]  /*32a0*/  FFMA.FTZ R7, R7, UR10, -R72.reuse ;  /* 0x0000000a07077c23 */ /* 0x100fe20008010848 */
[--C-:B------:R-:W-:Y:S01]  /*32b0*/  FFMA.FTZ R63, R9, UR10, -R72.reuse ;  /* 0x0000000a093f7c23 */ /* 0x100fe20008010848 */
[--C-:B------:R-:W-:Y:S01]  /*32c0*/  FFMA.FTZ R64, R11, UR10, -R72.reuse ;  /* 0x0000000a0b407c23 */ /* 0x100fe20008010848 */
[--C-:B------:R-:W-:Y:S01]  /*32d0*/  FFMA.FTZ R9, R13, UR10, -R72.reuse ;  /* 0x0000000a0d097c23 */ /* 0x100fe20008010848 */
[--C-:B------:R-:W-:Y:S01]  /*32e0*/  FFMA.FTZ R11, R24, UR10, -R72.reuse ;  /* 0x0000000a180b7c23 */ /* 0x100fe20008010848 */
[----:B------:R-:W-:Y:S01]  /*32f0*/  MUFU.EX2 R14, R14 ;  /* 0x0000000e000e7308 */ /* 0x000fe20000000800 */
[--C-:B------:R-:W-:Y:S01]  /*3300*/  FFMA.FTZ R18, R18, UR10, -R72.reuse ;  /* 0x0000000a12127c23 */ /* 0x100fe20008010848 */
[--C-:B------:R-:W-:Y:S01]  /*3310*/  FFMA.FTZ R13, R20, UR10, -R72.reuse ;  /* 0x0000000a140d7c23 */ /* 0x100fe20008010848 */
[--C-:B------:R-:W-:Y:S01]  /*3320*/  FFMA.FTZ R22, R22, UR10, -R72.reuse ;  /* 0x0000000a16167c23 */ /* 0x100fe20008010848 */
[--C-:B------:R-:W-:Y:S01]  /*3330*/  FFMA.FTZ R24, R6, UR10, -R72.reuse ;  /* 0x0000000a06187c23 */ /* 0x100fe20008010848 */
[--C-:B------:R-:W-:Y:S01]  /*3340*/  FFMA.FTZ R6, R10, UR10, -R72.reuse ;  /* 0x0000000a0a067c23 */ /* 0x100fe20008010848 */
[--C-:B------:R-:W-:Y:S01]  /*3350*/  FFMA.FTZ R10, R15, UR10, -R72.reuse ;  /* 0x0000000a0f0a7c23 */ /* 0x100fe20008010848 */
[--C-:B------:R-:W-:Y:S01]  /*3360*/  FFMA.FTZ R20, R26, UR10, -R72.reuse ;  /* 0x0000000a1a147c23 */ /* 0x100fe20008010848 */
[----:B------:R-:W0:Y:S01]  /*3370*/  MUFU.EX2 R7, R7 ;  /* 0x0000000700077308 */ /* 0x000e220000000800 */
[--C-:B------:R-:W-:Y:S01]  /*3380*/  FFMA.FTZ R26, R8, UR10, -R72.reuse ;  /* 0x0000000a081a7c23 */ /* 0x100fe20008010848 */
[--C-:B------:R-:W-:Y:S01]  /*3390*/  FFMA.FTZ R15, R19, UR10, -R72.reuse ;  /* 0x0000000a130f7c23 */ /* 0x100fe20008010848 */
[--C-:B------:R-:W-:Y:S01]  /*33a0*/  FFMA.FTZ R16, R16, UR10, -R72.reuse ;  /* 0x0000000a10107c23 */ /* 0x100fe20008010848 */
[--C-:B------:R-:W-:Y:S01]  /*33b0*/  FFMA.FTZ R8, R17, UR10, -R72.reuse ;  /* 0x0000000a11087c23 */ /* 0x100fe20008010848 */
[--C-:B------:R-:W-:Y:S01]  /*33c0*/  FFMA.FTZ R42, R42, UR10, -R72.reuse ;  /* 0x0000000a2a2a7c23 */ /* 0x100fe20008010848 */
[--C-:B------:R-:W-:Y:S01]  /*33d0*/  FFMA.FTZ R45, R45, UR10, -R72.reuse ;  /* 0x0000000a2d2d7c23 */ /* 0x100fe20008010848 */
[--C-:B------:R-:W-:Y:S01]  /*33e0*/  FFMA.FTZ R23, R23, UR10, -R72.reuse ;  /* 0x0000000a17177c23 */ /* 0x100fe20008010848 */
[----:B------:R-:W1:Y:S01]  /*33f0*/  MUFU.EX2 R63, R63 ;  /* 0x0000003f003f7308 */ /* 0x000e620000000800 */
[--C-:B------:R-:W-:Y:S01]  /*3400*/  FFMA.FTZ R25, R25, UR10, -R72.reuse ;  /* 0x0000000a19197c23 */ /* 0x100fe20008010848 */
[--C-:B------:R-:W-:Y:S01]  /*3410*/  FFMA.FTZ R28, R28, UR10, -R72.reuse ;  /* 0x0000000a1c1c7c23 */ /* 0x100fe20008010848 */
[--C-:B------:R-:W-:Y:S01]  /*3420*/  FFMA.FTZ R29, R29, UR10, -R72.reuse ;  /* 0x0000000a1d1d7c23 */ /* 0x100fe20008010848 */
[--C-:B------:R-:W-:Y:S01]  /*3430*/  FFMA.FTZ R32, R32, UR10, -R72.reuse ;  /* 0x0000000a20207c23 */ /* 0x100fe20008010848 */
[--C-:B------:R-:W-:Y:S01]  /*3440*/  FFMA.FTZ R57, R57, UR10, -R72.reuse ;  /* 0x0000000a39397c23 */ /* 0x100fe20008010848 */
[--C-:B------:R-:W-:Y:S01]  /*3450*/  FFMA.FTZ R65, R65, UR10, -R72.reuse ;  /* 0x0000000a41417c23 */ /* 0x100fe20008010848 */
[--C-:B------:R-:W-:Y:S01]  /*3460*/  FFMA.FTZ R67, R67, UR10, -R72.reuse ;  /* 0x0000000a43437c23 */ /* 0x100fe20008010848 */
[----:B------:R-:W3:Y:S01]  /*3470*/  MUFU.EX2 R64, R64 ;  /* 0x0000004000407308 */ /* 0x000ee20000000800 */
[--C-:B------:R-:W-:Y:S01]  /*3480*/  FFMA.FTZ R69, R69, UR10, -R72.reuse ;  /* 0x0000000a45457c23 */ /* 0x100fe20008010848 */
[----:B------:R-:W-:-:S06]  /*3490*/  FFMA.FTZ R71, R71, UR10, -R72 ;  /* 0x0000000a47477c23 */ /* 0x000fcc0008010848 */
[----:B------:R-:W4:Y:S08]  /*34a0*/  MUFU.EX2 R9, R9 ;  /* 0x0000000900097308 */ /* 0x000f300000000800 */
[----:B------:R-:W-:Y:S08]  /*34b0*/  MUFU.EX2 R62, R74 ;  /* 0x0000004a003e7308 */ /* 0x000ff00000000800 */
[----:B------:R5:W-:Y:S08]  /*34c0*/  MUFU.EX2 R74, R13 ;  /* 0x0000000d004a7308 */ /* 0x000bf00000000800 */
[----:B------:R-:W-:Y:S01]  /*34d0*/  MUFU.EX2 R75, R22 ;  /* 0x00000016004b7308 */ /* 0x000fe20000000800 */
[----:B-----5:R-:W-:Y:S01]  /*34e0*/  FFMA.FTZ R13, R12, UR10, -R72 ;  /* 0x0000000a0c0d7c23 */ /* 0x020fe20008010848 */
[----:B------:R-:W-:-:S04]  /*34f0*/  FADD.FTZ R12, R33, R50 ;  /* 0x00000032210c7221 */ /* 0x000fc80000010000 */
[----:B------:R-:W-:Y:S01]  /*3500*/  FADD.FTZ R19, R51, R12 ;  /* 0x0000000c33137221 */ /* 0x000fe20000010000 */
[----:B------:R-:W-:Y:S01]  /*3510*/  IMAD.U32 R12, RZ, RZ, UR38 ;  /* 0x00000026ff0c7e24 */ /* 0x000fe2000f8e00ff */
[----:B------:R-:W5:Y:S03]  /*3520*/  MUFU.EX2 R18, R18 ;  /* 0x0000001200127308 */ /* 0x000f660000000800 */
[----:B------:R-:W-:-:S05]  /*3530*/  @!P1 VIADD R12, R12, 0x17040 ;  /* 0x000170400c0c9836 */ /* 0x000fca0000000000 */
[----:B------:R0:W-:Y:S01]  /*3540*/  MUFU.EX2 R22, R10 ;  /* 0x0000000a00167308 */ /* 0x0001e20000000800 */
[----:B------:R-:W-:-:S04]  /*3550*/  @!P1 PRMT R12, RZ, 0x654, R12 ;  /* 0x00000654ff0c9816 */ /* 0x000fc8000000000c */
[----:B------:R2:W-:Y:S03]  /*3560*/  @!P1 SYNCS.ARRIVE.TRANS64.RED.A1T0 RZ, [R12+URZ], RZ ;  /* 0x000000ff0cff99a7 */ /* 0x0005e6000810043f */
[----:B------:R4:W-:Y:S01]  /*3570*/  MUFU.EX2 R77, R26 ;  /* 0x0000001a004d7308 */ /* 0x0009e20000000800 */
[----:B0-----:R-:W-:-:S04]  /*3580*/  FADD.FTZ R10, R14, R7 ;  /* 0x000000070e0a7221 */ /* 0x001fc80000010000 */
[----:B-1----:R-:W-:Y:S01]  /*3590*/  FADD.FTZ R17, R63, R10 ;  /* 0x0000000a3f117221 */ /* 0x002fe20000010000 */
[----:B------:R-:W-:Y:S01]  /*35a0*/  FFMA.FTZ R10, R48, UR10, -R72 ;  /* 0x0000000a300a7c23 */ /* 0x000fe20008010848 */
[----:B---3--:R-:W-:Y:S01]  /*35b0*/  F2FP.SATFINITE.E4M3.F32.PACK_AB_MERGE_C R63, R64, R63, RZ ;  /* 0x0000003f403f723e */ /* 0x008fe200048070ff */
[----:B------:R0:W-:Y:S01]  /*35c0*/  MUFU.EX2 R79, R16 ;  /* 0x00000010004f7308 */ /* 0x0001e20000000800 */
[----:B----4-:R-:W-:Y:S02]  /*35d0*/  FADD.FTZ R26, R54, R19 ;  /* 0x00000013361a7221 */ /* 0x010fe40000010000 */
[----:B------:R-:W-:Y:S02]  /*35e0*/  F2FP.SATFINITE.E4M3.F32.PACK_AB_MERGE_C R148, R7, R14, R63 ;  /* 0x0000000e0794723e */ /* 0x000fe4000480703f */
[----:B------:R-:W-:-:S03]  /*35f0*/  FADD.FTZ R81, R49, R26 ;  /* 0x0000001a31517221 */ /* 0x000fc60000010000 */
[----:B------:R-:W1:Y:S01]  /*3600*/  MUFU.EX2 R11, R11 ;  /* 0x0000000b000b7308 */ /* 0x000e620000000800 */
[----:B0-----:R-:W-:Y:S01]  /*3610*/  FADD.FTZ R16, R64, R17 ;  /* 0x0000001140107221 */ /* 0x001fe20000010000 */
[----:B------:R-:W-:-:S03]  /*3620*/  FFMA.FTZ R17, R21, UR10, -R72 ;  /* 0x0000000a15117c23 */ /* 0x000fc60008010848 */
[----:B------:R-:W-:Y:S01]  /*3630*/  FADD.FTZ R19, R9, R16 ;  /* 0x0000001009137221 */ /* 0x000fe20000010000 */
[----:B------:R-:W-:Y:S02]  /*3640*/  FADD.FTZ R16, R66, R81 ;  /* 0x0000005142107221 */ /* 0x000fe40000010000 */
[----:B------:R-:W0:Y:S01]  /*3650*/  MUFU.EX2 R20, R20 ;  /* 0x0000001400147308 */ /* 0x000e220000000800 */
[----:B-----5:R-:W-:Y:S01]  /*3660*/  FADD.FTZ R19, R18, R19 ;  /* 0x0000001312137221 */ /* 0x020fe20000010000 */
[----:B------:R-:W-:Y:S01]  /*3670*/  FADD.FTZ R21, R53, R16 ;  /* 0x0000001035157221 */ /* 0x000fe20000010000 */
[----:B------:R-:W-:Y:S02]  /*3680*/  F2FP.SATFINITE.E4M3.F32.PACK_AB_MERGE_C R53, R68, R53, RZ ;  /* 0x000000354435723e */ /* 0x000fe400048070ff */
[----:B--2---:R-:W-:Y:S01]  /*3690*/  FADD.FTZ R12, R74, R19 ;  /* 0x000000134a0c7221 */ /* 0x004fe20000010000 */
[----:B------:R-:W-:Y:S01]  /*36a0*/  FADD.FTZ R16, R68, R21 ;  /* 0x0000001544107221 */ /* 0x000fe20000010000 */
[C---:B------:R-:W-:Y:S01]  /*36b0*/  F2FP.SATFINITE.E4M3.F32.PACK_AB_MERGE_C R74, R75.reuse, R74, RZ ;  /* 0x0000004a4b4a723e */ /* 0x040fe200048070ff */
[----:B------:R-:W2:Y:S01]  /*36c0*/  MUFU.EX2 R24, R24 ;  /* 0x0000001800187308 */ /* 0x000ea20000000800 */
[----:B------:R-:W-:Y:S01]  /*36d0*/  FADD.FTZ R12, R75, R12 ;  /* 0x0000000c4b0c7221 */ /* 0x000fe20000010000 */
[----:B------:R-:W-:Y:S01]  /*36e0*/  FADD.FTZ R21, R55, R16 ;  /* 0x0000001037157221 */ /* 0x000fe20000010000 */
[----:B------:R-:W-:-:S02]  /*36f0*/  F2FP.SATFINITE.E4M3.F32.PACK_AB_MERGE_C R150, R18, R9, R74 ;  /* 0x000000091296723e */ /* 0x000fc4000480704a */
[----:B-1----:R-:W-:Y:S01]  /*3700*/  FADD.FTZ R19, R11, R12 ;  /* 0x0000000c0b137221 */ /* 0x002fe20000010000 */
[----:B------:R-:W-:Y:S01]  /*3710*/  FADD.FTZ R16, R58, R21 ;  /* 0x000000153a107221 */ /* 0x000fe20000010000 */
[----:B------:R-:W-:Y:S01]  /*3720*/  F2FP.SATFINITE.E4M3.F32.PACK_AB_MERGE_C R151, R66, R49, R53 ;  /* 0x000000314297723e */ /* 0x000fe20004807035 */
[----:B------:R-:W1:Y:S01]  /*3730*/  MUFU.EX2 R6, R6 ;  /* 0x0000000600067308 */ /* 0x000e620000000800 */
[----:B0-----:R-:W-:Y:S01]  /*3740*/  FADD.FTZ R19, R20, R19 ;  /* 0x0000001314137221 */ /* 0x001fe20000010000 */
[----:B------:R-:W-:Y:S01]  /*3750*/  FADD.FTZ R21, R27, R16 ;  /* 0x000000101b157221 */ /* 0x000fe20000010000 */
[----:B------:R-:W-:-:S03]  /*3760*/  F2FP.SATFINITE.E4M3.F32.PACK_AB_MERGE_C R27, R30, R27, RZ ;  /* 0x0000001b1e1b723e */ /* 0x000fc600048070ff */
[----:B------:R-:W-:Y:S01]  /*3770*/  FADD.FTZ R26, R30, R21 ;  /* 0x000000151e1a7221 */ /* 0x000fe20000010000 */
[----:B------:R-:W-:Y:S01]  /*3780*/  F2FP.SATFINITE.E4M3.F32.PACK_AB_MERGE_C R137, R58, R55, R27 ;  /* 0x000000373a89723e */ /* 0x000fe2000480701b */
[----:B------:R-:W0:Y:S01]  /*3790*/  MUFU.EX2 R13, R13 ;  /* 0x0000000d000d7308 */ /* 0x000e220000000800 */
[----:B--2---:R-:W-:Y:S01]  /*37a0*/  FADD.FTZ R16, R24, R19 ;  /* 0x0000001318107221 */ /* 0x004fe20000010000 */
[----:B------:R-:W-:-:S03]  /*37b0*/  FADD.FTZ R21, R31, R26 ;  /* 0x0000001a1f157221 */ /* 0x000fc60000010000 */
[C---:B------:R-:W-:Y:S01]  /*37c0*/  FADD.FTZ R19, R77.reuse, R16 ;  /* 0x000000104d137221 */ /* 0x040fe20000010000 */
[----:B------:R-:W-:Y:S01]  /*37d0*/  FADD.FTZ R26, R36, R21 ;  /* 0x00000015241a7221 */ /* 0x000fe20000010000 */
[----:B------:R-:W-:Y:S01]  /*37e0*/  F2FP.SATFINITE.E4M3.F32.PACK_AB_MERGE_C R77, R77, R24, RZ ;  /* 0x000000184d4d723e */ /* 0x000fe200048070ff */
[----:B------:R-:W2:Y:S01]  /*37f0*/  MUFU.EX2 R8, R8 ;  /* 0x0000000800087308 */ /* 0x000ea20000000800 */
[----:B-1----:R-:W-:Y:S01]  /*3800*/  FADD.FTZ R16, R6, R19 ;  /* 0x0000001306107221 */ /* 0x002fe20000010000 */
[----:B------:R-:W-:Y:S01]  /*3810*/  FADD.FTZ R21, R35, R26 ;  /* 0x0000001a23157221 */ /* 0x000fe20000010000 */
[----:B------:R-:W-:Y:S02]  /*3820*/  F2FP.SATFINITE.E4M3.F32.PACK_AB_MERGE_C R35, R40, R35, RZ ;  /* 0x000000232823723e */ /* 0x000fe400048070ff */
[----:B------:R-:W-:Y:S01]  /*3830*/  F2FP.SATFINITE.E4M3.F32.PACK_AB_MERGE_C R136, R20, R11, R77 ;  /* 0x0000000b1488723e */ /* 0x000fe2000480704d */
[----:B------:R-:W-:Y:S01]  /*3840*/  FADD.FTZ R40, R40, R21 ;  /* 0x0000001528287221 */ /* 0x000fe20000010000 */
[----:B------:R-:W-:Y:S01]  /*3850*/  F2FP.SATFINITE.E4M3.F32.PACK_AB_MERGE_C R139, R36, R31, R35 ;  /* 0x0000001f248b723e */ /* 0x000fe20004807023 */
[----:B------:R-:W1:Y:S01]  /*3860*/  MUFU.EX2 R15, R15 ;  /* 0x0000000f000f7308 */ /* 0x000e620000000800 */
[----:B0-----:R-:W-:Y:S01]  /*3870*/  FADD.FTZ R19, R13, R16 ;  /* 0x000000100d137221 */ /* 0x001fe20000010000 */
[----:B------:R-:W-:-:S03]  /*3880*/  FADD.FTZ R21, R43, R40 ;  /* 0x000000282b157221 */ /* 0x000fc60000010000 */
[----:B------:R-:W-:Y:S01]  /*3890*/  FADD.FTZ R16, R22, R19 ;  /* 0x0000001316107221 */ /* 0x000fe20000010000 */
[----:B------:R-:W-:Y:S02]  /*38a0*/  FADD.FTZ R21, R44, R21 ;  /* 0x000000152c157221 */ /* 0x000fe40000010000 */
[----:B------:R-:W0:Y:S01]  /*38b0*/  MUFU.EX2 R46, R46 ;  /* 0x0000002e002e7308 */ /* 0x000e220000000800 */
[C---:B------:R-:W-:Y:S01]  /*38c0*/  FADD.FTZ R19, R79.reuse, R16 ;  /* 0x000000104f137221 */ /* 0x040fe20000010000 */
[----:B------:R-:W-:-:S03]  /*38d0*/  F2FP.SATFINITE.E4M3.F32.PACK_AB_MERGE_C R79, R79, R22, RZ ;  /* 0x000000164f4f723e */ /* 0x000fc600048070ff */
[----:B--2---:R-:W-:Y:S01]  /*38e0*/  FADD.FTZ R16, R8, R19 ;  /* 0x0000001308107221 */ /* 0x004fe20000010000 */
[----:B------:R-:W-:Y:S02]  /*38f0*/  F2FP.SATFINITE.E4M3.F32.PACK_AB_MERGE_C R138, R13, R6, R79 ;  /* 0x000000060d8a723e */ /* 0x000fe4000480704f */
[----:B------:R-:W2:Y:S01]  /*3900*/  MUFU.EX2 R42, R42 ;  /* 0x0000002a002a7308 */ /* 0x000ea20000000800 */
[----:B-1----:R-:W-:-:S07]  /*3910*/  FADD.FTZ R19, R15, R16 ;  /* 0x000000100f137221 */ /* 0x002fce0000010000 */
[----:B------:R-:W1:Y:S01]  /*3920*/  MUFU.EX2 R73, R73 ;  /* 0x0000004900497308 */ /* 0x000e620000000800 */
[----:B0-----:R-:W-:-:S07]  /*3930*/  FADD.FTZ R22, R46, R21 ;  /* 0x000000152e167221 */ /* 0x001fce0000010000 */
[----:B------:R-:W0:Y:S01]  /*3940*/  MUFU.EX2 R45, R45 ;  /* 0x0000002d002d7308 */ /* 0x000e220000000800 */
[----:B--2---:R-:W-:-:S07]  /*3950*/  FADD.FTZ R16, R42, R19 ;  /* 0x000000132a107221 */ /* 0x004fce0000010000 */
[----:B------:R-:W2:Y:S01]  /*3960*/  MUFU.EX2 R47, R47 ;  /* 0x0000002f002f7308 */ /* 0x000ea20000000800 */
[C---:B-1----:R-:W-:Y:S01]  /*3970*/  FADD.FTZ R22, R73.reuse, R22 ;  /* 0x0000001649167221 */ /* 0x042fe20000010000 */
[----:B------:R-:W-:-:S04]  /*3980*/  F2FP.SATFINITE.E4M3.F32.PACK_AB_MERGE_C R46, R73, R46, RZ ;  /* 0x0000002e492e723e */ /* 0x000fc800048070ff */
[----:B------:R-:W-:Y:S02]  /*3990*/  F2FP.SATFINITE.E4M3.F32.PACK_AB_MERGE_C R141, R44, R43, R46 ;  /* 0x0000002b2c8d723e */ /* 0x000fe4000480702e */
[----:B------:R-:W1:Y:S01]  /*39a0*/  MUFU.EX2 R10, R10 ;  /* 0x0000000a000a7308 */ /* 0x000e620000000800 */
[C---:B0-----:R-:W-:Y:S01]  /*39b0*/  F2FP.SATFINITE.E4M3.F32.PACK_AB_MERGE_C R42, R45.reuse, R42, RZ ;  /* 0x0000002a2d2a723e */ /* 0x041fe200048070ff */
[----:B------:R-:W-:-:S03]  /*39c0*/  FADD.FTZ R45, R45, R16 ;  /* 0x000000102d2d7221 */ /* 0x000fc60000010000 */
[----:B------:R-:W-:-:S03]  /*39d0*/  F2FP.SATFINITE.E4M3.F32.PACK_AB_MERGE_C R140, R15, R8, R42 ;  /* 0x000000080f8c723e */ /* 0x000fc6000480702a */
[----:B------:R-:W0:Y:S01]  /*39e0*/  MUFU.EX2 R52, R52 ;  /* 0x0000003400347308 */ /* 0x000e220000000800 */
[----:B--2---:R-:W-:-:S07]  /*39f0*/  FADD.FTZ R19, R47, R22 ;  /* 0x000000162f137221 */ /* 0x004fce0000010000 */
[----:B------:R-:W2:Y:S01]  /*3a00*/  MUFU.EX2 R17, R17 ;  /* 0x0000001100117308 */ /* 0x000ea20000000800 */
[----:B-1----:R-:W-:-:S07]  /*3a10*/  FADD.FTZ R16, R10, R45 ;  /* 0x0000002d0a107221 */ /* 0x002fce0000010000 */
[----:B------:R-:W1:Y:S01]  /*3a20*/  MUFU.EX2 R34, R34 ;  /* 0x0000002200227308 */ /* 0x000e620000000800 */
[----:B0-----:R-:W-:-:S07]  /*3a30*/  FADD.FTZ R19, R52, R19 ;  /* 0x0000001334137221 */ /* 0x001fce0000010000 */
[----:B------:R-:W0:Y:S01]  /*3a40*/  MUFU.EX2 R23, R23 ;  /* 0x0000001700177308 */ /* 0x000e220000000800 */
[----:B--2---:R-:W-:-:S07]  /*3a50*/  FADD.FTZ R22, R17, R16 ;  /* 0x0000001011167221 */ /* 0x004fce0000010000 */
[----:B------:R-:W2:Y:S01]  /*3a60*/  MUFU.EX2 R37, R37 ;  /* 0x0000002500257308 */ /* 0x000ea20000000800 */
[----:B-1----:R-:W-:-:S07]  /*3a70*/  FADD.FTZ R24, R34, R19 ;  /* 0x0000001322187221 */ /* 0x002fce0000010000 */
[----:B------:R-:W1:Y:S01]  /*3a80*/  MUFU.EX2 R12, R25 ;  /* 0x00000019000c7308 */ /* 0x000e620000000800 */
[----:B0-----:R-:W-:-:S07]  /*3a90*/  FADD.FTZ R19, R23, R22 ;  /* 0x0000001617137221 */ /* 0x001fce0000010000 */
[----:B------:R-:W0:Y:S01]  /*3aa0*/  MUFU.EX2 R38, R38 ;  /* 0x0000002600267308 */ /* 0x000e220000000800 */
[C---:B--2---:R-:W-:Y:S01]  /*3ab0*/  F2FP.SATFINITE.E4M3.F32.PACK_AB_MERGE_C R34, R37.reuse, R34, RZ ;  /* 0x000000222522723e */ /* 0x044fe200048070ff */
[----:B------:R-:W-:-:S03]  /*3ac0*/  FADD.FTZ R37, R37, R24 ;  /* 0x0000001825257221 */ /* 0x000fc60000010000 */
[----:B------:R-:W-:-:S03]  /*3ad0*/  F2FP.SATFINITE.E4M3.F32.PACK_AB_MERGE_C R143, R52, R47, R34 ;  /* 0x0000002f348f723e */ /* 0x000fc60004807022 */
[----:B------:R-:W2:Y:S01]  /*3ae0*/  MUFU.EX2 R28, R28 ;  /* 0x0000001c001c7308 */ /* 0x000ea20000000800 */
[C---:B-1----:R-:W-:Y:S01]  /*3af0*/  FADD.FTZ R19, R12.reuse, R19 ;  /* 0x000000130c137221 */ /* 0x042fe20000010000 */
[----:B------:R-:W-:-:S04]  /*3b00*/  F2FP.SATFINITE.E4M3.F32.PACK_AB_MERGE_C R23, R12, R23, RZ ;  /* 0x000000170c17723e */ /* 0x000fc800048070ff */
[----:B------:R-:W-:Y:S02]  /*3b10*/  F2FP.SATFINITE.E4M3.F32.PACK_AB_MERGE_C R142, R17, R10, R23 ;  /* 0x0000000a118e723e */ /* 0x000fe40004807017 */
[----:B------:R-:W1:Y:S01]  /*3b20*/  MUFU.EX2 R39, R39 ;  /* 0x0000002700277308 */ /* 0x000e620000000800 */
[----:B0-----:R-:W-:-:S07]  /*3b30*/  FADD.FTZ R22, R38, R37 ;  /* 0x0000002526167221 */ /* 0x001fce0000010000 */
[----:B------:R-:W0:Y:S01]  /*3b40*/  MUFU.EX2 R29, R29 ;  /* 0x0000001d001d7308 */ /* 0x000e220000000800 */
[----:B--2---:R-:W-:-:S07]  /*3b50*/  FADD.FTZ R12, R28, R19 ;  /* 0x000000131c0c7221 */ /* 0x004fce0000010000 */
[----:B------:R-:W-:Y:S01]  /*3b60*/  MUFU.EX2 R41, R41 ;  /* 0x0000002900297308 */ /* 0x000fe20000000800 */
[----:B-1----:R-:W-:-:S07]  /*3b70*/  FADD.FTZ R22, R39, R22 ;  /* 0x0000001627167221 */ /* 0x002fce0000010000 */
[----:B------:R-:W1:Y:S01]  /*3b80*/  MUFU.EX2 R56, R56 ;  /* 0x0000003800387308 */ /* 0x000e620000000800 */
[----:B0-----:R-:W-:-:S07]  /*3b90*/  FADD.FTZ R7, R29, R12 ;  /* 0x0000000c1d077221 */ /* 0x001fce0000010000 */
[----:B------:R-:W0:Y:S08]  /*3ba0*/  MUFU.EX2 R32, R32 ;  /* 0x0000002000207308 */ /* 0x000e300000000800 */
[----:B------:R-:W2:Y:S01]  /*3bb0*/  MUFU.EX2 R57, R57 ;  /* 0x0000003900397308 */ /* 0x000ea20000000800 */
[----:B-1----:R-:W-:Y:S01]  /*3bc0*/  F2FP.SATFINITE.E4M3.F32.PACK_AB_MERGE_C R21, R56, R41, RZ ;  /* 0x000000293815723e */ /* 0x002fe200048070ff */
[----:B------:R-:W-:-:S03]  /*3bd0*/  FADD.FTZ R41, R41, R22 ;  /* 0x0000001629297221 */ /* 0x000fc60000010000 */
[----:B------:R-:W-:Y:S01]  /*3be0*/  F2FP.SATFINITE.E4M3.F32.PACK_AB_MERGE_C R145, R39, R38, R21 ;  /* 0x000000262791723e */ /* 0x000fe20004807015 */
[----:B------:R-:W-:Y:S02]  /*3bf0*/  FADD.FTZ R56, R56, R41 ;  /* 0x0000002938387221 */ /* 0x000fe40000010000 */
[----:B------:R-:W1:Y:S01]  /*3c00*/  MUFU.EX2 R61, R61 ;  /* 0x0000003d003d7308 */ /* 0x000e620000000800 */
[----:B0-----:R-:W-:-:S07]  /*3c10*/  FADD.FTZ R14, R32, R7 ;  /* 0x00000007200e7221 */ /* 0x001fce0000010000 */
[----:B------:R-:W0:Y:S01]  /*3c20*/  MUFU.EX2 R59, R59 ;  /* 0x0000003b003b7308 */ /* 0x000e220000000800 */
[C---:B--2---:R-:W-:Y:S01]  /*3c30*/  FADD.FTZ R14, R57.reuse, R14 ;  /* 0x0000000e390e7221 */ /* 0x044fe20000010000 */
[----:B------:R-:W-:-:S04]  /*3c40*/  F2FP.SATFINITE.E4M3.F32.PACK_AB_MERGE_C R32, R57, R32, RZ ;  /* 0x000000203920723e */ /* 0x000fc800048070ff */
[----:B------:R-:W-:Y:S02]  /*3c50*/  F2FP.SATFINITE.E4M3.F32.PACK_AB_MERGE_C R144, R29, R28, R32 ;  /* 0x0000001c1d90723e */ /* 0x000fe40004807020 */
[----:B------:R-:W2:Y:S01]  /*3c60*/  MUFU.EX2 R65, R65 ;  /* 0x0000004100417308 */ /* 0x000ea20000000800 */
[----:B-1----:R-:W-:-:S07]  /*3c70*/  F2FP.SATFINITE.E4M3.F32.PACK_AB_MERGE_C R6, R62, R61, RZ ;  /* 0x0000003d3e06723e */ /* 0x002fce00048070ff */
[----:B------:R-:W1:Y:S01]  /*3c80*/  MUFU.EX2 R60, R60 ;  /* 0x0000003c003c7308 */ /* 0x000e620000000800 */
[----:B0-----:R-:W-:-:S07]  /*3c90*/  FADD.FTZ R9, R59, R56 ;  /* 0x000000383b097221 */ /* 0x001fce0000010000 */
[----:B------:R-:W0:Y:S01]  /*3ca0*/  MUFU.EX2 R16, R67 ;  /* 0x0000004300107308 */ /* 0x000e220000000800 */
[----:B--2---:R-:W-:-:S07]  /*3cb0*/  FADD.FTZ R7, R65, R14 ;  /* 0x0000000e41077221 */ /* 0x004fce0000010000 */
[----:B------:R-:W-:Y:S01]  /*3cc0*/  MUFU.EX2 R69, R69 ;  /* 0x0000004500457308 */ /* 0x000fe20000000800 */
[C---:B-1----:R-:W-:Y:S01]  /*3cd0*/  F2FP.SATFINITE.E4M3.F32.PACK_AB_MERGE_C R147, R60.reuse, R59, R6 ;  /* 0x0000003b3c93723e */ /* 0x042fe20004807006 */
[----:B------:R-:W-:-:S04]  /*3ce0*/  FADD.FTZ R60, R60, R9 ;  /* 0x000000093c3c7221 */ /* 0x000fc80000010000 */
[----:B------:R-:W-:Y:S02]  /*3cf0*/  FADD.FTZ R9, R61, R60 ;  /* 0x0000003c3d097221 */ /* 0x000fe40000010000 */
[----:B------:R-:W1:Y:S01]  /*3d00*/  MUFU.EX2 R12, R71 ;  /* 0x00000047000c7308 */ /* 0x000e620000000800 */
[----:B0-----:R-:W-:Y:S01]  /*3d10*/  FADD.FTZ R6, R16, R7 ;  /* 0x0000000710067221 */ /* 0x001fe20000010000 */
[----:B------:R-:W-:Y:S01]  /*3d20*/  FADD.FTZ R9, R62, R9 ;  /* 0x000000093e097221 */ /* 0x000fe20000010000 */
[----:B-1----:R-:W-:Y:S02]  /*3d30*/  F2FP.SATFINITE.E4M3.F32.PACK_AB_MERGE_C R7, R12, R69, RZ ;  /* 0x000000450c07723e */ /* 0x002fe400048070ff */
[----:B------:R-:W-:Y:S02]  /*3d40*/  FADD.FTZ R69, R69, R6 ;  /* 0x0000000645457221 */ /* 0x000fe40000010000 */
[----:B------:R-:W-:Y:S02]  /*3d50*/  F2FP.SATFINITE.E4M3.F32.PACK_AB_MERGE_C R146, R16, R65, R7 ;  /* 0x000000411092723e */ /* 0x000fe40004807007 */
[----:B------:R-:W-:Y:S01]  /*3d60*/  FADD.FTZ R8, R12, R69 ;  /* 0x000000450c087221 */ /* 0x000fe20000010000 */
[----:B------:R-:W-:Y:S06]  /*3d70*/  @!P2 BRA `(.L_x_19) ;  /* 0x000000240068a947 */ /* 0x000fec0003800000 */
[----:B------:R-:W-:Y:S01]  /*3d80*/  IMAD.MOV.U32 R7, RZ, RZ, R70 ;  /* 0x000000ffff077224 */ /* 0x000fe200078e0046 */
[----:B------:R-:W-:Y:S01]  /*3d90*/  CS2R R134, SRZ ;  /* 0x0000000000867805 */ /* 0x000fe2000001ff00 */
[----:B------:R-:W-:Y:S01]  /*3da0*/  IMAD.MOV.U32 R6, RZ, RZ, R3 ;  /* 0x000000ffff067224 */ /* 0x000fe200078e0003 */
[----:B------:R-:W-:Y:S02]  /*3db0*/  CS2R R132, SRZ ;  /* 0x0000000000847805 */ /* 0x000fe4000001ff00 */
[----:B------:R-:W-:Y:S02]  /*3dc0*/  CS2R R130, SRZ ;  /* 0x0000000000827805 */ /* 0x000fe4000001ff00 */
        /* <DEDUP_REMOVED lines=21> */
[----:B------:R-:W-:Y:S01]  /*3f20*/  UMOV UR5, URZ ;  /* 0x0000003f00057c82 */ /* 0x000fe20008000000 */
[----:B------:R-:W-:Y:S01]  /*3f30*/  UMOV UR6, URZ ;  /* 0x0000003f00067c82 */ /* 0x000fe20008000000 */
[----:B------:R-:W-:-:S05]  /*3f40*/  ULDC UR21, c[0x0][0x988] ;  /* 0x0002620000157ab9 */ /* 0x000fca0000000800 */
.L_x_29:
[----:B------:R-:W-:-:S04]  /*3f50*/  UISETP.NE.AND UP0, UPT, UR6, 0x1, UPT ;  /* 0x000000010600788c */ /* 0x000fc8000bf05270 */
[----:B------:R-:W-:-:S04]  /*3f60*/  USEL UR4, URZ, 0x1, UP0 ;  /* 0x000000013f047887 */ /* 0x000fc80008000000 */
[----:B------:R-:W-:Y:S01]  /*3f70*/  ULOP3.LUT UR4, UR5, UR4, URZ, 0x3c, !UPT ;  /* 0x0000000405047292 */ /* 0x000fe2000f8e3c3f */
[----:B------:R-:W-:Y:S11]  /*3f80*/  @!P0 BRA `(.L_x_20) ;  /* 0x0000000000048947 */ /* 0x000ff60003800000 */
[----:B------:R-:W-:Y:S01]  /*3f90*/  BPT.TRAP 0x1 ;  /* 0x000000040000795c */ /* 0x000fe20000300000 */
.L_x_20:
[----:B------:R-:W-:Y:S01]  /*3fa0*/  UIADD3 UR10, UR6, 0x1, URZ ;  /* 0x00000001060a7890 */ /* 0x000fe2000fffe03f */
[----:B------:R-:W-:-:S03]  /*3fb0*/  IMAD.U32 R3, RZ, RZ, UR4 ;  /* 0x00000004ff037e24 */ /* 0x000fc6000f8e00ff */
[----:B------:R-:W-:Y:S02]  /*3fc0*/  UISETP.NE.AND UP0, UPT, UR10, 0x2, UPT ;  /* 0x000000020a00788c */ /* 0x000fe4000bf05270 */
[----:B------:R-:W-:Y:S02]  /*3fd0*/  SHF.L.U32 R3, R3, 0x1f, RZ ;  /* 0x0000001f03037819 */ /* 0x000fe400000006ff */
[----:B------:R-:W-:-:S04]  /*3fe0*/  USEL UR10, UR10, URZ, UP0 ;  /* 0x0000003f0a0a7287 */ /* 0x000fc80008000000 */
[----:B------:R-:W-:Y:S02]  /*3ff0*/  ULEA UR22, UR10, UR38, 0x3 ;  /* 0x000000260a167291 */ /* 0x000fe4000f8e183f */
[----:B------:R-:W-:-:S07]  /*4000*/  IMAD.U32 R2, RZ, RZ, UR10 ;  /* 0x0000000aff027e24 */ /* 0x000fce000f8e00ff */
[----:B------:R0:W1:Y:S01]  /*4010*/  SYNCS.PHASECHK.TRANS64.TRYWAIT P2, [UR22+0x17030], R3 ;  /* 0x01703003ff0075a7 */ /* 0x0000620008040156 */
[----:B------:R-:W-:Y:S05]  /*4020*/  @!P0 BRA `(.L_x_21) ;  /* 0x0000000000048947 */ /* 0x000fea0003800000 */
[----:B------:R-:W-:Y:S01]  /*4030*/  BPT.TRAP 0x1 ;  /* 0x000000040000795c */ /* 0x000fe20000300000 */
.L_x_21:
[----:B-1----:R-:W-:Y:S05]  /*4040*/  @P2 BRA `(.L_x_22) ;  /* 0x0000000000082947 */ /* 0x002fea0003800000 */
[----:B------:R-:W1:Y:S02]  /*4050*/  SYNCS.PHASECHK.TRANS64.TRYWAIT P2, [UR22+0x17030], R3 ;  /* 0x01703003ff0075a7 */ /* 0x000e640008040156 */
[----:B-1----:R-:W-:Y:S05]  /*4060*/  @!P2 BRA `(.L_x_23) ;  /* 0x00000080005ca947 */ /* 0x002fea0003800000 */
.L_x_22:
[----:B------:R-:W-:Y:S01]  /*4070*/  R2UR UR18, R2 ;  /* 0x00000000021272ca */ /* 0x000fe200000e0000 */
[----:B------:R-:W-:Y:S01]  /*4080*/  WARPGROUP.ARRIVE ;  /* 0x00000000000079c5 */ /* 0x000fe20000000000 */
[----:B------:R-:W-:Y:S01]  /*4090*/  R2UR UR16, R4 ;  /* 0x00000000041072ca */ /* 0x000fe200000e0000 */
[----:B------:R-:W-:Y:S01]  /*40a0*/  UMOV UR19, 0xc0000010 ;  /* 0xc000001000137882 */ /* 0x000fe20000000000 */
[----:B------:R-:W-:Y:S01]  /*40b0*/  R2UR UR17, R5 ;  /* 0x00000000051172ca */ /* 0x000fe200000e0000 */
[----:B------:R-:W-:Y:S01]  /*40c0*/  UMOV UR11, 0xc0000010 ;  /* 0xc0000010000b7882 */ /* 0x000fe20000000000 */
[----:B------:R-:W-:-:S07]  /*40d0*/  UMOV UR15, 0xc0000010 ;  /* 0xc0000010000f7882 */ /* 0x000fce0000000000 */
[----:B------:R-:W-:-:S04]  /*40e0*/  UIMAD UR18, UR18, 0x300, UR20 ;  /* 0x00000300121278a4 */ /* 0x000fc8000f8e0214 */
[----:B------:R-:W-:Y:S02]  /*40f0*/  UIADD3 UR10, UR18, 0x100, URZ ;  /* 0x00000100120a7890 */ /* 0x000fe4000fffe03f */
[----:B------:R-:W-:-:S03]  /*4100*/  UIADD3 UR14, UR18, 0x200, URZ ;  /* 0x00000200120e7890 */ /* 0x000fc6000fffe03f */
[----:B------:R-:W-:Y:S03]  /*4110*/  QGMMA.64x128x32.F32.E4M3.E4M3 R24, gdesc[UR16], RZ, !UPT, gsb0 ;  /* 0x01e00000101879f3 */ /* 0x000fe6000c0008ff */
[----:B------:R-:W-:Y:S02]  /*4120*/  WARPGROUP.DEPBAR.LE gsb0, 0x0 ;  /* 0x00008000000079c5 */ /* 0x000fe40000010000 */
[----:B------:R-:W-:-:S07]  /*4130*/  WARPGROUP.ARRIVE ;  /* 0x00000000000079c5 */ /* 0x000fce0000000000 */
[----:B------:R-:W-:Y:S03]  /*4140*/  QGMMA.64x128x32.F32.E4M3.E4M3 R24, gdesc[UR8], R24, gsb0 ;  /* 0x01e00000081879f3 */ /* 0x000fe60008000818 */
[----:B------:R-:W-:Y:S02]  /*4150*/  WARPGROUP.DEPBAR.LE gsb0, 0x0 ;  /* 0x00008000000079c5 */ /* 0x000fe40000010000 */
[----:B------:R-:W-:-:S07]  /*4160*/  WARPGROUP.ARRIVE ;  /* 0x00000000000079c5 */ /* 0x000fce0000000000 */
[----:B------:R-:W-:Y:S03]  /*4170*/  QGMMA.64x128x32.F32.E4M3.E4M3 R24, gdesc[UR12], R24, gsb0 ;  /* 0x01e000000c1879f3 */ /* 0x000fe60008000818 */
[----:B------:R-:W-:Y:S02]  /*4180*/  WARPGROUP.DEPBAR.LE gsb0, 0x0 ;  /* 0x00008000000079c5 */ /* 0x000fe40000010000 */
[----:B------:R-:W-:Y:S05]  /*4190*/  @!P0 BRA `(.L_x_24) ;  /* 0x0000000000048947 */ /* 0x000fea0003800000 */
[----:B------:R-:W-:Y:S01]  /*41a0*/  BPT.TRAP 0x1 ;  /* 0x000000040000795c */ /* 0x000fe20000300000 */
.L_x_24:
[----:B------:R-:W-:Y:S01]  /*41b0*/  ULEA UR11, UR6, UR38, 0x3 ;  /* 0x00000026060b7291 */ /* 0x000fe2000f8e183f */
[----:B01----:R-:W-:-:S05]  /*41c0*/  IMAD.U32 R3, RZ, RZ, UR5 ;  /* 0x00000005ff037e24 */ /* 0x003fca000f8e00ff */
[----:B------:R-:W-:-:S04]  /*41d0*/  SHF.L.U32 R3, R3, 0x1f, RZ ;  /* 0x0000001f03037819 */ /* 0x000fc800000006ff */
[----:B------:R0:W1:Y:S01]  /*41e0*/  SYNCS.PHASECHK.TRANS64.TRYWAIT P2, [UR11+0x17050], R3 ;  /* 0x01705003ff0075a7 */ /* 0x000062000804014b */
[----:B------:R-:W-:Y:S05]  /*41f0*/  @!P0 BRA `(.L_x_25) ;  /* 0x0000000000048947 */ /* 0x000fea0003800000 */
[----:B------:R-:W-:Y:S01]  /*4200*/  BPT.TRAP 0x1 ;  /* 0x000000040000795c */ /* 0x000fe20000300000 */
.L_x_25:
[C---:B------:R-:W-:Y:S01]  /*4210*/  FMUL.FTZ R11, R0.reuse, R24 ;  /* 0x00000018000b7220 */ /* 0x040fe20000410000 */
[C---:B------:R-:W-:Y:S01]  /*4220*/  FMUL.FTZ R12, R0.reuse, R26 ;  /* 0x0000001a000c7220 */ /* 0x040fe20000410000 */
[C---:B------:R-:W-:Y:S01]  /*4230*/  FMUL.FTZ R10, R0.reuse, R25 ;  /* 0x00000019000a7220 */ /* 0x040fe20000410000 */
[C---:B------:R-:W-:Y:S01]  /*4240*/  FMUL.FTZ R13, R0.reuse, R27 ;  /* 0x0000001b000d7220 */ /* 0x040fe20000410000 */
[C---:B------:R-:W-:Y:S01]  /*4250*/  FMUL.FTZ R14, R0.reuse, R28 ;  /* 0x0000001c000e7220 */ /* 0x040fe20000410000 */
[C---:B------:R-:W-:Y:S01]  /*4260*/  FMUL.FTZ R16, R0.reuse, R30 ;  /* 0x0000001e00107220 */ /* 0x040fe20000410000 */
[----:B------:R-:W2:Y:S01]  /*4270*/  MUFU.TANH R11, R11 ;  /* 0x0000000b000b7308 */ /* 0x000ea20000002400 */
[C---:B------:R-:W-:Y:S01]  /*4280*/  FMUL.FTZ R15, R0.reuse, R29 ;  /* 0x0000001d000f7220 */ /* 0x040fe20000410000 */
[C---:B------:R-:W-:Y:S01]  /*4290*/  FMUL.FTZ R17, R0.reuse, R31 ;  /* 0x0000001f00117220 */ /* 0x040fe20000410000 */
[C---:B------:R-:W-:Y:S01]  /*42a0*/  FMUL.FTZ R18, R0.reuse, R32 ;  /* 0x0000002000127220 */ /* 0x040fe20000410000 */
[C---:B------:R-:W-:Y:S01]  /*42b0*/  FMUL.FTZ R20, R0.reuse, R34 ;  /* 0x0000002200147220 */ /* 0x040fe20000410000 */
[C---:B------:R-:W-:Y:S01]  /*42c0*/  FMUL.FTZ R19, R0.reuse, R33 ;  /* 0x0000002100137220 */ /* 0x040fe20000410000 */
[C---:B------:R-:W-:Y:S01]  /*42d0*/  FMUL.FTZ R33, R0.reuse, R47 ;  /* 0x0000002f00217220 */ /* 0x040fe20000410000 */
[C---:B------:R-:W-:Y:S01]  /*42e0*/  FMUL.FTZ R47, R0.reuse, R61 ;  /* 0x0000003d002f7220 */ /* 0x040fe20000410000 */
[----:B------:R-:W3:Y:S01]  /*42f0*/  MUFU.TANH R12, R12 ;  /* 0x0000000c000c7308 */ /* 0x000ee20000002400 */
[C---:B------:R-:W-:Y:S01]  /*4300*/  FMUL.FTZ R21, R0.reuse, R35 ;  /* 0x0000002300157220 */ /* 0x040fe20000410000 */
[C---:B------:R-:W-:Y:S01]  /*4310*/  FMUL.FTZ R22, R0.reuse, R36 ;  /* 0x0000002400167220 */ /* 0x040fe20000410000 */
[C---:B------:R-:W-:Y:S01]  /*4320*/  FMUL.FTZ R34, R0.reuse, R48 ;  /* 0x0000003000227220 */ /* 0x040fe20000410000 */
[C---:B------:R-:W-:Y:S01]  /*4330*/  FMUL.FTZ R48, R0.reuse, R62 ;  /* 0x0000003e00307220 */ /* 0x040fe20000410000 */
[C---:B------:R-:W-:Y:S01]  /*4340*/  FMUL.FTZ R24, R0.reuse, R38 ;  /* 0x0000002600187220 */ /* 0x040fe20000410000 */
[C---:B------:R-:W-:Y:S01]  /*4350*/  FMUL.FTZ R23, R0.reuse, R37 ;  /* 0x0000002500177220 */ /* 0x040fe20000410000 */
[C---:B------:R-:W-:Y:S01]  /*4360*/  FMUL.FTZ R35, R0.reuse, R49 ;  /* 0x0000003100237220 */ /* 0x040fe20000410000 */
[----:B------:R-:W4:Y:S01]  /*4370*/  MUFU.TANH R10, R10 ;  /* 0x0000000a000a7308 */ /* 0x000f220000002400 */
[----:B--2---:R-:W-:Y:S01]  /*4380*/  FMNMX.FTZ R61, R11, R6, !PT ;  /* 0x000000060b3d7209 */ /* 0x004fe20007810000 */
[C---:B------:R-:W-:Y:S01]  /*4390*/  FMUL.FTZ R49, R0.reuse, R63 ;  /* 0x0000003f00317220 */ /* 0x040fe20000410000 */
[C---:B------:R-:W-:Y:S01]  /*43a0*/  FMUL.FTZ R25, R0.reuse, R39 ;  /* 0x0000002700197220 */ /* 0x040fe20000410000 */
[C---:B------:R-:W-:Y:S01]  /*43b0*/  FMUL.FTZ R26, R0.reuse, R40 ;  /* 0x00000028001a7220 */ /* 0x040fe20000410000 */
[C---:B------:R-:W-:Y:S01]  /*43c0*/  FMUL.FTZ R36, R0.reuse, R50 ;  /* 0x0000003200247220 */ /* 0x040fe20000410000 */
[C---:B------:R-:W-:Y:S01]  /*43d0*/  FMUL.FTZ R50, R0.reuse, R64 ;  /* 0x0000004000327220 */ /* 0x040fe20000410000 */
[----:B------:R-:W-:Y:S01]  /*43e0*/  FMUL.FTZ R28, R0, R42 ;  /* 0x0000002a001c7220 */ /* 0x000fe20000410000 */
[----:B------:R-:W2:Y:S01]  /*43f0*/  MUFU.TANH R13, R13 ;  /* 0x0000000d000d7308 */ /* 0x000ea20000002400 */
[----:B---3--:R-:W-:Y:S01]  /*4400*/  FMNMX.FTZ R62, R12, R7, !PT ;  /* 0x000000070c3e7209 */ /* 0x008fe20007810000 */
[C---:B------:R-:W-:Y:S01]  /*4410*/  FMUL.FTZ R27, R0.reuse, R41 ;  /* 0x00000029001b7220 */ /* 0x040fe20000410000 */
[C---:B------:R-:W-:Y:S01]  /*4420*/  FMUL.FTZ R37, R0.reuse, R51 ;  /* 0x0000003300257220 */ /* 0x040fe20000410000 */
[C---:B------:R-:W-:Y:S01]  /*4430*/  FMUL.FTZ R51, R0.reuse, R65 ;  /* 0x0000004100337220 */ /* 0x040fe20000410000 */
[C---:B------:R-:W-:Y:S01]  /*4440*/  FMUL.FTZ R29, R0.reuse, R43 ;  /* 0x0000002b001d7220 */ /* 0x040fe20000410000 */
[C---:B------:R-:W-:Y:S01]  /*4450*/  FMUL.FTZ R30, R0.reuse, R44 ;  /* 0x0000002c001e7220 */ /* 0x040fe20000410000 */
[----:B------:R-:W-:Y:S01]  /*4460*/  FMUL.FTZ R32, R0, R46 ;  /* 0x0000002e00207220 */ /* 0x000fe20000410000 */
[----:B------:R-:W3:Y:S01]  /*4470*/  MUFU.TANH R14, R14 ;  /* 0x0000000e000e7308 */ /* 0x000ee20000002400 */
[----:B----4-:R-:W-:Y:S01]  /*4480*/  FMNMX.FTZ R61, R10, R61, !PT ;  /* 0x0000003d0a3d7209 */ /* 0x010fe20007810000 */
        /* <DEDUP_REMOVED lines=25> */
[----:B------:R-:W-:-:S05]  /*4620*/  FMUL.FTZ R61, R0, R75 ;  /* 0x0000004b003d7220 */ /* 0x000fca0000410000 */
[----:B------:R-:W4:Y:S01]  /*4630*/  MUFU.TANH R18, R18 ;  /* 0x0000001200127308 */ /* 0x000f220000002400 */
[----:B--2---:R-:W-:-:S07]  /*4640*/  FMNMX.FTZ R63, R15, R62, !PT ;  /* 0x0000003e0f3f7209 */ /* 0x004fce0007810000 */
[----:B------:R-:W2:Y:S01]  /*4650*/  MUFU.TANH R20, R20 ;  /* 0x0000001400147308 */ /* 0x000ea20000002400 */
[----:B---3--:R-:W-:-:S07]  /*4660*/  FMNMX.FTZ R65, R17, R64, !PT ;  /* 0x0000004011417209 */ /* 0x008fce0007810000 */
[----:B------:R-:W3:Y:S01]  /*4670*/  MUFU.TANH R19, R19 ;  /* 0x0000001300137308 */ /* 0x000ee20000002400 */
[----:B----4-:R-:W-:-:S07]  /*4680*/  FMNMX.FTZ R62, R18, R63, !PT ;  /* 0x0000003f123e7209 */ /* 0x010fce0007810000 */
[----:B------:R-:W4:Y:S01]  /*4690*/  MUFU.TANH R21, R21 ;  /* 0x0000001500157308 */ /* 0x000f220000002400 */
[----:B--2---:R-:W-:-:S07]  /*46a0*/  FMNMX.FTZ R64, R20, R65, !PT ;  /* 0x0000004114407209 */ /* 0x004fce0007810000 */
[----:B------:R-:W2:Y:S01]  /*46b0*/  MUFU.TANH R22, R22 ;  /* 0x0000001600167308 */ /* 0x000ea20000002400 */
[----:B---3--:R-:W-:Y:S01]  /*46c0*/  FMNMX.FTZ R63, R19, R62, !PT ;  /* 0x0000003e133f7209 */ /* 0x008fe20007810000 */
[----:B------:R-:W-:-:S06]  /*46d0*/  FMUL.FTZ R62, R0, R76 ;  /* 0x0000004c003e7220 */ /* 0x000fcc0000410000 */
[----:B------:R-:W3:Y:S01]  /*46e0*/  MUFU.TANH R24, R24 ;  /* 0x0000001800187308 */ /* 0x000ee20000002400 */
[----:B----4-:R-:W-:-:S07]  /*46f0*/  FMNMX.FTZ R65, R21, R64, !PT ;  /* 0x0000004015417209 */ /* 0x010fce0007810000 */
[----:B------:R-:W4:Y:S01]  /*4700*/  MUFU.TANH R23, R23 ;  /* 0x0000001700177308 */ /* 0x000f220000002400 */
[----:B--2---:R-:W-:Y:S01]  /*4710*/  FMNMX.FTZ R64, R22, R63, !PT ;  /* 0x0000003f16407209 */ /* 0x004fe20007810000 */
[----:B------:R-:W-:-:S06]  /*4720*/  FMUL.FTZ R63, R0, R77 ;  /* 0x0000004d003f7220 */ /* 0x000fcc0000410000 */
[----:B------:R-:W2:Y:S01]  /*4730*/  MUFU.TANH R25, R25 ;  /* 0x0000001900197308 */ /* 0x000ea20000002400 */
[----:B---3--:R-:W-:-:S07]  /*4740*/  FMNMX.FTZ R66, R24, R65, !PT ;  /* 0x0000004118427209 */ /* 0x008fce0007810000 */
[----:B------:R-:W3:Y:S01]  /*4750*/  MUFU.TANH R26, R26 ;  /* 0x0000001a001a7308 */ /* 0x000ee20000002400 */
[----:B----4-:R-:W-:-:S07]  /*4760*/  FMNMX.FTZ R65, R23, R64, !PT ;  /* 0x0000004017417209 */ /* 0x010fce0007810000 */
[----:B------:R-:W4:Y:S01]  /*4770*/  MUFU.TANH R28, R28 ;  /* 0x0000001c001c7308 */ /* 0x000f220000002400 */
[----:B--2---:R-:W-:-:S07]  /*4780*/  FMNMX.FTZ R67, R25, R66, !PT ;  /* 0x0000004219437209 */ /* 0x004fce0007810000 */
[----:B------:R-:W2:Y:S01]  /*4790*/  MUFU.TANH R27, R27 ;  /* 0x0000001b001b7308 */ /* 0x000ea20000002400 */
[----:B---3--:R-:W-:-:S07]  /*47a0*/  FMNMX.FTZ R64, R26, R65, !PT ;  /* 0x000000411a407209 */ /* 0x008fce0007810000 */
        /* <DEDUP_REMOVED lines=8> */
[----:B----4-:R-:W-:Y:S01]  /*4830*/  FMNMX.FTZ R66, R30, R65, !PT ;  /* 0x000000411e427209 */ /* 0x010fe20007810000 */
[----:B------:R-:W-:-:S06]  /*4840*/  FMUL.FTZ R65, R0, R79 ;  /* 0x0000004f00417220 */ /* 0x000fcc0000410000 */
        /* <DEDUP_REMOVED lines=89> */
[----:B---3--:R-:W-:Y:S02]  /*4de0*/  FMNMX.FTZ R75, R72, R75, !PT ;  /* 0x0000004b484b7209 */ /* 0x008fe40007810000 */
[----:B----4-:R-:W-:Y:S01]  /*4df0*/  FMNMX.FTZ R77, R73, R76, !PT ;  /* 0x0000004c494d7209 */ /* 0x010fe20007810000 */
[----:B-1----:R-:W-:Y:S06]  /*4e00*/  @P2 BRA `(.L_x_26) ;  /* 0x0000000000082947 */ /* 0x002fec0003800000 */
[----:B------:R-:W1:Y:S02]  /*4e10*/  SYNCS.PHASECHK.TRANS64.TRYWAIT P2, [UR11+0x17050], R3 ;  /* 0x01705003ff0075a7 */ /* 0x000e64000804014b */
[----:B-1----:R-:W-:Y:S05]  /*4e20*/  @!P2 BRA `(.L_x_27) ;  /* 0x000000740004a947 */ /* 0x002fea0003800000 */
.L_x_26:
[----:B------:R-:W-:Y:S01]  /*4e30*/  UIADD3 UR5, UR38, 0x400, URZ ;  /* 0x0000040026057890 */ /* 0x000fe2000fffe03f */
[----:B------:R-:W-:Y:S01]  /*4e40*/  WARPGROUP.ARRIVE ;  /* 0x00000000000079c5 */ /* 0x000fe20000000000 */
[----:B------:R-:W-:Y:S01]  /*4e50*/  UMOV UR15, 0x40000040 ;  /* 0x40000040000f7882 */ /* 0x000fe20000000000 */
[----:B-1----:R-:W1:Y:S01]  /*4e60*/  SHFL.BFLY PT, R70, R75, 0x2, 0x1f ;  /* 0x0c401f004b467f89 */ /* 0x002e6200000e0000 */
[----:B------:R-:W-:Y:S01]  /*4e70*/  USHF.R.U32.HI UR5, URZ, 0x4, UR5 ;  /* 0x000000043f057899 */ /* 0x000fe20008011605 */
[----:B--2---:R-:W-:Y:S01]  /*4e80*/  FMNMX.FTZ R77, R74, R77, !PT ;  /* 0x0000004d4a4d7209 */ /* 0x004fe20007810000 */
[----:B------:R-:W-:Y:S02]  /*4e90*/  UMOV UR10, UR21 ;  /* 0x00000015000a7c82 */ /* 0x000fe40008000000 */
[----:B------:R-:W-:Y:S01]  /*4ea0*/  ULOP3.LUT UR5, UR5, 0x3fff, URZ, 0xc0, !UPT ;  /* 0x00003fff05057892 */ /* 0x000fe2000f8ec03f */
[----:B------:R-:W-:Y:S01]  /*4eb0*/  MOV R80, UR10 ;  /* 0x0000000a00507c02 */ /* 0x000fe20008000f00 */
[----:B------:R-:W2:Y:S02]  /*4ec0*/  SHFL.BFLY PT, R78, R77, 0x2, 0x1f ;  /* 0x0c401f004d4e7f89 */ /* 0x000ea400000e0000 */
[----:B------:R-:W-:-:S04]  /*4ed0*/  ULOP3.LUT UR5, UR5, 0x10000, URZ, 0xfc, !UPT ;  /* 0x0001000005057892 */ /* 0x000fc8000f8efc3f */
[----:B------:R-:W-:-:S07]  /*4ee0*/  UIMAD UR6, UR6, 0x300, UR5 ;  /* 0x00000300060678a4 */ /* 0x000fce000f8e0205 */
[----:B------:R-:W-:Y:S02]  /*4ef0*/  UMOV UR14, UR6 ;  /* 0x00000006000e7c82 */ /* 0x000fe40008000000 */
[----:B------:R-:W-:Y:S01]  /*4f00*/  QGMMA.64x96x32.F32.E4M3.E4M3 R88, R148, gdesc[UR12], R88, gsb0 ;  /* 0x0160000c94587df3 */ /* 0x000fe20008000858 */
[----:B------:R-:W-:Y:S01]  /*4f10*/  UIADD3 UR14, UR6, 0x2, URZ ;  /* 0x00000002060e7890 */ /* 0x000fe2000fffe03f */
[----:B-1----:R-:W-:Y:S01]  /*4f20*/  FMNMX.FTZ R76, R75, R70, !PT ;  /* 0x000000464b4c7209 */ /* 0x002fe20007810000 */
[----:B------:R-:W-:-:S04]  /*4f30*/  UMOV UR15, 0x40000040 ;  /* 0x40000040000f7882 */ /* 0x000fc80000000000 */
[----:B0-----:R-:W0:Y:S01]  /*4f40*/  SHFL.BFLY PT, R3, R76, 0x1, 0x1f ;  /* 0x0c201f004c037f89 */ /* 0x001e2200000e0000 */
[----:B--2---:R-:W-:Y:S01]  /*4f50*/  FMNMX.FTZ R78, R77, R78, !PT ;  /* 0x0000004e4d4e7209 */ /* 0x004fe20007810000 */
[----:B------:R-:W-:-:S04]  /*4f60*/  IMAD.U32 R77, RZ, RZ, UR10 ;  /* 0x0000000aff4d7e24 */ /* 0x000fc8000f8e00ff */
[----:B------:R-:W1:Y:S01]  /*4f70*/  SHFL.BFLY PT, R79, R78, 0x1, 0x1f ;  /* 0x0c201f004e4f7f89 */ /* 0x000e6200000e0000 */
[----:B0-----:R-:W-:-:S05]  /*4f80*/  FMNMX.FTZ R3, R76, R3, !PT ;  /* 0x000000034c037209 */ /* 0x001fca0007810000 */
[C---:B------:R-:W-:Y:S01]  /*4f90*/  FFMA.FTZ R75, R3.reuse, R80, -8 ;  /* 0xc1000000034b7423 */ /* 0x040fe20000010050 */
[----:B------:R-:W-:-:S01]  /*4fa0*/  FADD.FTZ R6, -R3, R6 ;  /* 0x0000000603067221 */ /* 0x000fc20000010100 */
[----:B-1----:R-:W-:Y:S02]  /*4fb0*/  FMNMX.FTZ R70, R78, R79, !PT ;  /* 0x0000004f4e467209 */ /* 0x002fe40007810000 */
[----:B------:R-:W-:-:S01]  /*4fc0*/  FFMA.FTZ R76, R11, UR10, -R75 ;  /* 0x0000000a0b4c7c23 */ /* 0x000fc2000801084b */
[--C-:B------:R-:W-:Y:S01]  /*4fd0*/  FFMA.FTZ R11, R10, UR10, -R75.reuse ;  /* 0x0000000a0a0b7c23 */ /* 0x100fe2000801084b */
        /* <DEDUP_REMOVED lines=15> */
[----:B------:R-:W-:Y:S01]  /*50d0*/  FMUL.FTZ R79, R6, UR10 ;  /* 0x0000000a064f7c20 */ /* 0x000fe20008410000 */
[----:B------:R-:W-:-:S01]  /*50e0*/  FFMA.FTZ R71, R72, UR10, -R75 ;  /* 0x0000000a48477c23 */ /* 0x000fc2000801084b */
[C---:B------:R-:W-:Y:S01]  /*50f0*/  FADD.FTZ R6, -R70.reuse, R7 ;  /* 0x0000000746067221 */ /* 0x040fe20000010100 */
[----:B------:R-:W-:-:S01]  /*5100*/  FFMA.FTZ R72, R70, R77, -8 ;  /* 0xc100000046487423 */ /* 0x000fc2000001004d */
        /* <DEDUP_REMOVED lines=16> */
[--C-:B------:R-:W-:Y:S01]  /*5210*/  FFMA.FTZ R12, R13, UR10, -R72.reuse ;  /* 0x0000000a0d0c7c23 */ /* 0x100fe20008010848 */
[----:B------:R-:W-:Y:S01]  /*5220*/  MUFU.EX2 R7, R79 ;  /* 0x0000004f00077308 */ /* 0x000fe20000000800 */
[----:B------:R-:W-:-:S01]  /*5230*/  FFMA.FTZ R13, R16, UR10, -R72 ;  /* 0x0000000a100d7c23 */ /* 0x000fc20008010848 */
[--C-:B------:R-:W-:Y:S01]  /*5240*/  FFMA.FTZ R16, R17, UR10, -R72.reuse ;  /* 0x0000000a11107c23 */ /* 0x100fe20008010848 */
[----:B------:R-:W-:-:S01]  /*5250*/  FFMA.FTZ R17, R20, UR10, -R72 ;  /* 0x0000000a14117c23 */ /* 0x000fc20008010848 */
[--C-:B------:R-:W-:Y:S01]  /*5260*/  FFMA.FTZ R20, R21, UR10, -R72.reuse ;  /* 0x0000000a15147c23 */ /* 0x100fe20008010848 */
[----:B------:R-:W-:-:S01]  /*5270*/  FFMA.FTZ R21, R24, UR10, -R72 ;  /* 0x0000000a18157c23 */ /* 0x000fc20008010848 */
[--C-:B------:R-:W-:Y:S01]  /*5280*/  FFMA.FTZ R24, R25, UR10, -R72.reuse ;  /* 0x0000000a19187c23 */ /* 0x100fe20008010848 */
[----:B------:R-:W-:-:S01]  /*5290*/  FFMA.FTZ R25, R28, UR10, -R72 ;  /* 0x0000000a1c197c23 */ /* 0x000fc20008010848 */
[----:B------:R-:W0:Y:S01]  /*52a0*/  MUFU.EX2 R76, R76 ;  /* 0x0000004c004c7308 */ /* 0x000e220000000800 */
[----:B------:R-:W-:-:S01]  /*52b0*/  FFMA.FTZ R28, R29, UR10, -R72 ;  /* 0x0000000a1d1c7c23 */ /* 0x000fc20008010848 */
[--C-:B------:R-:W-:Y:S01]  /*52c0*/  FFMA.FTZ R29, R32, UR10, -R72.reuse ;  /* 0x0000000a201d7c23 */ /* 0x100fe20008010848 */
[----:B------:R-:W-:-:S01]  /*52d0*/  FFMA.FTZ R32, R33, UR10, -R72 ;  /* 0x0000000a21207c23 */ /* 0x000fc20008010848 */
[--C-:B------:R-:W-:Y:S01]  /*52e0*/  FFMA.FTZ R33, R36, UR10, -R72.reuse ;  /* 0x0000000a24217c23 */ /* 0x100fe20008010848 */
[----:B------:R-:W-:-:S01]  /*52f0*/  FFMA.FTZ R36, R37, UR10, -R72 ;  /* 0x0000000a25247c23 */ /* 0x000fc20008010848 */
[--C-:B------:R-:W-:Y:S01]  /*5300*/  FFMA.FTZ R37, R40, UR10, -R72.reuse ;  /* 0x0000000a28257c23 */ /* 0x100fe20008010848 */
[----:B------:R-:W-:-:S01]  /*5310*/  FFMA.FTZ R40, R41, UR10, -R72 ;  /* 0x0000000a29287c23 */ /* 0x000fc20008010848 */
[----:B------:R-:W-:Y:S01]  /*5320*/  MUFU.EX2 R6, R6 ;  /* 0x0000000600067308 */ /* 0x000fe20000000800 */
[----:B------:R-:W-:-:S01]  /*5330*/  FFMA.FTZ R41, R44, UR10, -R72 ;  /* 0x0000000a2c297c23 */ /* 0x000fc20008010848 */
[--C-:B------:R-:W-:Y:S01]  /*5340*/  FFMA.FTZ R44, R45, UR10, -R72.reuse ;  /* 0x0000000a2d2c7c23 */ /* 0x100fe20008010848 */
[----:B------:R-:W-:-:S01]  /*5350*/  FFMA.FTZ R45, R48, UR10, -R72 ;  /* 0x0000000a302d7c23 */ /* 0x000fc20008010848 */
[--C-:B------:R-:W-:Y:S01]  /*5360*/  FFMA.FTZ R48, R49, UR10, -R72.reuse ;  /* 0x0000000a31307c23 */ /* 0x100fe20008010848 */
[----:B------:R-:W-:-:S01]  /*5370*/  FFMA.FTZ R49, R52, UR10, -R72 ;  /* 0x0000000a34317c23 */ /* 0x000fc20008010848 */
[----:B------:R-:W-:-:S02]  /*5380*/  FFMA.FTZ R73, R73, UR10, -R72 ;  /* 0x0000000a49497c23 */ /* 0x000fc40008010848 */
[----:B------:R-:W1:Y:S01]  /*5390*/  MUFU.EX2 R75, R75 ;  /* 0x0000004b004b7308 */ /* 0x000e620000000800 */
[----:B0-----:R-:W-:-:S01]  /*53a0*/  FFMA.FTZ R8, R7, R8, R76 ;  /* 0x0000000807087223 */ /* 0x001fc2000001004c */
[----:B------:R-:W-:Y:S02]  /*53b0*/  WARPGROUP.DEPBAR.LE gsb0, 0x0 ;  /* 0x00008000000079c5 */ /* 0x000fe40000010000 */
[----:B------:R-:W-:-:S04]  /*53c0*/  WARPGROUP.ARRIVE ;  /* 0x00000000000079c5 */ /* 0x000fc80000000000 */
[----:B------:R-:W0:Y:S02]  /*53d0*/  MUFU.EX2 R11, R11 ;  /* 0x0000000b000b7308 */ /* 0x000e240000000800 */
[----:B------:R-:W-:Y:S01]  /*53e0*/  QGMMA.64x96x32.F32.E4M3.E4M3 R88, R136, gdesc[UR12], R88, gsb0 ;  /* 0x0160000c88587df3 */ /* 0x000fe20008000858 */
[----:B------:R-:W-:Y:S01]  /*53f0*/  UIADD3 UR14, UR6, 0x4, URZ ;  /* 0x00000004060e7890 */ /* 0x000fe2000fffe03f */
[----:B-1----:R-:W-:Y:S01]  /*5400*/  FFMA.FTZ R9, R6, R9, R75 ;  /* 0x0000000906097223 */ /* 0x002fe2000001004b */
[----:B------:R-:W-:-:S03]  /*5410*/  UMOV UR15, 0x40000040 ;  /* 0x40000040000f7882 */ /* 0x000fc60000000000 */
[----:B------:R-:W1:Y:S01]  /*5420*/  MUFU.EX2 R12, R12 ;  /* 0x0000000c000c7308 */ /* 0x000e620000000800 */
[----:B------:R-:W-:-:S07]  /*5430*/  UIADD3 UR6, UR6, 0x6, URZ ;  /* 0x0000000606067890 */ /* 0x000fce000fffe03f */
[----:B------:R-:W2:Y:S01]  /*5440*/  MUFU.EX2 R10, R10 ;  /* 0x0000000a000a7308 */ /* 0x000ea20000000800 */
[----:B0-----:R-:W-:-:S07]  /*5450*/  FADD.FTZ R77, R11, R8 ;  /* 0x000000080b4d7221 */ /* 0x001fce0000010000 */
[----:B------:R-:W0:Y:S01]  /*5460*/  MUFU.EX2 R13, R13 ;  /* 0x0000000d000d7308 */ /* 0x000e220000000800 */
[----:B-1----:R-:W-:-:S07]  /*5470*/  FADD.FTZ R8, R12, R9 ;  /* 0x000000090c087221 */ /* 0x002fce0000010000 */
[----:B------:R-:W1:Y:S01]  /*5480*/  MUFU.EX2 R15, R15 ;  /* 0x0000000f000f7308 */ /* 0x000e620000000800 */
[----:B--2---:R-:W-:-:S07]  /*5490*/  FADD.FTZ R78, R10, R77 ;  /* 0x0000004d0a4e7221 */ /* 0x004fce0000010000 */
        /* <DEDUP_REMOVED lines=11> */
[----:B--2---:R-:W-:-:S01]  /*5550*/  FADD.FTZ R77, R19, R52 ;  /* 0x00000034134d7221 */ /* 0x004fc20000010000 */
[--C-:B------:R-:W-:Y:S01]  /*5560*/  FFMA.FTZ R52, R53, UR10, -R72.reuse ;  /* 0x0000000a35347c23 */ /* 0x100fe20008010848 */
[----:B------:R-:W-:-:S05]  /*5570*/  FFMA.FTZ R53, R56, UR10, -R72 ;  /* 0x0000000a38357c23 */ /* 0x000fca0008010848 */
[----:B------:R-:W2:Y:S01]  /*5580*/  MUFU.EX2 R21, R21 ;  /* 0x0000001500157308 */ /* 0x000ea20000000800 */
[----:B0-----:R-:W-:-:S07]  /*5590*/  FADD.FTZ R8, R20, R9 ;  /* 0x0000000914087221 */ /* 0x001fce0000010000 */
[----:B------:R-:W0:Y:S01]  /*55a0*/  MUFU.EX2 R23, R23 ;  /* 0x0000001700177308 */ /* 0x000e220000000800 */
[----:B-1----:R-:W-:-:S07]  /*55b0*/  FADD.FTZ R78, R18, R77 ;  /* 0x0000004d124e7221 */ /* 0x002fce0000010000 */
[----:B------:R-:W1:Y:S01]  /*55c0*/  MUFU.EX2 R24, R24 ;  /* 0x0000001800187308 */ /* 0x000e620000000800 */
[----:B--2---:R-:W-:-:S07]  /*55d0*/  FADD.FTZ R9, R21, R8 ;  /* 0x0000000815097221 */ /* 0x004fce0000010000 */
[----:B------:R-:W2:Y:S01]  /*55e0*/  MUFU.EX2 R22, R22 ;  /* 0x0000001600167308 */ /* 0x000ea20000000800 */
[----:B0-----:R-:W-:-:S01]  /*55f0*/  FADD.FTZ R77, R23, R78 ;  /* 0x0000004e174d7221 */ /* 0x001fc20000010000 */
[----:B------:R-:W-:Y:S02]  /*5600*/  WARPGROUP.DEPBAR.LE gsb0, 0x0 ;  /* 0x00008000000079c5 */ /* 0x000fe40000010000 */
[----:B------:R-:W-:-:S04]  /*5610*/  WARPGROUP.ARRIVE ;  /* 0x00000000000079c5 */ /* 0x000fc80000000000 */
[----:B------:R-:W0:Y:S01]  /*5620*/  MUFU.EX2 R25, R25 ;  /* 0x0000001900197308 */ /* 0x000e220000000800 */
[----:B-1----:R-:W-:-:S01]  /*5630*/  FADD.FTZ R8, R24, R9 ;  /* 0x0000000918087221 */ /* 0x002fc20000010000 */
[----:B------:R-:W-:Y:S01]  /*5640*/  QGMMA.64x96x32.F32.E4M3.E4M3 R88, R140, gdesc[UR12], R88, gsb0 ;  /* 0x0160000c8c587df3 */ /* 0x000fe20008000858 */
[----:B------:R-:W-:Y:S01]  /*5650*/  UMOV UR14, UR6 ;  /* 0x00000006000e7c82 */ /* 0x000fe20008000000 */
[----:B------:R-:W-:-:S04]  /*5660*/  UMOV UR15, 0x40000040 ;  /* 0x40000040000f7882 */ /* 0x000fc80000000000 */
[----:B------:R-:W1:Y:S01]  /*5670*/  MUFU.EX2 R27, R27 ;  /* 0x0000001b001b7308 */ /* 0x000e620000000800 */
[----:B--2---:R-:W-:-:S07]  /*5680*/  FADD.FTZ R56, R22, R77 ;  /* 0x0000004d16387221 */ /* 0x004fce0000010000 */
[----:B------:R-:W2:Y:S01]  /*5690*/  MUFU.EX2 R28, R28 ;  /* 0x0000001c001c7308 */ /* 0x000ea20000000800 */
[----:B0-----:R-:W-:-:S07]  /*56a0*/  FADD.FTZ R9, R25, R8 ;  /* 0x0000000819097221 */ /* 0x001fce0000010000 */
[----:B------:R-:W0:Y:S01]  /*56b0*/  MUFU.EX2 R26, R26 ;  /* 0x0000001a001a7308 */ /* 0x000e220000000800 */
[----:B-1----:R-:W-:-:S01]  /*56c0*/  FADD.FTZ R77, R27, R56 ;  /* 0x000000381b4d7221 */ /* 0x002fc20000010000 */
[--C-:B------:R-:W-:Y:S01]  /*56d0*/  FFMA.FTZ R56, R57, UR10, -R72.reuse ;  /* 0x0000000a39387c23 */ /* 0x100fe20008010848 */
[----:B------:R-:W-:-:S05]  /*56e0*/  FFMA.FTZ R57, R60, UR10, -R72 ;  /* 0x0000000a3c397c23 */ /* 0x000fca0008010848 */
        /* <DEDUP_REMOVED lines=16> */
[--C-:B------:R-:W-:Y:S01]  /*57f0*/  FFMA.FTZ R60, R61, UR10, -R72.reuse ;  /* 0x0000000a3d3c7c23 */ /* 0x100fe20008010848 */
[----:B------:R-:W-:-:S05]  /*5800*/  FFMA.FTZ R61, R64, UR10, -R72 ;  /* 0x0000000a403d7c23 */ /* 0x000fca0008010848 */
[----:B------:R-:W0:Y:S01]  /*5810*/  MUFU.EX2 R37, R37 ;  /* 0x0000002500257308 */ /* 0x000e220000000800 */
[----:B-1----:R-:W-:-:S07]  /*5820*/  FADD.FTZ R8, R36, R9 ;  /* 0x0000000924087221 */ /* 0x002fce0000010000 */
[----:B------:R-:W1:Y:S01]  /*5830*/  MUFU.EX2 R39, R39 ;  /* 0x0000002700277308 */ /* 0x000e620000000800 */
[----:B--2---:R-:W-:-:S01]  /*5840*/  FADD.FTZ R78, R34, R77 ;  /* 0x0000004d224e7221 */ /* 0x004fc20000010000 */
[----:B------:R-:W-:Y:S02]  /*5850*/  WARPGROUP.DEPBAR.LE gsb0, 0x0 ;  /* 0x00008000000079c5 */ /* 0x000fe40000010000 */
[----:B------:R-:W-:-:S04]  /*5860*/  WARPGROUP.ARRIVE ;  /* 0x00000000000079c5 */ /* 0x000fc80000000000 */
[----:B------:R-:W2:Y:S01]  /*5870*/  MUFU.EX2 R40, R40 ;  /* 0x0000002800287308 */ /* 0x000ea20000000800 */
[----:B0-----:R-:W-:-:S01]  /*5880*/  FADD.FTZ R9, R37, R8 ;  /* 0x0000000825097221 */ /* 0x001fc20000010000 */
[----:B------:R-:W-:Y:S01]  /*5890*/  QGMMA.64x96x32.F32.E4M3.E4M3 R88, R144, gdesc[UR12], R88, gsb0 ;  /* 0x0160000c90587df3 */ /* 0x000fe20008000858 */
[----:B-1----:R-:W-:-:S05]  /*58a0*/  FADD.FTZ R77, R39, R78 ;  /* 0x0000004e274d7221 */ /* 0x002fca0000010000 */
[----:B------:R-:W0:Y:S08]  /*58b0*/  MUFU.EX2 R38, R38 ;  /* 0x0000002600267308 */ /* 0x000e300000000800 */
        /* <DEDUP_REMOVED lines=29> */
[----:B--2---:R-:W-:-:S01]  /*5a90*/  FADD.FTZ R8, R52, R9 ;  /* 0x0000000934087221 */ /* 0x004fc20000010000 */
[----:B------:R-:W-:-:S06]  /*5aa0*/  WARPGROUP.DEPBAR.LE gsb0, 0x0 ;  /* 0x00008000000079c5 */ /* 0x000fcc0000010000 */
[----:B------:R-:W2:Y:S01]  /*5ab0*/  MUFU.EX2 R55, R55 ;  /* 0x0000003700377308 */ /* 0x000ea20000000800 */
[----:B0-----:R-:W-:-:S01]  /*5ac0*/  FADD.FTZ R78, R50, R77 ;  /* 0x0000004d324e7221 */ /* 0x001fc20000010000 */
[----:B------:R-:W-:-:S06]  /*5ad0*/  IMAD.U32 R77, RZ, RZ, UR22 ;  /* 0x00000016ff4d7e24 */ /* 0x000fcc000f8e00ff */
        /* <DEDUP_REMOVED lines=10> */
[----:B------:R-:W-:-:S05]  /*5b80*/  @!P1 VIADD R8, R77, 0x17040 ;  /* 0x000170404d089836 */ /* 0x000fca0000000000 */
[----:B------:R-:W-:Y:S01]  /*5b90*/  @!P1 PRMT R8, RZ, 0x654, R8 ;  /* 0x00000654ff089816 */ /* 0x000fe20000000008 */
[----:B------:R-:W2:Y:S01]  /*5ba0*/  MUFU.EX2 R58, R58 ;  /* 0x0000003a003a7308 */ /* 0x000ea20000000800 */
[----:B0-----:R-:W-:-:S02]  /*5bb0*/  FADD.FTZ R69, R59, R78 ;  /* 0x0000004e3b457221 */ /* 0x001fc40000010000 */
[----:B------:R0:W-:Y:S05]  /*5bc0*/  @!P1 SYNCS.ARRIVE.TRANS64.RED.A1T0 RZ, [R8+URZ], RZ ;  /* 0x000000ff08ff99a7 */ /* 0x0001ea000810043f */
[----:B------:R-:W3:Y:S01]  /*5bd0*/  MUFU.EX2 R61, R61 ;  /* 0x0000003d003d7308 */ /* 0x000ee20000000800 */
[----:B-1----:R-:W-:-:S07]  /*5be0*/  FADD.FTZ R78, R60, R9 ;  /* 0x000000093c4e7221 */ /* 0x002fce0000010000 */
[----:B------:R-:W1:Y:S01]  /*5bf0*/  MUFU.EX2 R63, R63 ;  /* 0x0000003f003f7308 */ /* 0x000e620000000800 */
[----:B--2---:R-:W-:-:S07]  /*5c00*/  FADD.FTZ R74, R58, R69 ;  /* 0x000000453a4a7221 */ /* 0x004fce0000010000 */
[----:B------:R-:W0:Y:S01]  /*5c10*/  MUFU.EX2 R64, R64 ;  /* 0x0000004000407308 */ /* 0x000e220000000800 */
[----:B---3--:R-:W-:-:S07]  /*5c20*/  FADD.FTZ R9, R61, R78 ;  /* 0x0000004e3d097221 */ /* 0x008fce0000010000 */
        /* <DEDUP_REMOVED lines=15> */
[----:B0-----:R-:W-:-:S01]  /*5d20*/  FADD.FTZ R9, R80, R9 ;  /* 0x0000000950097221 */ /* 0x001fc20000010000 */
[----:B--2---:R-:W-:-:S03]  /*5d30*/  FADD.FTZ R8, R71, R8 ;  /* 0x0000000847087221 */ /* 0x004fc60000010000 */
[----:B-1----:R-:W-:Y:S01]  /*5d40*/  FADD.FTZ R9, R72, R9 ;  /* 0x0000000948097221 */ /* 0x002fe20000010000 */
[----:B------:R-:W-:Y:S06]  /*5d50*/  @!P0 BRA `(.L_x_28) ;  /* 0x0000000000048947 */ /* 0x000fec0003800000 */
[----:B------:R-:W-:Y:S01]  /*5d60*/  BPT.TRAP 0x1 ;  /* 0x000000040000795c */ /* 0x000fe20000300000 */
.L_x_28:
[----:B------:R-:W-:Y:S01]  /*5d70*/  UISETP.GT.AND UP0, UPT, UR40, UR37, UPT ;  /* 0x000000252800728c */ /* 0x000fe2000bf04270 */
[----:B------:R-:W-:Y:S01]  /*5d80*/  F2FP.SATFINITE.E4M3.F32.PACK_AB_MERGE_C R10, R15, R10, RZ ;  /* 0x0000000a0f0a723e */ /* 0x000fe200048070ff */
[----:B------:R-:W-:Y:S01]  /*5d90*/  UIADD3 UR5, UR11, 0x17060, URZ ;  /* 0x000170600b057890 */ /* 0x000fe2000fffe03f */
[----:B------:R-:W-:Y:S01]  /*5da0*/  F2FP.SATFINITE.E4M3.F32.PACK_AB_MERGE_C R13, R16, R13, RZ ;  /* 0x0000000d100d723e */ /* 0x000fe200048070ff */
[----:B------:R-:W-:Y:S01]  /*5db0*/  UIADD3 UR40, UR40, -0x1, URZ ;  /* 0xffffffff28287890 */ /* 0x000fe2000fffe03f */
[----:B------:R-:W-:Y:S01]  /*5dc0*/  F2FP.SATFINITE.E4M3.F32.PACK_AB_MERGE_C R18, R23, R18, RZ ;  /* 0x000000121712723e */ /* 0x000fe200048070ff */
[----:B------:R-:W-:Y:S01]  /*5dd0*/  UPRMT UR5, UR7, 0x654, UR5 ;  /* 0x0000065407057896 */ /* 0x000fe20008000005 */
[----:B------:R-:W-:Y:S01]  /*5de0*/  PLOP3.LUT P2, PT, PT, PT, UP0, 0x80, 0x0 ;  /* 0x000000000000781c */ /* 0x000fe20003f4f008 */
[----:B------:R-:W-:Y:S01]  /*5df0*/  FMUL.FTZ R88, R88, R7 ;  /* 0x0000000758587220 */ /* 0x000fe20000410000 */
[----:B------:R-:W-:Y:S01]  /*5e00*/  F2FP.SATFINITE.E4M3.F32.PACK_AB_MERGE_C R21, R24, R21, RZ ;  /* 0x000000151815723e */ /* 0x000fe200048070ff */
[-C--:B------:R-:W-:Y:S01]  /*5e10*/  FMUL.FTZ R89, R89, R7.reuse ;  /* 0x0000000759597220 */ /* 0x080fe20000410000 */
[----:B------:R-:W-:Y:S01]  /*5e20*/  F2FP.SATFINITE.E4M3.F32.PACK_AB_MERGE_C R26, R31, R26, RZ ;  /* 0x0000001a1f1a723e */ /* 0x000fe200048070ff */
[----:B------:R-:W-:Y:S01]  /*5e30*/  FMUL.FTZ R92, R92, R7 ;  /* 0x000000075c5c7220 */ /* 0x000fe20000410000 */
[----:B------:R-:W-:Y:S01]  /*5e40*/  F2FP.SATFINITE.E4M3.F32.PACK_AB_MERGE_C R29, R32, R29, RZ ;  /* 0x0000001d201d723e */ /* 0x000fe200048070ff */
[----:B------:R-:W-:Y:S01]  /*5e50*/  FMUL.FTZ R93, R93, R7 ;  /* 0x000000075d5d7220 */ /* 0x000fe20000410000 */
[----:B------:R-:W-:Y:S01]  /*5e60*/  F2FP.SATFINITE.E4M3.F32.PACK_AB_MERGE_C R34, R39, R34, RZ ;  /* 0x000000222722723e */ /* 0x000fe200048070ff */
[----:B------:R-:W-:Y:S01]  /*5e70*/  SYNCS.ARRIVE.TRANS64.RED.A1T0 RZ, [UR5], RZ ;  /* 0x000000ffffff79a7 */ /* 0x000fe20008100405 */
[----:B------:R-:W-:Y:S01]  /*5e80*/  F2FP.SATFINITE.E4M3.F32.PACK_AB_MERGE_C R37, R40, R37, RZ ;  /* 0x000000252825723e */ /* 0x000fe200048070ff */
[----:B------:R-:W-:Y:S01]  /*5e90*/  UMOV UR5, UR4 ;  /* 0x0000000400057c82 */ /* 0x000fe20008000000 */
[----:B------:R-:W-:Y:S01]  /*5ea0*/  F2FP.SATFINITE.E4M3.F32.PACK_AB_MERGE_C R42, R47, R42, RZ ;  /* 0x0000002a2f2a723e */ /* 0x000fe200048070ff */
[----:B------:R-:W-:Y:S01]  /*5eb0*/  FMUL.FTZ R96, R96, R7 ;  /* 0x0000000760607220 */ /* 0x000fe20000410000 */
[----:B------:R-:W-:Y:S01]  /*5ec0*/  F2FP.SATFINITE.E4M3.F32.PACK_AB_MERGE_C R45, R48, R45, RZ ;  /* 0x0000002d302d723e */ /* 0x000fe200048070ff */
[-C--:B------:R-:W-:Y:S01]  /*5ed0*/  FMUL.FTZ R97, R97, R7.reuse ;  /* 0x0000000761617220 */ /* 0x080fe20000410000 */
        /* <DEDUP_REMOVED lines=9> */
[-C--:B------:R-:W-:Y:S01]  /*5f70*/  FMUL.FTZ R108, R108, R7.reuse ;  /* 0x000000076c6c7220 */ /* 0x080fe20000410000 */
[----:B------:R-:W-:Y:S01]  /*5f80*/  F2FP.SATFINITE.E4M3.F32.PACK_AB_MERGE_C R15, R72, R80, RZ ;  /* 0x00000050480f723e */ /* 0x000fe200048070ff */
[-C--:B------:R-:W-:Y:S01]  /*5f90*/  FMUL.FTZ R109, R109, R7.reuse ;  /* 0x000000076d6d7220 */ /* 0x080fe20000410000 */
[----:B------:R-:W-:Y:S01]  /*5fa0*/  R2UR UR6, R2 ;  /* 0x00000000020672ca */ /* 0x000fe200000e0000 */
[-C--:B------:R-:W-:Y:S01]  /*5fb0*/  FMUL.FTZ R112, R112, R7.reuse ;  /* 0x0000000770707220 */ /* 0x080fe20000410000 */
        /* <DEDUP_REMOVED lines=10> */
[----:B------:R-:W-:Y:S01]  /*6060*/  FMUL.FTZ R133, R133, R7 ;  /* 0x0000000785857220 */ /* 0x000fe20000410000 */
        /* <DEDUP_REMOVED lines=24> */
[----:B------:R-:W-:Y:S01]  /*61f0*/  F2FP.SATFINITE.E4M3.F32.PACK_AB_MERGE_C R148, R11, R76, R10 ;  /* 0x0000004c0b94723e */ /* 0x000fe2000480700a */
[----:B------:R-:W-:Y:S01]  /*6200*/  IMAD.MOV.U32 R7, RZ, RZ, R70 ;  /* 0x000000ffff077224 */ /* 0x000fe200078e0046 */
[----:B------:R-:W-:Y:S01]  /*6210*/  F2FP.SATFINITE.E4M3.F32.PACK_AB_MERGE_C R149, R12, R75, R13 ;  /* 0x0000004b0c95723e */ /* 0x000fe2000480700d */
[----:B------:R-:W-:Y:S01]  /*6220*/  IMAD.MOV.U32 R6, RZ, RZ, R3 ;  /* 0x000000ffff067224 */ /* 0x000fe200078e0003 */
[----:B------:R-:W-:-:S02]  /*6230*/  F2FP.SATFINITE.E4M3.F32.PACK_AB_MERGE_C R150, R19, R14, R18 ;  /* 0x0000000e1396723e */ /* 0x000fc40004807012 */
[----:B------:R-:W-:Y:S02]  /*6240*/  F2FP.SATFINITE.E4M3.F32.PACK_AB_MERGE_C R151, R20, R17, R21 ;  /* 0x000000111497723e */ /* 0x000fe40004807015 */
[----:B------:R-:W-:Y:S02]  /*6250*/  F2FP.SATFINITE.E4M3.F32.PACK_AB_MERGE_C R136, R27, R22, R26 ;  /* 0x000000161b88723e */ /* 0x000fe4000480701a */
[----:B------:R-:W-:Y:S02]  /*6260*/  F2FP.SATFINITE.E4M3.F32.PACK_AB_MERGE_C R137, R28, R25, R29 ;  /* 0x000000191c89723e */ /* 0x000fe4000480701d */
[----:B------:R-:W-:Y:S02]  /*6270*/  F2FP.SATFINITE.E4M3.F32.PACK_AB_MERGE_C R138, R35, R30, R34 ;  /* 0x0000001e238a723e */ /* 0x000fe40004807022 */
[----:B------:R-:W-:Y:S02]  /*6280*/  F2FP.SATFINITE.E4M3.F32.PACK_AB_MERGE_C R139, R36, R33, R37 ;  /* 0x00000021248b723e */ /* 0x000fe40004807025 */
[----:B------:R-:W-:-:S02]  /*6290*/  F2FP.SATFINITE.E4M3.F32.PACK_AB_MERGE_C R140, R43, R38, R42 ;  /* 0x000000262b8c723e */ /* 0x000fc4000480702a */
[----:B------:R-:W-:Y:S02]  /*62a0*/  F2FP.SATFINITE.E4M3.F32.PACK_AB_MERGE_C R141, R44, R41, R45 ;  /* 0x000000292c8d723e */ /* 0x000fe4000480702d */
[----:B------:R-:W-:Y:S02]  /*62b0*/  F2FP.SATFINITE.E4M3.F32.PACK_AB_MERGE_C R142, R51, R46, R50 ;  /* 0x0000002e338e723e */ /* 0x000fe40004807032 */
[----:B------:R-:W-:Y:S02]  /*62c0*/  F2FP.SATFINITE.E4M3.F32.PACK_AB_MERGE_C R143, R52, R49, R53 ;  /* 0x00000031348f723e */ /* 0x000fe40004807035 */
[----:B------:R-:W-:Y:S02]  /*62d0*/  F2FP.SATFINITE.E4M3.F32.PACK_AB_MERGE_C R144, R59, R54, R58 ;  /* 0x000000363b90723e */ /* 0x000fe4000480703a */
[----:B------:R-:W-:Y:S02]  /*62e0*/  F2FP.SATFINITE.E4M3.F32.PACK_AB_MERGE_C R145, R60, R57, R61 ;  /* 0x000000393c91723e */ /* 0x000fe4000480703d */
[----:B------:R-:W-:-:S02]  /*62f0*/  F2FP.SATFINITE.E4M3.F32.PACK_AB_MERGE_C R146, R67, R62, R66 ;  /* 0x0000003e4392723e */ /* 0x000fc40004807042 */
[----:B------:R-:W-:Y:S01]  /*6300*/  F2FP.SATFINITE.E4M3.F32.PACK_AB_MERGE_C R147, R68, R65, R15 ;  /* 0x000000414493723e */ /* 0x000fe2000480700f */
[----:B------:R-:W-:Y:S06]  /*6310*/  @P2 BRA `(.L_x_29) ;  /* 0xffffffdc000c2947 */ /* 0x000fec000383ffff */
.L_x_19:
[----:B------:R-:W-:Y:S06]  /*6320*/  BAR.ARV 0x8, 0x200 ;  /* 0x0208000000007b1d */ /* 0x000fec0000002000 */
[----:B------:R-:W-:Y:S05]  /*6330*/  @!P0 BRA `(.L_x_30) ;  /* 0x0000000000048947 */ /* 0x000fea0003800000 */
[----:B------:R-:W-:Y:S01]  /*6340*/  BPT.TRAP 0x1 ;  /* 0x000000040000795c */ /* 0x000fe20000300000 */
.L_x_30:
[----:B------:R-:W-:Y:S01]  /*6350*/  R2UR UR11, R2 ;  /* 0x00000000020b72ca */ /* 0x000fe200000e0000 */
[----:B------:R-:W-:-:S05]  /*6360*/  IMAD.U32 R0, RZ, RZ, UR4 ;  /* 0x00000004ff007e24 */ /* 0x000fca000f8e00ff */
[----:B------:R-:W-:-:S07]  /*6370*/  SHF.L.U32 R0, R0, 0x1f, RZ ;  /* 0x0000001f00007819 */ /* 0x000fce00000006ff */
[----:B------:R-:W-:-:S09]  /*6380*/  ULEA UR11, UR11, UR38, 0x3 ;  /* 0x000000260b0b7291 */ /* 0x000fd2000f8e183f */
[----:B------:R0:W1:Y:S01]  /*6390*/  SYNCS.PHASECHK.TRANS64.TRYWAIT P1, [UR11+0x17050], R0 ;  /* 0x01705000ff0075a7 */ /* 0x000062000802014b */
[----:B------:R-:W-:Y:S05]  /*63a0*/  @!P0 BRA `(.L_x_31) ;  /* 0x0000000000048947 */ /* 0x000fea0003800000 */
[----:B------:R-:W-:Y:S01]  /*63b0*/  BPT.TRAP 0x1 ;  /* 0x000000040000795c */ /* 0x000fe20000300000 */
.L_x_31:
[----:B-1----:R-:W-:Y:S05]  /*63c0*/  @P1 BRA `(.L_x_32) ;  /* 0x0000000000081947 */ /* 0x002fea0003800000 */
[----:B------:R-:W1:Y:S02]  /*63d0*/  SYNCS.PHASECHK.TRANS64.TRYWAIT P1, [UR11+0x17050], R0 ;  /* 0x01705000ff0075a7 */ /* 0x000e64000802014b */
[----:B-1----:R-:W-:Y:S05]  /*63e0*/  @!P1 BRA `(.L_x_33) ;  /* 0x0000005c00ac9947 */ /* 0x002fea0003800000 */
.L_x_32:
[----:B------:R-:W-:Y:S01]  /*63f0*/  ULDC.64 UR12, c[0x0][0x9a0] ;  /* 0x00026800000c7ab9 */ /* 0x000fe20000000a00 */
[----:B------:R-:W-:Y:S01]  /*6400*/  UIADD3 UR38, UR38, 0x400, URZ ;  /* 0x0000040026267890 */ /* 0x000fe2000fffe03f */
[----:B------:R-:W-:Y:S01]  /*6410*/  R2UR UR15, R2 ;  /* 0x00000000020f72ca */ /* 0x000fe200000e0000 */
[----:B------:R-:W-:Y:S01]  /*6420*/  UISETP.NE.U32.AND UP0, UPT, UR12, URZ, UPT ;  /* 0x0000003f0c00728c */ /* 0x000fe2000bf05070 */
[----:B------:R-:W-:Y:S01]  /*6430*/  WARPGROUP.ARRIVE ;  /* 0x00000000000079c5 */ /* 0x000fe20000000000 */
[----:B------:R-:W-:Y:S01]  /*6440*/  USHF.R.U32.HI UR38, URZ, 0x4, UR38 ;  /* 0x000000043f267899 */ /* 0x000fe20008011626 */
[----:B------:R-:W-:Y:S01]  /*6450*/  IMAD.MOV.U32 R6, RZ, RZ, 0x3f800000 ;  /* 0x3f800000ff067424 */ /* 0x000fe200078e00ff */
[----:B------:R-:W-:Y:S02]  /*6460*/  UISETP.NE.AND.EX UP0, UPT, UR13, URZ, UPT, UP0 ;  /* 0x0000003f0d00728c */ /* 0x000fe4000bf05300 */
[----:B------:R-:W-:-:S04]  /*6470*/  ULOP3.LUT UR38, UR38, 0x3fff, URZ, 0xc0, !UPT ;  /* 0x00003fff26267892 */ /* 0x000fc8000f8ec03f */
[----:B------:R-:W-:Y:S01]  /*6480*/  ULOP3.LUT UR38, UR38, 0x10000, URZ, 0xfc, !UPT ;  /* 0x0001000026267892 */ /* 0x000fe2000f8efc3f */
[----:B------:R-:W-:-:S04]  /*6490*/  PLOP3.LUT P1, PT, PT, PT, UP0, 0x80, 0x0 ;  /* 0x000000000000781c */ /* 0x000fc80003f2f008 */
[----:B------:R-:W-:Y:S01]  /*64a0*/  @UP0 ULDC.64 UR8, c[0x0][0x9c8] ;  /* 0x0002720000080ab9 */ /* 0x000fe20000000a00 */
[----:B------:R-:W-:Y:S02]  /*64b0*/  @UP0 USHF.R.S32.HI UR14, URZ, 0x1f, UR36 ;  /* 0x0000001f3f0e0899 */ /* 0x000fe40008011424 */
[----:B------:R-:W-:Y:S02]  /*64c0*/  @UP0 UIMAD UR6, UR46, UR8, URZ ;  /* 0x000000082e0602a4 */ /* 0x000fe4000f8e023f */
[----:B------:R-:W-:Y:S02]  /*64d0*/  @UP0 UIMAD.WIDE.U32 UR4, UR43, UR8, URZ ;  /* 0x000000082b0402a5 */ /* 0x000fe4000f8e003f */
[----:B------:R-:W-:Y:S02]  /*64e0*/  @UP0 UIMAD UR8, UR43, UR9, UR6 ;  /* 0x000000092b0802a4 */ /* 0x000fe4000f8e0206 */
[----:B------:R-:W-:Y:S01]  /*64f0*/  UIMAD UR6, UR15, 0x300, UR38 ;  /* 0x000003000f0678a4 */ /* 0x000fe2000f8e0226 */
[----:B------:R-:W-:-:S02]  /*6500*/  @UP0 ULDC.64 UR16, c[0x0][0x9d0] ;  /* 0x0002740000100ab9 */ /* 0x000fc40000000a00 */
[----:B------:R-:W-:Y:S01]  /*6510*/  UMOV UR15, 0x40000040 ;  /* 0x40000040000f7882 */ /* 0x000fe20000000000 */
[----:B------:R-:W-:Y:S02]  /*6520*/  @UP0 UIMAD UR9, UR14, UR16, URZ ;  /* 0x000000100e0902a4 */ /* 0x000fe4000f8e023f */
[----:B------:R-:W-:Y:S01]  /*6530*/  @UP0 UIADD3 UR5, UR5, UR8, URZ ;  /* 0x0000000805050290 */ /* 0x000fe2000fffe03f */
[----:B------:R-:W-:Y:S01]  /*6540*/  UMOV UR14, UR6 ;  /* 0x00000006000e7c82 */ /* 0x000fe20008000000 */
[----:B------:R-:W-:Y:S01]  /*6550*/  @UP0 UIMAD UR9, UR36, UR17, UR9 ;  /* 0x00000011240902a4 */ /* 0x000fe2000f8e0209 */
[----:B------:R-:W-:Y:S01]  /*6560*/  QGMMA.64x96x32.F32.E4M3.E4M3 R88, R148, gdesc[UR12], R88, gsb0 ;  /* 0x0160000c94587df3 */ /* 0x000fe20008000858 */
[----:B------:R-:W-:-:S04]  /*6570*/  @UP0 UIMAD.WIDE.U32 UR4, UR36, UR16, UR4 ;  /* 0x00000010240402a5 */ /* 0x000fc8000f8e0004 */
[----:B------:R-:W-:Y:S02]  /*6580*/  @UP0 UIADD3 UR5, UR5, UR9, URZ ;  /* 0x0000000905050290 */ /* 0x000fe4000fffe03f */
[----:B------:R-:W-:-:S04]  /*6590*/  @UP0 ULEA UR8, UP1, UR4, UR12, 0x2 ;  /* 0x0000000c04080291 */ /* 0x000fc8000f82103f */
[----:B------:R-:W-:Y:S02]  /*65a0*/  @UP0 ULEA.HI.X UR9, UR4, UR13, UR5, 0x2, UP1 ;  /* 0x0000000d04090291 */ /* 0x000fe400088f1405 */
[----:B------:R-:W-:-:S04]  /*65b0*/  IMAD.U32 R4, RZ, RZ, UR8 ;  /* 0x00000008ff047e24 */ /* 0x000fc8000f8e00ff */
[----:B-1----:R-:W-:-:S05]  /*65c0*/  IMAD.U32 R5, RZ, RZ, UR9 ;  /* 0x00000009ff057e24 */ /* 0x002fca000f8e00ff */
[----:B------:R1:W2:Y:S01]  /*65d0*/  @P1 LDG.E R6, desc[UR44][R4.64] ;  /* 0x0000002c04061981 */ /* 0x0002a2000c1e1900 */
[----:B------:R-:W-:Y:S01]  /*65e0*/  UIADD3 UR4, UR6, 0x2, URZ ;  /* 0x0000000206047890 */ /* 0x000fe2000fffe03f */
[----:B------:R-:W-:-:S06]  /*65f0*/  UMOV UR15, 0x40000040 ;  /* 0x40000040000f7882 */ /* 0x000fcc0000000000 */
[----:B------:R-:W-:Y:S01]  /*6600*/  UMOV UR14, UR4 ;  /* 0x00000004000e7c82 */ /* 0x000fe20008000000 */
[----:B------:R-:W-:Y:S02]  /*6610*/  WARPGROUP.DEPBAR.LE gsb0, 0x0 ;  /* 0x00008000000079c5 */ /* 0x000fe40000010000 */
[----:B------:R-:W-:-:S06]  /*6620*/  WARPGROUP.ARRIVE ;  /* 0x00000000000079c5 */ /* 0x000fcc0000000000 */
[----:B------:R-:W-:Y:S01]  /*6630*/  QGMMA.64x96x32.F32.E4M3.E4M3 R88, R136, gdesc[UR12], R88, gsb0 ;  /* 0x0160000c88587df3 */ /* 0x000fe20008000858 */
[----:B------:R-:W-:Y:S01]  /*6640*/  UIADD3 UR4, UR6, 0x4, URZ ;  /* 0x0000000406047890 */ /* 0x000fe2000fffe03f */
[----:B------:R-:W-:-:S06]  /*6650*/  UMOV UR15, 0x40000040 ;  /* 0x40000040000f7882 */ /* 0x000fcc0000000000 */
[----:B------:R-:W-:Y:S01]  /*6660*/  UMOV UR14, UR4 ;  /* 0x00000004000e7c82 */ /* 0x000fe20008000000 */
[----:B------:R-:W3:Y:S01]  /*6670*/  SHFL.BFLY PT, R7, R8, 0x2, 0x1f ;  /* 0x0c401f0008077f89 */ /* 0x000ee200000e0000 */
[----:B------:R-:W-:-:S03]  /*6680*/  UIADD3 UR6, UR6, 0x6, URZ ;  /* 0x0000000606067890 */ /* 0x000fc6000fffe03f */
[----:B------:R-:W4:Y:S01]  /*6690*/  SHFL.BFLY PT, R2, R9, 0x2, 0x1f ;  /* 0x0c401f0009027f89 */ /* 0x000f2200000e0000 */
[----:B------:R-:W-:Y:S02]  /*66a0*/  WARPGROUP.DEPBAR.LE gsb0, 0x0 ;  /* 0x00008000000079c5 */ /* 0x000fe40000010000 */
[----:B------:R-:W-:-:S06]  /*66b0*/  WARPGROUP.ARRIVE ;  /* 0x00000000000079c5 */ /* 0x000fcc0000000000 */
[----:B------:R-:W-:Y:S01]  /*66c0*/  QGMMA.64x96x32.F32.E4M3.E4M3 R88, R140, gdesc[UR12], R88, gsb0 ;  /* 0x0160000c8c587df3 */ /* 0x000fe20008000858 */
[----:B------:R-:W-:Y:S01]  /*66d0*/  UMOV UR14, UR6 ;  /* 0x00000006000e7c82 */ /* 0x000fe20008000000 */
[----:B------:R-:W-:Y:S01]  /*66e0*/  UMOV UR15, 0x40000040 ;  /* 0x40000040000f7882 */ /* 0x000fe20000000000 */
[----:B---3--:R-:W-:Y:S01]  /*66f0*/  FADD.FTZ R7, R7, R8 ;  /* 0x0000000807077221 */ /* 0x008fe20000010000 */
[----:B----4-:R-:W-:-:S04]  /*6700*/  FADD.FTZ R2, R2, R9 ;  /* 0x0000000902027221 */ /* 0x010fc80000010000 */
[----:B0-----:R-:W0:Y:S04]  /*6710*/  SHFL.BFLY PT, R0, R7, 0x1, 0x1f ;  /* 0x0c201f0007007f89 */ /* 0x001e2800000e0000 */
[----:B-1----:R-:W1:Y:S01]  /*6720*/  SHFL.BFLY PT, R5, R2, 0x1, 0x1f ;  /* 0x0c201f0002057f89 */ /* 0x002e6200000e0000 */
[----:B0-----:R-:W-:Y:S01]  /*6730*/  FADD.FTZ R4, R7, R0 ;  /* 0x0000000007047221 */ /* 0x001fe20000010000 */
[----:B-1----:R-:W-:-:S04]  /*6740*/  FADD.FTZ R10, R2, R5 ;  /* 0x00000005020a7221 */ /* 0x002fc80000010000 */
[C---:B------:R-:W-:Y:S01]  /*6750*/  FSETP.NE.FTZ.AND P1, PT, R4.reuse, RZ, PT ;  /* 0x000000ff0400720b */ /* 0x040fe20003f35000 */
[----:B------:R-:W-:Y:S01]  /*6760*/  FMUL.FTZ R11, R4, 0.00390625 ;  /* 0x3b800000040b7820 */ /* 0x000fe20000410000 */
[----:B------:R-:W-:Y:S01]  /*6770*/  FMUL.FTZ R8, R10, 0.00390625 ;  /* 0x3b8000000a087820 */ /* 0x000fe20000410000 */
[----:B------:R-:W-:-:S03]  /*6780*/  IMAD.MOV.U32 R5, RZ, RZ, RZ ;  /* 0x000000ffff057224 */ /* 0x000fc600078e00ff */
[----:B------:R-:W-:Y:S02]  /*6790*/  FSETP.NE.FTZ.AND P2, PT, R11, RZ, PT ;  /* 0x000000ff0b00720b */ /* 0x000fe40003f55000 */
[----:B------:R-:W-:Y:S01]  /*67a0*/  FSETP.NE.FTZ.AND P3, PT, R8, RZ, PT ;  /* 0x000000ff0800720b */ /* 0x000fe20003f75000 */
[----:B------:R-:W-:Y:S02]  /*67b0*/  WARPGROUP.DEPBAR.LE gsb0, 0x0 ;  /* 0x00008000000079c5 */ /* 0x000fe40000010000 */
[----:B------:R-:W-:-:S06]  /*67c0*/  WARPGROUP.ARRIVE ;  /* 0x00000000000079c5 */ /* 0x000fcc0000000000 */
[----:B------:R-:W-:Y:S01]  /*67d0*/  QGMMA.64x96x32.F32.E4M3.E4M3 R88, R144, gdesc[UR12], R88, gsb0 ;  /* 0x0160000c90587df3 */ /* 0x000fe20008000858 */
[----:B------:R-:W-:Y:S01]  /*67e0*/  @P1 MUFU.RCP R5, R4 ;  /* 0x0000000400051308 */ /* 0x000fe20000001000 */
[----:B------:R-:W-:Y:S02]  /*67f0*/  FSETP.NE.FTZ.AND P1, PT, R10, RZ, PT ;  /* 0x000000ff0a00720b */ /* 0x000fe40003f35000 */
[----:B------:R-:W-:-:S05]  /*6800*/  MOV R9, RZ ;  /* 0x000000ff00097202 */ /* 0x000fca0000000f00 */
[----:B------:R-:W0:Y:S08]  /*6810*/  @P2 MUFU.LG2 R7, R11 ;  /* 0x0000000b00072308 */ /* 0x000e300000000c00 */
[----:B------:R-:W1:Y:S08]  /*6820*/  @P3 MUFU.LG2 R8, R8 ;  /* 0x0000000800083308 */ /* 0x000e700000000c00 */
[----:B------:R-:W3:Y:S01]  /*6830*/  @P1 MUFU.RCP R9, R10 ;  /* 0x0000000a00091308 */ /* 0x000ee20000001000 */
[----:B------:R-:W-:-:S02]  /*6840*/  IMAD.U32 R12, RZ, RZ, UR10 ;  /* 0x0000000aff0c7e24 */ /* 0x000fc4000f8e00ff */
[----:B------:R-:W-:Y:S02]  /*6850*/  IMAD.U32 R13, RZ, RZ, UR10 ;  /* 0x0000000aff0d7e24 */ /* 0x000fe4000f8e00ff */
[----:B0-----:R-:W-:Y:S01]  /*6860*/  @P2 FMUL.FTZ R7, R7, 0.69314718246459960938 ;  /* 0x3f31721807072820 */ /* 0x001fe20000410000 */
[----:B------:R-:W-:Y:S01]  /*6870*/  @P2 FMUL.FTZ R4, R12, 0.69314718246459960938 ;  /* 0x3f3172180c042820 */ /* 0x000fe20000410000 */
[----:B------:R-:W-:Y:S01]  /*6880*/  @P3 FMUL.FTZ R12, R13, 0.69314718246459960938 ;  /* 0x3f3172180d0c3820 */ /* 0x000fe20000410000 */
[----:B-1----:R-:W-:Y:S01]  /*6890*/  @P3 FMUL.FTZ R11, R8, 0.69314718246459960938 ;  /* 0x3f317218080b3820 */ /* 0x002fe20000410000 */
[----:B------:R-:W-:Y:S02]  /*68a0*/  IMAD.MOV.U32 R2, RZ, RZ, -0x800000 ;  /* 0xff800000ff027424 */ /* 0x000fe400078e00ff */
[----:B--2---:R-:W-:Y:S01]  /*68b0*/  FMUL.FTZ R28, R5, R6 ;  /* 0x00000006051c7220 */ /* 0x004fe20000410000 */
[----:B------:R-:W-:Y:S02]  /*68c0*/  IMAD.MOV.U32 R0, RZ, RZ, -0x800000 ;  /* 0xff800000ff007424 */ /* 0x000fe400078e00ff */
[----:B------:R-:W-:Y:S01]  /*68d0*/  @P2 FFMA.FTZ R2, R4, R3, R7 ;  /* 0x0000000304022223 */ /* 0x000fe20000010007 */
[----:B------:R-:W-:Y:S01]  /*68e0*/  @P3 FFMA.FTZ R0, R12, R70, R11 ;  /* 0x000000460c003223 */ /* 0x000fe2000001000b */
[----:B---3--:R-:W-:Y:S01]  /*68f0*/  FMUL.FTZ R6, R9, R6 ;  /* 0x0000000609067220 */ /* 0x008fe20000410000 */
[----:B------:R-:W-:-:S02]  /*6900*/  WARPGROUP.DEPBAR.LE gsb0, 0x0 ;  /* 0x00008000000079c5 */ /* 0x000fc40000010000 */
[----:B------:R-:W-:Y:S05]  /*6910*/  @!P0 BRA `(.L_x_34) ;  /* 0x0000000000048947 */ /* 0x000fea0003800000 */
[----:B------:R-:W-:Y:S01]  /*6920*/  BPT.TRAP 0x1 ;  /* 0x000000040000795c */ /* 0x000fe20000300000 */
.L_x_34:
[----:B------:R-:W-:Y:S01]  /*6930*/  UIADD3 UR4, UR11, 0x17060, URZ ;  /* 0x000170600b047890 */ /* 0x000fe2000fffe03f */
[-C--:B------:R-:W-:Y:S01]  /*6940*/  FMUL.FTZ R3, R88, R28.reuse ;  /* 0x0000001c58037220 */ /* 0x080fe20000410000 */
[-C--:B------:R-:W-:Y:S01]  /*6950*/  FMUL.FTZ R4, R93, R28.reuse ;  /* 0x0000001c5d047220 */ /* 0x080fe20000410000 */
[-C--:B------:R-:W-:Y:S01]  /*6960*/  FMUL.FTZ R5, R96, R28.reuse ;  /* 0x0000001c60057220 */ /* 0x080fe20000410000 */
[----:B------:R-:W-:Y:S01]  /*6970*/  UPRMT UR4, UR7, 0x654, UR4 ;  /* 0x0000065407047896 */ /* 0x000fe20008000004 */
        /* <DEDUP_REMOVED lines=8> */
[----:B------:R-:W-:Y:S01]  /*6a00*/  SYNCS.ARRIVE.TRANS64.RED.A1T0 RZ, [UR4], RZ ;  /* 0x000000ffffff79a7 */ /* 0x000fe20008100404 */
        /* <DEDUP_REMOVED lines=31> */
[----:B------:R-:W-:Y:S01]  /*6c00*/  PLOP3.LUT P0, PT, PT, PT, PT, 0x8, 0x0 ;  /* 0x000000000000781c */ /* 0x000fe20003f0e170 */
[-C--:B------:R-:W-:Y:S01]  /*6c10*/  FMUL.FTZ R118, R118, R6.reuse ;  /* 0x0000000676767220 */ /* 0x080fe20000410000 */
[-C--:B------:R-:W-:Y:S01]  /*6c20*/  FMUL.FTZ R115, R115, R6.reuse ;  /* 0x0000000673737220 */ /* 0x080fe20000410000 */
[-C--:B------:R-:W-:Y:S01]  /*6c30*/  FMUL.FTZ R126, R126, R6.reuse ;  /* 0x000000067e7e7220 */ /* 0x080fe20000410000 */
[-C--:B------:R-:W-:Y:S01]  /*6c40*/  FMUL.FTZ R123, R123, R6.reuse ;  /* 0x000000067b7b7220 */ /* 0x080fe20000410000 */
[-C--:B------:R-:W-:Y:S01]  /*6c50*/  FMUL.FTZ R134, R134, R6.reuse ;  /* 0x0000000686867220 */ /* 0x080fe20000410000 */
[----:B------:R-:W-:-:S07]  /*6c60*/  FMUL.FTZ R131, R131, R6 ;  /* 0x0000000683837220 */ /* 0x000fce0000410000 */
.L_x_12:
[----:B------:R-:W-:Y:S05]  /*6c70*/  @P0 BRA `(.L_x_35) ;  /* 0x0000001800ec0947 */ /* 0x000fea0003800000 */
[----:B------:R-:W0:Y:S01]  /*6c80*/  S2R R25, SR_TID.X ;  /* 0x0000000000197919 */ /* 0x000e220000002100 */
[----:B------:R-:W-:Y:S01]  /*6c90*/  ULDC.64 UR4, c[0x4][0x38] ;  /* 0x01000e0000047ab9 */ /* 0x000fe20000000a00 */
[----:B------:R-:W1:Y:S01]  /*6ca0*/  LDC R46, c[0x0][0xbe8] ;  /* 0x0002fa00ff2e7b82 */ /* 0x000e620000000800 */
[----:B------:R-:W-:Y:S01]  /*6cb0*/  ULDC.64 UR8, c[0x0][0xbd0] ;  /* 0x0002f40000087ab9 */ /* 0x000fe20000000a00 */
[----:B------:R-:W2:Y:S01]  /*6cc0*/  S2R R45, SR_CTAID.X ;  /* 0x00000000002d7919 */ /* 0x000ea20000002500 */
[----:B------:R-:W-:Y:S01]  /*6cd0*/  USHF.R.S32.HI UR7, URZ, 0x1f, UR36 ;  /* 0x0000001f3f077899 */ /* 0x000fe20008011424 */
[----:B------:R-:W-:-:S04]  /*6ce0*/  ULDC.64 UR10, c[0x0][0xb38] ;  /* 0x0002ce00000a7ab9 */ /* 0x000fc80000000a00 */
[----:B------:R-:W3:Y:S01]  /*6cf0*/  LDC R74, c[0x0][0xc50] ;  /* 0x00031400ff4a7b82 */ /* 0x000ee20000000800 */
[----:B0-----:R-:W-:-:S05]  /*6d00*/  IMAD.SHL.U32 R6, R25, 0x4, RZ ;  /* 0x0000000419067824 */ /* 0x001fca00078e00ff */
[----:B------:R-:W-:Y:S02]  /*6d10*/  LOP3.LUT R6, R6, 0xc, RZ, 0xc0, !PT ;  /* 0x0000000c06067812 */ /* 0x000fe400078ec0ff */
[----:B------:R-:W-:Y:S02]  /*6d20*/  BAR.SYNC.DEFER_BLOCKING 0x1, 0x180 ;  /* 0x0046000000007b1d */ /* 0x000fe40000010000 */
[----:B------:R-:W-:-:S05]  /*6d30*/  IADD3 R6, P0, R6, UR4, RZ ;  /* 0x0000000406067c10 */ /* 0x000fca000ff1e0ff */
[----:B------:R-:W-:-:S05]  /*6d40*/  IMAD.X R7, RZ, RZ, UR5, P0 ;  /* 0x00000005ff077e24 */ /* 0x000fca00080e06ff */
[----:B------:R0:W4:Y:S01]  /*6d50*/  LDG.E.CONSTANT R12, desc[UR44][R6.64] ;  /* 0x0000002c060c7981 */ /* 0x000122000c1e9900 */
[C---:B------:R-:W-:Y:S01]  /*6d60*/  LOP3.LUT P0, R16, R25.reuse, 0x3, RZ, 0xc0, !PT ;  /* 0x0000000319107812 */ /* 0x040fe2000780c0ff */
[----:B------:R-:W-:Y:S01]  /*6d70*/  VIADD R25, R25, 0xffffff80 ;  /* 0xffffff8019197836 */ /* 0x000fe20000000000 */
[----:B-1----:R-:W-:Y:S01]  /*6d80*/  ISETP.NE.AND P2, PT, R46, 0x1, PT ;  /* 0x000000012e00780c */ /* 0x002fe20003f45270 */
[----:B------:R-:W-:Y:S01]  /*6d90*/  UIMAD.WIDE.U32 UR4, UR36, UR8, URZ ;  /* 0x00000008240472a5 */ /* 0x000fe2000f8e003f */
[----:B------:R-:W-:Y:S01]  /*6da0*/  ISETP.EQ.OR P0, PT, R16, 0x3, !P0 ;  /* 0x000000031000780c */ /* 0x000fe20004702670 */
[----:B------:R-:W-:Y:S01]  /*6db0*/  UIMAD UR6, UR7, UR8, URZ ;  /* 0x00000008070672a4 */ /* 0x000fe2000f8e023f */
[----:B------:R-:W-:Y:S01]  /*6dc0*/  BSSY B0, `(.L_x_36) ;  /* 0x0000144000007945 */ /* 0x000fe20003800000 */
[----:B------:R-:W-:Y:S01]  /*6dd0*/  UIMAD UR8, UR7, UR10, URZ ;  /* 0x0000000a070872a4 */ /* 0x000fe2000f8e023f */
[----:B------:R-:W-:Y:S01]  /*6de0*/  SEL R83, R13, R4, P0 ;  /* 0x000000040d537207 */ /* 0x000fe20000000000 */
[----:B------:R-:W-:Y:S01]  /*6df0*/  IMAD.U32 R26, RZ, RZ, UR4 ;  /* 0x00000004ff1a7e24 */ /* 0x000fe2000f8e00ff */
[----:B------:R-:W-:Y:S01]  /*6e00*/  SEL R13, R4, R13, P0 ;  /* 0x0000000d040d7207 */ /* 0x000fe20000000000 */
[----:B------:R-:W-:Y:S01]  /*6e10*/  UIMAD UR9, UR36, UR9, UR6 ;  /* 0x00000009240972a4 */ /* 0x000fe2000f8e0206 */
[----:B------:R-:W-:Y:S01]  /*6e20*/  SHF.R.S32.HI R4, RZ, 0x1f, R25 ;  /* 0x0000001fff047819 */ /* 0x000fe20000011419 */
[----:B------:R-:W-:Y:S01]  /*6e30*/  IMAD.U32 R27, RZ, RZ, UR5 ;  /* 0x00000005ff1b7e24 */ /* 0x000fe2000f8e00ff */
[----:B------:R-:W-:Y:S01]  /*6e40*/  SEL R81, R3, R8, P0 ;  /* 0x0000000803517207 */ /* 0x000fe20000000000 */
[----:B------:R-:W1:Y:S01]  /*6e50*/  @P2 LDC R72, c[0x0][0xbec] ;  /* 0x0002fb00ff482b82 */ /* 0x000e620000000800 */
[----:B0-----:R-:W-:Y:S01]  /*6e60*/  LEA.HI R6, R4, R25, RZ, 0x7 ;  /* 0x0000001904067211 */ /* 0x001fe200078f38ff */
[----:B------:R-:W-:Y:S01]  /*6e70*/  UIADD3 UR9, UR5, UR9, URZ ;  /* 0x0000000905097290 */ /* 0x000fe2000fffe03f */
[----:B------:R-:W-:Y:S01]  /*6e80*/  SEL R3, R8, R3, P0 ;  /* 0x0000000308037207 */ /* 0x000fe20000000000 */
[----:B------:R-:W-:Y:S01]  /*6e90*/  UIMAD.WIDE.U32 UR6, UR36, UR10, URZ ;  /* 0x0000000a240672a5 */ /* 0x000fe2000f8e003f */
[----:B------:R-:W-:Y:S01]  /*6ea0*/  LOP3.LUT R8, R6, 0xffffff80, RZ, 0xc0, !PT ;  /* 0xffffff8006087812 */ /* 0x000fe200078ec0ff */
[----:B------:R-:W-:Y:S01]  /*6eb0*/  UIMAD UR8, UR36, UR11, UR8 ;  /* 0x0000000b240872a4 */ /* 0x000fe2000f8e0208 */
[----:B------:R-:W-:Y:S01]  /*6ec0*/  SEL R53, R132, R23, P0 ;  /* 0x0000001784357207 */ /* 0x000fe20000000000 */
[----:B------:R-:W3:Y:S01]  /*6ed0*/  S2UR UR4, SR_CTAID.Y ;  /* 0x00000000000479c3 */ /* 0x000ee20000002600 */
[----:B------:R-:W-:Y:S01]  /*6ee0*/  SEL R71, R23, R132, P0 ;  /* 0x0000008417477207 */ /* 0x000fe20000000000 */
[----:B------:R-:W-:Y:S01]  /*6ef0*/  IMAD.IADD R40, R25, 0x1, -R8 ;  /* 0x0000000119287824 */ /* 0x000fe200078e0a08 */
[----:B------:R-:W-:Y:S01]  /*6f00*/  SEL R55, R15, R10, P0 ;  /* 0x0000000a0f377207 */ /* 0x000fe20000000000 */
[----:B------:R-:W-:Y:S01]  /*6f10*/  IMAD.U32 R27, RZ, RZ, UR9 ;  /* 0x00000009ff1b7e24 */ /* 0x000fe2000f8e00ff */
[----:B------:R-:W-:Y:S01]  /*6f20*/  SEL R15, R10, R15, P0 ;  /* 0x0000000f0a0f7207 */ /* 0x000fe20000000000 */
[----:B------:R-:W-:Y:S01]  /*6f30*/  UIADD3 UR8, UR7, UR8, URZ ;  /* 0x0000000807087290 */ /* 0x000fe2000fffe03f */
[----:B------:R-:W-:Y:S01]  /*6f40*/  SHF.R.S32.HI R23, RZ, 0x1f, R40 ;  /* 0x0000001fff177819 */ /* 0x000fe20000011428 */
[----:B------:R-:W0:Y:S01]  /*6f50*/  @P2 LDC R76, c[0x0][0xbec] ;  /* 0x0002fb00ff4c2b82 */ /* 0x000e220000000800 */
[----:B------:R-:W-:Y:S01]  /*6f60*/  SEL R43, R58, R19, P0 ;  /* 0x000000133a2b7207 */ /* 0x000fe20000000000 */
[----:B------:R-:W-:Y:S01]  /*6f70*/  IMAD.U32 R35, RZ, RZ, UR7 ;  /* 0x00000007ff237e24 */ /* 0x000fe2000f8e00ff */
[----:B------:R-:W-:Y:S01]  /*6f80*/  LEA.HI R10, R23, R40, RZ, 0x2 ;  /* 0x00000028170a7211 */ /* 0x000fe200078f10ff */
[----:B------:R-:W-:Y:S01]  /*6f90*/  IMAD.U32 R34, RZ, RZ, UR6 ;  /* 0x00000006ff227e24 */ /* 0x000fe2000f8e00ff */
[----:B------:R-:W-:Y:S01]  /*6fa0*/  SEL R58, R19, R58, P0 ;  /* 0x0000003a133a7207 */ /* 0x000fe20000000000 */
[----:B------:R-:W-:Y:S01]  /*6fb0*/  IMAD.U32 R35, RZ, RZ, UR8 ;  /* 0x00000008ff237e24 */ /* 0x000fe2000f8e00ff */
[----:B------:R-:W-:Y:S01]  /*6fc0*/  SHF.R.S32.HI R19, RZ, 0x7, R6 ;  /* 0x00000007ff137819 */ /* 0x000fe20000011406 */
[----:B------:R-:W-:Y:S01]  /*6fd0*/  ULDC.64 UR6, c[0x0][0xb48] ;  /* 0x0002d20000067ab9 */ /* 0x000fe20000000a00 */
[----:B------:R-:W-:Y:S01]  /*6fe0*/  LEA.HI R4, R4, R25, RZ, 0x2 ;  /* 0x0000001904047211 */ /* 0x000fe200078f10ff */
[----:B------:R-:W-:Y:S01]  /*6ff0*/  ULDC.64 UR8, c[0x0][0xb28] ;  /* 0x0002ca0000087ab9 */ /* 0x000fe20000000a00 */
[----:B------:R-:W-:-:S02]  /*7000*/  SHF.R.S32.HI R6, RZ, 0x2, R10 ;  /* 0x00000002ff067819 */ /* 0x000fc4000001140a */
[----:B------:R-:W-:Y:S02]  /*7010*/  SHF.R.S32.HI R7, RZ, 0x1f, R10 ;  /* 0x0000001fff077819 */ /* 0x000fe4000001140a */
[----:B------:R-:W-:Y:S01]  /*7020*/  LOP3.LUT R8, R4, 0xfffffffc, RZ, 0xc0, !PT ;  /* 0xfffffffc04087812 */ /* 0x000fe200078ec0ff */
[----:B------:R-:W-:Y:S01]  /*7030*/  IMAD.HI R4, R19, 0x55555556, RZ ;  /* 0x5555555613047827 */ /* 0x000fe200078e02ff */
[----:B------:R-:W-:Y:S02]  /*7040*/  LEA.HI R7, R7, R6, RZ, 0x3 ;  /* 0x0000000607077211 */ /* 0x000fe400078f18ff */
[----:B------:R-:W-:Y:S01]  /*7050*/  SEL R57, R5, R14, P0 ;  /* 0x0000000e05397207 */ /* 0x000fe20000000000 */
[----:B------:R-:W-:Y:S01]  /*7060*/  IMAD.IADD R8, R25, 0x1, -R8 ;  /* 0x0000000119087824 */ /* 0x000fe200078e0a08 */
[----:B------:R-:W-:Y:S02]  /*7070*/  SEL R5, R14, R5, P0 ;  /* 0x000000050e057207 */ /* 0x000fe40000000000 */
[----:B------:R-:W-:-:S02]  /*7080*/  SEL R65, R9, R20, P0 ;  /* 0x0000001409417207 */ /* 0x000fc40000000000 */
[----:B------:R-:W-:Y:S02]  /*7090*/  SEL R14, R20, R9, P0 ;  /* 0x00000009140e7207 */ /* 0x000fe40000000000 */
[----:B------:R-:W-:Y:S02]  /*70a0*/  LOP3.LUT R9, R7, 0xfffffff8, RZ, 0xc0, !PT ;  /* 0xfffffff807097812 */ /* 0x000fe400078ec0ff */
[----:B------:R-:W-:Y:S02]  /*70b0*/  LEA.HI R7, R23, R40, RZ, 0x5 ;  /* 0x0000002817077211 */ /* 0x000fe400078f28ff */
[----:B------:R-:W-:Y:S01]  /*70c0*/  SEL R61, R135, R134, P0 ;  /* 0x00000086873d7207 */ /* 0x000fe20000000000 */
[----:B------:R-:W-:Y:S01]  /*70d0*/  IMAD.IADD R6, R6, 0x1, -R9 ;  /* 0x0000000106067824 */ /* 0x000fe200078e0a09 */
[----:B------:R-:W-:Y:S02]  /*70e0*/  LEA.HI R4, R4, R4, RZ, 0x1 ;  /* 0x0000000404047211 */ /* 0x000fe400078f08ff */
[----:B------:R-:W-:-:S02]  /*70f0*/  SHF.R.S32.HI R7, RZ, 0x5, R7 ;  /* 0x00000005ff077819 */ /* 0x000fc40000011407 */
[----:B------:R-:W-:Y:S01]  /*7100*/  LEA.HI R9, R8, R8, RZ, 0x1 ;  /* 0x0000000808097211 */ /* 0x000fe200078f08ff */
[----:B------:R-:W-:Y:S01]  /*7110*/  IMAD R4, R4, -0x3, R19 ;  /* 0xfffffffd04047824 */ /* 0x000fe200078e0213 */
[----:B------:R-:W-:Y:S02]  /*7120*/  SEL R33, R134, R135, P0 ;  /* 0x0000008786217207 */ /* 0x000fe40000000000 */
[----:B------:R-:W-:Y:S02]  /*7130*/  LEA R7, R7, R6, 0x4 ;  /* 0x0000000607077211 */ /* 0x000fe400078e20ff */
[----:B------:R-:W-:Y:S02]  /*7140*/  LOP3.LUT R9, R9, 0x1ffffffe, RZ, 0xc0, !PT ;  /* 0x1ffffffe09097812 */ /* 0x000fe400078ec0ff */
[----:B------:R-:W-:Y:S01]  /*7150*/  SEL R49, R124, R21, P0 ;  /* 0x000000157c317207 */ /* 0x000fe20000000000 */
[----:B------:R-:W-:Y:S01]  /*7160*/  IMAD R4, R4, 0x40, R7 ;  /* 0x0000004004047824 */ /* 0x000fe200078e0207 */
[----:B------:R-:W-:Y:S01]  /*7170*/  SEL R75, R21, R124, P0 ;  /* 0x0000007c154b7207 */ /* 0x000fe20000000000 */
[----:B------:R-:W-:Y:S01]  /*7180*/  IMAD.IADD R9, R8, 0x1, -R9 ;  /* 0x0000000108097824 */ /* 0x000fe200078e0a09 */
[----:B------:R-:W-:Y:S01]  /*7190*/  SEL R31, R98, R99, P0 ;  /* 0x00000063621f7207 */ /* 0x000fe20000000000 */
[--C-:B--2---:R-:W-:Y:S01]  /*71a0*/  IMAD R54, R45, 0xc0, R4.reuse ;  /* 0x000000c02d367824 */ /* 0x104fe200078e0204 */
[----:B------:R-:W-:Y:S01]  /*71b0*/  SEL R21, R114, R115, P0 ;  /* 0x0000007372157207 */ /* 0x000fe20000000000 */
[----:B------:R-:W-:Y:S01]  /*71c0*/  IMAD R9, R9, 0x8, R4 ;  /* 0x0000000809097824 */ /* 0x000fe200078e0204 */
[----:B------:R-:W-:-:S02]  /*71d0*/  SEL R77, R47, R24, P0 ;  /* 0x000000182f4d7207 */ /* 0x000fc40000000000 */
[----:B------:R-:W-:Y:S01]  /*71e0*/  SEL R47, R24, R47, P0 ;  /* 0x0000002f182f7207 */ /* 0x000fe20000000000 */
[----:B------:R-:W-:Y:S01]  /*71f0*/  IMAD R45, R45, 0xc0, R9 ;  /* 0x000000c02d2d7824 */ /* 0x000fe200078e0209 */
[----:B------:R-:W-:Y:S02]  /*7200*/  SEL R59, R18, R11, P0 ;  /* 0x0000000b123b7207 */ /* 0x000fe40000000000 */
[----:B------:R-:W-:Y:S01]  /*7210*/  SEL R18, R11, R18, P0 ;  /* 0x000000120b127207 */ /* 0x000fe20000000000 */
[----:B0-----:R-:W-:Y:S01]  /*7220*/  @P2 IMAD.HI.U32 R76, R45, R76, RZ ;  /* 0x0000004c2d4c2227 */ /* 0x001fe200078e00ff */
[----:B------:R-:W-:Y:S02]  /*7230*/  SEL R69, R94, R95, P0 ;  /* 0x0000005f5e457207 */ /* 0x000fe40000000000 */
[----:B------:R-:W-:Y:S02]  /*7240*/  SEL R73, R51, R28, P0 ;  /* 0x0000001c33497207 */ /* 0x000fe40000000000 */
[----:B------:R-:W-:-:S02]  /*7250*/  SEL R51, R28, R51, P0 ;  /* 0x000000331c337207 */ /* 0x000fc40000000000 */
[----:B------:R-:W-:Y:S02]  /*7260*/  SEL R79, R17, R22, P0 ;  /* 0x00000016114f7207 */ /* 0x000fe40000000000 */
[----:B------:R-:W-:Y:S02]  /*7270*/  SEL R67, R102, R103, P0 ;  /* 0x0000006766437207 */ /* 0x000fe40000000000 */
[----:B------:R-:W-:Y:S02]  /*7280*/  LOP3.LUT R7, R10, 0x7ffffffc, RZ, 0xc0, !PT ;  /* 0x7ffffffc0a077812 */ /* 0x000fe400078ec0ff */
[----:B------:R-:W-:Y:S02]  /*7290*/  SEL R17, R22, R17, P0 ;  /* 0x0000001116117207 */ /* 0x000fe40000000000 */
[----:B------:R-:W-:Y:S02]  /*72a0*/  SEL R29, R90, R91, P0 ;  /* 0x0000005b5a1d7207 */ /* 0x000fe40000000000 */
[----:B------:R-:W-:-:S02]  /*72b0*/  SEL R11, R106, R107, P0 ;  /* 0x0000006b6a0b7207 */ /* 0x000fc40000000000 */
[----:B------:R-:W-:Y:S02]  /*72c0*/  SEL R63, R110, R111, P0 ;  /* 0x0000006f6e3f7207 */ /* 0x000fe40000000000 */
[----:B------:R-:W-:Y:S02]  /*72d0*/  SEL R41, R118, R119, P0 ;  /* 0x0000007776297207 */ /* 0x000fe40000000000 */
[----:B------:R-:W-:Y:S02]  /*72e0*/  SEL R37, R122, R123, P0 ;  /* 0x0000007b7a257207 */ /* 0x000fe40000000000 */
        /* <DEDUP_REMOVED lines=13> */
[C---:B------:R-:W-:Y:S01]  /*73c0*/  LOP3.LUT P1, RZ, R40.reuse, 0x3, RZ, 0xc0, !PT ;  /* 0x0000000328ff7812 */ /* 0x040fe2000782c0ff */
[----:B------:R-:W-:Y:S01]  /*73d0*/  IMAD.IADD R40, R40, 0x1, -R7 ;  /* 0x0000000128287824 */ /* 0x000fe200078e0a07 */
[----:B----4-:R-:W-:Y:S01]  /*73e0*/  LOP3.LUT R44, R12, 0x2, RZ, 0x3c, !PT ;  /* 0x000000020c2c7812 */ /* 0x010fe200078e3cff */
[----:B------:R-:W-:Y:S04]  /*73f0*/  SHFL.IDX PT, R60, R33, R12, 0x1c1f ;  /* 0x001c1f0c213c7589 */ /* 0x000fe800000e0000 */
[----:B------:R-:W0:Y:S04]  /*7400*/  SHFL.IDX PT, R61, R61, R44, 0x1c1f ;  /* 0x001c1f2c3d3d7589 */ /* 0x000e2800000e0000 */
[----:B------:R2:W-:Y:S04]  /*7410*/  SHFL.IDX PT, R24, R31, R12, 0x1c1f ;  /* 0x001c1f0c1f187589 */ /* 0x0005e800000e0000 */
[----:B------:R-:W-:Y:S04]  /*7420*/  SHFL.IDX PT, R9, R21, R12, 0x1c1f ;  /* 0x001c1f0c15097589 */ /* 0x000fe800000e0000 */
[----:B------:R-:W-:Y:S01]  /*7430*/  SHFL.IDX PT, R20, R81, R12, 0x1c1f ;  /* 0x001c1f0c51147589 */ /* 0x000fe200000e0000 */
[----:B--2---:R-:W2:Y:S03]  /*7440*/  LDC.64 R30, c[0x0][0xbd8] ;  /* 0x0002f600ff1e7b82 */ /* 0x004ea60000000a00 */
[----:B------:R0:W-:Y:S04]  /*7450*/  SHFL.IDX PT, R21, R3, R44, 0x1c1f ;  /* 0x001c1f2c03157589 */ /* 0x0001e800000e0000 */
[----:B------:R-:W-:Y:S04]  /*7460*/  SHFL.IDX PT, R19, R83, R12, 0x1c1f ;  /* 0x001c1f0c53137589 */ /* 0x000fe800000e0000 */
[----:B------:R-:W4:Y:S01]  /*7470*/  SHFL.IDX PT, R62, R13, R44, 0x1c1f ;  /* 0x001c1f2c0d3e7589 */ /* 0x000f2200000e0000 */
[----:B0-----:R-:W-:-:S03]  /*7480*/  SEL R3, R61, R60, P0 ;  /* 0x0000003c3d037207 */ /* 0x001fc60000000000 */
[----:B------:R-:W-:Y:S04]  /*7490*/  SHFL.IDX PT, R57, R57, R12, 0x1c1f ;  /* 0x001c1f0c39397589 */ /* 0x000fe800000e0000 */
[----:B------:R0:W5:Y:S04]  /*74a0*/  SHFL.IDX PT, R66, R5, R44, 0x1c1f ;  /* 0x001c1f2c05427589 */ /* 0x00016800000e0000 */
[----:B------:R-:W-:Y:S04]  /*74b0*/  SHFL.IDX PT, R59, R59, R12, 0x1c1f ;  /* 0x001c1f0c3b3b7589 */ /* 0x000fe800000e0000 */
[----:B------:R5:W-:Y:S01]  /*74c0*/  SHFL.IDX PT, R68, R18, R44, 0x1c1f ;  /* 0x001c1f2c12447589 */ /* 0x000be200000e0000 */
[----:B0-----:R-:W-:-:S03]  /*74d0*/  SEL R5, R60, R61, P0 ;  /* 0x0000003d3c057207 */ /* 0x001fc60000000000 */
[----:B------:R-:W-:Y:S01]  /*74e0*/  SHFL.IDX PT, R55, R55, R12, 0x1c1f ;  /* 0x001c1f0c37377589 */ /* 0x000fe200000e0000 */
[----:B------:R-:W0:Y:S03]  /*74f0*/  LDC.64 R60, c[0x0][0xb40] ;  /* 0x0002d000ff3c7b82 */ /* 0x000e260000000a00 */
[----:B------:R-:W3:Y:S01]  /*7500*/  SHFL.IDX PT, R64, R15, R44, 0x1c1f ;  /* 0x001c1f2c0f407589 */ /* 0x000ee200000e0000 */
[----:B----4-:R-:W-:-:S03]  /*7510*/  SEL R13, R19, R62, P0 ;  /* 0x0000003e130d7207 */ /* 0x010fc60000000000 */
[----:B------:R4:W-:Y:S04]  /*7520*/  SHFL.IDX PT, R28, R69, R12, 0x1c1f ;  /* 0x001c1f0c451c7589 */ /* 0x0009e800000e0000 */
[----:B------:R-:W-:Y:S01]  /*7530*/  SHFL.IDX PT, R16, R67, R12, 0x1c1f ;  /* 0x001c1f0c43107589 */ /* 0x000fe200000e0000 */
[----:B-----5:R-:W-:-:S03]  /*7540*/  SEL R18, R57, R66, P0 ;  /* 0x0000004239127207 */ /* 0x020fc60000000000 */
[----:B------:R-:W-:Y:S01]  /*7550*/  SHFL.IDX PT, R8, R41, R12, 0x1c1f ;  /* 0x001c1f0c29087589 */ /* 0x000fe200000e0000 */
[----:B----4-:R-:W4:Y:S03]  /*7560*/  @P2 LDC R69, c[0x0][0xbf0] ;  /* 0x0002fc00ff452b82 */ /* 0x010f260000000800 */
[----:B------:R-:W-:Y:S04]  /*7570*/  SHFL.IDX PT, R7, R37, R12, 0x1c1f ;  /* 0x001c1f0c25077589 */ /* 0x000fe800000e0000 */
[----:B------:R-:W-:Y:S01]  /*7580*/  SHFL.IDX PT, R4, R39, R12, 0x1c1f ;  /* 0x001c1f0c27047589 */ /* 0x000fe200000e0000 */
[----:B0-----:R-:W-:-:S03]  /*7590*/  IMAD.WIDE.U32 R34, R60, UR43, R34 ;  /* 0x0000002b3c227c25 */ /* 0x001fc6000f8e0022 */
[----:B------:R-:W-:Y:S01]  /*75a0*/  SHFL.IDX PT, R6, R25, R12, 0x1c1f ;  /* 0x001c1f0c19067589 */ /* 0x000fe200000e0000 */
[----:B---3--:R-:W-:-:S03]  /*75b0*/  SEL R15, R64, R55, P0 ;  /* 0x00000037400f7207 */ /* 0x008fc60000000000 */
[----:B------:R-:W-:Y:S04]  /*75c0*/  SHFL.IDX PT, R67, R17, R44, 0x1c1f ;  /* 0x001c1f2c11437589 */ /* 0x000fe800000e0000 */
[----:B------:R0:W-:Y:S04]  /*75d0*/  SHFL.IDX PT, R70, R14, R44, 0x1c1f ;  /* 0x001c1f2c0e467589 */ /* 0x0001e800000e0000 */
[----:B------:R-:W-:Y:S04]  /*75e0*/  SHFL.IDX PT, R58, R58, R44, 0x1c1f ;  /* 0x001c1f2c3a3a7589 */ /* 0x000fe800000e0000 */
[----:B------:R-:W-:Y:S01]  /*75f0*/  SHFL.IDX PT, R50, R75, R44, 0x1c1f ;  /* 0x001c1f2c4b327589 */ /* 0x000fe200000e0000 */
[----:B0-----:R-:W-:-:S03]  /*7600*/  SEL R14, R66, R57, P0 ;  /* 0x00000039420e7207 */ /* 0x001fc60000000000 */
[----:B------:R-:W-:Y:S01]  /*7610*/  SHFL.IDX PT, R47, R47, R44, 0x1c1f ;  /* 0x001c1f2c2f2f7589 */ /* 0x000fe200000e0000 */
[----:B------:R-:W-:-:S03]  /*7620*/  IADD3 R57, RZ, -UR36, RZ ;  /* 0x80000024ff397c10 */ /* 0x000fc6000fffe0ff */
[----:B------:R0:W-:Y:S04]  /*7630*/  SHFL.IDX PT, R56, R71, R44, 0x1c1f ;  /* 0x001c1f2c47387589 */ /* 0x0001e800000e0000 */
[----:B------:R-:W-:Y:S04]  /*7640*/  SHFL.IDX PT, R51, R51, R44, 0x1c1f ;  /* 0x001c1f2c33337589 */ /* 0x000fe800000e0000 */
[----:B------:R-:W-:Y:S01]  /*7650*/  SHFL.IDX PT, R41, R95, R44, 0x1c1f ;  /* 0x001c1f2c5f297589 */ /* 0x000fe200000e0000 */
[----:B0-----:R-:W0:Y:S03]  /*7660*/  @P2 LDC R71, c[0x0][0xbf0] ;  /* 0x0002fc00ff472b82 */ /* 0x001e260000000800 */
[----:B------:R-:W-:Y:S04]  /*7670*/  SHFL.IDX PT, R38, R91, R44, 0x1c1f ;  /* 0x001c1f2c5b267589 */ /* 0x000fe800000e0000 */
        /* <DEDUP_REMOVED lines=8> */
[----:B------:R2:W-:Y:S04]  /*7700*/  SHFL.IDX PT, R23, R23, R44, 0x1c1f ;  /* 0x001c1f2c17177589 */ /* 0x0005e800000e0000 */
[----:B------:R-:W3:Y:S04]  /*7710*/  SHFL.IDX PT, R65, R65, R12, 0x1c1f ;  /* 0x001c1f0c41417589 */ /* 0x000ee800000e0000 */
[----:B------:R-:W5:Y:S01]  /*7720*/  SHFL.IDX PT, R42, R79, R12, 0x1c1f ;  /* 0x001c1f0c4f2a7589 */ /* 0x000f6200000e0000 */
[----:B--2---:R-:W-:-:S03]  /*7730*/  IMAD R44, R30, UR46, RZ ;  /* 0x0000002e1e2c7c24 */ /* 0x004fc6000f8e02ff */
[----:B------:R-:W-:Y:S01]  /*7740*/  SHFL.IDX PT, R43, R43, R12, 0x1c1f ;  /* 0x001c1f0c2b2b7589 */ /* 0x000fe200000e0000 */
[----:B------:R-:W-:-:S03]  /*7750*/  IMAD R31, R31, UR43, R44 ;  /* 0x0000002b1f1f7c24 */ /* 0x000fc6000f8e022c */
[----:B------:R-:W2:Y:S01]  /*7760*/  SHFL.IDX PT, R48, R77, R12, 0x1c1f ;  /* 0x001c1f0c4d307589 */ /* 0x000ea200000e0000 */
[----:B-1----:R-:W-:-:S03]  /*7770*/  @P2 IMAD.HI.U32 R44, R45, R72, RZ ;  /* 0x000000482d2c2227 */ /* 0x002fc600078e00ff */
[----:B------:R-:W1:Y:S04]  /*7780*/  SHFL.IDX PT, R49, R49, R12, 0x1c1f ;  /* 0x001c1f0c31317589 */ /* 0x000e6800000e0000 */
[----:B------:R-:W1:Y:S04]  /*7790*/  SHFL.IDX PT, R52, R73, R12, 0x1c1f ;  /* 0x001c1f0c49347589 */ /* 0x000e6800000e0000 */
[----:B------:R-:W1:Y:S04]  /*77a0*/  SHFL.IDX PT, R53, R53, R12, 0x1c1f ;  /* 0x001c1f0c35357589 */ /* 0x000e6800000e0000 */
[----:B------:R-:W-:Y:S04]  /*77b0*/  SHFL.IDX PT, R29, R29, R12, 0x1c1f ;  /* 0x001c1f0c1d1d7589 */ /* 0x000fe800000e0000 */
[----:B------:R-:W-:Y:S04]  /*77c0*/  SHFL.IDX PT, R11, R11, R12, 0x1c1f ;  /* 0x001c1f0c0b0b7589 */ /* 0x000fe800000e0000 */
[----:B------:R4:W-:Y:S02]  /*77d0*/  SHFL.IDX PT, R10, R63, R12, 0x1c1f ;  /* 0x001c1f0c3f0a7589 */ /* 0x0009e400000e0000 */
[----:B----4-:R-:W-:-:S02]  /*77e0*/  SEL R12, R20, R21, P0 ;  /* 0x00000015140c7207 */ /* 0x010fc40000000000 */
[----:B------:R-:W-:Y:S02]  /*77f0*/  SEL R20, R21, R20, P0 ;  /* 0x0000001415147207 */ /* 0x000fe40000000000 */
[----:B------:R-:W-:Y:S01]  /*7800*/  SEL R21, R62, R19, P0 ;  /* 0x000000133e157207 */ /* 0x000fe20000000000 */
[----:B------:R-:W-:Y:S01]  /*7810*/  IMAD.WIDE.U32 R62, R30, UR43, R26 ;  /* 0x0000002b1e3e7c25 */ /* 0x000fe2000f8e001a */
[----:B------:R-:W-:Y:S02]  /*7820*/  SEL R27, R59, R68, P0 ;  /* 0x000000443b1b7207 */ /* 0x000fe40000000000 */
[----:B------:R-:W-:Y:S01]  /*7830*/  SEL R19, R55, R64, P0 ;  /* 0x0000004037137207 */ /* 0x000fe20000000000 */
[----:B------:R-:W-:Y:S01]  /*7840*/  IMAD.IADD R63, R63, 0x1, R31 ;  /* 0x000000013f3f7824 */ /* 0x000fe200078e021f */
[----:B------:R-:W-:Y:S01]  /*7850*/  SEL R31, R68, R59, P0 ;  /* 0x0000003b441f7207 */ /* 0x000fe20000000000 */
[----:B------:R-:W-:Y:S01]  /*7860*/  IMAD R59, R74, R57, UR4 ;  /* 0x000000044a3b7e24 */ /* 0x000fe2000f8e0239 */
[----:B------:R-:W-:Y:S01]  /*7870*/  ULDC.64 UR4, c[0x0][0xbe0] ;  /* 0x0002f80000047ab9 */ /* 0x000fe20000000a00 */
[----:B------:R-:W-:Y:S01]  /*7880*/  IMAD R64, R60, UR46, RZ ;  /* 0x0000002e3c407c24 */ /* 0x000fe2000f8e02ff */
[----:B---3--:R-:W-:Y:S01]  /*7890*/  SEL R26, R65, R70, P0 ;  /* 0x00000046411a7207 */ /* 0x008fe20000000000 */
[----:B------:R-:W-:Y:S01]  /*78a0*/  IMAD.MOV.U32 R55, RZ, RZ, R45 ;  /* 0x000000ffff377224 */ /* 0x000fe200078e002d */
[----:B------:R-:W-:Y:S01]  /*78b0*/  @P2 SHF.R.U32.HI R55, RZ, R69, R44 ;  /* 0x00000045ff372219 */ /* 0x000fe2000001162c */
[----:B------:R-:W-:Y:S01]  /*78c0*/  IMAD R61, R61, UR43, R64 ;  /* 0x0000002b3d3d7c24 */ /* 0x000fe2000f8e0240 */
[----:B------:R-:W-:Y:S01]  /*78d0*/  SHF.R.S32.HI R44, RZ, 0x1f, R59 ;  /* 0x0000001fff2c7819 */ /* 0x000fe2000001143b */
[----:B------:R-:W-:Y:S01]  /*78e0*/  IMAD.MOV.U32 R60, RZ, RZ, R34 ;  /* 0x000000ffff3c7224 */ /* 0x000fe200078e0022 */
[----:B------:R-:W-:Y:S01]  /*78f0*/  SEL R30, R70, R65, P0 ;  /* 0x00000041461e7207 */ /* 0x000fe20000000000 */
[----:B------:R-:W-:-:S02]  /*7900*/  IMAD.IADD R61, R35, 0x1, R61 ;  /* 0x00000001233d7824 */ /* 0x000fc400078e023d */
[C---:B------:R-:W-:Y:S02]  /*7910*/  IMAD R35, R44.reuse, UR4, RZ ;  /* 0x000000042c237c24 */ /* 0x040fe4000f8e02ff */
[----:B------:R-:W-:Y:S01]  /*7920*/  IMAD.MOV.U32 R57, RZ, RZ, R45 ;  /* 0x000000ffff397224 */ /* 0x000fe200078e002d */
[----:B0-----:R-:W-:Y:S01]  /*7930*/  @P2 SHF.R.U32.HI R57, RZ, R71, R76 ;  /* 0x00000047ff392219 */ /* 0x001fe2000001164c */
[C---:B------:R-:W-:Y:S02]  /*7940*/  IMAD R64, R59.reuse, UR5, R35 ;  /* 0x000000053b407c24 */ /* 0x040fe4000f8e0223 */
[----:B------:R-:W-:Y:S02]  /*7950*/  IMAD R44, R44, UR6, RZ ;  /* 0x000000062c2c7c24 */ /* 0x000fe4000f8e02ff */
[----:B------:R-:W-:Y:S01]  /*7960*/  IMAD.WIDE.U32 R34, R59, UR4, R62 ;  /* 0x000000043b227c25 */ /* 0x000fe2000f8e003e */
[----:B------:R-:W-:-:S03]  /*7970*/  ULDC.64 UR4, c[0x0][0xb30] ;  /* 0x0002cc0000047ab9 */ /* 0x000fc60000000a00 */
[----:B------:R-:W-:Y:S01]  /*7980*/  IMAD R63, R59, UR7, R44 ;  /* 0x000000073b3f7c24 */ /* 0x000fe2000f8e022c */
[----:B------:R-:W-:Y:S01]  /*7990*/  IADD3 R34, P2, R55, R34, RZ ;  /* 0x0000002237227210 */ /* 0x000fe20007f5e0ff */
[----:B------:R-:W-:Y:S01]  /*79a0*/  IMAD.WIDE.U32 R60, R59, UR6, R60 ;  /* 0x000000063b3c7c25 */ /* 0x000fe2000f8e003c */
[----:B------:R-:W-:Y:S01]  /*79b0*/  SHF.R.S32.HI R59, RZ, 0x1f, R55 ;  /* 0x0000001fff3b7819 */ /* 0x000fe20000011437 */
[----:B------:R-:W-:Y:S01]  /*79c0*/  ULDC.64 UR6, c[0x0][0xbc8] ;  /* 0x0002f20000067ab9 */ /* 0x000fe20000000a00 */
[----:B------:R-:W-:Y:S01]  /*79d0*/  SHF.R.S32.HI R44, RZ, 0x1f, R57 ;  /* 0x0000001fff2c7819 */ /* 0x000fe20000011439 */
[----:B------:R-:W-:Y:S01]  /*79e0*/  IMAD.MOV R55, RZ, RZ, -R55 ;  /* 0x000000ffff377224 */ /* 0x000fe200078e0a37 */
[----:B------:R-:W-:Y:S01]  /*79f0*/  IADD3.X R35, R59, R35, R64, P2, !PT ;  /* 0x000000233b237210 */ /* 0x000fe200017fe440 */
[----:B------:R-:W-:Y:S02]  /*7a00*/  IMAD.MOV R62, RZ, RZ, -R57 ;  /* 0x000000ffff3e7224 */ /* 0x000fe400078e0a39 */
[----:B------:R-:W-:-:S02]  /*7a10*/  IMAD R44, R44, UR4, RZ ;  /* 0x000000042c2c7c24 */ /* 0x000fc4000f8e02ff */
[C---:B------:R-:W-:Y:S02]  /*7a20*/  IMAD R55, R46.reuse, R55, R45 ;  /* 0x000000372e377224 */ /* 0x040fe400078e022d */
[----:B------:R-:W-:Y:S02]  /*7a30*/  IMAD.IADD R61, R61, 0x1, R63 ;  /* 0x000000013d3d7824 */ /* 0x000fe400078e023f */
[----:B------:R-:W-:Y:S02]  /*7a40*/  IMAD R59, R46, R62, R45 ;  /* 0x0000003e2e3b7224 */ /* 0x000fe400078e022d */
[C---:B------:R-:W-:Y:S01]  /*7a50*/  IMAD R63, R57.reuse, UR5, R44 ;  /* 0x00000005393f7c24 */ /* 0x040fe2000f8e022c */
[----:B------:R-:W-:Y:S01]  /*7a60*/  SHF.R.S32.HI R44, RZ, 0x1f, R55 ;  /* 0x0000001fff2c7819 */ /* 0x000fe20000011437 */
[----:B------:R-:W-:Y:S01]  /*7a70*/  IMAD.WIDE.U32 R60, R57, UR4, R60 ;  /* 0x00000004393c7c25 */ /* 0x000fe2000f8e003c */
[----:B------:R-:W-:Y:S01]  /*7a80*/  SHF.R.S32.HI R45, RZ, 0x1f, R59 ;  /* 0x0000001fff2d7819 */ /* 0x000fe2000001143b */
[----:B------:R-:W0:Y:S01]  /*7a90*/  S2UR UR5, SR_CgaCtaId ;  /* 0x00000000000579c3 */ /* 0x000e220000008800 */
[----:B------:R-:W-:Y:S01]  /*7aa0*/  UMOV UR4, 0x400 ;  /* 0x0000040000047882 */ /* 0x000fe20000000000 */
[----:B------:R-:W-:-:S02]  /*7ab0*/  IMAD R44, R44, UR6, RZ ;  /* 0x000000062c2c7c24 */ /* 0x000fc4000f8e02ff */
[----:B------:R-:W-:Y:S02]  /*7ac0*/  IMAD R62, R45, UR8, RZ ;  /* 0x000000082d3e7c24 */ /* 0x000fe4000f8e02ff */
[----:B------:R-:W-:Y:S02]  /*7ad0*/  IMAD R57, R55, UR7, R44 ;  /* 0x0000000737397c24 */ /* 0x000fe4000f8e022c */
[----:B------:R-:W-:Y:S02]  /*7ae0*/  IMAD.IADD R61, R61, 0x1, R63 ;  /* 0x000000013d3d7824 */ /* 0x000fe400078e023f */
[----:B------:R-:W-:Y:S01]  /*7af0*/  IMAD.WIDE.U32 R44, R55, UR6, R34 ;  /* 0x00000006372c7c25 */ /* 0x000fe2000f8e0022 */
[----:B------:R-:W-:Y:S01]  /*7b00*/  ULDC.64 UR6, c[0x0][0xba8] ;  /* 0x0002ea0000067ab9 */ /* 0x000fe20000000a00 */
[----:B-----5:R-:W-:Y:S02]  /*7b10*/  SEL R34, R42, R67, P0 ;  /* 0x000000432a227207 */ /* 0x020fe40000000000 */
[C---:B------:R-:W-:Y:S01]  /*7b20*/  IMAD R35, R59.reuse, UR9, R62 ;  /* 0x000000093b237c24 */ /* 0x040fe2000f8e023e */
[----:B------:R-:W-:Y:S01]  /*7b30*/  LEA R55, P2, R44, UR6, 0x2 ;  /* 0x000000062c377c11 */ /* 0x000fe2000f8410ff */
[----:B------:R-:W-:Y:S01]  /*7b40*/  IMAD.WIDE.U32 R60, R59, UR8, R60 ;  /* 0x000000083b3c7c25 */ /* 0x000fe2000f8e003c */
[----:B------:R-:W-:Y:S01]  /*7b50*/  ULDC.64 UR8, c[0x0][0xb00] ;  /* 0x0002c00000087ab9 */ /* 0x000fe20000000a00 */
[----:B------:R-:W-:Y:S01]  /*7b60*/  ULDC UR6, c[0x0][0xa88] ;  /* 0x0002a20000067ab9 */ /* 0x000fe20000000800 */
[----:B------:R-:W-:Y:S01]  /*7b70*/  SEL R42, R67, R42, P0 ;  /* 0x0000002a432a7207 */ /* 0x000fe20000000000 */
[----:B------:R-:W-:Y:S01]  /*7b80*/  IMAD.IADD R45, R45, 0x1, R57 ;  /* 0x000000012d2d7824 */ /* 0x000fe200078e0239 */
[----:B------:R-:W-:Y:S01]  /*7b90*/  IADD3 R35, R61, R35, RZ ;  /* 0x000000233d237210 */ /* 0x000fe20007ffe0ff */
[----:B------:R-:W-:Y:S01]  /*7ba0*/  SHFL.IDX PT, R62, R55, 0x1, 0x1c1f ;  /* 0x003c1f00373e7f89 */ /* 0x000fe200000e0000 */
[----:B------:R-:W-:Y:S01]  /*7bb0*/  LEA R66, P3, R60, UR8, 0x2 ;  /* 0x000000083c427c11 */ /* 0x000fe2000f8610ff */
[----:B0-----:R-:W-:Y:S01]  /*7bc0*/  ULEA UR4, UR5, UR4, 0x18 ;  /* 0x0000000405047291 */ /* 0x001fe2000f8ec03f */
[----:B------:R-:W-:Y:S01]  /*7bd0*/  LEA.HI.X R57, R44, UR7, R45, 0x2, P2 ;  /* 0x000000072c397c11 */ /* 0x000fe200090f142d */
[----:B------:R-:W-:Y:S01]  /*7be0*/  IMAD R65, R46, UR6, RZ ;  /* 0x000000062e417c24 */ /* 0x000fe2000f8e02ff */
[----:B------:R-:W-:Y:S01]  /*7bf0*/  LEA.HI.X R68, R60, UR9, R35, 0x2, P3 ;  /* 0x000000093c447c11 */ /* 0x000fe200098f1423 */
[C---:B------:R-:W-:Y:S01]  /*7c00*/  VIADD R64, R54.reuse, 0x8 ;  /* 0x0000000836407836 */ /* 0x040fe20000000000 */
[----:B------:R0:W-:Y:S01]  /*7c10*/  SHFL.IDX PT, R60, R55, RZ, 0x1c1f ;  /* 0x001c1fff373c7589 */ /* 0x0001e200000e0000 */
[----:B------:R-:W-:Y:S01]  /*7c20*/  UIADD3 UR4, UR4, 0x17020, URZ ;  /* 0x0001702004047890 */ /* 0x000fe2000fffe03f */
[----:B------:R-:W-:-:S02]  /*7c30*/  ISETP.GE.OR P2, PT, R54, R65, P1 ;  /* 0x000000413600720c */ /* 0x000fc40000f46670 */
[----:B------:R-:W3:Y:S01]  /*7c40*/  SHFL.IDX PT, R61, R57, RZ, 0x1c1f ;  /* 0x001c1fff393d7589 */ /* 0x000ee200000e0000 */
[-C--:B------:R-:W-:Y:S01]  /*7c50*/  ISETP.GE.OR P1, PT, R64, R65.reuse, P1 ;  /* 0x000000414000720c */ /* 0x080fe20000f26670 */
[----:B------:R-:W-:Y:S01]  /*7c60*/  UPRMT UR4, URZ, 0x654, UR4 ;  /* 0x000006543f047896 */ /* 0x000fe20008000004 */
[----:B------:R-:W-:Y:S01]  /*7c70*/  ISETP.GE.AND P3, PT, R54, R65, PT ;  /* 0x000000413600720c */ /* 0x000fe20003f66270 */
[----:B------:R-:W4:Y:S01]  /*7c80*/  SHFL.IDX PT, R63, R57, 0x1, 0x1c1f ;  /* 0x003c1f00393f7f89 */ /* 0x000f2200000e0000 */
[----:B--2---:R-:W-:Y:S01]  /*7c90*/  SEL R46, R48, R47, P0 ;  /* 0x0000002f302e7207 */ /* 0x004fe20000000000 */
[----:B0-----:R-:W-:Y:S01]  /*7ca0*/  IMAD.SHL.U32 R55, R40, 0x2, RZ ;  /* 0x0000000228377824 */ /* 0x001fe200078e00ff */
[----:B------:R-:W-:Y:S01]  /*7cb0*/  SEL R48, R47, R48, P0 ;  /* 0x000000302f307207 */ /* 0x000fe20000000000 */
[----:B------:R0:W2:Y:S01]  /*7cc0*/  SHFL.IDX PT, R44, R66, RZ, 0x1c1f ;  /* 0x001c1fff422c7589 */ /* 0x0000a200000e0000 */
[----:B-1----:R-:W-:Y:S02]  /*7cd0*/  SEL R47, R49, R50, P0 ;  /* 0x00000032312f7207 */ /* 0x002fe40000000000 */
[----:B------:R-:W-:Y:S01]  /*7ce0*/  SYNCS.ARRIVE.TRANS64.RED.A1T0 RZ, [UR4], RZ ;  /* 0x000000ffffff79a7 */ /* 0x000fe20008100404 */
[----:B------:R-:W-:Y:S01]  /*7cf0*/  SEL R49, R50, R49, P0 ;  /* 0x0000003132317207 */ /* 0x000fe20000000000 */
[----:B------:R0:W1:Y:S01]  /*7d00*/  SHFL.IDX PT, R45, R68, RZ, 0x1c1f ;  /* 0x001c1fff442d7589 */ /* 0x00006200000e0000 */
[----:B------:R-:W-:-:S02]  /*7d10*/  SEL R50, R52, R51, P0 ;  /* 0x0000003334327207 */ /* 0x000fc40000000000 */
[----:B------:R-:W-:Y:S02]  /*7d20*/  SEL R52, R51, R52, P0 ;  /* 0x0000003433347207 */ /* 0x000fe40000000000 */
[----:B------:R-:W-:Y:S02]  /*7d30*/  SEL R35, R43, R58, P0 ;  /* 0x0000003a2b237207 */ /* 0x000fe40000000000 */
[----:B------:R-:W-:Y:S02]  /*7d40*/  SEL R51, R53, R56, P0 ;  /* 0x0000003835337207 */ /* 0x000fe40000000000 */
[----:B------:R-:W-:Y:S01]  /*7d50*/  SEL R43, R58, R43, P0 ;  /* 0x0000002b3a2b7207 */ /* 0x000fe20000000000 */
[----:B---3--:R0:W-:Y:S01]  /*7d60*/  @!P2 ST.E desc[UR44][R60.64], R2 ;  /* 0x000000023c00a985 */ /* 0x0081e2000c10192c */
[----:B------:R-:W-:-:S03]  /*7d70*/  SEL R53, R56, R53, P0 ;  /* 0x0000003538357207 */ /* 0x000fc60000000000 */
[----:B----4-:R0:W-:Y:S01]  /*7d80*/  @!P1 ST.E desc[UR44][R62.64], R0 ;  /* 0x000000003e009985 */ /* 0x0101e2000c10192c */
[----:B------:R-:W-:Y:S05]  /*7d90*/  @P3 BRA `(.L_x_37) ;  /* 0x0000000400183947 */ /* 0x000fea0003800000 */
[C---:B0-----:R-:W-:Y:S01]  /*7da0*/  VIADD R0, R55.reuse, 0x8 ;  /* 0x0000000837007836 */ /* 0x041fe20000000000 */
[----:B------:R-:W-:Y:S01]  /*7db0*/  ULDC UR4, c[0x0][0xac8] ;  /* 0x0002b20000047ab9 */ /* 0x000fe20000000800 */
[C---:B------:R-:W-:Y:S01]  /*7dc0*/  VIADD R40, R55.reuse, 0x10 ;  /* 0x0000001037287836 */ /* 0x040fe20000000000 */
[C---:B------:R-:W-:Y:S01]  /*7dd0*/  ISETP.GE.AND P1, PT, R55.reuse, UR4, PT ;  /* 0x0000000437007c0c */ /* 0x040fe2000bf26270 */
[C---:B------:R-:W-:Y:S01]  /*7de0*/  VIADD R54, R55.reuse, 0x18 ;  /* 0x0000001837367836 */ /* 0x040fe20000000000 */
[----:B------:R-:W-:Y:S01]  /*7df0*/  ISETP.GE.AND P2, PT, R0, UR4, PT ;  /* 0x0000000400007c0c */ /* 0x000fe2000bf46270 */
[C---:B------:R-:W-:Y:S01]  /*7e00*/  VIADD R60, R55.reuse, 0x20 ;  /* 0x00000020373c7836 */ /* 0x040fe20000000000 */
[----:B------:R-:W-:Y:S01]  /*7e10*/  ISETP.GE.AND P3, PT, R40, UR4, PT ;  /* 0x0000000428007c0c */ /* 0x000fe2000bf66270 */
[----:B------:R-:W-:Y:S01]  /*7e20*/  VIADD R62, R55, 0x28 ;  /* 0x00000028373e7836 */ /* 0x000fe20000000000 */
[----:B------:R-:W-:Y:S02]  /*7e30*/  ISETP.GE.AND P4, PT, R54, UR4, PT ;  /* 0x0000000436007c0c */ /* 0x000fe4000bf86270 */
[----:B------:R-:W-:-:S02]  /*7e40*/  ISETP.GE.AND P5, PT, R60, UR4, PT ;  /* 0x000000043c007c0c */ /* 0x000fc4000bfa6270 */
[----:B------:R-:W-:-:S03]  /*7e50*/  ISETP.GE.AND P6, PT, R62, UR4, PT ;  /* 0x000000043e007c0c */ /* 0x000fc6000bfc6270 */
[--C-:B-12---:R-:W-:Y:S02]  /*7e60*/  @!P1 IMAD.WIDE R56, R55, 0x4, R44.reuse ;  /* 0x0000000437389825 */ /* 0x106fe400078e022c */
[----:B------:R-:W-:Y:S02]  /*7e70*/  @!P2 LEA.HI R0, R0, R0, RZ, 0x1 ;  /* 0x000000000000a211 */ /* 0x000fe400078f08ff */
[----:B------:R-:W-:Y:S01]  /*7e80*/  @!P3 LEA.HI R40, R40, R40, RZ, 0x1 ;  /* 0x000000282828b211 */ /* 0x000fe200078f08ff */
[----:B------:R0:W-:Y:S01]  /*7e90*/  @!P1 ST.E.64 desc[UR44][R56.64], R12 ;  /* 0x0000000c38009985 */ /* 0x0001e2000c101b2c */
[----:B------:R-:W-:Y:S02]  /*7ea0*/  @!P2 LOP3.LUT R59, R0, 0xfffffffe, RZ, 0xc0, !PT ;  /* 0xfffffffe003ba812 */ /* 0x000fe400078ec0ff */
[----:B------:R-:W-:Y:S02]  /*7eb0*/  @!P4 LEA.HI R54, R54, R54, RZ, 0x1 ;  /* 0x000000363636c211 */ /* 0x000fe400078f08ff */
[----:B------:R-:W-:Y:S01]  /*7ec0*/  @!P3 LOP3.LUT R61, R40, 0xfffffffe, RZ, 0xc0, !PT ;  /* 0xfffffffe283db812 */ /* 0x000fe200078ec0ff */
[----:B------:R-:W-:Y:S01]  /*7ed0*/  @!P2 IMAD.WIDE R58, R59, 0x4, R44 ;  /* 0x000000043b3aa825 */ /* 0x000fe200078e022c */
[----:B------:R-:W-:-:S02]  /*7ee0*/  @!P5 LEA.HI R0, R60, R60, RZ, 0x1 ;  /* 0x0000003c3c00d211 */ /* 0x000fc400078f08ff */
[----:B------:R-:W-:Y:S01]  /*7ef0*/  @!P6 LEA.HI R40, R62, R62, RZ, 0x1 ;  /* 0x0000003e3e28e211 */ /* 0x000fe200078f08ff */
[--C-:B------:R-:W-:Y:S01]  /*7f00*/  @!P3 IMAD.WIDE R60, R61, 0x4, R44.reuse ;  /* 0x000000043d3cb825 */ /* 0x100fe200078e022c */
[----:B------:R-:W-:Y:S01]  /*7f10*/  @!P4 LOP3.LUT R63, R54, 0xfffffffe, RZ, 0xc0, !PT ;  /* 0xfffffffe363fc812 */ /* 0x000fe200078ec0ff */
[----:B------:R1:W-:Y:S01]  /*7f20*/  @!P2 ST.E.64 desc[UR44][R58.64], R20 ;  /* 0x000000143a00a985 */ /* 0x0003e2000c101b2c */
[----:B------:R-:W-:Y:S01]  /*7f30*/  @!P5 LOP3.LUT R67, R0, 0xfffffffe, RZ, 0xc0, !PT ;  /* 0xfffffffe0043d812 */ /* 0x000fe200078ec0ff */
[----:B------:R-:W-:Y:S01]  /*7f40*/  VIADD R0, R55, 0x30 ;  /* 0x0000003037007836 */ /* 0x000fe20000000000 */
[----:B0-----:R-:W-:Y:S01]  /*7f50*/  @!P6 LOP3.LUT R57, R40, 0xfffffffe, RZ, 0xc0, !PT ;  /* 0xfffffffe2839e812 */ /* 0x001fe200078ec0ff */
[--C-:B------:R-:W-:Y:S01]  /*7f60*/  @!P4 IMAD.WIDE R62, R63, 0x4, R44.reuse ;  /* 0x000000043f3ec825 */ /* 0x100fe200078e022c */
[----:B------:R0:W-:Y:S01]  /*7f70*/  @!P3 ST.E.64 desc[UR44][R60.64], R18 ;  /* 0x000000123c00b985 */ /* 0x0001e2000c101b2c */
[C---:B------:R-:W-:Y:S02]  /*7f80*/  IADD3 R56, R55.reuse, 0x48, RZ ;  /* 0x0000004837387810 */ /* 0x040fe40007ffe0ff */
[----:B------:R-:W-:Y:S01]  /*7f90*/  VIADD R40, R55, 0x38 ;  /* 0x0000003837287836 */ /* 0x000fe20000000000 */
[----:B------:R-:W-:Y:S01]  /*7fa0*/  ISETP.GE.AND P1, PT, R0, UR4, PT ;  /* 0x0000000400007c0c */ /* 0x000fe2000bf26270 */
[----:B------:R-:W-:Y:S01]  /*7fb0*/  @!P5 IMAD.WIDE R12, R67, 0x4, R44 ;  /* 0x00000004430cd825 */ /* 0x000fe200078e022c */
[----:B------:R-:W-:Y:S01]  /*7fc0*/  @!P4 ST.E.64 desc[UR44][R62.64], R14 ;  /* 0x0000000e3e00c985 */ /* 0x000fe2000c101b2c */
[----:B------:R-:W-:-:S02]  /*7fd0*/  ISETP.GE.AND P4, PT, R56, UR4, PT ;  /* 0x0000000438007c0c */ /* 0x000fc4000bf86270 */
[----:B------:R-:W-:Y:S01]  /*7fe0*/  VIADD R54, R55, 0x40 ;  /* 0x0000004037367836 */ /* 0x000fe20000000000 */
[----:B------:R-:W-:Y:S01]  /*7ff0*/  ISETP.GE.AND P2, PT, R40, UR4, PT ;  /* 0x0000000428007c0c */ /* 0x000fe2000bf46270 */
[----:B-1----:R-:W-:Y:S01]  /*8000*/  @!P6 IMAD.WIDE R20, R57, 0x4, R44 ;  /* 0x000000043914e825 */ /* 0x002fe200078e022c */
[----:B------:R1:W-:Y:S02]  /*8010*/  @!P5 ST.E.64 desc[UR44][R12.64], R26 ;  /* 0x0000001a0c00d985 */ /* 0x0003e4000c101b2c */
[----:B------:R-:W-:Y:S01]  /*8020*/  ISETP.GE.AND P3, PT, R54, UR4, PT ;  /* 0x0000000436007c0c */ /* 0x000fe2000bf66270 */
[C---:B0-----:R-:W-:Y:S01]  /*8030*/  VIADD R18, R55.reuse, 0x50 ;  /* 0x0000005037127836 */ /* 0x041fe20000000000 */
[----:B------:R0:W-:Y:S01]  /*8040*/  @!P6 ST.E.64 desc[UR44][R20.64], R30 ;  /* 0x0000001e1400e985 */ /* 0x0001e2000c101b2c */
[----:B------:R-:W-:Y:S01]  /*8050*/  VIADD R19, R55, 0x58 ;  /* 0x0000005837137836 */ /* 0x000fe20000000000 */
[----:B------:R-:W-:Y:S02]  /*8060*/  @!P1 LEA.HI R0, R0, R0, RZ, 0x1 ;  /* 0x0000000000009211 */ /* 0x000fe400078f08ff */
[----:B------:R-:W-:-:S02]  /*8070*/  ISETP.GE.AND P5, PT, R18, UR4, PT ;  /* 0x0000000412007c0c */ /* 0x000fc4000bfa6270 */
[----:B------:R-:W-:Y:S02]  /*8080*/  ISETP.GE.AND P6, PT, R19, UR4, PT ;  /* 0x0000000413007c0c */ /* 0x000fe4000bfc6270 */
[----:B------:R-:W-:Y:S02]  /*8090*/  @!P2 LEA.HI R40, R40, R40, RZ, 0x1 ;  /* 0x000000282828a211 */ /* 0x000fe400078f08ff */
[----:B------:R-:W-:Y:S02]  /*80a0*/  @!P4 LEA.HI R56, R56, R56, RZ, 0x1 ;  /* 0x000000383838c211 */ /* 0x000fe400078f08ff */
[----:B------:R-:W-:Y:S02]  /*80b0*/  @!P3 LEA.HI R54, R54, R54, RZ, 0x1 ;  /* 0x000000363636b211 */ /* 0x000fe400078f08ff */
[----:B-1----:R-:W-:Y:S02]  /*80c0*/  @!P1 LOP3.LUT R13, R0, 0xfffffffe, RZ, 0xc0, !PT ;  /* 0xfffffffe000d9812 */ /* 0x002fe400078ec0ff */
[----:B------:R-:W-:-:S02]  /*80d0*/  @!P2 LOP3.LUT R15, R40, 0xfffffffe, RZ, 0xc0, !PT ;  /* 0xfffffffe280fa812 */ /* 0x000fc400078ec0ff */
[----:B------:R-:W-:Y:S02]  /*80e0*/  @!P5 LEA.HI R18, R18, R18, RZ, 0x1 ;  /* 0x000000121212d211 */ /* 0x000fe400078f08ff */
[----:B------:R-:W-:Y:S01]  /*80f0*/  @!P6 LEA.HI R12, R19, R19, RZ, 0x1 ;  /* 0x00000013130ce211 */ /* 0x000fe200078f08ff */
[--C-:B------:R-:W-:Y:S01]  /*8100*/  @!P2 IMAD.WIDE R14, R15, 0x4, R44.reuse ;  /* 0x000000040f0ea825 */ /* 0x100fe200078e022c */
[----:B------:R-:W-:Y:S02]  /*8110*/  @!P3 LOP3.LUT R19, R54, 0xfffffffe, RZ, 0xc0, !PT ;  /* 0xfffffffe3613b812 */ /* 0x000fe400078ec0ff */
[----:B0-----:R-:W-:Y:S02]  /*8120*/  @!P4 LOP3.LUT R21, R56, 0xfffffffe, RZ, 0xc0, !PT ;  /* 0xfffffffe3815c812 */ /* 0x001fe400078ec0ff */
[----:B------:R-:W-:Y:S01]  /*8130*/  @!P5 LOP3.LUT R27, R18, 0xfffffffe, RZ, 0xc0, !PT ;  /* 0xfffffffe121bd812 */ /* 0x000fe200078ec0ff */
[----:B------:R-:W-:Y:S01]  /*8140*/  @!P3 IMAD.WIDE R18, R19, 0x4, R44 ;  /* 0x000000041312b825 */ /* 0x000fe200078e022c */
[----:B------:R-:W-:-:S03]  /*8150*/  @!P6 LOP3.LUT R31, R12, 0xfffffffe, RZ, 0xc0, !PT ;  /* 0xfffffffe0c1fe812 */ /* 0x000fc600078ec0ff */
[----:B------:R-:W-:-:S04]  /*8160*/  @!P1 IMAD.WIDE R12, R13, 0x4, R44 ;  /* 0x000000040d0c9825 */ /* 0x000fc800078e022c */
[--C-:B------:R-:W-:Y:S01]  /*8170*/  @!P4 IMAD.WIDE R20, R21, 0x4, R44.reuse ;  /* 0x000000041514c825 */ /* 0x100fe200078e022c */
[----:B------:R3:W-:Y:S03]  /*8180*/  @!P1 ST.E.64 desc[UR44][R12.64], R34 ;  /* 0x000000220c009985 */ /* 0x0007e6000c101b2c */
[--C-:B------:R-:W-:Y:S01]  /*8190*/  @!P5 IMAD.WIDE R26, R27, 0x4, R44.reuse ;  /* 0x000000041b1ad825 */ /* 0x100fe200078e022c */
[----:B------:R3:W-:Y:S03]  /*81a0*/  @!P2 ST.E.64 desc[UR44][R14.64], R42 ;  /* 0x0000002a0e00a985 */ /* 0x0007e6000c101b2c */
[----:B------:R-:W-:Y:S01]  /*81b0*/  @!P6 IMAD.WIDE R44, R31, 0x4, R44 ;  /* 0x000000041f2ce825 */ /* 0x000fe200078e022c */
[----:B------:R3:W-:Y:S04]  /*81c0*/  @!P3 ST.E.64 desc[UR44][R18.64], R46 ;  /* 0x0000002e1200b985 */ /* 0x0007e8000c101b2c */
[----:B------:R3:W-:Y:S04]  /*81d0*/  @!P4 ST.E.64 desc[UR44][R20.64], R48 ;  /* 0x000000301400c985 */ /* 0x0007e8000c101b2c */
[----:B------:R3:W-:Y:S04]  /*81e0*/  @!P5 ST.E.64 desc[UR44][R26.64], R50 ;  /* 0x000000321a00d985 */ /* 0x0007e8000c101b2c */
[----:B------:R3:W-:Y:S02]  /*81f0*/  @!P6 ST.E.64 desc[UR44][R44.64], R52 ;  /* 0x000000342c00e985 */ /* 0x0007e4000c101b2c */
.L_x_37:
[----:B------:R-:W-:Y:S05]  /*8200*/  BSYNC B0 ;  /* 0x0000000000007941 */ /* 0x000fea0003800000 */
.L_x_36:
[----:B------:R-:W-:Y:S01]  /*8210*/  ISETP.GE.AND P1, PT, R64, R65, PT ;  /* 0x000000414000720c */ /* 0x000fe20003f26270 */
[----:B---3--:R3:W4:Y:S01]  /*8220*/  SHFL.IDX PT, R13, R68, 0x1, 0x1c1f ;  /* 0x003c1f00440d7f89 */ /* 0x00872200000e0000 */
[----:B------:R-:W-:Y:S02]  /*8230*/  SEL R14, R29, R38, P0 ;  /* 0x000000261d0e7207 */ /* 0x000fe40000000000 */
[----:B------:R-:W-:Y:S01]  /*8240*/  SEL R18, R38, R29, P0 ;  /* 0x0000001d26127207 */ /* 0x000fe20000000000 */
[----:B------:R3:W0:Y:S01]  /*8250*/  SHFL.IDX PT, R12, R66, 0x1, 0x1c1f ;  /* 0x003c1f00420c7f89 */ /* 0x00062200000e0000 */
        /* <DEDUP_REMOVED lines=19> */
[----:B0-----:R-:W-:Y:S01]  /*8390*/  SEL R2, R23, R6, P0 ;  /* 0x0000000617027207 */ /* 0x001fe20000000000 */
[----:B---34-:R-:W-:Y:S06]  /*83a0*/  @P1 BRA `(.L_x_10) ;  /* 0x0000003c00541947 */ /* 0x018fec0003800000 */
[C---:B------:R-:W-:Y:S01]  /*83b0*/  VIADD R0, R55.reuse, 0x8 ;  /* 0x0000000837007836 */ /* 0x040fe20000000000 */
        /* <DEDUP_REMOVED lines=8> */
[----:B------:R-:W-:-:S04]  /*8440*/  ISETP.GE.AND P3, PT, R10, UR4, PT ;  /* 0x000000040a007c0c */ /* 0x000fc8000bf66270 */
[----:B------:R-:W-:-:S03]  /*8450*/  ISETP.GE.AND P6, PT, R22, UR4, PT ;  /* 0x0000000416007c0c */ /* 0x000fc6000bfc6270 */
[----:B------:R-:W-:Y:S02]  /*8460*/  @!P0 IMAD.WIDE R6, R55, 0x4, R12 ;  /* 0x0000000437068825 */ /* 0x000fe400078e020c */
[----:B------:R-:W-:-:S03]  /*8470*/  @!P1 LEA.HI R0, R0, R0, RZ, 0x1 ;  /* 0x0000000000009211 */ /* 0x000fc600078f08ff */
[----:B------:R0:W-:Y:S01]  /*8480*/  @!P0 ST.E.64 desc[UR44][R6.64], R14 ;  /* 0x0000000e06008985 */ /* 0x0001e2000c101b2c */
[----:B------:R-:W-:Y:S02]  /*8490*/  @!P1 LOP3.LUT R9, R0, 0xfffffffe, RZ, 0xc0, !PT ;  /* 0xfffffffe00099812 */ /* 0x000fe400078ec0ff */
[----:B------:R-:W-:Y:S02]  /*84a0*/  @!P2 LEA.HI R0, R8, R8, RZ, 0x1 ;  /* 0x000000080800a211 */ /* 0x000fe400078f08ff */
[----:B------:R-:W-:Y:S01]  /*84b0*/  @!P3 LEA.HI R10, R10, R10, RZ, 0x1 ;  /* 0x0000000a0a0ab211 */ /* 0x000fe200078f08ff */
[--C-:B------:R-:W-:Y:S01]  /*84c0*/  @!P1 IMAD.WIDE R8, R9, 0x4, R12.reuse ;  /* 0x0000000409089825 */ /* 0x100fe200078e020c */
[----:B------:R-:W-:Y:S02]  /*84d0*/  @!P2 LOP3.LUT R11, R0, 0xfffffffe, RZ, 0xc0, !PT ;  /* 0xfffffffe000ba812 */ /* 0x000fe400078ec0ff */
[----:B------:R-:W-:Y:S01]  /*84e0*/  @!P3 LOP3.LUT R17, R10, 0xfffffffe, RZ, 0xc0, !PT ;  /* 0xfffffffe0a11b812 */ /* 0x000fe200078ec0ff */
[----:B------:R-:W-:Y:S01]  /*84f0*/  VIADD R0, R55, 0x28 ;  /* 0x0000002837007836 */ /* 0x000fe20000000000 */
[----:B------:R3:W-:Y:S01]  /*8500*/  @!P1 ST.E.64 desc[UR44][R8.64], R18 ;  /* 0x0000001208009985 */ /* 0x0007e2000c101b2c */
[----:B------:R-:W-:Y:S01]  /*8510*/  @!P2 IMAD.WIDE R10, R11, 0x4, R12 ;  /* 0x000000040b0aa825 */ /* 0x000fe200078e020c */
[----:B------:R-:W-:-:S02]  /*8520*/  ISETP.GE.AND P0, PT, R16, UR4, PT ;  /* 0x0000000410007c0c */ /* 0x000fc4000bf06270 */
[----:B------:R-:W-:Y:S01]  /*8530*/  ISETP.GE.AND P1, PT, R0, UR4, PT ;  /* 0x0000000400007c0c */ /* 0x000fe2000bf26270 */
[----:B0-----:R-:W-:Y:S01]  /*8540*/  VIADD R14, R55, 0x30 ;  /* 0x00000030370e7836 */ /* 0x001fe20000000000 */
[----:B------:R0:W-:Y:S01]  /*8550*/  @!P2 ST.E.64 desc[UR44][R10.64], R20 ;  /* 0x000000140a00a985 */ /* 0x0001e2000c101b2c */
[----:B------:R-:W-:Y:S01]  /*8560*/  @!P3 IMAD.WIDE R6, R17, 0x4, R12 ;  /* 0x000000041106b825 */ /* 0x000fe200078e020c */
[----:B------:R-:W-:Y:S02]  /*8570*/  @!P6 LEA.HI R22, R22, R22, RZ, 0x1 ;  /* 0x000000161616e211 */ /* 0x000fe400078f08ff */
[----:B------:R-:W-:Y:S01]  /*8580*/  ISETP.GE.AND P2, PT, R14, UR4, PT ;  /* 0x000000040e007c0c */ /* 0x000fe2000bf46270 */
[C---:B------:R-:W-:Y:S01]  /*8590*/  VIADD R17, R55.reuse, 0x38 ;  /* 0x0000003837117836 */ /* 0x040fe20000000000 */
[----:B------:R4:W-:Y:S01]  /*85a0*/  @!P3 ST.E.64 desc[UR44][R6.64], R26 ;  /* 0x0000001a0600b985 */ /* 0x0009e2000c101b2c */
[C---:B---3--:R-:W-:Y:S01]  /*85b0*/  VIADD R18, R55.reuse, 0x40 ;  /* 0x0000004037127836 */ /* 0x048fe20000000000 */
[C---:B------:R-:W-:Y:S01]  /*85c0*/  IADD3 R19, R55.reuse, 0x48, RZ ;  /* 0x0000004837137810 */ /* 0x040fe20007ffe0ff */
[----:B------:R-:W-:Y:S01]  /*85d0*/  VIADD R55, R55, 0x58 ;  /* 0x0000005837377836 */ /* 0x000fe20000000000 */
[----:B------:R-:W-:-:S02]  /*85e0*/  ISETP.GE.AND P3, PT, R17, UR4, PT ;  /* 0x0000000411007c0c */ /* 0x000fc4000bf66270 */
[----:B------:R-:W-:Y:S02]  /*85f0*/  ISETP.GE.AND P4, PT, R18, UR4, PT ;  /* 0x0000000412007c0c */ /* 0x000fe4000bf86270 */
[----:B------:R-:W-:Y:S02]  /*8600*/  ISETP.GE.AND P5, PT, R19, UR4, PT ;  /* 0x0000000413007c0c */ /* 0x000fe4000bfa6270 */
[----:B------:R-:W-:Y:S02]  /*8610*/  @!P0 LEA.HI R16, R16, R16, RZ, 0x1 ;  /* 0x0000001010108211 */ /* 0x000fe400078f08ff */
[----:B------:R-:W-:Y:S02]  /*8620*/  @!P1 LEA.HI R0, R0, R0, RZ, 0x1 ;  /* 0x0000000000009211 */ /* 0x000fe400078f08ff */
[----:B------:R-:W-:Y:S02]  /*8630*/  @!P2 LEA.HI R14, R14, R14, RZ, 0x1 ;  /* 0x0000000e0e0ea211 */ /* 0x000fe400078f08ff */
[----:B------:R-:W-:-:S02]  /*8640*/  @!P0 LOP3.LUT R9, R16, 0xfffffffe, RZ, 0xc0, !PT ;  /* 0xfffffffe10098812 */ /* 0x000fc400078ec0ff */
[----:B0-----:R-:W-:Y:S02]  /*8650*/  @!P1 LOP3.LUT R11, R0, 0xfffffffe, RZ, 0xc0, !PT ;  /* 0xfffffffe000b9812 */ /* 0x001fe400078ec0ff */
[----:B------:R-:W-:Y:S01]  /*8660*/  @!P2 LOP3.LUT R15, R14, 0xfffffffe, RZ, 0xc0, !PT ;  /* 0xfffffffe0e0fa812 */ /* 0x000fe200078ec0ff */
[--C-:B----4-:R-:W-:Y:S01]  /*8670*/  @!P0 IMAD.WIDE R6, R9, 0x4, R12.reuse ;  /* 0x0000000409068825 */ /* 0x110fe200078e020c */
[----:B------:R-:W-:Y:S02]  /*8680*/  @!P3 LEA.HI R17, R17, R17, RZ, 0x1 ;  /* 0x000000111111b211 */ /* 0x000fe400078f08ff */
[----:B------:R-:W-:Y:S01]  /*8690*/  @!P4 LEA.HI R18, R18, R18, RZ, 0x1 ;  /* 0x000000121212c211 */ /* 0x000fe200078f08ff */
[--C-:B------:R-:W-:Y:S01]  /*86a0*/  @!P1 IMAD.WIDE R8, R11, 0x4, R12.reuse ;  /* 0x000000040b089825 */ /* 0x100fe200078e020c */
[----:B------:R-:W-:Y:S01]  /*86b0*/  @!P5 LEA.HI R19, R19, R19, RZ, 0x1 ;  /* 0x000000131313d211 */ /* 0x000fe200078f08ff */
[----:B------:R0:W-:Y:S01]  /*86c0*/  @!P0 ST.E.64 desc[UR44][R6.64], R28 ;  /* 0x0000001c06008985 */ /* 0x0001e2000c101b2c */
[----:B------:R-:W-:Y:S01]  /*86d0*/  @!P6 LOP3.LUT R21, R22, 0xfffffffe, RZ, 0xc0, !PT ;  /* 0xfffffffe1615e812 */ /* 0x000fe200078ec0ff */
[----:B------:R-:W-:Y:S01]  /*86e0*/  @!P2 IMAD.WIDE R10, R15, 0x4, R12 ;  /* 0x000000040f0aa825 */ /* 0x000fe200078e020c */
[----:B------:R-:W-:Y:S01]  /*86f0*/  @!P3 LOP3.LUT R15, R17, 0xfffffffe, RZ, 0xc0, !PT ;  /* 0xfffffffe110fb812 */ /* 0x000fe200078ec0ff */
[----:B------:R3:W-:Y:S01]  /*8700*/  @!P1 ST.E.64 desc[UR44][R8.64], R36 ;  /* 0x0000002408009985 */ /* 0x0007e2000c101b2c */
[----:B------:R-:W-:-:S02]  /*8710*/  @!P4 LOP3.LUT R17, R18, 0xfffffffe, RZ, 0xc0, !PT ;  /* 0xfffffffe1211c812 */ /* 0x000fc400078ec0ff */
[----:B------:R-:W-:Y:S01]  /*8720*/  @!P5 LOP3.LUT R19, R19, 0xfffffffe, RZ, 0xc0, !PT ;  /* 0xfffffffe1313d812 */ /* 0x000fe200078ec0ff */
[----:B------:R-:W-:Y:S01]  /*8730*/  @!P3 IMAD.WIDE R14, R15, 0x4, R12 ;  /* 0x000000040f0eb825 */ /* 0x000fe200078e020c */
[----:B------:R4:W-:Y:S01]  /*8740*/  @!P2 ST.E.64 desc[UR44][R10.64], R30 ;  /* 0x0000001e0a00a985 */ /* 0x0009e2000c101b2c */
[----:B------:R-:W-:-:S03]  /*8750*/  ISETP.GE.AND P0, PT, R55, UR4, PT ;  /* 0x0000000437007c0c */ /* 0x000fc6000bf06270 */
[----:B------:R4:W-:Y:S01]  /*8760*/  @!P3 ST.E.64 desc[UR44][R14.64], R32 ;  /* 0x000000200e00b985 */ /* 0x0009e2000c101b2c */
[----:B0-----:R-:W-:-:S04]  /*8770*/  @!P4 IMAD.WIDE R6, R17, 0x4, R12 ;  /* 0x000000041106c825 */ /* 0x001fc800078e020c */
[--C-:B---3--:R-:W-:Y:S01]  /*8780*/  @!P5 IMAD.WIDE R8, R19, 0x4, R12.reuse ;  /* 0x000000041308d825 */ /* 0x108fe200078e020c */
[----:B------:R4:W-:Y:S03]  /*8790*/  @!P4 ST.E.64 desc[UR44][R6.64], R24 ;  /* 0x000000180600c985 */ /* 0x0009e6000c101b2c */
[----:B------:R-:W-:Y:S01]  /*87a0*/  @!P6 IMAD.WIDE R16, R21, 0x4, R12 ;  /* 0x000000041510e825 */ /* 0x000fe200078e020c */
[----:B------:R4:W-:Y:S04]  /*87b0*/  @!P5 ST.E.64 desc[UR44][R8.64], R34 ;  /* 0x000000220800d985 */ /* 0x0009e8000c101b2c */
[----:B------:R4:W-:Y:S01]  /*87c0*/  @!P6 ST.E.64 desc[UR44][R16.64], R4 ;  /* 0x000000041000e985 */ /* 0x0009e2000c101b2c */
[----:B------:R-:W-:Y:S05]  /*87d0*/  @P0 BRA `(.L_x_10) ;  /* 0x0000003800480947 */ /* 0x000fea0003800000 */
[----:B------:R-:W-:-:S04]  /*87e0*/  LEA.HI R55, R55, R55, RZ, 0x1 ;  /* 0x0000003737377211 */ /* 0x000fc800078f08ff */
[----:B------:R-:W-:-:S05]  /*87f0*/  LOP3.LUT R55, R55, 0xfffffffe, RZ, 0xc0, !PT ;  /* 0xfffffffe37377812 */ /* 0x000fca00078ec0ff */
[----:B------:R-:W-:-:S05]  /*8800*/  IMAD.WIDE R12, R55, 0x4, R12 ;  /* 0x00000004370c7825 */ /* 0x000fca00078e020c */
[----:B------:R0:W-:Y:S01]  /*8810*/  ST.E.64 desc[UR44][R12.64], R2 ;  /* 0x000000020c007985 */ /* 0x0001e2000c101b2c */
[----:B------:R-:W-:Y:S05]  /*8820*/  BRA `(.L_x_10) ;  /* 0x0000003800347947 */ /* 0x000fea0003800000 */
.L_x_35:
[----:B------:R-:W0:Y:S02]  /*8830*/  S2R R0, SR_TID.X ;  /* 0x0000000000007919 */ /* 0x000e240000002100 */
[----:B0-----:R-:W-:-:S05]  /*8840*/  VIADD R2, R0, 0xffffff80 ;  /* 0xffffff8000027836 */ /* 0x001fca0000000000 */
[----:B------:R-:W-:-:S13]  /*8850*/  ISETP.GT.AND P0, PT, R2, 0xbf, PT ;  /* 0x000000bf0200780c */ /* 0x000fda0003f04270 */
[----:B------:R-:W-:Y:S05]  /*8860*/  @P0 BRA `(.L_x_10) ;  /* 0x0000003800240947 */ /* 0x000fea0003800000 */
[----:B------:R-:W0:Y:S01]  /*8870*/  S2R R3, SR_CTAID.X ;  /* 0x0000000000037919 */ /* 0x000e220000002500 */
[----:B------:R-:W1:Y:S01]  /*8880*/  LDC R6, c[0x0][0xbe8] ;  /* 0x0002fa00ff067b82 */ /* 0x000e620000000800 */
[----:B------:R-:W-:Y:S01]  /*8890*/  ULDC UR4, c[0x0][0xa88] ;  /* 0x0002a20000047ab9 */ /* 0x000fe20000000800 */
[----:B0-----:R-:W-:Y:S02]  /*88a0*/  IMAD R0, R3, 0xc0, R0 ;  /* 0x000000c003007824 */ /* 0x001fe400078e0200 */
[----:B-1----:R-:W-:Y:S02]  /*88b0*/  IMAD R3, R6, UR4, RZ ;  /* 0x0000000406037c24 */ /* 0x002fe4000f8e02ff */
[----:B------:R-:W-:-:S05]  /*88c0*/  VIADD R0, R0, 0xffffff80 ;  /* 0xffffff8000007836 */ /* 0x000fca0000000000 */
[----:B------:R-:W-:-:S13]  /*88d0*/  ISETP.GE.AND P0, PT, R0, R3, PT ;  /* 0x000000030000720c */ /* 0x000fda0003f06270 */
[----:B------:R-:W-:Y:S05]  /*88e0*/  @P0 BRA `(.L_x_10) ;  /* 0x0000003800040947 */ /* 0x000fea0003800000 */
[----:B------:R-:W-:Y:S01]  /*88f0*/  ISETP.NE.AND P0, PT, R6, 0x1, PT ;  /* 0x000000010600780c */ /* 0x000fe20003f05270 */
[----:B------:R-:W0:Y:S01]  /*8900*/  LDC.64 R10, c[0x0][0xbd8] ;  /* 0x0002f600ff0a7b82 */ /* 0x000e220000000a00 */
[----:B------:R-:W-:Y:S01]  /*8910*/  USHF.R.S32.HI UR6, URZ, 0x1f, UR36 ;  /* 0x0000001f3f067899 */ /* 0x000fe20008011424 */
[----:B------:R-:W-:Y:S01]  /*8920*/  IMAD.MOV.U32 R5, RZ, RZ, R0 ;  /* 0x000000ffff057224 */ /* 0x000fe200078e0000 */
[----:B------:R-:W-:Y:S02]  /*8930*/  ULDC.64 UR8, c[0x0][0xbd0] ;  /* 0x0002f40000087ab9 */ /* 0x000fe40000000a00 */
[----:B------:R-:W-:Y:S02]  /*8940*/  UIMAD UR6, UR6, UR8, URZ ;  /* 0x00000008060672a4 */ /* 0x000fe4000f8e023f */
[----:B------:R-:W-:Y:S01]  /*8950*/  UIMAD.WIDE.U32 UR4, UR36, UR8, URZ ;  /* 0x00000008240472a5 */ /* 0x000fe2000f8e003f */
[----:B------:R-:W1:Y:S01]  /*8960*/  S2UR UR7, SR_CTAID.Y ;  /* 0x00000000000779c3 */ /* 0x000e620000002600 */
[----:B------:R-:W-:-:S04]  /*8970*/  UIMAD UR6, UR36, UR9, UR6 ;  /* 0x00000009240672a4 */ /* 0x000fc8000f8e0206 */
[----:B------:R-:W-:Y:S02]  /*8980*/  UIADD3 UR6, UR5, UR6, URZ ;  /* 0x0000000605067290 */ /* 0x000fe4000fffe03f */
[----:B------:R-:W-:Y:S01]  /*8990*/  IMAD.U32 R3, RZ, RZ, UR5 ;  /* 0x00000005ff037e24 */ /* 0x000fe2000f8e00ff */
[----:B------:R-:W2:Y:S01]  /*89a0*/  @P0 LDC R7, c[0x0][0xbec] ;  /* 0x0002fb00ff070b82 */ /* 0x000ea20000000800 */
[----:B------:R-:W-:Y:S01]  /*89b0*/  IMAD.U32 R2, RZ, RZ, UR4 ;  /* 0x00000004ff027e24 */ /* 0x000fe2000f8e00ff */
[----:B------:R-:W-:Y:S01]  /*89c0*/  ULDC.64 UR4, c[0x0][0xbe0] ;  /* 0x0002f80000047ab9 */ /* 0x000fe20000000a00 */
[----:B------:R-:W-:-:S05]  /*89d0*/  IMAD.U32 R3, RZ, RZ, UR6 ;  /* 0x00000006ff037e24 */ /* 0x000fca000f8e00ff */
[----:B------:R-:W3:Y:S01]  /*89e0*/  @P0 LDC R9, c[0x0][0xbf0] ;  /* 0x0002fc00ff090b82 */ /* 0x000ee20000000800 */
[C---:B0-----:R-:W-:Y:S02]  /*89f0*/  IMAD R12, R10.reuse, UR46, RZ ;  /* 0x0000002e0a0c7c24 */ /* 0x041fe4000f8e02ff */
[----:B------:R-:W-:-:S04]  /*8a00*/  IMAD.WIDE.U32 R2, R10, UR43, R2 ;  /* 0x0000002b0a027c25 */ /* 0x000fc8000f8e0002 */
[----:B------:R-:W-:Y:S01]  /*8a10*/  IMAD R11, R11, UR43, R12 ;  /* 0x0000002b0b0b7c24 */ /* 0x000fe2000f8e020c */
[----:B------:R-:W1:Y:S04]  /*8a20*/  LDC R8, c[0x0][0xc50] ;  /* 0x00031400ff087b82 */ /* 0x000e680000000800 */
[----:B------:R-:W-:Y:S01]  /*8a30*/  IADD3 R3, R11, R3, RZ ;  /* 0x000000030b037210 */ /* 0x000fe20007ffe0ff */
[----:B--2---:R-:W-:-:S04]  /*8a40*/  @P0 IMAD.HI.U32 R4, R0, R7, RZ ;  /* 0x0000000700040227 */ /* 0x004fc800078e00ff */
[----:B------:R-:W-:Y:S01]  /*8a50*/  IMAD R7, RZ, RZ, -UR36 ;  /* 0x80000024ff077e24 */ /* 0x000fe2000f8e02ff */
[----:B---3--:R-:W-:-:S03]  /*8a60*/  @P0 SHF.R.U32.HI R5, RZ, R9, R4 ;  /* 0x00000009ff050219 */ /* 0x008fc60000011604 */
[----:B-1----:R-:W-:Y:S02]  /*8a70*/  IMAD R9, R8, R7, UR7 ;  /* 0x0000000708097e24 */ /* 0x002fe4000f8e0207 */
[----:B------:R-:W-:Y:S02]  /*8a80*/  IMAD.MOV R7, RZ, RZ, -R5 ;  /* 0x000000ffff077224 */ /* 0x000fe400078e0a05 */
[----:B------:R-:W-:Y:S01]  /*8a90*/  IMAD.WIDE.U32 R2, R9, UR4, R2 ;  /* 0x0000000409027c25 */ /* 0x000fe2000f8e0002 */
[----:B------:R-:W-:-:S03]  /*8aa0*/  SHF.R.S32.HI R4, RZ, 0x1f, R9 ;  /* 0x0000001fff047819 */ /* 0x000fc60000011409 */
[----:B------:R-:W-:Y:S01]  /*8ab0*/  IMAD R7, R6, R7, R0 ;  /* 0x0000000706077224 */ /* 0x000fe200078e0200 */
[----:B------:R-:W-:Y:S01]  /*8ac0*/  IADD3 R2, P0, R5, R2, RZ ;  /* 0x0000000205027210 */ /* 0x000fe20007f1e0ff */
[----:B------:R-:W-:-:S03]  /*8ad0*/  IMAD R4, R4, UR4, RZ ;  /* 0x0000000404047c24 */ /* 0x000fc6000f8e02ff */
[----:B------:R-:W-:Y:S01]  /*8ae0*/  SHF.R.S32.HI R0, RZ, 0x1f, R7 ;  /* 0x0000001fff007819 */ /* 0x000fe20000011407 */
[----:B------:R-:W-:Y:S01]  /*8af0*/  IMAD R4, R9, UR5, R4 ;  /* 0x0000000509047c24 */ /* 0x000fe2000f8e0204 */
[----:B------:R-:W-:Y:S01]  /*8b00*/  SHF.R.S32.HI R9, RZ, 0x1f, R5 ;  /* 0x0000001fff097819 */ /* 0x000fe20000011405 */
[----:B------:R-:W-:Y:S02]  /*8b10*/  ULDC.64 UR4, c[0x0][0xbc8] ;  /* 0x0002f20000047ab9 */ /* 0x000fe40000000a00 */
[----:B------:R-:W-:Y:S01]  /*8b20*/  IMAD R0, R0, UR4, RZ ;  /* 0x0000000400007c24 */ /* 0x000fe2000f8e02ff */
[----:B------:R-:W-:-:S03]  /*8b30*/  IADD3.X R3, R9, R3, R4, P0, !PT ;  /* 0x0000000309037210 */ /* 0x000fc600007fe404 */
[C---:B------:R-:W-:Y:S02]  /*8b40*/  IMAD R5, R7.reuse, UR5, R0 ;  /* 0x0000000507057c24 */ /* 0x040fe4000f8e0200 */
[----:B------:R-:W-:Y:S01]  /*8b50*/  IMAD.WIDE.U32 R2, R7, UR4, R2 ;  /* 0x0000000407027c25 */ /* 0x000fe2000f8e0002 */
[----:B------:R-:W-:-:S03]  /*8b60*/  ULDC.64 UR4, c[0x0][0xba8] ;  /* 0x0002ea0000047ab9 */ /* 0x000fc60000000a00 */
[----:B------:R-:W-:Y:S01]  /*8b70*/  IMAD.IADD R3, R3, 0x1, R5 ;  /* 0x0000000103037824 */ /* 0x000fe200078e0205 */
[----:B------:R-:W-:-:S04]  /*8b80*/  LEA R4, P0, R2, UR4, 0x2 ;  /* 0x0000000402047c11 */ /* 0x000fc8000f8010ff */
[----:B------:R-:W-:Y:S01]  /*8b90*/  LEA.HI.X R5, R2, UR5, R3, 0x2, P0 ;  /* 0x0000000502057c11 */ /* 0x000fe200080f1403 */
[----:B------:R-:W-:-:S05]  /*8ba0*/  IMAD.MOV.U32 R3, RZ, RZ, -0x800000 ;  /* 0xff800000ff037424 */ /* 0x000fca00078e00ff */
[----:B------:R0:W-:Y:S01]  /*8bb0*/  STG.E desc[UR44][R4.64], R3 ;  /* 0x0000000304007986 */ /* 0x0001e2000c10192c */
[----:B------:R-:W-:Y:S05]  /*8bc0*/  BRA `(.L_x_10) ;  /* 0x00000034004c7947 */ /* 0x000fea0003800000 */
.L_x_8:
[----:B------:R-:W-:-:S08]  /*8bd0*/  NOP ;  /* 0x0000000000007918 */ /* 0x000fd00000000000 */
[----:B------:R-:W0:-:S00]  /*8be0*/  USETMAXREG.DEALLOC.CTAPOOL 0x20 ;  /* 0x00000020000079c8 */ /* 0x000e0000080e0500 */
[----:B0-----:R-:W-:Y:S01]  /*8bf0*/  LOP3.LUT R0, R16, 0x3, RZ, 0xc0, !PT ;  /* 0x0000000310007812 */ /* 0x001fe200078ec0ff */
[----:B------:R-:W0:Y:S05]  /*8c00*/  S2R R22, SR_CTAID.Z ;  /* 0x0000000000167919 */ /* 0x000e2a0000002700 */
[----:B------:R-:W1:Y:S01]  /*8c10*/  S2UR UR6, SR_CTAID.Y ;  /* 0x00000000000679c3 */ /* 0x000e620000002600 */
[----:B------:R-:W2:Y:S02]  /*8c20*/  SHFL.IDX PT, R0, R0, RZ, 0x1f ;  /* 0x00001fff00007589 */ /* 0x000ea400000e0000 */
[----:B--2---:R-:W-:-:S13]  /*8c30*/  ISETP.NE.AND P0, PT, R0, RZ, PT ;  /* 0x000000ff0000720c */ /* 0x004fda0003f05270 */
[----:B01----:R-:W-:Y:S05]  /*8c40*/  @!P0 BRA `(.L_x_38) ;  /* 0x0000000000288947 */ /* 0x003fea0003800000 */
[----:B------:R-:W-:Y:S01]  /*8c50*/  ULDC UR7, c[0x0][0xc50] ;  /* 0x0003140000077ab9 */ /* 0x000fe20000000800 */
[----:B------:R-:W-:Y:S01]  /*8c60*/  UMOV UR36, UR6 ;  /* 0x0000000600247c82 */ /* 0x000fe20008000000 */
[----:B------:R-:W-:-:S06]  /*8c70*/  UISETP.NE.AND UP0, UPT, UR7, 0x1, UPT ;  /* 0x000000010700788c */ /* 0x000fcc000bf05270 */
[----:B------:R-:W-:-:S13]  /*8c80*/  PLOP3.LUT P0, PT, PT, PT, UP0, 0x80, 0x0 ;  /* 0x000000000000781c */ /* 0x000fda0003f0f008 */
[----:B------:R-:W-:Y:S05]  /*8c90*/  @!P0 BRA `(.L_x_39) ;  /* 0x0000000000308947 */ /* 0x000fea0003800000 */
[----:B------:R-:W-:Y:S01]  /*8ca0*/  ULDC UR4, c[0x0][0xc54] ;  /* 0x0003150000047ab9 */ /* 0x000fe20000000800 */
[----:B------:R-:W-:Y:S01]  /*8cb0*/  ULDC UR36, c[0x0][0xc58] ;  /* 0x0003160000247ab9 */ /* 0x000fe20000000800 */
[----:B------:R-:W-:-:S04]  /*8cc0*/  UIMAD.WIDE.U32 UR4, UR6, UR4, URZ ;  /* 0x00000004060472a5 */ /* 0x000fc8000f8e003f */
[----:B------:R-:W-:Y:S01]  /*8cd0*/  USHF.R.U32.HI UR36, URZ, UR36, UR5 ;  /* 0x000000243f247299 */ /* 0x000fe20008011605 */
[----:B------:R-:W-:Y:S11]  /*8ce0*/  BRA `(.L_x_39) ;  /* 0x00000000001c7947 */ /* 0x000ff60003800000 */
.L_x_38:
[----:B------:R-:W-:Y:S01]  /*8cf0*/  ULDC UR7, c[0x0][0xc50] ;  /* 0x0003140000077ab9 */ /* 0x000fe20000000800 */
[----:B------:R-:W-:Y:S01]  /*8d00*/  UMOV UR36, UR6 ;  /* 0x0000000600247c82 */ /* 0x000fe20008000000 */
[----:B------:R-:W-:-:S11]  /*8d10*/  UISETP.NE.AND UP0, UPT, UR7, 0x1, UPT ;  /* 0x000000010700788c */ /* 0x000fd6000bf05270 */
[----:B------:R-:W-:Y:S01]  /*8d20*/  @UP0 ULDC UR4, c[0x0][0xc54] ;  /* 0x0003150000040ab9 */ /* 0x000fe20000000800 */
[----:B------:R-:W-:Y:S01]  /*8d30*/  @UP0 ULDC UR8, c[0x0][0xc58] ;  /* 0x0003160000080ab9 */ /* 0x000fe20000000800 */
[----:B------:R-:W-:-:S04]  /*8d40*/  UIMAD.WIDE.U32 UR4, UR6, UR4, URZ ;  /* 0x00000004060472a5 */ /* 0x000fc8000f8e003f */
[----:B------:R-:W-:-:S12]  /*8d50*/  @UP0 USHF.R.U32.HI UR36, URZ, UR8, UR5 ;  /* 0x000000083f240299 */ /* 0x000fd80008011605 */
.L_x_39:
[----:B------:R-:W-:Y:S01]  /*8d60*/  ISETP.GE.AND P0, PT, R22, RZ, PT ;  /* 0x000000ff1600720c */ /* 0x000fe20003f06270 */
[----:B------:R-:W-:Y:S01]  /*8d70*/  UIADD3 UR4, -UR36, URZ, URZ ;  /* 0x0000003f24047290 */ /* 0x000fe2000fffe13f */
[----:B------:R-:W-:Y:S02]  /*8d80*/  IMAD.MOV.U32 R13, RZ, RZ, 0x1 ;  /* 0x00000001ff0d7424 */ /* 0x000fe400078e00ff */
[----:B------:R-:W-:Y:S01]  /*8d90*/  IMAD.MOV.U32 R0, RZ, RZ, RZ ;  /* 0x000000ffff007224 */ /* 0x000fe200078e00ff */
[----:B------:R-:W-:Y:S01]  /*8da0*/  UIMAD UR6, UR7, UR4, UR6 ;  /* 0x00000004070672a4 */ /* 0x000fe2000f8e0206 */
[----:B------:R-:W-:-:S07]  /*8db0*/  IMAD.MOV.U32 R2, RZ, RZ, 0x1 ;  /* 0x00000001ff027424 */ /* 0x000fce00078e00ff */
[----:B------:R-:W-:Y:S05]  /*8dc0*/  @!P0 BRA `(.L_x_40) ;  /* 0x0000003000008947 */ /* 0x000fea0003800000 */
[----:B------:R-:W-:Y:S01]  /*8dd0*/  ULDC.64 UR4, c[0x0][0x418] ;  /* 0x0001060000047ab9 */ /* 0x000fe20000000a00 */
[----:B------:R-:W-:Y:S02]  /*8de0*/  ULOP3.LUT UR40, UR6, 0xffff, URZ, 0xc0, !UPT ;  /* 0x0000ffff06287892 */ /* 0x000fe4000f8ec03f */
[----:B------:R-:W-:-:S03]  /*8df0*/  UISETP.NE.U32.AND UP0, UPT, UR4, URZ, UPT ;  /* 0x0000003f0400728c */ /* 0x000fc6000bf05070 */
[----:B------:R-:W-:Y:S01]  /*8e00*/  ULDC UR4, c[0x0][0x424] ;  /* 0x0001090000047ab9 */ /* 0x000fe20000000800 */
[----:B------:R-:W-:-:S03]  /*8e10*/  UISETP.NE.AND.EX UP0, UPT, UR5, URZ, UPT, UP0 ;  /* 0x0000003f0500728c */ /* 0x000fc6000bf05300 */
[----:B------:R-:W-:Y:S01]  /*8e20*/  ULDC UR5, c[0x0][0x2f0] ;  /* 0x0000bc0000057ab9 */ /* 0x000fe20000000800 */
        /* <DEDUP_REMOVED lines=46> */
.L_x_41:
[----:B------:R-:W-:Y:S01]  /*9110*/  UIMAD UR40, UR40, UR4, URZ ;  /* 0x00000004282872a4 */ /* 0x000fe2000f8e023f */
[----:B------:R-:W-:Y:S01]  /*9120*/  MOV R0, UR10 ;  /* 0x0000000a00007c02 */ /* 0x000fe20008000f00 */
[----:B------:R-:W-:-:S04]  /*9130*/  IMAD.MOV.U32 R2, RZ, RZ, 0x1 ;  /* 0x00000001ff027424 */ /* 0x000fc800078e00ff */
[----:B------:R-:W-:-:S05]  /*9140*/  IMAD.U32 R3, RZ, RZ, UR40 ;  /* 0x00000028ff037e24 */ /* 0x000fca000f8e00ff */
[----:B------:R-:W-:-:S04]  /*9150*/  VIADDMNMX R0, R3, UR4, R0, PT ;  /* 0x0000000403007c46 */ /* 0x000fc8000b800100 */
[----:B------:R-:W-:Y:S01]  /*9160*/  R2UR UR39, R0 ;  /* 0x00000000002772ca */ /* 0x000fe200000e0000 */
[----:B------:R-:W-:-:S12]  /*9170*/  IMAD.MOV.U32 R0, RZ, RZ, RZ ;  /* 0x000000ffff007224 */ /* 0x000fd800078e00ff */
[----:B------:R-:W-:-:S06]  /*9180*/  UISETP.GT.AND UP0, UPT, UR39, UR40, UPT ;  /* 0x000000282700728c */ /* 0x000fcc000bf04270 */
[----:B------:R-:W-:-:S13]  /*9190*/  PLOP3.LUT P0, PT, PT, PT, UP0, 0x80, 0x0 ;  /* 0x000000000000781c */ /* 0x000fda0003f0f008 */
[----:B------:R-:W-:Y:S05]  /*91a0*/  @!P0 BRA `(.L_x_40) ;  /* 0x0000002c00088947 */ /* 0x000fea0003800000 */
[----:B------:R-:W0:Y:S01]  /*91b0*/  S2UR UR4, SR_CgaCtaId ;  /* 0x00000000000479c3 */ /* 0x000e220000008800 */
[----:B------:R-:W-:Y:S02]  /*91c0*/  UMOV UR38, 0x400 ;  /* 0x0000040000267882 */ /* 0x000fe40000000000 */
[----:B0-----:R-:W-:-:S04]  /*91d0*/  ULEA UR38, UR4, UR38, 0x18 ;  /* 0x0000002604267291 */ /* 0x001fc8000f8ec03f */
[----:B------:R-:W-:-:S04]  /*91e0*/  UIADD3 UR4, UR38, 0x10c00, URZ ;  /* 0x00010c0026047890 */ /* 0x000fc8000fffe03f */
[----:B------:R-:W-:-:S06]  /*91f0*/  ULOP3.LUT UP0, URZ, UR4, 0x9f, URZ, 0xc0, !UPT ;  /* 0x0000009f043f7892 */ /* 0x000fcc000f80c03f */
[----:B------:R-:W-:-:S13]  /*9200*/  PLOP3.LUT P0, PT, PT, PT, UP0, 0x80, 0x0 ;  /* 0x000000000000781c */ /* 0x000fda0003f0f008 */
[----:B------:R-:W-:Y:S05]  /*9210*/  @!P0 BRA `(.L_x_42) ;  /* 0x0000000000408947 */ /* 0x000fea0003800000 */
[----:B------:R-:W-:Y:S01]  /*9220*/  MOV R2, 0x0 ;  /* 0x0000000000027802 */ /* 0x000fe20000000f00 */
[----:B------:R-:W-:Y:S01]  /*9230*/  ULDC.64 UR4, c[0x4][0x98] ;  /* 0x0100260000047ab9 */ /* 0x000fe20000000a00 */
[----:B------:R-:W-:Y:S01]  /*9240*/  ULDC.64 UR6, c[0x4][0xa0] ;  /* 0x0100280000067ab9 */ /* 0x000fe20000000a00 */
[----:B------:R-:W-:Y:S01]  /*9250*/  IMAD.U32 R4, RZ, RZ, UR4 ;  /* 0x00000004ff047e24 */ /* 0x000fe2000f8e00ff */
[----:B------:R-:W-:Y:S01]  /*9260*/  MOV R12, 0x1 ;  /* 0x00000001000c7802 */ /* 0x000fe20000000f00 */
[----:B------:R-:W-:Y:S01]  /*9270*/  IMAD.U32 R5, RZ, RZ, UR5 ;  /* 0x00000005ff057e24 */ /* 0x000fe2000f8e00ff */
[----:B------:R-:W0:Y:S01]  /*9280*/  LDC.64 R2, c[0x4][R2] ;  /* 0x0100000002027b82 */ /* 0x000e220000000a00 */
[----:B------:R-:W-:Y:S01]  /*9290*/  ULDC.64 UR4, c[0x4][0x8] ;  /* 0x0100020000047ab9 */ /* 0x000fe20000000a00 */
[----:B------:R-:W-:Y:S02]  /*92a0*/  IMAD.U32 R6, RZ, RZ, UR6 ;  /* 0x00000006ff067e24 */ /* 0x000fe4000f8e00ff */
[----:B------:R-:W-:-:S02]  /*92b0*/  IMAD.U32 R7, RZ, RZ, UR7 ;  /* 0x00000007ff077e24 */ /* 0x000fc4000f8e00ff */
[----:B------:R-:W-:Y:S02]  /*92c0*/  IMAD.U32 R10, RZ, RZ, UR4 ;  /* 0x00000004ff0a7e24 */ /* 0x000fe4000f8e00ff */
[----:B------:R-:W-:Y:S02]  /*92d0*/  IMAD.U32 R11, RZ, RZ, UR5 ;  /* 0x00000005ff0b7e24 */ /* 0x000fe4000f8e00ff */
[----:B------:R-:W-:Y:S02]  /*92e0*/  IMAD.MOV.U32 R8, RZ, RZ, 0x70 ;  /* 0x00000070ff087424 */ /* 0x000fe400078e00ff */
[----:B------:R-:W-:-:S07]  /*92f0*/  IMAD.MOV.U32 R13, RZ, RZ, RZ ;  /* 0x000000ffff0d7224 */ /* 0x000fce00078e00ff */
[----:B------:R-:W-:-:S07]  /*9300*/  LEPC R20, `(.L_x_42) ;  /* 0x000000001014794e */ /* 0x000fce0000000000 */
[----:B0-----:R-:W-:Y:S05]  /*9310*/  CALL.ABS.NOINC R2 ;  /* 0x0000000002007343 */ /* 0x001fea0003c00000 */
.L_x_42:
[----:B------:R-:W-:-:S06]  /*9320*/  UIADD3 UR4, UR38, 0x6400, URZ ;  /* 0x0000640026047890 */ /* 0x000fcc000fffe03f */
[----:B------:R-:W-:-:S05]  /*9330*/  IMAD.U32 R17, RZ, RZ, UR4 ;  /* 0x00000004ff117e24 */ /* 0x000fca000f8e00ff */
[----:B------:R-:W-:-:S13]  /*9340*/  LOP3.LUT P0, RZ, R17, 0x9f, RZ, 0xc0, !PT ;  /* 0x0000009f11ff7812 */ /* 0x000fda000780c0ff */
[----:B------:R-:W-:Y:S05]  /*9350*/  @!P0 BRA `(.L_x_43) ;  /* 0x0000000000408947 */ /* 0x000fea0003800000 */
[----:B------:R-:W-:Y:S01]  /*9360*/  MOV R2, 0x0 ;  /* 0x0000000000027802 */ /* 0x000fe20000000f00 */
[----:B------:R-:W-:Y:S01]  /*9370*/  ULDC.64 UR4, c[0x4][0x98] ;  /* 0x0100260000047ab9 */ /* 0x000fe20000000a00 */
[----:B------:R-:W-:Y:S01]  /*9380*/  ULDC.64 UR6, c[0x4][0xa0] ;  /* 0x0100280000067ab9 */ /* 0x000fe20000000a00 */
[----:B------:R-:W-:Y:S01]  /*9390*/  IMAD.U32 R4, RZ, RZ, UR4 ;  /* 0x00000004ff047e24 */ /* 0x000fe2000f8e00ff */
[----:B------:R-:W-:Y:S01]  /*93a0*/  MOV R13, RZ ;  /* 0x000000ff000d7202 */ /* 0x000fe20000000f00 */
        /* <DEDUP_REMOVED lines=8> */
[----:B------:R-:W-:-:S07]  /*9430*/  IMAD.MOV.U32 R12, RZ, RZ, 0x1 ;  /* 0x00000001ff0c7424 */ /* 0x000fce00078e00ff */
[----:B------:R-:W-:-:S07]  /*9440*/  LEPC R20, `(.L_x_43) ;  /* 0x000000001014794e */ /* 0x000fce0000000000 */
[----:B0-----:R-:W-:Y:S05]  /*9450*/  CALL.ABS.NOINC R2 ;  /* 0x0000000002007343 */ /* 0x001fea0003c00000 */
.L_x_43:
[----:B------:R-:W-:-:S04]  /*9460*/  UIADD3 UR4, UR38, 0x400, URZ ;  /* 0x0000040026047890 */ /* 0x000fc8000fffe03f */
[----:B------:R-:W-:-:S06]  /*9470*/  ULOP3.LUT UP0, URZ, UR4, 0x3ff, URZ, 0xc0, !UPT ;  /* 0x000003ff043f7892 */ /* 0x000fcc000f80c03f */
[----:B------:R-:W-:-:S13]  /*9480*/  PLOP3.LUT P0, PT, PT, PT, UP0, 0x80, 0x0 ;  /* 0x000000000000781c */ /* 0x000fda0003f0f008 */
[----:B------:R-:W-:Y:S05]  /*9490*/  @!P0 BRA `(.L_x_44) ;  /* 0x0000000000408947 */ /* 0x000fea0003800000 */
[----:B------:R-:W-:Y:S01]  /*94a0*/  MOV R2, 0x0 ;  /* 0x0000000000027802 */ /* 0x000fe20000000f00 */
[----:B------:R-:W-:Y:S01]  /*94b0*/  ULDC.64 UR4, c[0x4][0x98] ;  /* 0x0100260000047ab9 */ /* 0x000fe20000000a00 */
[----:B------:R-:W-:Y:S01]  /*94c0*/  ULDC.64 UR6, c[0x4][0xa0] ;  /* 0x0100280000067ab9 */ /* 0x000fe20000000a00 */
[----:B------:R-:W-:Y:S02]  /*94d0*/  IMAD.U32 R4, RZ, RZ, UR4 ;  /* 0x00000004ff047e24 */ /* 0x000fe4000f8e00ff */
        /* <DEDUP_REMOVED lines=8> */
[----:B------:R-:W-:Y:S02]  /*9560*/  IMAD.MOV.U32 R12, RZ, RZ, 0x1 ;  /* 0x00000001ff0c7424 */ /* 0x000fe400078e00ff */
[----:B------:R-:W-:-:S07]  /*9570*/  IMAD.MOV.U32 R13, RZ, RZ, RZ ;  /* 0x000000ffff0d7224 */ /* 0x000fce00078e00ff */
[----:B------:R-:W-:-:S07]  /*9580*/  LEPC R20, `(.L_x_44) ;  /* 0x000000001014794e */ /* 0x000fce0000000000 */
[----:B0-----:R-:W-:Y:S05]  /*9590*/  CALL.ABS.NOINC R2 ;  /* 0x0000000002007343 */ /* 0x001fea0003c00000 */
.L_x_44:
[----:B------:R-:W-:-:S13]  /*95a0*/  LOP3.LUT P6, RZ, R17, 0x9f, RZ, 0xc0, !PT ;  /* 0x0000009f11ff7812 */ /* 0x000fda00078cc0ff */
[----:B------:R-:W-:Y:S05]  /*95b0*/  @!P6 BRA `(.L_x_45) ;  /* 0x000000000040e947 */ /* 0x000fea0003800000 */
[----:B------:R-:W-:Y:S01]  /*95c0*/  MOV R2, 0x0 ;  /* 0x0000000000027802 */ /* 0x000fe20000000f00 */
[----:B------:R-:W-:Y:S01]  /*95d0*/  ULDC.64 UR4, c[0x4][0x98] ;  /* 0x0100260000047ab9 */ /* 0x000fe20000000a00 */
[----:B------:R-:W-:Y:S01]  /*95e0*/  ULDC.64 UR6, c[0x4][0xa0] ;  /* 0x0100280000067ab9 */ /* 0x000fe20000000a00 */
[----:B------:R-:W-:Y:S01]  /*95f0*/  IMAD.U32 R4, RZ, RZ, UR4 ;  /* 0x00000004ff047e24 */ /* 0x000fe2000f8e00ff */
[----:B------:R-:W-:Y:S01]  /*9600*/  MOV R5, UR5 ;  /* 0x0000000500057c02 */ /* 0x000fe20008000f00 */
[----:B------:R-:W-:Y:S01]  /*9610*/  ULDC.64 UR4, c[0x4][0x20] ;  /* 0x0100080000047ab9 */ /* 0x000fe20000000a00 */
[----:B------:R-:W0:Y:S01]  /*9620*/  LDC.64 R2, c[0x4][R2] ;  /* 0x0100000002027b82 */ /* 0x000e220000000a00 */
[----:B------:R-:W-:Y:S02]  /*9630*/  IMAD.U32 R6, RZ, RZ, UR6 ;  /* 0x00000006ff067e24 */ /* 0x000fe4000f8e00ff */
[----:B------:R-:W-:Y:S02]  /*9640*/  IMAD.U32 R7, RZ, RZ, UR7 ;  /* 0x00000007ff077e24 */ /* 0x000fe4000f8e00ff */
[----:B------:R-:W-:-:S02]  /*9650*/  IMAD.U32 R10, RZ, RZ, UR4 ;  /* 0x00000004ff0a7e24 */ /* 0x000fc4000f8e00ff */
[----:B------:R-:W-:Y:S02]  /*9660*/  IMAD.U32 R11, RZ, RZ, UR5 ;  /* 0x00000005ff0b7e24 */ /* 0x000fe4000f8e00ff */
[----:B------:R-:W-:Y:S02]  /*9670*/  IMAD.MOV.U32 R8, RZ, RZ, 0x70 ;  /* 0x00000070ff087424 */ /* 0x000fe400078e00ff */
[----:B------:R-:W-:Y:S02]  /*9680*/  IMAD.MOV.U32 R12, RZ, RZ, 0x1 ;  /* 0x00000001ff0c7424 */ /* 0x000fe400078e00ff */
[----:B------:R-:W-:-:S07]  /*9690*/  IMAD.MOV.U32 R13, RZ, RZ, RZ ;  /* 0x000000ffff0d7224 */ /* 0x000fce00078e00ff */
[----:B------:R-:W-:-:S07]  /*96a0*/  LEPC R20, `(.L_x_45) ;  /* 0x000000001014794e */ /* 0x000fce0000000000 */
[----:B0-----:R-:W-:Y:S05]  /*96b0*/  CALL.ABS.NOINC R2 ;  /* 0x0000000002007343 */ /* 0x001fea0003c00000 */
.L_x_45:
[----:B------:R-:W0:Y:S01]  /*96c0*/  LDC.64 R2, c[0x0][0x9f8] ;  /* 0x00027e00ff027b82 */ /* 0x000e220000000a00 */
[----:B------:R-:W-:-:S07]  /*96d0*/  IMAD.MOV.U32 R19, RZ, RZ, R22 ;  /* 0x000000ffff137224 */ /* 0x000fce00078e0016 */
[----:B------:R-:W1:Y:S01]  /*96e0*/  LDC.64 R4, c[0x0][0x418] ;  /* 0x00010600ff047b82 */ /* 0x000e620000000a00 */
[----:B0-----:R-:W-:-:S04]  /*96f0*/  ISETP.NE.U32.AND P0, PT, R2, RZ, PT ;  /* 0x000000ff0200720c */ /* 0x001fc80003f05070 */
[----:B------:R-:W-:-:S13]  /*9700*/  ISETP.NE.AND.EX P0, PT, R3, RZ, PT, P0 ;  /* 0x000000ff0300720c */ /* 0x000fda0003f05300 */
[----:B------:R-:W0:Y:S02]  /*9710*/  @P0 LDC.64 R2, c[0x0][0x9f8] ;  /* 0x00027e00ff020b82 */ /* 0x000e240000000a00 */
[----:B0-----:R-:W-:-:S05]  /*9720*/  @P0 IMAD.WIDE R2, R22, 0x4, R2 ;  /* 0x0000000416020825 */ /* 0x001fca00078e0202 */
[----:B------:R0:W2:Y:S01]  /*9730*/  @P0 LDG.E R19, desc[UR44][R2.64] ;  /* 0x0000002c02130981 */ /* 0x0000a2000c1e1900 */
[C---:B------:R-:W-:Y:S01]  /*9740*/  IMAD.SHL.U32 R0, R28.reuse, 0x20, RZ ;  /* 0x000000201c007824 */ /* 0x040fe200078e00ff */
[----:B------:R-:W-:Y:S01]  /*9750*/  SHF.R.U32.HI R29, RZ, 0x1, R28 ;  /* 0x00000001ff1d7819 */ /* 0x000fe2000001161c */
[----:B------:R-:W-:Y:S01]  /*9760*/  IMAD.SHL.U32 R25, R28, 0x4, RZ ;  /* 0x000000041c197824 */ /* 0x000fe200078e00ff */
[----:B-1----:R-:W-:Y:S01]  /*9770*/  ISETP.NE.U32.AND P0, PT, R4, RZ, PT ;  /* 0x000000ff0400720c */ /* 0x002fe20003f05070 */
[----:B------:R-:W-:Y:S01]  /*9780*/  IMAD.MOV.U32 R24, RZ, RZ, 0x40 ;  /* 0x00000040ff187424 */ /* 0x000fe200078e00ff */
[----:B------:R-:W-:Y:S01]  /*9790*/  LOP3.LUT R6, R0, 0x80, RZ, 0xc0, !PT ;  /* 0x0000008000067812 */ /* 0x000fe200078ec0ff */
[----:B------:R-:W-:Y:S01]  /*97a0*/  UMOV UR4, 0xffffffff ;  /* 0xffffffff00047882 */ /* 0x000fe20000000000 */
[----:B------:R-:W-:Y:S02]  /*97b0*/  LOP3.LUT R7, R29, 0x20, RZ, 0xc0, !PT ;  /* 0x000000201d077812 */ /* 0x000fe400078ec0ff */
[----:B------:R-:W-:Y:S01]  /*97c0*/  LOP3.LUT R6, R6, 0x10, R29, 0xf8, !PT ;  /* 0x0000001006067812 */ /* 0x000fe200078ef81d */
[----:B0-----:R-:W-:Y:S01]  /*97d0*/  IMAD.SHL.U32 R3, R16, 0x800, RZ ;  /* 0x0000080010037824 */ /* 0x001fe200078e00ff */
[----:B------:R-:W-:-:S02]  /*97e0*/  SHF.L.U32 R8, R26, 0x4, RZ ;  /* 0x000000041a087819 */ /* 0x000fc400000006ff */
[----:B------:R-:W-:Y:S01]  /*97f0*/  LOP3.LUT R25, R6, 0x10, R25, 0x78, !PT ;  /* 0x0000001006197812 */ /* 0x000fe200078e7819 */
[----:B------:R-:W-:Y:S01]  /*9800*/  IMAD.SHL.U32 R6, R28, 0x80, RZ ;  /* 0x000000801c067824 */ /* 0x000fe200078e00ff */
[----:B------:R-:W-:Y:S02]  /*9810*/  LOP3.LUT R0, R0, 0x360, RZ, 0xc0, !PT ;  /* 0x0000036000007812 */ /* 0x000fe400078ec0ff */
[----:B------:R-:W-:Y:S02]  /*9820*/  ISETP.NE.AND.EX P2, PT, R5, RZ, PT, P0 ;  /* 0x000000ff0500720c */ /* 0x000fe40003f45300 */
[----:B------:R-:W-:Y:S02]  /*9830*/  LOP3.LUT R7, R7, 0x10, R28, 0xf8, !PT ;  /* 0x0000001007077812 */ /* 0x000fe400078ef81c */
[----:B------:R-:W-:Y:S01]  /*9840*/  LOP3.LUT R0, R0, 0x400, R8, 0xf8, !PT ;  /* 0x0000040000007812 */ /* 0x000fe200078ef808 */
[----:B------:R-:W-:Y:S01]  /*9850*/  IMAD.SHL.U32 R8, R28, 0x10, RZ ;  /* 0x000000101c087824 */ /* 0x000fe200078e00ff */
[----:B------:R-:W-:-:S02]  /*9860*/  LOP3.LUT R2, R6, 0x400, RZ, 0xc0, !PT ;  /* 0x0000040006027812 */ /* 0x000fc400078ec0ff */
[----:B------:R-:W-:Y:S02]  /*9870*/  LOP3.LUT R7, R7, 0x380, R6, 0xf8, !PT ;  /* 0x0000038007077812 */ /* 0x000fe400078ef806 */
[----:B------:R-:W-:Y:S02]  /*9880*/  LOP3.LUT R2, R2, 0x800, R3, 0xf8, !PT ;  /* 0x0000080002027812 */ /* 0x000fe400078ef803 */
[----:B------:R-:W-:Y:S02]  /*9890*/  LOP3.LUT P1, RZ, R28, 0x4, RZ, 0xc0, !PT ;  /* 0x000000041cff7812 */ /* 0x000fe4000782c0ff */
[----:B------:R-:W-:Y:S02]  /*98a0*/  SHF.R.U32.HI R27, RZ, 0x3, R28 ;  /* 0x00000003ff1b7819 */ /* 0x000fe4000001161c */
[----:B------:R-:W-:Y:S02]  /*98b0*/  LOP3.LUT R7, R7, 0x70, R8, 0x78, !PT ;  /* 0x0000007007077812 */ /* 0x000fe400078e7808 */
[----:B------:R-:W-:-:S02]  /*98c0*/  LOP3.LUT R18, R18, 0xfffffffe, RZ, 0xc0, !PT ;  /* 0xfffffffe12127812 */ /* 0x000fc400078ec0ff */
[----:B------:R-:W-:Y:S02]  /*98d0*/  SHF.R.U32.HI R17, RZ, 0x5, R28 ;  /* 0x00000005ff117819 */ /* 0x000fe4000001161c */
[----:B------:R-:W-:Y:S02]  /*98e0*/  LOP3.LUT R25, R0, R25, RZ, 0xfc, !PT ;  /* 0x0000001900197212 */ /* 0x000fe400078efcff */
[----:B------:R-:W-:Y:S02]  /*98f0*/  LOP3.LUT R23, R2, R7, RZ, 0xfc, !PT ;  /* 0x0000000702177212 */ /* 0x000fe400078efcff */
[----:B------:R-:W-:Y:S02]  /*9900*/  LOP3.LUT R27, R27, 0x1, RZ, 0xc0, !PT ;  /* 0x000000011b1b7812 */ /* 0x000fe400078ec0ff */
[----:B------:R-:W-:Y:S02]  /*9910*/  SEL R24, R24, 0xffffffc0, !P1 ;  /* 0xffffffc018187807 */ /* 0x000fe40004800000 */
[----:B------:R-:W-:-:S02]  /*9920*/  @P2 LOP3.LUT R18, R18, 0x1, RZ, 0xfc, !PT ;  /* 0x0000000112122812 */ /* 0x000fc400078efcff */
[----:B------:R-:W-:Y:S02]  /*9930*/  LOP3.LUT R17, R17, 0x3, RZ, 0xc0, !PT ;  /* 0x0000000311117812 */ /* 0x000fe400078ec0ff */
[----:B--2---:R-:W-:Y:S02]  /*9940*/  SHF.R.S32.HI R22, RZ, 0x1f, R19 ;  /* 0x0000001fff167819 */ /* 0x004fe40000011413 */
[----:B------:R-:W-:Y:S01]  /*9950*/  SEL R16, R19, RZ, !P2 ;  /* 0x000000ff13107207 */ /* 0x000fe20005000000 */
[----:B------:R-:W-:Y:S06]  /*9960*/  BRA.DIV UR4, `(.L_x_46) ;  /* 0x0000002a04647947 */ /* 0x000fec000b800000 */
[----:B------:R0:W1:Y:S02]  /*9970*/  SHFL.IDX PT, R14, R17, RZ, 0x1f ;  /* 0x00001fff110e7589 */ /* 0x00006400000e0000 */
.L_x_101:
[----:B-1----:R-:W-:Y:S02]  /*9980*/  ISETP.NE.AND P0, PT, R14, RZ, PT ;  /* 0x000000ff0e00720c */ /* 0x002fe40003f05270 */
[----:B------:R-:W-:Y:S02]  /*9990*/  PLOP3.LUT P1, PT, PT, PT, PT, 0x8, 0x0 ;  /* 0x000000000000781c */ /* 0x000fe40003f2e170 */
[----:B------:R-:W-:-:S11]  /*99a0*/  LOP3.LUT R18, R18, 0xfffffffd, RZ, 0xc0, !PT ;  /* 0xfffffffd12127812 */ /* 0x000fd600078ec0ff */
[----:B------:R-:W-:Y:S01]  /*99b0*/  @P1 LOP3.LUT R18, R18, 0x2, RZ, 0xfc, !PT ;  /* 0x0000000212121812 */ /* 0x000fe200078efcff */
[----:B------:R-:W-:Y:S06]  /*99c0*/  @P0 BRA `(.L_x_47) ;  /* 0x0000000400900947 */ /* 0x000fec0003800000 */
[----:B------:R-:W-:-:S06]  /*99d0*/  UIADD3 UR4, UR39, -0x1, URZ ;  /* 0xffffffff27047890 */ /* 0x000fcc000fffe03f */
[----:B------:R-:W-:Y:S01]  /*99e0*/  IMAD.U32 R7, RZ, RZ, UR4 ;  /* 0x00000004ff077e24 */ /* 0x000fe2000f8e00ff */
[----:B------:R-:W-:-:S03]  /*99f0*/  UMOV UR4, 0xffffffff ;  /* 0xffffffff00047882 */ /* 0x000fc60000000000 */
[----:B------:R-:W-:Y:S05]  /*9a00*/  BRA.DIV UR4, `(.L_x_48) ;  /* 0x0000002a045c7947 */ /* 0x000fea000b800000 */
[----:B------:R-:W-:-:S13]  /*9a10*/  ELECT P6, URZ, PT ;  /* 0x00000000003f782f */ /* 0x000fda00038c0000 */
.L_x_104:
[----:B------:R-:W-:Y:S05]  /*9a20*/  @!P6 BRA `(.L_x_47) ;  /* 0x000000040078e947 */ /* 0x000fea0003800000 */
[----:B------:R-:W-:Y:S01]  /*9a30*/  IMAD.MOV.U32 R16, RZ, RZ, R19 ;  /* 0x000000ffff107224 */ /* 0x000fe200078e0013 */
[----:B------:R-:W-:Y:S06]  /*9a40*/  @!P2 BRA `(.L_x_49) ;  /* 0x000000000048a947 */ /* 0x000fec0003800000 */
[----:B------:R-:W1:Y:S01]  /*9a50*/  LDC R0, c[0x0][0x43c] ;  /* 0x00010f00ff007b82 */ /* 0x000e620000000800 */
[----:B------:R-:W-:Y:S01]  /*9a60*/  IMAD.MOV.U32 R9, RZ, RZ, R7 ;  /* 0x000000ffff097224 */ /* 0x000fe200078e0007 */
[----:B------:R-:W-:Y:S02]  /*9a70*/  ULDC.64 UR4, c[0x0][0x428] ;  /* 0x00010a0000047ab9 */ /* 0x000fe40000000a00 */
[----:B------:R-:W-:-:S04]  /*9a80*/  IMAD R6, R22, UR4, RZ ;  /* 0x0000000416067c24 */ /* 0x000fc8000f8e02ff */
[----:B------:R-:W-:Y:S01]  /*9a90*/  IMAD R11, R19, UR5, R6 ;  /* 0x00000005130b7c24 */ /* 0x000fe2000f8e0206 */
[----:B-1----:R-:W-:-:S13]  /*9aa0*/  ISETP.NE.AND P0, PT, R0, 0x1, PT ;  /* 0x000000010000780c */ /* 0x002fda0003f05270 */
[----:B------:R-:W1:Y:S02]  /*9ab0*/  @P0 LDC.64 R2, c[0x0][0x440] ;  /* 0x00011000ff020b82 */ /* 0x000e640000000a00 */
[----:B-1----:R-:W-:-:S05]  /*9ac0*/  @P0 IMAD.HI.U32 R2, R7, R2, RZ ;  /* 0x0000000207020227 */ /* 0x002fca00078e00ff */
[----:B------:R-:W-:-:S04]  /*9ad0*/  @P0 SHF.R.U32.HI R9, RZ, R3, R2 ;  /* 0x00000003ff090219 */ /* 0x000fc80000011602 */
[--C-:B------:R-:W-:Y:S01]  /*9ae0*/  SHF.R.S32.HI R3, RZ, 0x1f, R9.reuse ;  /* 0x0000001fff037819 */ /* 0x100fe20000011409 */
[----:B------:R-:W-:-:S04]  /*9af0*/  IMAD.MOV.U32 R2, RZ, RZ, R9 ;  /* 0x000000ffff027224 */ /* 0x000fc800078e0009 */
[----:B------:R-:W-:-:S04]  /*9b00*/  IMAD.WIDE.U32 R2, R19, UR4, R2 ;  /* 0x0000000413027c25 */ /* 0x000fc8000f8e0002 */
[----:B------:R-:W-:Y:S01]  /*9b10*/  IMAD.IADD R3, R3, 0x1, R11 ;  /* 0x0000000103037824 */ /* 0x000fe200078e020b */
[----:B------:R-:W-:-:S04]  /*9b20*/  LEA R16, P0, R2, R4, 0x2 ;  /* 0x0000000402107211 */ /* 0x000fc800078010ff */
[----:B0-----:R-:W-:-:S05]  /*9b30*/  LEA.HI.X R17, R2, R5, R3, 0x2, P0 ;  /* 0x0000000502117211 */ /* 0x001fca00000f1403 */
[----:B------:R1:W5:Y:S01]  /*9b40*/  LDG.E R16, desc[UR44][R16.64] ;  /* 0x0000002c10107981 */ /* 0x000362000c1e1900 */
[----:B------:R-:W-:-:S04]  /*9b50*/  IMAD.MOV R2, RZ, RZ, -R9 ;  /* 0x000000ffff027224 */ /* 0x000fc800078e0a09 */
[----:B------:R-:W-:-:S07]  /*9b60*/  IMAD R7, R0, R2, R7 ;  /* 0x0000000200077224 */ /* 0x000fce00078e0207 */
.L_x_49:
[----:B------:R-:W-:Y:S02]  /*9b70*/  MOV R0, 0x1 ;  /* 0x0000000100007802 */ /* 0x000fe40000000f00 */
[----:B------:R-:W-:Y:S02]  /*9b80*/  ISETP.NE.AND P1, PT, R26, RZ, PT ;  /* 0x000000ff1a00720c */ /* 0x000fe40003f25270 */
[----:B------:R-:W-:-:S04]  /*9b90*/  SHF.L.U32 R0, R0, 0x1f, RZ ;  /* 0x0000001f00007819 */ /* 0x000fc800000006ff */
[----:B------:R-:W2:Y:S02]  /*9ba0*/  SYNCS.PHASECHK.TRANS64.TRYWAIT P0, [UR38+0x17080], R0 ;  /* 0x01708000ff0075a7 */ /* 0x000ea40008000166 */
[----:B--2---:R-:W-:Y:S05]  /*9bb0*/  @!P0 BRA `(.L_x_50) ;  /* 0x0000002800108947 */ /* 0x004fea0003800000 */
.L_x_105:
[----:B------:R-:W-:Y:S05]  /*9bc0*/  @P1 BRA `(.L_x_51) ;  /* 0x0000000000141947 */ /* 0x000fea0003800000 */
[----:B------:R-:W-:Y:S01]  /*9bd0*/  LOP3.LUT P0, RZ, R28, 0x1f, RZ, 0xc0, !PT ;  /* 0x0000001f1cff7812 */ /* 0x000fe2000780c0ff */
[----:B------:R-:W-:-:S04]  /*9be0*/  IMAD.MOV.U32 R2, RZ, RZ, 0x3000 ;  /* 0x00003000ff027424 */ /* 0x000fc800078e00ff */
[----:B------:R3:W-:Y:S08]  /*9bf0*/  SYNCS.ARRIVE.TRANS64 RZ, [UR38+0x17070], R2 ;  /* 0x01707002ffff79a7 */ /* 0x0007f00008000026 */
[----:B---3--:R-:W-:Y:S05]  /*9c00*/  @!P0 BRA `(.L_x_51) ;  /* 0x0000000000048947 */ /* 0x008fea0003800000 */
[----:B------:R-:W-:Y:S01]  /*9c10*/  BPT.TRAP 0x1 ;  /* 0x000000040000795c */ /* 0x000fe20000300000 */
.L_x_51:
[----:B------:R-:W-:Y:S01]  /*9c20*/  IMAD.SHL.U32 R7, R7, 0x80, RZ ;  /* 0x0000008007077824 */ /* 0x000fe200078e00ff */
[----:B------:R-:W-:Y:S01]  /*9c30*/  ULDC.64 UR4, c[0x0][0x198] ;  /* 0x0000660000047ab9 */ /* 0x000fe20000000a00 */
[----:B-----5:R-:W-:Y:S01]  /*9c40*/  R2UR UR13, R16 ;  /* 0x00000000100d72ca */ /* 0x020fe200000e0000 */
[----:B------:R-:W-:Y:S02]  /*9c50*/  UIADD3 UR4, UP0, UR4, 0x470, URZ ;  /* 0x0000047004047890 */ /* 0x000fe4000ff1e03f */
[----:B------:R-:W-:Y:S01]  /*9c60*/  R2UR UR11, R7 ;  /* 0x00000000070b72ca */ /* 0x000fe200000e0000 */
[----:B------:R-:W-:Y:S02]  /*9c70*/  UIADD3 UR8, UR38, 0x6400, URZ ;  /* 0x0000640026087890 */ /* 0x000fe4000fffe03f */
[----:B------:R-:W-:Y:S02]  /*9c80*/  UIADD3 UR9, UR38, 0x17070, URZ ;  /* 0x0001707026097890 */ /* 0x000fe4000fffe03f */
[----:B------:R-:W-:-:S02]  /*9c90*/  UIADD3.X UR5, URZ, UR5, URZ, UP0, !UPT ;  /* 0x000000053f057290 */ /* 0x000fc400087fe43f */
[----:B------:R-:W-:Y:S02]  /*9ca0*/  UIADD3 UR16, UR38, 0x7400, URZ ;  /* 0x0000740026107890 */ /* 0x000fe4000fffe03f */
[----:B------:R-:W-:Y:S01]  /*9cb0*/  UIADD3 UR32, UR38, 0x8400, URZ ;  /* 0x0000840026207890 */ /* 0x000fe2000fffe03f */
[----:B------:R-:W-:Y:S01]  /*9cc0*/  UMOV UR6, 0x0 ;  /* 0x0000000000067882 */ /* 0x000fe20000000000 */
[----:B------:R-:W-:Y:S01]  /*9cd0*/  UMOV UR7, 0x14f00000 ;  /* 0x14f0000000077882 */ /* 0x000fe20000000000 */
[----:B------:R-:W-:Y:S01]  /*9ce0*/  UMOV UR10, URZ ;  /* 0x0000003f000a7c82 */ /* 0x000fe20008000000 */
[----:B------:R-:W-:Y:S01]  /*9cf0*/  UMOV UR12, UR36 ;  /* 0x00000024000c7c82 */ /* 0x000fe20008000000 */
[----:B------:R-:W-:Y:S01]  /*9d00*/  UMOV UR18, 0x20 ;  /* 0x0000002000127882 */ /* 0x000fe20000000000 */
[----:B------:R-:W-:Y:S01]  /*9d10*/  UMOV UR20, UR36 ;  /* 0x0000002400147c82 */ /* 0x000fe20008000000 */
[----:B------:R-:W-:Y:S01]  /*9d20*/  UMOV UR17, UR9 ;  /* 0x0000000900117c82 */ /* 0x000fe20008000000 */
[----:B------:R-:W-:Y:S01]  /*9d30*/  UMOV UR21, UR13 ;  /* 0x0000000d00157c82 */ /* 0x000fe20008000000 */
[----:B------:R-:W-:Y:S01]  /*9d40*/  UMOV UR19, UR11 ;  /* 0x0000000b00137c82 */ /* 0x000fe20008000000 */
[----:B------:R-:W-:Y:S01]  /*9d50*/  UMOV UR34, 0x40 ;  /* 0x0000004000227882 */ /* 0x000fe20000000000 */
[----:B------:R-:W-:Y:S01]  /*9d60*/  UMOV UR33, UR9 ;  /* 0x0000000900217c82 */ /* 0x000fe20008000000 */
[----:B------:R-:W-:Y:S01]  /*9d70*/  UMOV UR37, UR13 ;  /* 0x0000000d00257c82 */ /* 0x000fe20008000000 */
[----:B------:R3:W-:Y:S01]  /*9d80*/  UTMALDG.4D [UR8], [UR4], desc[UR6] ;  /* 0x00000608040075b4 */ /* 0x0007e20008019000 */
[----:B------:R-:W-:Y:S01]  /*9d90*/  UMOV UR35, UR11 ;  /* 0x0000000b00237c82 */ /* 0x000fe20008000000 */
[----:B------:R3:W-:Y:S01]  /*9da0*/  UTMALDG.4D [UR16], [UR4], desc[UR6] ;  /* 0x00000610040075b4 */ /* 0x0007e20008019000 */
[----:B------:R3:W-:Y:S01]  /*9db0*/  UTMALDG.4D [UR32], [UR4], desc[UR6] ;  /* 0x00000620040075b4 */ /* 0x0007e20008019000 */
[----:B------:R-:W4:Y:S02]  /*9dc0*/  SYNCS.PHASECHK.TRANS64.TRYWAIT P0, [UR38+0x17040], R0 ;  /* 0x01704000ff0075a7 */ /* 0x000f240008000166 */
[----:B---34-:R-:W-:Y:S05]  /*9dd0*/  @!P0 BRA `(.L_x_52) ;  /* 0x0000002400a08947 */ /* 0x018fea0003800000 */
.L_x_106:
[----:B------:R-:W-:Y:S05]  /*9de0*/  @P1 BRA `(.L_x_53) ;  /* 0x0000000000141947 */ /* 0x000fea0003800000 */
[----:B------:R-:W-:Y:S01]  /*9df0*/  LOP3.LUT P0, RZ, R28, 0x1f, RZ, 0xc0, !PT ;  /* 0x0000001f1cff7812 */ /* 0x000fe2000780c0ff */
[----:B--2---:R-:W-:-:S04]  /*9e00*/  IMAD.MOV.U32 R0, RZ, RZ, 0x3000 ;  /* 0x00003000ff007424 */ /* 0x004fc800078e00ff */
[----:B------:R3:W-:Y:S08]  /*9e10*/  SYNCS.ARRIVE.TRANS64 RZ, [UR38+0x17030], R0 ;  /* 0x01703000ffff79a7 */ /* 0x0007f00008000026 */
[----:B---3--:R-:W-:Y:S05]  /*9e20*/  @!P0 BRA `(.L_x_53) ;  /* 0x0000000000048947 */ /* 0x008fea0003800000 */
[----:B------:R-:W-:Y:S01]  /*9e30*/  BPT.TRAP 0x1 ;  /* 0x000000040000795c */ /* 0x000fe20000300000 */
.L_x_53:
[----:B------:R-:W-:Y:S01]  /*9e40*/  ULDC.64 UR4, c[0x0][0x198] ;  /* 0x0000660000047ab9 */ /* 0x000fe20000000a00 */
[----:B------:R-:W-:Y:S01]  /*9e50*/  R2UR UR11, R7 ;  /* 0x00000000070b72ca */ /* 0x000fe200000e0000 */
[----:B------:R-:W-:Y:S01]  /*9e60*/  UIADD3 UR4, UP0, UR4, 0x370, URZ ;  /* 0x0000037004047890 */ /* 0x000fe2000ff1e03f */
[----:B------:R-:W-:Y:S01]  /*9e70*/  R2UR UR13, R16 ;  /* 0x00000000100d72ca */ /* 0x000fe200000e0000 */
[----:B------:R-:W-:Y:S01]  /*9e80*/  UIADD3 UR8, UR38, 0x10c00, URZ ;  /* 0x00010c0026087890 */ /* 0x000fe2000fffe03f */
[----:B------:R-:W-:Y:S01]  /*9e90*/  PLOP3.LUT P0, PT, PT, PT, PT, 0x80, 0x0 ;  /* 0x000000000000781c */ /* 0x000fe20003f0f070 */
[----:B------:R-:W-:Y:S01]  /*9ea0*/  UIADD3 UR9, UR38, 0x17030, URZ ;  /* 0x0001703026097890 */ /* 0x000fe2000fffe03f */
[----:B------:R-:W-:Y:S01]  /*9eb0*/  LOP3.LUT R18, R18, 0xfffffffd, RZ, 0xc0, !PT ;  /* 0xfffffffd12127812 */ /* 0x000fe200078ec0ff */
[----:B------:R-:W-:Y:S02]  /*9ec0*/  UIADD3.X UR5, URZ, UR5, URZ, UP0, !UPT ;  /* 0x000000053f057290 */ /* 0x000fe400087fe43f */
[----:B------:R-:W-:-:S02]  /*9ed0*/  UIADD3 UR16, UR38, 0x11c00, URZ ;  /* 0x00011c0026107890 */ /* 0x000fc4000fffe03f */
        /* <DEDUP_REMOVED lines=15> */
[----:B------:R-:W-:Y:S01]  /*9fd0*/  @P0 LOP3.LUT R18, R18, 0x2, RZ, 0xfc, !PT ;  /* 0x0000000212120812 */ /* 0x000fe200078efcff */
[----:B------:R3:W-:Y:S01]  /*9fe0*/  UTMALDG.4D [UR16], [UR4], desc[UR6] ;  /* 0x00000610040075b4 */ /* 0x0007e20008019000 */
[----:B------:R3:W-:Y:S02]  /*9ff0*/  UTMALDG.4D [UR32], [UR4], desc[UR6] ;  /* 0x00000620040075b4 */ /* 0x0007e40008019000 */
[----:B---3--:R-:W-:-:S03]  /*a000*/  NOP ;  /* 0x0000000000007918 */ /* 0x008fc60000000000 */
.L_x_47:
[----:B------:R-:W-:Y:S05]  /*a010*/  WARPSYNC.ALL ;  /* 0x0000000000007948 */ /* 0x000fea0003800000 */
[----:B--2---:R-:W0:Y:S01]  /*a020*/  S2R R0, SR_CTAID.Z ;  /* 0x0000000000007919 */ /* 0x004e220000002700 */
[----:B------:R-:W-:Y:S02]  /*a030*/  UIADD3 UR5, UR38, 0xc400, URZ ;  /* 0x0000c40026057890 */ /* 0x000fe4000fffe03f */
[----:B------:R-:W-:Y:S01]  /*a040*/  USHF.R.S32.HI UR4, URZ, 0x1f, UR36 ;  /* 0x0000001f3f047899 */ /* 0x000fe20008011424 */
[----:B------:R-:W-:Y:S01]  /*a050*/  BAR.SYNC.DEFER_BLOCKING 0x8, 0x200 ;  /* 0x0208000000007b1d */ /* 0x000fe20000010000 */
[----:B------:R-:W-:-:S05]  /*a060*/  ULOP3.LUT UP0, URZ, UR5, 0x9f, URZ, 0xc0, !UPT ;  /* 0x0000009f053f7892 */ /* 0x000fca000f80c03f */
[----:B------:R-:W-:Y:S01]  /*a070*/  ULDC.64 UR6, c[0x0][0x2d8] ;  /* 0x0000b60000067ab9 */ /* 0x000fe20000000a00 */
[----:B------:R-:W-:Y:S01]  /*a080*/  PLOP3.LUT P0, PT, PT, PT, UP0, 0x80, 0x0 ;  /* 0x000000000000781c */ /* 0x000fe20003f0f008 */
[----:B------:R-:W-:Y:S02]  /*a090*/  UIMAD UR4, UR4, UR6, URZ ;  /* 0x00000006040472a4 */ /* 0x000fe4000f8e023f */
[----:B------:R-:W-:Y:S02]  /*a0a0*/  UIMAD.WIDE.U32 UR46, UR36, UR6, URZ ;  /* 0x00000006242e72a5 */ /* 0x000fe4000f8e003f */
[----:B------:R-:W-:-:S04]  /*a0b0*/  UIMAD UR4, UR36, UR7, UR4 ;  /* 0x00000007240472a4 */ /* 0x000fc8000f8e0204 */
[----:B------:R-:W-:Y:S01]  /*a0c0*/  UIADD3 UR43, UR47, UR4, URZ ;  /* 0x000000042f2b7290 */ /* 0x000fe2000fffe03f */
[----:B01----:R-:W-:-:S03]  /*a0d0*/  SHF.R.S32.HI R17, RZ, 0x1f, R0 ;  /* 0x0000001fff117819 */ /* 0x003fc60000011400 */
[----:B------:R-:W-:Y:S08]  /*a0e0*/  @!P0 BRA `(.L_x_54) ;  /* 0x0000000000408947 */ /* 0x000ff00003800000 */
[----:B------:R-:W-:Y:S01]  /*a0f0*/  MOV R2, 0x0 ;  /* 0x0000000000027802 */ /* 0x000fe20000000f00 */
[----:B------:R-:W-:Y:S01]  /*a100*/  ULDC.64 UR6, c[0x4][0x98] ;  /* 0x0100260000067ab9 */ /* 0x000fe20000000a00 */
[----:B------:R-:W-:Y:S01]  /*a110*/  ULDC.64 UR8, c[0x4][0xa0] ;  /* 0x0100280000087ab9 */ /* 0x000fe20000000a00 */
[----:B------:R-:W-:Y:S01]  /*a120*/  ULDC.64 UR4, c[0x4][0x28] ;  /* 0x01000a0000047ab9 */ /* 0x000fe20000000a00 */
[----:B------:R-:W-:Y:S01]  /*a130*/  IMAD.U32 R4, RZ, RZ, UR6 ;  /* 0x00000006ff047e24 */ /* 0x000fe2000f8e00ff */
[----:B------:R-:W-:Y:S01]  /*a140*/  MOV R12, 0x1 ;  /* 0x00000001000c7802 */ /* 0x000fe20000000f00 */
[----:B------:R-:W0:Y:S01]  /*a150*/  LDC.64 R2, c[0x4][R2] ;  /* 0x0100000002027b82 */ /* 0x000e220000000a00 */
[----:B------:R-:W-:Y:S02]  /*a160*/  IMAD.U32 R5, RZ, RZ, UR7 ;  /* 0x00000007ff057e24 */ /* 0x000fe4000f8e00ff */
        /* <DEDUP_REMOVED lines=8> */
.L_x_54:
[----:B------:R-:W0:Y:S01]  /*a1f0*/  LDC R10, c[0x0][0x448] ;  /* 0x00011200ff0a7b82 */ /* 0x000e220000000800 */
[----:B------:R-:W-:Y:S01]  /*a200*/  IMAD.SHL.U32 R20, R28, 0x10, RZ ;  /* 0x000000101c147824 */ /* 0x000fe200078e00ff */
[----:B------:R-:W-:Y:S01]  /*a210*/  SHF.R.U32.HI R7, RZ, 0x1, R26 ;  /* 0x00000001ff077819 */ /* 0x000fe2000001161a */
[----:B------:R-:W-:Y:S01]  /*a220*/  IMAD.SHL.U32 R29, R29, 0x20, RZ ;  /* 0x000000201d1d7824 */ /* 0x000fe200078e00ff */
[----:B------:R-:W1:Y:S01]  /*a230*/  S2R R21, SR_CTAID.Z ;  /* 0x0000000000157919 */ /* 0x000e620000002700 */
[----:B------:R-:W-:Y:S01]  /*a240*/  IMAD.SHL.U32 R2, R26, 0x10, RZ ;  /* 0x000000101a027824 */ /* 0x000fe200078e00ff */
[----:B------:R-:W-:Y:S01]  /*a250*/  LOP3.LUT R6, R20, 0x10, RZ, 0xc0, !PT ;  /* 0x0000001014067812 */ /* 0x000fe200078ec0ff */
[----:B------:R-:W-:Y:S01]  /*a260*/  UMOV UR42, UR46 ;  /* 0x0000002e002a7c82 */ /* 0x000fe20008000000 */
[----:B------:R-:W2:Y:S01]  /*a270*/  S2R R20, SR_CTAID.X ;  /* 0x0000000000147919 */ /* 0x000ea20000002500 */
[----:B------:R-:W-:Y:S01]  /*a280*/  LOP3.LUT R29, R29, 0x60, RZ, 0xc0, !PT ;  /* 0x000000601d1d7812 */ /* 0x000fe200078ec0ff */
[----:B------:R-:W-:Y:S01]  /*a290*/  ULDC.64 UR4, c[0x0][0x2d0] ;  /* 0x0000b40000047ab9 */ /* 0x000fe20000000a00 */
[----:B------:R-:W-:Y:S01]  /*a2a0*/  ULDC.64 UR6, c[0x0][0x2c8] ;  /* 0x0000b20000067ab9 */ /* 0x000fe20000000a00 */
[----:B------:R-:W-:Y:S01]  /*a2b0*/  ULDC.64 UR8, c[0x0][0x280] ;  /* 0x0000a00000087ab9 */ /* 0x000fe20000000a00 */
[----:B------:R-:W-:Y:S01]  /*a2c0*/  LOP3.LUT R0, R29, 0x700, R2, 0xf8, !PT ;  /* 0x000007001d007812 */ /* 0x000fe200078ef802 */
[----:B------:R-:W-:-:S02]  /*a2d0*/  IMAD.SHL.U32 R2, R27, 0x10, RZ ;  /* 0x000000101b027824 */ /* 0x000fc400078e00ff */
[----:B------:R-:W-:-:S05]  /*a2e0*/  IMAD R27, R27, 0x80, R6 ;  /* 0x000000801b1b7824 */ /* 0x000fca00078e0206 */
[----:B------:R-:W-:Y:S01]  /*a2f0*/  LOP3.LUT R0, R0, R27, R2, 0xf6, !PT ;  /* 0x0000001b00007212 */ /* 0x000fe200078ef602 */
[----:B------:R-:W-:Y:S01]  /*a300*/  IMAD.SHL.U32 R2, R28, 0x40, RZ ;  /* 0x000000401c027824 */ /* 0x000fe200078e00ff */
[----:B0-----:R-:W-:-:S04]  /*a310*/  ISETP.NE.AND P0, PT, R10, 0x1, PT ;  /* 0x000000010a00780c */ /* 0x001fc80003f05270 */
[----:B------:R-:W-:-:S09]  /*a320*/  LOP3.LUT R2, R7, 0x40, R2, 0xf8, !PT ;  /* 0x0000004007027812 */ /* 0x000fd200078ef802 */
[----:B------:R-:W0:Y:S01]  /*a330*/  @P0 LDC R4, c[0x0][0x44c] ;  /* 0x00011300ff040b82 */ /* 0x000e220000000800 */
[----:B--2---:R-:W-:-:S04]  /*a340*/  IMAD R11, R20, 0xc0, R2 ;  /* 0x000000c0140b7824 */ /* 0x004fc800078e0202 */
[----:B------:R-:W-:-:S03]  /*a350*/  IMAD.MOV.U32 R5, RZ, RZ, R11 ;  /* 0x000000ffff057224 */ /* 0x000fc600078e000b */
[----:B------:R-:W2:Y:S08]  /*a360*/  @P0 LDC R9, c[0x0][0x450] ;  /* 0x00011400ff090b82 */ /* 0x000eb00000000800 */
[----:B------:R-:W3:Y:S08]  /*a370*/  @P0 LDC R8, c[0x0][0x44c] ;  /* 0x00011300ff080b82 */ /* 0x000ef00000000800 */
[----:B------:R-:W4:Y:S01]  /*a380*/  @P0 LDC R13, c[0x0][0x450] ;  /* 0x00011400ff0d0b82 */ /* 0x000f220000000800 */
[----:B0-----:R-:W-:-:S07]  /*a390*/  @P0 IMAD.HI.U32 R4, R11, R4, RZ ;  /* 0x000000040b040227 */ /* 0x001fce00078e00ff */
[----:B------:R-:W0:Y:S01]  /*a3a0*/  LDC.64 R2, c[0x0][0x2e0] ;  /* 0x0000b800ff027b82 */ /* 0x000e220000000a00 */
[----:B--2---:R-:W-:Y:S01]  /*a3b0*/  @P0 SHF.R.U32.HI R5, RZ, R9, R4 ;  /* 0x00000009ff050219 */ /* 0x004fe20000011604 */
[----:B------:R-:W-:-:S04]  /*a3c0*/  VIADD R9, R11, 0x80 ;  /* 0x000000800b097836 */ /* 0x000fc80000000000 */
[----:B------:R-:W-:Y:S02]  /*a3d0*/  IMAD.MOV R12, RZ, RZ, -R5 ;  /* 0x000000ffff0c7224 */ /* 0x000fe400078e0a05 */
[----:B---3--:R-:W-:-:S04]  /*a3e0*/  @P0 IMAD.HI.U32 R4, R9, R8, RZ ;  /* 0x0000000809040227 */ /* 0x008fc800078e00ff */
[----:B------:R-:W-:Y:S02]  /*a3f0*/  IMAD.MOV.U32 R8, RZ, RZ, R9 ;  /* 0x000000ffff087224 */ /* 0x000fe400078e0009 */
[----:B------:R-:W-:Y:S01]  /*a400*/  IMAD R11, R10, R12, R11 ;  /* 0x0000000c0a0b7224 */ /* 0x000fe200078e020b */
[----:B----4-:R-:W-:-:S04]  /*a410*/  @P0 SHF.R.U32.HI R8, RZ, R13, R4 ;  /* 0x0000000dff080219 */ /* 0x010fc80000011604 */
[----:B------:R-:W-:Y:S01]  /*a420*/  SHF.R.S32.HI R12, RZ, 0x1f, R11 ;  /* 0x0000001fff0c7819 */ /* 0x000fe2000001140b */
[----:B0-----:R-:W-:-:S04]  /*a430*/  IMAD R4, R17, R2, RZ ;  /* 0x0000000211047224 */ /* 0x001fc800078e02ff */
[----:B------:R-:W-:Y:S02]  /*a440*/  IMAD R12, R12, UR6, RZ ;  /* 0x000000060c0c7c24 */ /* 0x000fe4000f8e02ff */
[C---:B-1----:R-:W-:Y:S01]  /*a450*/  IMAD R13, R21.reuse, R3, R4 ;  /* 0x00000003150d7224 */ /* 0x042fe200078e0204 */
[----:B------:R-:W-:Y:S01]  /*a460*/  SHF.R.S32.HI R4, RZ, 0x1f, R5 ;  /* 0x0000001fff047819 */ /* 0x000fe20000011405 */
[----:B------:R-:W-:-:S04]  /*a470*/  IMAD.WIDE.U32 R2, R21, R2, UR42 ;  /* 0x0000002a15027e25 */ /* 0x000fc8000f8e0002 */
[----:B------:R-:W-:Y:S01]  /*a480*/  IMAD R4, R4, UR4, RZ ;  /* 0x0000000404047c24 */ /* 0x000fe2000f8e02ff */
[----:B------:R-:W-:-:S03]  /*a490*/  IADD3 R3, R3, R13, RZ ;  /* 0x0000000d03037210 */ /* 0x000fc60007ffe0ff */
[C---:B------:R-:W-:Y:S02]  /*a4a0*/  IMAD R13, R5.reuse, UR5, R4 ;  /* 0x00000005050d7c24 */ /* 0x040fe4000f8e0204 */
[----:B------:R-:W-:-:S04]  /*a4b0*/  IMAD.WIDE.U32 R4, R5, UR4, R2 ;  /* 0x0000000405047c25 */ /* 0x000fc8000f8e0002 */
[----:B------:R-:W-:Y:S02]  /*a4c0*/  IMAD.IADD R5, R5, 0x1, R13 ;  /* 0x0000000105057824 */ /* 0x000fe400078e020d */
[----:B------:R-:W-:-:S04]  /*a4d0*/  IMAD.WIDE.U32 R2, R8, UR4, R2 ;  /* 0x0000000408027c25 */ /* 0x000fc8000f8e0002 */
[----:B------:R-:W-:-:S04]  /*a4e0*/  IMAD.WIDE.U32 R4, R11, UR6, R4 ;  /* 0x000000060b047c25 */ /* 0x000fc8000f8e0004 */
[----:B------:R-:W-:Y:S01]  /*a4f0*/  IMAD R11, R11, UR7, R12 ;  /* 0x000000070b0b7c24 */ /* 0x000fe2000f8e020c */
[----:B------:R-:W-:Y:S01]  /*a500*/  IADD3 R4, P0, R4, UR8, RZ ;  /* 0x0000000804047c10 */ /* 0x000fe2000ff1e0ff */
[----:B------:R-:W-:-:S03]  /*a510*/  IMAD.MOV R12, RZ, RZ, -R8 ;  /* 0x000000ffff0c7224 */ /* 0x000fc600078e0a08 */
[----:B------:R-:W-:Y:S01]  /*a520*/  IADD3.X R5, R5, UR9, R11, P0, !PT ;  /* 0x0000000905057c10 */ /* 0x000fe200087fe40b */
[----:B------:R-:W-:Y:S01]  /*a530*/  IMAD R9, R10, R12, R9 ;  /* 0x0000000c0a097224 */ /* 0x000fe200078e0209 */
[----:B------:R-:W-:-:S05]  /*a540*/  SHF.R.S32.HI R11, RZ, 0x1f, R8 ;  /* 0x0000001fff0b7819 */ /* 0x000fca0000011408 */
[----:B------:R-:W-:Y:S01]  /*a550*/  IMAD R11, R11, UR4, RZ ;  /* 0x000000040b0b7c24 */ /* 0x000fe2000f8e02ff */
[----:B------:R-:W-:Y:S02]  /*a560*/  ULDC UR4, c[0x0][0x2b8] ;  /* 0x0000ae0000047ab9 */ /* 0x000fe40000000800 */
[----:B------:R-:W-:Y:S01]  /*a570*/  ISETP.GE.AND P2, PT, R6, UR4, PT ;  /* 0x0000000406007c0c */ /* 0x000fe2000bf46270 */
[----:B------:R-:W-:Y:S01]  /*a580*/  IMAD R11, R8, UR5, R11 ;  /* 0x00000005080b7c24 */ /* 0x000fe2000f8e020b */
[----:B------:R-:W-:-:S03]  /*a590*/  SHF.R.S32.HI R8, RZ, 0x1f, R9 ;  /* 0x0000001fff087819 */ /* 0x000fc60000011409 */
[----:B------:R-:W-:Y:S02]  /*a5a0*/  IMAD.IADD R3, R3, 0x1, R11 ;  /* 0x0000000103037824 */ /* 0x000fe400078e020b */
[----:B------:R-:W-:Y:S02]  /*a5b0*/  IMAD R8, R8, UR6, RZ ;  /* 0x0000000608087c24 */ /* 0x000fe4000f8e02ff */
[----:B------:R-:W-:-:S04]  /*a5c0*/  IMAD.WIDE.U32 R2, R9, UR6, R2 ;  /* 0x0000000609027c25 */ /* 0x000fc8000f8e0002 */
[----:B------:R-:W-:Y:S01]  /*a5d0*/  IMAD R11, R9, UR7, R8 ;  /* 0x00000007090b7c24 */ /* 0x000fe2000f8e0208 */
[----:B------:R-:W-:-:S04]  /*a5e0*/  LOP3.LUT R8, R6, 0x20, RZ, 0xfc, !PT ;  /* 0x0000002006087812 */ /* 0x000fc800078efcff */
[----:B------:R-:W-:Y:S02]  /*a5f0*/  ISETP.GE.AND P0, PT, R8, UR4, PT ;  /* 0x0000000408007c0c */ /* 0x000fe4000bf06270 */
[----:B------:R-:W-:-:S04]  /*a600*/  LOP3.LUT R8, R6, 0x40, RZ, 0xfc, !PT ;  /* 0x0000004006087812 */ /* 0x000fc800078efcff */
[----:B------:R-:W-:Y:S01]  /*a610*/  ISETP.GE.AND P1, PT, R8, UR4, PT ;  /* 0x0000000408007c0c */ /* 0x000fe2000bf26270 */
[----:B------:R-:W-:Y:S01]  /*a620*/  UMOV UR4, 0xffffffff ;  /* 0xffffffff00047882 */ /* 0x000fe20000000000 */
[----:B------:R-:W-:-:S04]  /*a630*/  IADD3 R8, P3, R2, UR8, RZ ;  /* 0x0000000802087c10 */ /* 0x000fc8000ff7e0ff */
[----:B------:R-:W-:Y:S01]  /*a640*/  IADD3.X R9, R3, UR9, R11, P3, !PT ;  /* 0x0000000903097c10 */ /* 0x000fe20009ffe40b */
[----:B------:R-:W-:Y:S08]  /*a650*/  BRA.DIV UR4, `(.L_x_55) ;  /* 0x0000001e04987947 */ /* 0x000ff0000b800000 */
[----:B------:R-:W0:Y:S01]  /*a660*/  SHFL.IDX PT, R14, R4, RZ, 0x1e1f ;  /* 0x001e1fff040e7589 */ /* 0x000e2200000e0000 */
[----:B------:R-:W-:Y:S01]  /*a670*/  ULDC UR4, c[0x0][0x288] ;  /* 0x0000a20000047ab9 */ /* 0x000fe20000000800 */
[----:B------:R-:W-:Y:S02]  /*a680*/  IMAD R17, R20, 0xc0, R7 ;  /* 0x000000c014117824 */ /* 0x000fe400078e0207 */
[----:B------:R-:W1:Y:S01]  /*a690*/  SHFL.IDX PT, R2, R5, RZ, 0x1e1f ;  /* 0x001e1fff05027589 */ /* 0x000e6200000e0000 */
[----:B------:R-:W-:Y:S02]  /*a6a0*/  IMAD R10, R10, UR4, RZ ;  /* 0x000000040a0a7c24 */ /* 0x000fe4000f8e02ff */
[C---:B------:R-:W-:Y:S01]  /*a6b0*/  VIADD R11, R17.reuse, 0x40 ;  /* 0x00000040110b7836 */ /* 0x040fe20000000000 */
[----:B------:R-:W2:Y:S02]  /*a6c0*/  SHFL.IDX PT, R27, R4, 0x1, 0x1e1f ;  /* 0x003e1f00041b7f89 */ /* 0x000ea400000e0000 */
[----:B------:R-:W-:-:S02]  /*a6d0*/  ISETP.GE.AND P3, PT, R17, R10, PT ;  /* 0x0000000a1100720c */ /* 0x000fc40003f66270 */
[----:B------:R3:W4:Y:S04]  /*a6e0*/  SHFL.IDX PT, R7, R5, 0x1, 0x1e1f ;  /* 0x003e1f0005077f89 */ /* 0x00072800000e0000 */
[----:B------:R-:W2:Y:S07]  /*a6f0*/  SHFL.IDX PT, R9, R9, RZ, 0x1e1f ;  /* 0x001e1fff09097589 */ /* 0x000eae00000e0000 */
[----:B------:R-:W-:Y:S01]  /*a700*/  @!P3 VIADD R21, R0, UR38 ;  /* 0x000000260015bc36 */ /* 0x000fe20008000000 */
[----:B0-----:R-:W-:-:S05]  /*a710*/  @!P3 IADD3 R14, P4, R6, R14, RZ ;  /* 0x0000000e060eb210 */ /* 0x001fca0007f9e0ff */
[----:B-1----:R-:W-:Y:S01]  /*a720*/  @!P3 IMAD.X R3, RZ, RZ, R2, P4 ;  /* 0x000000ffff03b224 */ /* 0x002fe200020e0602 */
[----:B------:R-:W-:Y:S01]  /*a730*/  ISETP.GE.AND P4, PT, R11, R10, PT ;  /* 0x0000000a0b00720c */ /* 0x000fe20003f86270 */
[----:B------:R-:W-:Y:S02]  /*a740*/  @!P3 IMAD.MOV.U32 R2, RZ, RZ, R14 ;  /* 0x000000ffff02b224 */ /* 0x000fe400078e000e */
[----:B------:R0:W1:Y:S04]  /*a750*/  SHFL.IDX PT, R14, R8, RZ, 0x1e1f ;  /* 0x001e1fff080e7589 */ /* 0x00006800000e0000 */
[----:B------:R-:W-:Y:S04]  /*a760*/  @!P3 LDGSTS.E.BYPASS.LTC128B.128 [R21+0xc400], desc[UR44][R2.64], !P2 ;  /* 0x0c4000000215bfae */ /* 0x000fe8000d101d6c */
[----:B------:R-:W-:Y:S02]  /*a770*/  @!P3 LDGSTS.E.BYPASS.LTC128B.128 [R21+0xdc00], desc[UR44][R2.64+0x20], !P0 ;  /* 0x0dc000200215bfae */ /* 0x000fe4000c101d6c */
[----:B---3--:R-:W-:-:S02]  /*a780*/  @!P4 VIADD R5, R0, UR38 ;  /* 0x000000260005cc36 */ /* 0x008fc40008000000 */
[----:B------:R3:W-:Y:S01]  /*a790*/  @!P3 LDGSTS.E.BYPASS.LTC128B.128 [R21+0xf400], desc[UR44][R2.64+0x40], !P1 ;  /* 0x0f4000400215bfae */ /* 0x0007e2000c901d6c */
[----:B--2---:R-:W-:-:S05]  /*a7a0*/  @!P4 IADD3 R27, P3, R6, R27, RZ ;  /* 0x0000001b061bc210 */ /* 0x004fca0007f7e0ff */
[----:B----4-:R-:W-:Y:S01]  /*a7b0*/  @!P4 IMAD.X R4, RZ, RZ, R7, P3 ;  /* 0x000000ffff04c224 */ /* 0x010fe200018e0607 */
[----:B---3--:R-:W-:-:S03]  /*a7c0*/  @!P4 MOV R2, R27 ;  /* 0x0000001b0002c202 */ /* 0x008fc60000000f00 */
[----:B------:R-:W-:-:S05]  /*a7d0*/  @!P4 IMAD.MOV.U32 R3, RZ, RZ, R4 ;  /* 0x000000ffff03c224 */ /* 0x000fca00078e0004 */
[----:B------:R0:W-:Y:S04]  /*a7e0*/  @!P4 LDGSTS.E.BYPASS.LTC128B.128 [R5+0xcc00], desc[UR44][R2.64], !P2 ;  /* 0x0cc000000205cfae */ /* 0x0001e8000d101d6c */
[----:B------:R0:W-:Y:S04]  /*a7f0*/  @!P4 LDGSTS.E.BYPASS.LTC128B.128 [R5+0xe400], desc[UR44][R2.64+0x20], !P0 ;  /* 0x0e4000200205cfae */ /* 0x0001e8000c101d6c */
[----:B-1----:R0:W-:Y:S02]  /*a800*/  @!P4 LDGSTS.E.BYPASS.LTC128B.128 [R5+0xfc00], desc[UR44][R2.64+0x40], !P1 ;  /* 0x0fc000400205cfae */ /* 0x0021e4000c901d6c */
.L_x_113:
[----:B------:R-:W-:Y:S01]  /*a810*/  VIADD R17, R17, 0x80 ;  /* 0x0000008011117836 */ /* 0x000fe20000000000 */
[----:B------:R-:W-:Y:S01]  /*a820*/  BSSY B0, `(.L_x_56) ;  /* 0x000000e000007945 */ /* 0x000fe20003800000 */
[----:B------:R-:W-:-:S03]  /*a830*/  IMAD.MOV.U32 R4, RZ, RZ, 0x1 ;  /* 0x00000001ff047424 */ /* 0x000fc600078e00ff */
[----:B------:R-:W-:Y:S02]  /*a840*/  ISETP.GE.AND P3, PT, R17, R10, PT ;  /* 0x0000000a1100720c */ /* 0x000fe40003f66270 */
[----:B------:R-:W-:-:S11]  /*a850*/  SHF.L.U32 R4, R4, 0x1f, RZ ;  /* 0x0000001f04047819 */ /* 0x000fd600000006ff */
[----:B------:R-:W-:Y:S05]  /*a860*/  @P3 BRA `(.L_x_57) ;  /* 0x0000000000243947 */ /* 0x000fea0003800000 */
[----:B0-----:R-:W-:Y:S01]  /*a870*/  IADD3 R2, P3, R6, R14, RZ ;  /* 0x0000000e06027210 */ /* 0x001fe20007f7e0ff */
[----:B------:R-:W-:-:S04]  /*a880*/  VIADD R5, R0, UR38 ;  /* 0x0000002600057c36 */ /* 0x000fc80008000000 */
[----:B------:R-:W-:-:S05]  /*a890*/  IMAD.X R3, RZ, RZ, R9, P3 ;  /* 0x000000ffff037224 */ /* 0x000fca00018e0609 */
[----:B------:R-:W-:Y:S01]  /*a8a0*/  @!PT LDS RZ, [RZ] ;  /* 0x00000000fffff984 */ /* 0x000fe20000000800 */
[----:B------:R-:W-:Y:S01]  /*a8b0*/  @!PT LDS RZ, [RZ] ;  /* 0x00000000fffff984 */ /* 0x000fe20000000800 */
[----:B------:R-:W-:Y:S01]  /*a8c0*/  @!PT LDS RZ, [RZ] ;  /* 0x00000000fffff984 */ /* 0x000fe20000000800 */
[----:B------:R1:W-:Y:S04]  /*a8d0*/  LDGSTS.E.BYPASS.LTC128B.128 [R5+0xd400], desc[UR44][R2.64], !P2 ;  /* 0x0d40000002057fae */ /* 0x0003e8000d101d6c */
[----:B------:R1:W-:Y:S04]  /*a8e0*/  LDGSTS.E.BYPASS.LTC128B.128 [R5+0xec00], desc[UR44][R2.64+0x20], !P0 ;  /* 0x0ec0002002057fae */ /* 0x0003e8000c101d6c */
[----:B------:R1:W-:Y:S02]  /*a8f0*/  LDGSTS.E.BYPASS.LTC128B.128 [R5+0x10400], desc[UR44][R2.64+0x40], !P1 ;  /* 0x1040004002057fae */ /* 0x0003e4000c901d6c */
.L_x_57:
[----:B------:R-:W-:Y:S05]  /*a900*/  BSYNC B0 ;  /* 0x0000000000007941 */ /* 0x000fea0003800000 */
.L_x_56:
[----:B------:R-:W-:Y:S01]  /*a910*/  NOP ;  /* 0x0000000000007918 */ /* 0x000fe20000000000 */
[----:B------:R-:W-:Y:S01]  /*a920*/  SYNCS.ARRIVE.TRANS64.RED.A0T1 RZ, [UR38+0x17000], RZ ;  /* 0x017000ffffff79a7 */ /* 0x000fe20008200426 */
[----:B------:R-:W-:Y:S01]  /*a930*/  ARRIVES.LDGSTSBAR.64.TRANSCNT [UR38+0x17000] ;  /* 0x01700000ff0079b0 */ /* 0x000fe20008000aa6 */
[----:B------:R-:W-:Y:S01]  /*a940*/  NOP ;  /* 0x0000000000007918 */ /* 0x000fe20000000000 */
[----:B------:R-:W-:Y:S01]  /*a950*/  SYNCS.ARRIVE.TRANS64.A1T0 RZ, [UR38+0x17000], RZ ;  /* 0x017000ffffff79a7 */ /* 0x000fe20008100026 */
[----:B------:R-:W2:Y:S02]  /*a960*/  SYNCS.PHASECHK.TRANS64.TRYWAIT P0, [UR38+0x17020], R4 ;  /* 0x01702004ff0075a7 */ /* 0x000ea40008000166 */
[----:B--2---:R-:W-:Y:S05]  /*a970*/  @!P0 BRA `(.L_x_58) ;  /* 0x0000001c00c48947 */ /* 0x004fea0003800000 */
.L_x_114:
[----:B------:R-:W-:Y:S01]  /*a980*/  UIADD3 UR4, UR39, -0x2, URZ ;  /* 0xfffffffe27047890 */ /* 0x000fe2000fffe03f */
[----:B------:R-:W-:-:S03]  /*a990*/  IMAD.MOV.U32 R13, RZ, RZ, 0x1 ;  /* 0x00000001ff0d7424 */ /* 0x000fc600078e00ff */
[----:B------:R-:W-:-:S06]  /*a9a0*/  UISETP.GE.AND UP0, UPT, UR4, UR40, UPT ;  /* 0x000000280400728c */ /* 0x000fcc000bf06270 */
[----:B------:R-:W-:-:S13]  /*a9b0*/  PLOP3.LUT P0, PT, PT, PT, UP0, 0x80, 0x0 ;  /* 0x000000000000781c */ /* 0x000fda0003f0f008 */
[----:B------:R-:W-:Y:S05]  /*a9c0*/  @!P0 BRA `(.L_x_59) ;  /* 0x0000000c00b48947 */ /* 0x000fea0003800000 */
[----:B------:R-:W-:Y:S01]  /*a9d0*/  IMAD.U32 R20, RZ, RZ, UR41 ;  /* 0x00000029ff147e24 */ /* 0x000fe2000f8e00ff */
[----:B------:R-:W-:Y:S01]  /*a9e0*/  LOP3.LUT R15, R28, 0x1f, RZ, 0xc0, !PT ;  /* 0x0000001f1c0f7812 */ /* 0x000fe200078ec0ff */
[----:B------:R-:W-:Y:S01]  /*a9f0*/  IMAD.U32 R21, RZ, RZ, UR41 ;  /* 0x00000029ff157e24 */ /* 0x000fe2000f8e00ff */
[----:B01----:R-:W-:Y:S01]  /*aa00*/  MOV R5, RZ ;  /* 0x000000ff00057202 */ /* 0x003fe20000000f00 */
[----:B------:R-:W-:Y:S01]  /*aa10*/  IMAD.U32 R0, RZ, RZ, UR4 ;  /* 0x00000004ff007e24 */ /* 0x000fe2000f8e00ff */
[----:B------:R-:W-:Y:S01]  /*aa20*/  LOP3.LUT R20, R20, 0x1, RZ, 0xfc, !PT ;  /* 0x0000000114147812 */ /* 0x000fe200078efcff */
[----:B------:R-:W-:Y:S01]  /*aa30*/  IMAD.MOV.U32 R4, RZ, RZ, 0x1 ;  /* 0x00000001ff047424 */ /* 0x000fe200078e00ff */
[----:B------:R-:W-:-:S07]  /*aa40*/  LOP3.LUT R21, R21, 0x2, RZ, 0xfc, !PT ;  /* 0x0000000215157812 */ /* 0x000fce00078efcff */
.L_x_80:
[----:B------:R-:W-:Y:S01]  /*aa50*/  LOP3.LUT P1, RZ, R18, 0x2, RZ, 0xc0, !PT ;  /* 0x0000000212ff7812 */ /* 0x000fe2000782c0ff */
[----:B------:R-:W-:Y:S01]  /*aa60*/  VIADD R12, R5, 0x1 ;  /* 0x00000001050c7836 */ /* 0x000fe20000000000 */
[----:B------:R-:W-:Y:S04]  /*aa70*/  BSSY B0, `(.L_x_60) ;  /* 0x0000096000007945 */ /* 0x000fe80003800000 */
[----:B------:R-:W-:-:S04]  /*aa80*/  ISETP.NE.AND P0, PT, R12, 0x2, PT ;  /* 0x000000020c00780c */ /* 0x000fc80003f05270 */
[----:B------:R-:W-:Y:S02]  /*aa90*/  SEL R13, RZ, 0x1, P0 ;  /* 0x00000001ff0d7807 */ /* 0x000fe40000000000 */
[----:B------:R-:W-:Y:S02]  /*aaa0*/  SEL R12, R12, RZ, P0 ;  /* 0x000000ff0c0c7207 */ /* 0x000fe40000000000 */
[----:B------:R-:W-:Y:S01]  /*aab0*/  LOP3.LUT R13, R4, R13, RZ, 0x3c, !PT ;  /* 0x0000000d040d7212 */ /* 0x000fe200078e3cff */
[----:B01----:R-:W-:Y:S06]  /*aac0*/  @!P1 BRA `(.L_x_61) ;  /* 0x0000000800409947 */ /* 0x003fec0003800000 */
[----:B------:R-:W-:Y:S01]  /*aad0*/  LOP3.LUT P1, RZ, R18, 0x1, RZ, 0xc0, !PT ;  /* 0x0000000112ff7812 */ /* 0x000fe2000782c0ff */
[----:B------:R-:W-:-:S12]  /*aae0*/  IMAD.MOV.U32 R7, RZ, RZ, R0 ;  /* 0x000000ffff077224 */ /* 0x000fd800078e0000 */
[----:B------:R-:W-:Y:S05]  /*aaf0*/  @!P1 BRA `(.L_x_62) ;  /* 0x00000000004c9947 */ /* 0x000fea0003800000 */
[----:B------:R-:W0:Y:S01]  /*ab00*/  LDC R7, c[0x0][0x43c] ;  /* 0x00010f00ff077b82 */ /* 0x000e220000000800 */
[----:B------:R-:W-:Y:S01]  /*ab10*/  IMAD.MOV.U32 R9, RZ, RZ, R0 ;  /* 0x000000ffff097224 */ /* 0x000fe200078e0000 */
[----:B------:R-:W-:-:S06]  /*ab20*/  ULDC.64 UR4, c[0x0][0x428] ;  /* 0x00010a0000047ab9 */ /* 0x000fcc0000000a00 */
[----:B------:R-:W1:Y:S01]  /*ab30*/  LDC.64 R16, c[0x0][0x418] ;  /* 0x00010600ff107b82 */ /* 0x000e620000000a00 */
[----:B0-----:R-:W-:-:S13]  /*ab40*/  ISETP.NE.AND P0, PT, R7, 0x1, PT ;  /* 0x000000010700780c */ /* 0x001fda0003f05270 */
[----:B------:R-:W0:Y:S02]  /*ab50*/  @P0 LDC.64 R2, c[0x0][0x440] ;  /* 0x00011000ff020b82 */ /* 0x000e240000000a00 */
[----:B0-----:R-:W-:-:S05]  /*ab60*/  @P0 IMAD.HI.U32 R2, R0, R2, RZ ;  /* 0x0000000200020227 */ /* 0x001fca00078e00ff */
[----:B------:R-:W-:Y:S01]  /*ab70*/  @P0 SHF.R.U32.HI R9, RZ, R3, R2 ;  /* 0x00000003ff090219 */ /* 0x000fe20000011602 */
[----:B------:R-:W-:-:S03]  /*ab80*/  IMAD R2, R22, UR4, RZ ;  /* 0x0000000416027c24 */ /* 0x000fc6000f8e02ff */
[--C-:B------:R-:W-:Y:S01]  /*ab90*/  SHF.R.S32.HI R3, RZ, 0x1f, R9.reuse ;  /* 0x0000001fff037819 */ /* 0x100fe20000011409 */
[----:B------:R-:W-:Y:S02]  /*aba0*/  IMAD R11, R19, UR5, R2 ;  /* 0x00000005130b7c24 */ /* 0x000fe4000f8e0202 */
[----:B------:R-:W-:-:S04]  /*abb0*/  IMAD.MOV.U32 R2, RZ, RZ, R9 ;  /* 0x000000ffff027224 */ /* 0x000fc800078e0009 */
[----:B------:R-:W-:-:S04]  /*abc0*/  IMAD.WIDE.U32 R2, R19, UR4, R2 ;  /* 0x0000000413027c25 */ /* 0x000fc8000f8e0002 */
[----:B------:R-:W-:Y:S01]  /*abd0*/  IMAD.IADD R3, R11, 0x1, R3 ;  /* 0x000000010b037824 */ /* 0x000fe200078e0203 */
[----:B-1----:R-:W-:-:S04]  /*abe0*/  LEA R16, P0, R2, R16, 0x2 ;  /* 0x0000001002107211 */ /* 0x002fc800078010ff */
[----:B------:R-:W-:-:S05]  /*abf0*/  LEA.HI.X R17, R2, R17, R3, 0x2, P0 ;  /* 0x0000001102117211 */ /* 0x000fca00000f1403 */
[----:B------:R0:W5:Y:S01]  /*ac00*/  LDG.E R16, desc[UR44][R16.64] ;  /* 0x0000002c10107981 */ /* 0x000162000c1e1900 */
[----:B------:R-:W-:-:S04]  /*ac10*/  IMAD.MOV R2, RZ, RZ, -R9 ;  /* 0x000000ffff027224 */ /* 0x000fc800078e0a09 */
[----:B------:R-:W-:-:S07]  /*ac20*/  IMAD R7, R7, R2, R0 ;  /* 0x0000000207077224 */ /* 0x000fce00078e0200 */
.L_x_62:
[----:B------:R-:W-:Y:S02]  /*ac30*/  LEA R6, R12, UR38, 0x3 ;  /* 0x000000260c067c11 */ /* 0x000fe4000f8e18ff */
[----:B------:R-:W-:Y:S02]  /*ac40*/  SHF.L.U32 R3, R13, 0x1f, RZ ;  /* 0x0000001f0d037819 */ /* 0x000fe400000006ff */
[----:B------:R-:W-:Y:S02]  /*ac50*/  ISETP.NE.AND P1, PT, R26, RZ, PT ;  /* 0x000000ff1a00720c */ /* 0x000fe40003f25270 */
[----:B------:R-:W1:Y:S02]  /*ac60*/  SYNCS.PHASECHK.TRANS64.TRYWAIT P0, [R6+URZ+0x17080], R3 ;  /* 0x01708003060075a7 */ /* 0x000e64000800017f */
[----:B-1----:R-:W-:Y:S09]  /*ac70*/  @!P0 BRA `(.L_x_63) ;  /* 0x0000001c001c8947 */ /* 0x002ff20003800000 */
.L_x_115:
[----:B------:R-:W-:Y:S04]  /*ac80*/  BSSY B1, `(.L_x_64) ;  /* 0x0000007000017945 */ /* 0x000fe80003800000 */
[----:B------:R-:W-:Y:S05]  /*ac90*/  @P1 BRA `(.L_x_65) ;  /* 0x0000000000141947 */ /* 0x000fea0003800000 */
[----:B------:R-:W-:Y:S01]  /*aca0*/  ISETP.NE.AND P0, PT, R15, RZ, PT ;  /* 0x000000ff0f00720c */ /* 0x000fe20003f05270 */
[----:B------:R-:W-:-:S04]  /*acb0*/  IMAD.MOV.U32 R9, RZ, RZ, 0x3000 ;  /* 0x00003000ff097424 */ /* 0x000fc800078e00ff */
[----:B------:R2:W-:Y:S08]  /*acc0*/  SYNCS.ARRIVE.TRANS64 RZ, [R6+URZ+0x17070], R9 ;  /* 0x0170700906ff79a7 */ /* 0x0005f0000800003f */
[----:B------:R-:W-:Y:S05]  /*acd0*/  @!P0 BRA `(.L_x_65) ;  /* 0x0000000000048947 */ /* 0x000fea0003800000 */
[----:B------:R-:W-:Y:S01]  /*ace0*/  BPT.TRAP 0x1 ;  /* 0x000000040000795c */ /* 0x000fe20000300000 */
.L_x_65:
[----:B------:R-:W-:Y:S05]  /*acf0*/  BSYNC B1 ;  /* 0x0000000000017941 */ /* 0x000fea0003800000 */
.L_x_64:
[----:B--2---:R-:W-:Y:S01]  /*ad00*/  IMAD.U32 R9, RZ, RZ, UR38 ;  /* 0x00000026ff097e24 */ /* 0x004fe2000f8e00ff */
[----:B------:R-:W-:Y:S01]  /*ad10*/  R2UR UR33, R6 ;  /* 0x00000000062172ca */ /* 0x000fe200000e0000 */
[----:B------:R-:W-:Y:S01]  /*ad20*/  IMAD.MOV.U32 R10, RZ, RZ, RZ ;  /* 0x000000ffff0a7224 */ /* 0x000fe200078e00ff */
[----:B------:R-:W-:Y:S01]  /*ad30*/  ULDC.64 UR6, c[0x0][0x198] ;  /* 0x0000660000067ab9 */ /* 0x000fe20000000a00 */
[----:B------:R-:W-:Y:S01]  /*ad40*/  IMAD R8, R12, 0x3000, R9 ;  /* 0x000030000c087824 */ /* 0x000fe200078e0209 */
[----:B------:R-:W-:Y:S01]  /*ad50*/  UIADD3 UR6, UP0, UR6, 0x470, URZ ;  /* 0x0000047006067890 */ /* 0x000fe2000ff1e03f */
[----:B------:R-:W-:Y:S01]  /*ad60*/  IMAD.SHL.U32 R9, R7, 0x80, RZ ;  /* 0x0000008007097824 */ /* 0x000fe200078e00ff */
[----:B------:R-:W-:Y:S01]  /*ad70*/  R2UR UR34, R10 ;  /* 0x000000000a2272ca */ /* 0x000fe200000e0000 */
[----:B------:R-:W-:Y:S01]  /*ad80*/  UMOV UR8, 0x0 ;  /* 0x0000000000087882 */ /* 0x000fe20000000000 */
[----:B------:R-:W-:Y:S01]  /*ad90*/  R2UR UR4, R8 ;  /* 0x00000000080472ca */ /* 0x000fe200000e0000 */
[----:B------:R-:W-:Y:S01]  /*ada0*/  UIADD3.X UR7, URZ, UR7, URZ, UP0, !UPT ;  /* 0x000000073f077290 */ /* 0x000fe200087fe43f */
[----:B------:R-:W-:Y:S01]  /*adb0*/  R2UR UR35, R9 ;  /* 0x00000000092372ca */ /* 0x000fe200000e0000 */
[----:B------:R-:W-:Y:S01]  /*adc0*/  UMOV UR9, 0x14f00000 ;  /* 0x14f0000000097882 */ /* 0x000fe20000000000 */
[----:B------:R-:W-:Y:S01]  /*add0*/  PLOP3.LUT P0, PT, PT, PT, PT, 0x80, 0x0 ;  /* 0x000000000000781c */ /* 0x000fe20003f0f070 */
[----:B------:R-:W-:-:S08]  /*ade0*/  UIADD3 UR33, UR33, 0x17070, URZ ;  /* 0x0001707021217890 */ /* 0x000fd0000fffe03f */
[----:B------:R-:W-:-:S12]  /*adf0*/  UIADD3 UR32, UR4, 0x6400, URZ ;  /* 0x0000640004207890 */ /* 0x000fd8000fffe03f */
.L_x_66:
[----:B------:R-:W-:-:S13]  /*ae00*/  @P0 ELECT P2, URZ, PT ;  /* 0x00000000003f082f */ /* 0x000fda0003840000 */
[----:B-----5:R-:W-:Y:S02]  /*ae10*/  @P2 R2UR UR37, R16 ;  /* 0x00000000102522ca */ /* 0x020fe400000e0000 */
[----:B------:R-:W-:-:S11]  /*ae20*/  @P2 PLOP3.LUT P0, PT, P2, PT, PT, 0x8, 0x0 ;  /* 0x000000000000281c */ /* 0x000fd6000170e170 */
[----:B------:R2:W-:Y:S01]  /*ae30*/  UTMALDG.4D [UR32], [UR6], desc[UR8] ;  /* 0x00000820060075b4 */ /* 0x0005e20008019000 */
[----:B------:R-:W-:Y:S01]  /*ae40*/  PLOP3.LUT P2, PT, PT, PT, PT, 0x8, 0x0 ;  /* 0x000000000000781c */ /* 0x000fe20003f4e170 */
[----:B--2---:R-:W-:-:S12]  /*ae50*/  @P0 BRA.U.ANY `(.L_x_66) ;  /* 0xfffffffd00e80947 */ /* 0x004fd8000393ffff */
[----:B------:R-:W-:Y:S01]  /*ae60*/  MOV R11, 0x20 ;  /* 0x00000020000b7802 */ /* 0x000fe20000000f00 */
[----:B------:R-:W-:Y:S01]  /*ae70*/  UIADD3 UR8, UR4, 0x7400, URZ ;  /* 0x0000740004087890 */ /* 0x000fe2000fffe03f */
[----:B------:R-:W-:Y:S01]  /*ae80*/  R2UR UR11, R9 ;  /* 0x00000000090b72ca */ /* 0x000fe200000e0000 */
[----:B------:R-:W-:Y:S01]  /*ae90*/  UMOV UR14, 0x0 ;  /* 0x00000000000e7882 */ /* 0x000fe20000000000 */
[----:B------:R-:W-:Y:S01]  /*aea0*/  R2UR UR10, R11 ;  /* 0x000000000b0a72ca */ /* 0x000fe200000e0000 */
[----:B------:R-:W-:Y:S01]  /*aeb0*/  UMOV UR15, 0x14f00000 ;  /* 0x14f00000000f7882 */ /* 0x000fe20000000000 */
[----:B------:R-:W-:-:S13]  /*aec0*/  PLOP3.LUT P0, PT, PT, PT, PT, 0x80, 0x0 ;  /* 0x000000000000781c */ /* 0x000fda0003f0f070 */
.L_x_67:
[----:B------:R-:W-:-:S13]  /*aed0*/  @P0 ELECT P2, URZ, PT ;  /* 0x00000000003f082f */ /* 0x000fda0003840000 */
[----:B------:R-:W-:Y:S01]  /*aee0*/  @P2 R2UR UR13, R16 ;  /* 0x00000000100d22ca */ /* 0x000fe200000e0000 */
[----:B------:R-:W-:Y:S01]  /*aef0*/  UMOV UR9, UR33 ;  /* 0x0000002100097c82 */ /* 0x000fe20008000000 */
[----:B------:R-:W-:Y:S01]  /*af00*/  UMOV UR12, UR36 ;  /* 0x00000024000c7c82 */ /* 0x000fe20008000000 */
[----:B------:R-:W-:-:S10]  /*af10*/  @P2 PLOP3.LUT P0, PT, P2, PT, PT, 0x8, 0x0 ;  /* 0x000000000000281c */ /* 0x000fd4000170e170 */
[----:B------:R2:W-:Y:S01]  /*af20*/  UTMALDG.4D [UR8], [UR6], desc[UR14] ;  /* 0x00000e08060075b4 */ /* 0x0005e20008019000 */
[----:B------:R-:W-:Y:S02]  /*af30*/  PLOP3.LUT P2, PT, PT, PT, PT, 0x8, 0x0 ;  /* 0x000000000000781c */ /* 0x000fe40003f4e170 */
[----:B--2---:R-:W-:Y:S11]  /*af40*/  @P0 BRA.U.ANY `(.L_x_67) ;  /* 0xfffffffd00e00947 */ /* 0x004ff6000393ffff */
[----:B------:R-:W-:Y:S01]  /*af50*/  IMAD.MOV.U32 R14, RZ, RZ, 0x40 ;  /* 0x00000040ff0e7424 */ /* 0x000fe200078e00ff */
[----:B------:R-:W-:Y:S01]  /*af60*/  R2UR UR11, R9 ;  /* 0x00000000090b72ca */ /* 0x000fe200000e0000 */
[----:B------:R-:W-:Y:S01]  /*af70*/  UIADD3 UR8, UR4, 0x8400, URZ ;  /* 0x0000840004087890 */ /* 0x000fe2000fffe03f */
[----:B------:R-:W-:Y:S01]  /*af80*/  PLOP3.LUT P0, PT, PT, PT, PT, 0x80, 0x0 ;  /* 0x000000000000781c */ /* 0x000fe20003f0f070 */
[----:B------:R-:W-:Y:S01]  /*af90*/  UMOV UR5, 0x14f00000 ;  /* 0x14f0000000057882 */ /* 0x000fe20000000000 */
[----:B------:R-:W-:Y:S01]  /*afa0*/  R2UR UR10, R14 ;  /* 0x000000000e0a72ca */ /* 0x000fe200000e0000 */
[----:B------:R-:W-:-:S14]  /*afb0*/  UMOV UR4, 0x0 ;  /* 0x0000000000047882 */ /* 0x000fdc0000000000 */
.L_x_68:
        /* <DEDUP_REMOVED lines=8> */
[----:B------:R-:W2:Y:S02]  /*b040*/  SYNCS.PHASECHK.TRANS64.TRYWAIT P0, [R6+URZ+0x17040], R3 ;  /* 0x01704003060075a7 */ /* 0x000ea4000800017f */
[----:B--2---:R-:W-:Y:S05]  /*b050*/  @!P0 BRA `(.L_x_69) ;  /* 0x0000001800388947 */ /* 0x004fea0003800000 */
.L_x_116:
[----:B------:R-:W-:Y:S01]  /*b060*/  BSSY B1, `(.L_x_70) ;  /* 0x0000009000017945 */ /* 0x000fe20003800000 */
[----:B------:R-:W-:Y:S02]  /*b070*/  IMAD.MOV.U32 R2, RZ, RZ, 0x0 ;  /* 0x00000000ff027424 */ /* 0x000fe400078e00ff */
[----:B-12---:R-:W-:Y:S01]  /*b080*/  IMAD.MOV.U32 R3, RZ, RZ, 0x14f00000 ;  /* 0x14f00000ff037424 */ /* 0x006fe200078e00ff */
[----:B------:R-:W-:Y:S06]  /*b090*/  @P1 BRA `(.L_x_71) ;  /* 0x0000000000141947 */ /* 0x000fec0003800000 */
[----:B------:R-:W-:Y:S01]  /*b0a0*/  ISETP.NE.AND P0, PT, R15, RZ, PT ;  /* 0x000000ff0f00720c */ /* 0x000fe20003f05270 */
[----:B------:R-:W-:-:S04]  /*b0b0*/  IMAD.MOV.U32 R7, RZ, RZ, 0x3000 ;  /* 0x00003000ff077424 */ /* 0x000fc800078e00ff */
[----:B------:R1:W-:Y:S08]  /*b0c0*/  SYNCS.ARRIVE.TRANS64 RZ, [R6+URZ+0x17030], R7 ;  /* 0x0170300706ff79a7 */ /* 0x0003f0000800003f */
[----:B------:R-:W-:Y:S05]  /*b0d0*/  @!P0 BRA `(.L_x_71) ;  /* 0x0000000000048947 */ /* 0x000fea0003800000 */
[----:B------:R-:W-:Y:S01]  /*b0e0*/  BPT.TRAP 0x1 ;  /* 0x000000040000795c */ /* 0x000fe20000300000 */
.L_x_71:
[----:B------:R-:W-:Y:S05]  /*b0f0*/  BSYNC B1 ;  /* 0x0000000000017941 */ /* 0x000fea0003800000 */
.L_x_70:
[----:B------:R-:W-:Y:S01]  /*b100*/  R2UR UR4, R8 ;  /* 0x00000000080472ca */ /* 0x000fe200000e0000 */
[----:B------:R-:W-:Y:S01]  /*b110*/  ULDC.64 UR6, c[0x0][0x198] ;  /* 0x0000660000067ab9 */ /* 0x000fe20000000a00 */
[----:B------:R-:W-:Y:S01]  /*b120*/  R2UR UR9, R6 ;  /* 0x00000000060972ca */ /* 0x000fe200000e0000 */
[----:B------:R-:W-:Y:S01]  /*b130*/  UIADD3 UR6, UP0, UR6, 0x370, URZ ;  /* 0x0000037006067890 */ /* 0x000fe2000ff1e03f */
[----:B------:R-:W-:Y:S02]  /*b140*/  R2UR UR10, R10 ;  /* 0x000000000a0a72ca */ /* 0x000fe400000e0000 */
[----:B------:R-:W-:Y:S01]  /*b150*/  R2UR UR14, R2 ;  /* 0x00000000020e72ca */ /* 0x000fe200000e0000 */
[----:B------:R-:W-:Y:S01]  /*b160*/  UIADD3.X UR7, URZ, UR7, URZ, UP0, !UPT ;  /* 0x000000073f077290 */ /* 0x000fe200087fe43f */
[----:B------:R-:W-:Y:S02]  /*b170*/  R2UR UR15, R3 ;  /* 0x00000000030f72ca */ /* 0x000fe400000e0000 */
[----:B------:R-:W-:-:S02]  /*b180*/  R2UR UR11, R9 ;  /* 0x00000000090b72ca */ /* 0x000fc400000e0000 */
[----:B------:R-:W-:Y:S01]  /*b190*/  PLOP3.LUT P0, PT, PT, PT, PT, 0x80, 0x0 ;  /* 0x000000000000781c */ /* 0x000fe20003f0f070 */
[----:B------:R-:W-:Y:S02]  /*b1a0*/  UIADD3 UR8, UR4, 0x10c00, URZ ;  /* 0x00010c0004087890 */ /* 0x000fe4000fffe03f */
[----:B------:R-:W-:-:S12]  /*b1b0*/  UIADD3 UR9, UR9, 0x17030, URZ ;  /* 0x0001703009097890 */ /* 0x000fd8000fffe03f */
.L_x_72:
[----:B------:R-:W-:-:S13]  /*b1c0*/  @P0 ELECT P1, URZ, PT ;  /* 0x00000000003f082f */ /* 0x000fda0003820000 */
[----:B------:R-:W-:Y:S01]  /*b1d0*/  @P1 R2UR UR13, R16 ;  /* 0x00000000100d12ca */ /* 0x000fe200000e0000 */
[----:B------:R-:W-:Y:S01]  /*b1e0*/  UMOV UR12, UR36 ;  /* 0x00000024000c7c82 */ /* 0x000fe20008000000 */
[----:B------:R-:W-:-:S11]  /*b1f0*/  @P1 PLOP3.LUT P0, PT, P1, PT, PT, 0x8, 0x0 ;  /* 0x000000000000181c */ /* 0x000fd60000f0e170 */
[----:B------:R2:W-:Y:S01]  /*b200*/  UTMALDG.4D [UR8], [UR6], desc[UR14] ;  /* 0x00000e08060075b4 */ /* 0x0005e20008019000 */
[----:B------:R-:W-:Y:S01]  /*b210*/  PLOP3.LUT P1, PT, PT, PT, PT, 0x8, 0x0 ;  /* 0x000000000000781c */ /* 0x000fe20003f2e170 */
[----:B--2---:R-:W-:-:S12]  /*b220*/  @P0 BRA.U.ANY `(.L_x_72) ;  /* 0xfffffffd00e40947 */ /* 0x004fd8000393ffff */
[----:B------:R-:W-:Y:S01]  /*b230*/  R2UR UR10, R11 ;  /* 0x000000000b0a72ca */ /* 0x000fe200000e0000 */
[----:B------:R-:W-:Y:S01]  /*b240*/  UIADD3 UR8, UR4, 0x11c00, URZ ;  /* 0x00011c0004087890 */ /* 0x000fe2000fffe03f */
[----:B------:R-:W-:Y:S02]  /*b250*/  R2UR UR14, R2 ;  /* 0x00000000020e72ca */ /* 0x000fe400000e0000 */
[----:B------:R-:W-:Y:S02]  /*b260*/  R2UR UR15, R3 ;  /* 0x00000000030f72ca */ /* 0x000fe400000e0000 */
[----:B------:R-:W-:Y:S02]  /*b270*/  R2UR UR11, R9 ;  /* 0x00000000090b72ca */ /* 0x000fe400000e0000 */
[----:B------:R-:W-:-:S13]  /*b280*/  PLOP3.LUT P0, PT, PT, PT, PT, 0x80, 0x0 ;  /* 0x000000000000781c */ /* 0x000fda0003f0f070 */
.L_x_73:
        /* <DEDUP_REMOVED lines=13> */
.L_x_74:
[----:B------:R-:W-:-:S13]  /*b360*/  @P0 ELECT P1, URZ, PT ;  /* 0x00000000003f082f */ /* 0x000fda0003820000 */
[----:B------:R-:W-:Y:S01]  /*b370*/  @P1 R2UR UR13, R16 ;  /* 0x00000000100d12ca */ /* 0x000fe200000e0000 */
[----:B------:R-:W-:Y:S01]  /*b380*/  UMOV UR12, UR36 ;  /* 0x00000024000c7c82 */ /* 0x000fe20008000000 */
[----:B------:R-:W-:-:S11]  /*b390*/  @P1 PLOP3.LUT P0, PT, P1, PT, PT, 0x8, 0x0 ;  /* 0x000000000000181c */ /* 0x000fd60000f0e170 */
[----:B------:R2:W-:Y:S01]  /*b3a0*/  UTMALDG.4D [UR8], [UR6], desc[UR14] ;  /* 0x00000e08060075b4 */ /* 0x0005e20008019000 */
[----:B------:R-:W-:Y:S01]  /*b3b0*/  PLOP3.LUT P1, PT, PT, PT, PT, 0x8, 0x0 ;  /* 0x000000000000781c */ /* 0x000fe20003f2e170 */
[----:B--2---:R-:W-:-:S12]  /*b3c0*/  @P0 BRA.U.ANY `(.L_x_74) ;  /* 0xfffffffd00e40947 */ /* 0x004fd8000393ffff */
.L_x_61:
[----:B------:R-:W-:Y:S05]  /*b3d0*/  BSYNC B0 ;  /* 0x0000000000007941 */ /* 0x000fea0003800000 */
.L_x_60:
[----:B------:R-:W-:-:S13]  /*b3e0*/  ISETP.NE.AND P0, PT, R20, 0x3, PT ;  /* 0x000000031400780c */ /* 0x000fda0003f05270 */
[----:B------:R-:W-:Y:S05]  /*b3f0*/  @!P0 BRA `(.L_x_75) ;  /* 0x0000000000048947 */ /* 0x000fea0003800000 */
[----:B------:R-:W-:Y:S01]  /*b400*/  BPT.TRAP 0x1 ;  /* 0x000000040000795c */ /* 0x000fe20000300000 */
.L_x_75:
[----:B------:R-:W-:Y:S02]  /*b410*/  LOP3.LUT R2, R4, 0x1, RZ, 0x3c, !PT ;  /* 0x0000000104027812 */ /* 0x000fe400078e3cff */
[----:B------:R-:W-:Y:S02]  /*b420*/  LEA R3, R5, UR38, 0x3 ;  /* 0x0000002605037c11 */ /* 0x000fe4000f8e18ff */
[----:B------:R-:W-:Y:S02]  /*b430*/  SHF.L.U32 R2, R2, 0x1f, RZ ;  /* 0x0000001f02027819 */ /* 0x000fe400000006ff */
[----:B------:R-:W-:Y:S02]  /*b440*/  ISETP.NE.AND P1, PT, R21, 0x3, PT ;  /* 0x000000031500780c */ /* 0x000fe40003f25270 */
[----:B------:R-:W2:Y:S02]  /*b450*/  SYNCS.PHASECHK.TRANS64.TRYWAIT P0, [R3+URZ+0x17070], R2 ;  /* 0x01707002030075a7 */ /* 0x000ea4000800017f */
[----:B--2---:R-:W-:Y:S09]  /*b460*/  @!P0 BRA `(.L_x_76) ;  /* 0x0000001400488947 */ /* 0x004ff20003800000 */
.L_x_117:
[----:B------:R-:W-:Y:S05]  /*b470*/  @!P1 BRA `(.L_x_77) ;  /* 0x0000000000049947 */ /* 0x000fea0003800000 */
[----:B------:R-:W-:Y:S01]  /*b480*/  BPT.TRAP 0x1 ;  /* 0x000000040000795c */ /* 0x000fe20000300000 */
.L_x_77:
[----:B--2---:R-:W-:Y:S01]  /*b490*/  SHF.L.U32 R2, R4, 0x1f, RZ ;  /* 0x0000001f04027819 */ /* 0x004fe200000006ff */
[----:B------:R-:W-:-:S03]  /*b4a0*/  IMAD R10, R5, 0x3000, RZ ;  /* 0x00003000050a7824 */ /* 0x000fc600078e02ff */
[----:B------:R-:W2:Y:S02]  /*b4b0*/  SYNCS.PHASECHK.TRANS64.TRYWAIT P0, [R3+URZ+0x17060], R2 ;  /* 0x01706002030075a7 */ /* 0x000ea4000800017f */
[----:B--2---:R-:W-:Y:S05]  /*b4c0*/  @!P0 BRA `(.L_x_78) ;  /* 0x0000001400448947 */ /* 0x004fea0003800000 */
.L_x_118:
[C---:B--2---:R-:W-:Y:S01]  /*b4d0*/  LOP3.LUT R2, R10.reuse, R25, RZ, 0xfc, !PT ;  /* 0x000000190a027212 */ /* 0x044fe200078efcff */
[----:B------:R-:W-:Y:S05]  /*b4e0*/  WARPSYNC.ALL ;  /* 0x0000000000007948 */ /* 0x000fea0003800000 */
[----:B-1----:R-:W1:Y:S01]  /*b4f0*/  LDSM.16.MT88.4 R4, [R2+UR38+0x6400] ;  /* 0x006400260204783b */ /* 0x002e620008004200 */
[----:B------:R-:W-:-:S05]  /*b500*/  LOP3.LUT R14, R10, R23, RZ, 0xfc, !PT ;  /* 0x000000170a0e7212 */ /* 0x000fca00078efcff */
[----:B------:R-:W-:Y:S01]  /*b510*/  VIADD R14, R14, UR38 ;  /* 0x000000260e0e7c36 */ /* 0x000fe20008000000 */
[C-C-:B-1----:R-:W-:Y:S02]  /*b520*/  PRMT R8, R4.reuse, 0x6420, R5.reuse ;  /* 0x0000642004087816 */ /* 0x142fe40000000005 */
[----:B------:R-:W-:Y:S02]  /*b530*/  PRMT R9, R4, 0x7531, R5 ;  /* 0x0000753104097816 */ /* 0x000fe40000000005 */
[C-C-:B------:R-:W-:Y:S02]  /*b540*/  PRMT R10, R6.reuse, 0x6420, R7.reuse ;  /* 0x00006420060a7816 */ /* 0x140fe40000000007 */
[----:B------:R-:W-:-:S05]  /*b550*/  PRMT R11, R6, 0x7531, R7 ;  /* 0x00007531060b7816 */ /* 0x000fca0000000007 */
[----:B------:R-:W-:Y:S04]  /*b560*/  STSM.16.M88.4 [R14+0x400], R8 ;  /* 0x000400080e007844 */ /* 0x000fe80000000200 */
[----:B------:R-:W1:Y:S02]  /*b570*/  LDSM.16.MT88.4 R4, [R2+UR38+0x7400] ;  /* 0x007400260204783b */ /* 0x000e640008004200 */
[C-C-:B-1----:R-:W-:Y:S02]  /*b580*/  PRMT R8, R4.reuse, 0x6420, R5.reuse ;  /* 0x0000642004087816 */ /* 0x142fe40000000005 */
[----:B------:R-:W-:Y:S02]  /*b590*/  PRMT R9, R4, 0x7531, R5 ;  /* 0x0000753104097816 */ /* 0x000fe40000000005 */
[----:B------:R-:W-:-:S02]  /*b5a0*/  PRMT R10, R6, 0x6420, R7 ;  /* 0x00006420060a7816 */ /* 0x000fc40000000007 */
[----:B------:R-:W-:-:S05]  /*b5b0*/  PRMT R11, R6, 0x7531, R7 ;  /* 0x00007531060b7816 */ /* 0x000fca0000000007 */
[----:B------:R-:W-:Y:S04]  /*b5c0*/  STSM.16.M88.4 [R14+0x1400], R8 ;  /* 0x001400080e007844 */ /* 0x000fe80000000200 */
[----:B------:R-:W1:Y:S02]  /*b5d0*/  LDSM.16.MT88.4 R4, [R2+UR38+0x8400] ;  /* 0x008400260204783b */ /* 0x000e640008004200 */
[C-C-:B-1----:R-:W-:Y:S02]  /*b5e0*/  PRMT R8, R4.reuse, 0x6420, R5.reuse ;  /* 0x0000642004087816 */ /* 0x142fe40000000005 */
[----:B------:R-:W-:Y:S02]  /*b5f0*/  PRMT R9, R4, 0x7531, R5 ;  /* 0x0000753104097816 */ /* 0x000fe40000000005 */
[----:B------:R-:W-:-:S02]  /*b600*/  PRMT R10, R6, 0x6420, R7 ;  /* 0x00006420060a7816 */ /* 0x000fc40000000007 */
[----:B------:R-:W-:-:S05]  /*b610*/  PRMT R11, R6, 0x7531, R7 ;  /* 0x00007531060b7816 */ /* 0x000fca0000000007 */
[----:B------:R1:W-:Y:S04]  /*b620*/  STSM.16.M88.4 [R14+0x2400], R8 ;  /* 0x002400080e007844 */ /* 0x0003e80000000200 */
[----:B------:R-:W2:Y:S01]  /*b630*/  LDSM.16.MT88.4 R4, [R2+UR38+0x6c00] ;  /* 0x006c00260204783b */ /* 0x000ea20008004200 */
[----:B-1----:R-:W-:Y:S02]  /*b640*/  IADD3 R14, R24, 0x400, R14 ;  /* 0x00000400180e7810 */ /* 0x002fe40007ffe00e */
[C-C-:B--2---:R-:W-:Y:S02]  /*b650*/  PRMT R8, R4.reuse, 0x6420, R5.reuse ;  /* 0x0000642004087816 */ /* 0x144fe40000000005 */
[----:B------:R-:W-:Y:S02]  /*b660*/  PRMT R9, R4, 0x7531, R5 ;  /* 0x0000753104097816 */ /* 0x000fe40000000005 */
[----:B------:R-:W-:-:S02]  /*b670*/  PRMT R10, R6, 0x6420, R7 ;  /* 0x00006420060a7816 */ /* 0x000fc40000000007 */
[----:B------:R-:W-:-:S05]  /*b680*/  PRMT R11, R6, 0x7531, R7 ;  /* 0x00007531060b7816 */ /* 0x000fca0000000007 */
[----:B------:R-:W-:Y:S04]  /*b690*/  STSM.16.M88.4 [R14], R8 ;  /* 0x000000080e007844 */ /* 0x000fe80000000200 */
        /* <DEDUP_REMOVED lines=11> */
[----:B------:R1:W-:Y:S01]  /*b750*/  STSM.16.M88.4 [R14+0x2000], R8 ;  /* 0x002000080e007844 */ /* 0x0003e20000000200 */
[----:B------:R-:W-:Y:S01]  /*b760*/  @!PT LDS RZ, [RZ] ;  /* 0x00000000fffff984 */ /* 0x000fe20000000800 */
[----:B------:R-:W-:Y:S01]  /*b770*/  @!PT LDS RZ, [RZ] ;  /* 0x00000000fffff984 */ /* 0x000fe20000000800 */
[----:B------:R-:W-:Y:S01]  /*b780*/  @!PT LDS RZ, [RZ] ;  /* 0x00000000fffff984 */ /* 0x000fe20000000800 */
[----:B------:R-:W-:Y:S01]  /*b790*/  @!PT LDS RZ, [RZ] ;  /* 0x00000000fffff984 */ /* 0x000fe20000000800 */
[----:B------:R2:W-:Y:S06]  /*b7a0*/  MEMBAR.ALL.CTA ;  /* 0x0000000000007992 */ /* 0x0005ec0000008000 */
[----:B--2---:R-:W2:Y:S01]  /*b7b0*/  FENCE.VIEW.ASYNC.S ;  /* 0x00000000000073c6 */ /* 0x004ea20000000000 */
[----:B------:R-:W-:Y:S05]  /*b7c0*/  @!P1 BRA `(.L_x_79) ;  /* 0x0000000000049947 */ /* 0x000fea0003800000 */
[----:B------:R-:W-:Y:S01]  /*b7d0*/  BPT.TRAP 0x1 ;  /* 0x000000040000795c */ /* 0x000fe20000300000 */
.L_x_79:
[----:B--2---:R2:W-:Y:S01]  /*b7e0*/  SYNCS.ARRIVE.TRANS64.A1T0 RZ, [R3+URZ+0x17050], RZ ;  /* 0x017050ff03ff79a7 */ /* 0x0045e2000810003f */
[----:B------:R-:W-:Y:S01]  /*b7f0*/  BAR.SYNC.DEFER_BLOCKING 0x2, 0x80 ;  /* 0x0082000000007b1d */ /* 0x000fe20000010000 */
[----:B------:R-:W-:Y:S01]  /*b800*/  ISETP.NE.AND P0, PT, R26, RZ, PT ;  /* 0x000000ff1a00720c */ /* 0x000fe20003f05270 */
[----:B------:R-:W-:Y:S02]  /*b810*/  IMAD.MOV.U32 R5, RZ, RZ, R12 ;  /* 0x000000ffff057224 */ /* 0x000fe400078e000c */
[----:B------:R-:W-:-:S10]  /*b820*/  IMAD.MOV.U32 R4, RZ, RZ, R13 ;  /* 0x000000ffff047224 */ /* 0x000fd400078e000d */
[----:B------:R-:W-:-:S05]  /*b830*/  @!P0 VIADD R2, R3, 0x17080 ;  /* 0x0001708003028836 */ /* 0x000fca0000000000 */
[----:B------:R-:W-:-:S04]  /*b840*/  @!P0 PRMT R2, RZ, 0x654, R2 ;  /* 0x00000654ff028816 */ /* 0x000fc80000000002 */
[----:B------:R2:W-:Y:S01]  /*b850*/  @!P0 SYNCS.ARRIVE.TRANS64.RED.A1T0 RZ, [R2+URZ], RZ ;  /* 0x000000ff02ff89a7 */ /* 0x0005e2000810043f */
[C---:B------:R-:W-:Y:S01]  /*b860*/  ISETP.GT.AND P0, PT, R0.reuse, UR40, PT ;  /* 0x0000002800007c0c */ /* 0x040fe2000bf04270 */
[----:B------:R-:W-:-:S12]  /*b870*/  VIADD R0, R0, 0xffffffff ;  /* 0xffffffff00007836 */ /* 0x000fd80000000000 */
[----:B--2---:R-:W-:Y:S05]  /*b880*/  @P0 BRA `(.L_x_80) ;  /* 0xfffffff000700947 */ /* 0x004fea000383ffff */
[----:B------:R-:W-:Y:S05]  /*b890*/  BRA `(.L_x_81) ;  /* 0x0000000000047947 */ /* 0x000fea0003800000 */
.L_x_59:
[----:B------:R-:W-:-:S07]  /*b8a0*/  MOV R12, RZ ;  /* 0x000000ff000c7202 */ /* 0x000fce0000000f00 */
.L_x_81:
[----:B------:R-:W-:-:S04]  /*b8b0*/  ULOP3.LUT UR4, UR41, 0x1, URZ, 0xfc, !UPT ;  /* 0x0000000129047892 */ /* 0x000fc8000f8efc3f */
[----:B------:R-:W-:-:S06]  /*b8c0*/  UISETP.NE.AND UP0, UPT, UR4, 0x3, UPT ;  /* 0x000000030400788c */ /* 0x000fcc000bf05270 */
[----:B------:R-:W-:-:S13]  /*b8d0*/  PLOP3.LUT P0, PT, PT, PT, UP0, 0x80, 0x0 ;  /* 0x000000000000781c */ /* 0x000fda0003f0f008 */
[----:B------:R-:W-:Y:S05]  /*b8e0*/  @!P0 BRA `(.L_x_82) ;  /* 0x0000000000048947 */ /* 0x000fea0003800000 */
[----:B------:R-:W-:Y:S01]  /*b8f0*/  BPT.TRAP 0x1 ;  /* 0x000000040000795c */ /* 0x000fe20000300000 */
.L_x_82:
[----:B01----:R-:W-:Y:S01]  /*b900*/  LOP3.LUT R3, R13, 0x1, RZ, 0x3c, !PT ;  /* 0x000000010d037812 */ /* 0x003fe200078e3cff */
[----:B------:R-:W-:Y:S01]  /*b910*/  BSSY B0, `(.L_x_83) ;  /* 0x0000005000007945 */ /* 0x000fe20003800000 */
[----:B------:R-:W-:Y:S02]  /*b920*/  LEA R0, R12, UR38, 0x3 ;  /* 0x000000260c007c11 */ /* 0x000fe4000f8e18ff */
[----:B------:R-:W-:-:S04]  /*b930*/  SHF.L.U32 R3, R3, 0x1f, RZ ;  /* 0x0000001f03037819 */ /* 0x000fc800000006ff */
[----:B------:R-:W0:Y:S02]  /*b940*/  SYNCS.PHASECHK.TRANS64.TRYWAIT P0, [R0+URZ+0x17070], R3 ;  /* 0x01707003000075a7 */ /* 0x000e24000800017f */
[----:B0-----:R-:W-:Y:S05]  /*b950*/  @!P0 BRA `(.L_x_84) ;  /* 0x0000001000348947 */ /* 0x001fea0003800000 */
.L_x_119:
[----:B------:R-:W-:Y:S05]  /*b960*/  BSYNC B0 ;  /* 0x0000000000007941 */ /* 0x000fea0003800000 */
.L_x_83:
[----:B------:R-:W-:-:S06]  /*b970*/  ULOP3.LUT UR4, UR41, 0x2, URZ, 0xfc, !UPT ;  /* 0x0000000229047892 */ /* 0x000fcc000f8efc3f */
[----:B------:R-:W-:-:S05]  /*b980*/  IMAD.U32 R2, RZ, RZ, UR4 ;  /* 0x00000004ff027e24 */ /* 0x000fca000f8e00ff */
[----:B------:R-:W-:-:S13]  /*b990*/  ISETP.NE.AND P1, PT, R2, 0x3, PT ;  /* 0x000000030200780c */ /* 0x000fda0003f25270 */
[----:B------:R-:W-:Y:S05]  /*b9a0*/  @!P1 BRA `(.L_x_85) ;  /* 0x0000000000049947 */ /* 0x000fea0003800000 */
[----:B------:R-:W-:Y:S01]  /*b9b0*/  BPT.TRAP 0x1 ;  /* 0x000000040000795c */ /* 0x000fe20000300000 */
.L_x_85:
[----:B0-----:R-:W-:Y:S01]  /*b9c0*/  SHF.L.U32 R3, R13, 0x1f, RZ ;  /* 0x0000001f0d037819 */ /* 0x001fe200000006ff */
[----:B------:R-:W-:-:S03]  /*b9d0*/  IMAD R2, R12, 0x3000, RZ ;  /* 0x000030000c027824 */ /* 0x000fc600078e02ff */
[----:B------:R-:W0:Y:S02]  /*b9e0*/  SYNCS.PHASECHK.TRANS64.TRYWAIT P0, [R0+URZ+0x17060], R3 ;  /* 0x01706003000075a7 */ /* 0x000e24000800017f */
[----:B------:R-:W-:Y:S01]  /*b9f0*/  LOP3.LUT R25, R2, R25, RZ, 0xfc, !PT ;  /* 0x0000001902197212 */ /* 0x000fe200078efcff */
[----:B0-----:R-:W-:Y:S06]  /*ba00*/  @!P0 BRA `(.L_x_86) ;  /* 0x00000010001c8947 */ /* 0x001fec0003800000 */
.L_x_120:
[----:B------:R-:W-:Y:S05]  /*ba10*/  WARPSYNC.ALL ;  /* 0x0000000000007948 */ /* 0x000fea0003800000 */
[----:B------:R-:W1:Y:S01]  /*ba20*/  LDSM.16.MT88.4 R4, [R25+UR38+0x6400] ;  /* 0x006400261904783b */ /* 0x000e620008004200 */
        /* <DEDUP_REMOVED lines=46> */
.L_x_87:
[----:B--2---:R0:W-:Y:S01]  /*bd10*/  SYNCS.ARRIVE.TRANS64.A1T0 RZ, [R0+URZ+0x17050], RZ ;  /* 0x017050ff00ff79a7 */ /* 0x0041e2000810003f */
[----:B------:R-:W-:Y:S01]  /*bd20*/  BAR.SYNC.DEFER_BLOCKING 0x2, 0x80 ;  /* 0x0082000000007b1d */ /* 0x000fe20000010000 */
[----:B------:R-:W-:-:S13]  /*bd30*/  ISETP.NE.AND P0, PT, R26, RZ, PT ;  /* 0x000000ff1a00720c */ /* 0x000fda0003f05270 */
[----:B-1----:R-:W-:Y:S02]  /*bd40*/  @!P0 VIADD R2, R0, 0x17080 ;  /* 0x0001708000028836 */ /* 0x002fe40000000000 */
[----:B0-----:R-:W-:-:S03]  /*bd50*/  VIADD R0, R12, 0x1 ;  /* 0x000000010c007836 */ /* 0x001fc60000000000 */
[----:B------:R-:W-:-:S04]  /*bd60*/  @!P0 PRMT R2, RZ, 0x654, R2 ;  /* 0x00000654ff028816 */ /* 0x000fc80000000002 */
[----:B------:R0:W-:Y:S01]  /*bd70*/  @!P0 SYNCS.ARRIVE.TRANS64.RED.A1T0 RZ, [R2+URZ], RZ ;  /* 0x000000ff02ff89a7 */ /* 0x0001e2000810043f */
[----:B------:R-:W-:-:S04]  /*bd80*/  ISETP.NE.AND P0, PT, R0, 0x2, PT ;  /* 0x000000020000780c */ /* 0x000fc80003f05270 */
[----:B------:R-:W-:Y:S02]  /*bd90*/  SEL R4, RZ, 0x1, P0 ;  /* 0x00000001ff047807 */ /* 0x000fe40000000000 */
[----:B------:R-:W-:Y:S01]  /*bda0*/  SEL R0, R0, RZ, P0 ;  /* 0x000000ff00007207 */ /* 0x000fe20000000000 */
[----:B0-----:R-:W-:Y:S01]  /*bdb0*/  IMAD.MOV.U32 R2, RZ, RZ, RZ ;  /* 0x000000ffff027224 */ /* 0x001fe200078e00ff */
[----:B------:R-:W-:-:S07]  /*bdc0*/  LOP3.LUT R13, R13, R4, RZ, 0x3c, !PT ;  /* 0x000000040d0d7212 */ /* 0x000fce00078e3cff */
.L_x_40:
[----:B------:R-:W0:Y:S01]  /*bdd0*/  S2R R4, SR_CgaCtaId ;  /* 0x0000000000047919 */ /* 0x000e220000008800 */
[----:B------:R-:W-:Y:S02]  /*bde0*/  MOV R3, 0x400 ;  /* 0x0000040000037802 */ /* 0x000fe40000000f00 */
[----:B------:R-:W-:Y:S02]  /*bdf0*/  SHF.L.U32 R2, R2, 0x1f, RZ ;  /* 0x0000001f02027819 */ /* 0x000fe400000006ff */
[----:B0-----:R-:W-:-:S04]  /*be00*/  LEA R9, R4, R3, 0x18 ;  /* 0x0000000304097211 */ /* 0x001fc800078ec0ff */
[----:B------:R-:W0:Y:S02]  /*be10*/  SYNCS.PHASECHK.TRANS64.TRYWAIT P0, [R9+URZ+0x17020], R2 ;  /* 0x01702002090075a7 */ /* 0x000e24000800017f */
[----:B0-----:R-:W-:Y:S05]  /*be20*/  @!P0 BRA `(.L_x_88) ;  /* 0x0000000c00288947 */ /* 0x001fea0003800000 */
.L_x_121:
[----:B------:R-:W1:Y:S02]  /*be30*/  S2R R3, SR_TID.X ;  /* 0x0000000000037919 */ /* 0x000e640000002100 */
[----:B-1----:R-:W-:-:S04]  /*be40*/  SHF.R.U32.HI R3, RZ, 0x5, R3 ;  /* 0x00000005ff037819 */ /* 0x002fc80000011603 */
[----:B------:R-:W-:-:S05]  /*be50*/  LOP3.LUT R3, R3, 0x3, RZ, 0xc0, !PT ;  /* 0x0000000303037812 */ /* 0x000fca00078ec0ff */
[----:B0-----:R-:W0:Y:S02]  /*be60*/  SHFL.IDX PT, R2, R3, RZ, 0x1f ;  /* 0x00001fff03027589 */ /* 0x001e2400000e0000 */
[----:B0-----:R-:W-:-:S13]  /*be70*/  ISETP.NE.AND P0, PT, R2, RZ, PT ;  /* 0x000000ff0200720c */ /* 0x001fda0003f05270 */
[----:B------:R-:W-:Y:S05]  /*be80*/  @P0 BRA `(.L_x_10) ;  /* 0x00000000009c0947 */ /* 0x000fea0003800000 */
[----:B------:R-:W-:-:S13]  /*be90*/  ELECT P0, URZ, PT ;  /* 0x00000000003f782f */ /* 0x000fda0003800000 */
[----:B------:R-:W-:Y:S05]  /*bea0*/  @!P0 BRA `(.L_x_10) ;  /* 0x0000000000948947 */ /* 0x000fea0003800000 */
[----:B------:R-:W-:-:S06]  /*beb0*/  ULOP3.LUT UR4, UR41, 0x2, URZ, 0xfc, !UPT ;  /* 0x0000000229047892 */ /* 0x000fcc000f8efc3f */
[----:B------:R-:W-:-:S05]  /*bec0*/  IMAD.U32 R2, RZ, RZ, UR4 ;  /* 0x00000004ff027e24 */ /* 0x000fca000f8e00ff */
[----:B------:R-:W-:-:S13]  /*bed0*/  ISETP.NE.AND P0, PT, R2, 0x3, PT ;  /* 0x000000030200780c */ /* 0x000fda0003f05270 */
[----:B------:R-:W-:Y:S05]  /*bee0*/  @!P0 BRA `(.L_x_89) ;  /* 0x0000000000048947 */ /* 0x000fea0003800000 */
[----:B------:R-:W-:Y:S01]  /*bef0*/  BPT.TRAP 0x1 ;  /* 0x000000040000795c */ /* 0x000fe20000300000 */
.L_x_89:
[----:B------:R-:W-:Y:S01]  /*bf00*/  VIADD R7, R9, 0x17040 ;  /* 0x0001704009077836 */ /* 0x000fe20000000000 */
[----:B------:R-:W-:Y:S01]  /*bf10*/  SHF.L.U32 R3, R13, 0x1f, RZ ;  /* 0x0000001f0d037819 */ /* 0x000fe200000006ff */
[C---:B------:R-:W-:Y:S02]  /*bf20*/  VIADD R2, R0.reuse, 0x1 ;  /* 0x0000000100027836 */ /* 0x040fe40000000000 */
[----:B------:R-:W-:-:S03]  /*bf30*/  IMAD R6, R0, 0x8, R7 ;  /* 0x0000000800067824 */ /* 0x000fc600078e0207 */
[C---:B------:R-:W-:Y:S01]  /*bf40*/  ISETP.NE.AND P2, PT, R2.reuse, 0x2, PT ;  /* 0x000000020200780c */ /* 0x040fe20003f45270 */
[----:B------:R-:W0:Y:S03]  /*bf50*/  SYNCS.PHASECHK.TRANS64.TRYWAIT P1, [R6+URZ], R3 ;  /* 0x00000003060075a7 */ /* 0x000e26000802017f */
[----:B------:R-:W-:Y:S02]  /*bf60*/  SEL R4, RZ, 0x1, P2 ;  /* 0x00000001ff047807 */ /* 0x000fe40001000000 */
[----:B------:R-:W-:Y:S02]  /*bf70*/  SEL R5, R2, RZ, P2 ;  /* 0x000000ff02057207 */ /* 0x000fe40001000000 */
[----:B------:R-:W-:Y:S02]  /*bf80*/  LOP3.LUT R2, R13, R4, RZ, 0x3c, !PT ;  /* 0x000000040d027212 */ /* 0x000fe400078e3cff */
[----:B------:R-:W-:-:S02]  /*bf90*/  LEA R7, R5, R7, 0x3 ;  /* 0x0000000705077211 */ /* 0x000fc400078e18ff */
[----:B------:R-:W-:Y:S01]  /*bfa0*/  SHF.L.U32 R2, R2, 0x1f, RZ ;  /* 0x0000001f02027819 */ /* 0x000fe200000006ff */
[----:B0-----:R-:W-:Y:S06]  /*bfb0*/  @!P1 BRA `(.L_x_90) ;  /* 0x0000000800d89947 */ /* 0x001fec0003800000 */
.L_x_122:
[----:B------:R-:W1:Y:S02]  /*bfc0*/  SYNCS.PHASECHK.TRANS64.TRYWAIT P1, [R7+URZ], R2 ;  /* 0x00000002070075a7 */ /* 0x000e64000802017f */
[----:B-1----:R-:W-:Y:S05]  /*bfd0*/  @!P1 BRA `(.L_x_91) ;  /* 0x0000000800e49947 */ /* 0x002fea0003800000 */
.L_x_123:
[----:B------:R-:W-:Y:S05]  /*bfe0*/  @!P0 BRA `(.L_x_92) ;  /* 0x0000000000048947 */ /* 0x000fea0003800000 */
[----:B------:R-:W-:Y:S01]  /*bff0*/  BPT.TRAP 0x1 ;  /* 0x000000040000795c */ /* 0x000fe20000300000 */
.L_x_92:
[----:B------:R-:W-:-:S04]  /*c000*/  IMAD R0, R0, 0x8, R9 ;  /* 0x0000000800007824 */ /* 0x000fc800078e0209 */
[----:B------:R-:W2:Y:S02]  /*c010*/  SYNCS.PHASECHK.TRANS64.TRYWAIT P1, [R0+URZ+0x17060], R3 ;  /* 0x01706003000075a7 */ /* 0x000ea4000802017f */
[----:B--2---:R-:W-:Y:S05]  /*c020*/  @!P1 BRA `(.L_x_93) ;  /* 0x0000000800e49947 */ /* 0x004fea0003800000 */
.L_x_124:
[----:B------:R-:W-:Y:S05]  /*c030*/  @!P0 BRA `(.L_x_94) ;  /* 0x0000000000048947 */ /* 0x000fea0003800000 */
[----:B------:R-:W-:Y:S01]  /*c040*/  BPT.TRAP 0x1 ;  /* 0x000000040000795c */ /* 0x000fe20000300000 */
.L_x_94:
[----:B------:R-:W-:-:S04]  /*c050*/  IMAD R5, R5, 0x8, R9 ;  /* 0x0000000805057824 */ /* 0x000fc800078e0209 */
[----:B------:R-:W3:Y:S02]  /*c060*/  SYNCS.PHASECHK.TRANS64.TRYWAIT P1, [R5+URZ+0x17060], R2 ;  /* 0x01706002050075a7 */ /* 0x000ee4000802017f */
[----:B---3--:R-:W-:Y:S05]  /*c070*/  @!P1 BRA `(.L_x_95) ;  /* 0x0000000800e49947 */ /* 0x008fea0003800000 */
.L_x_125:
[----:B------:R-:W-:Y:S05]  /*c080*/  @!P0 BRA `(.L_x_96) ;  /* 0x0000000000048947 */ /* 0x000fea0003800000 */
[----:B------:R-:W-:Y:S01]  /*c090*/  BPT.TRAP 0x1 ;  /* 0x000000040000795c */ /* 0x000fe20000300000 */
.L_x_96:
[----:B------:R-:W4:Y:S02]  /*c0a0*/  SYNCS.PHASECHK.TRANS64.TRYWAIT P0, [R0+URZ+0x17080], R3 ;  /* 0x01708003000075a7 */ /* 0x000f24000800017f */
[----:B----4-:R-:W-:Y:S05]  /*c0b0*/  @!P0 BRA `(.L_x_97) ;  /* 0x0000000800e88947 */ /* 0x010fea0003800000 */
.L_x_98:
[----:B------:R0:W0:Y:S02]  /*c0c0*/  SYNCS.PHASECHK.TRANS64.TRYWAIT P0, [R5+URZ+0x17080], R2 ;  /* 0x01708002050075a7 */ /* 0x000024000800017f */
[----:B0-----:R-:W-:Y:S05]  /*c0d0*/  @!P0 NANOSLEEP.SYNCS 0x989680 ;  /* 0x009896800000895d */ /* 0x001fea0003900000 */
[----:B------:R-:W0:Y:S02]  /*c0e0*/  @!P0 SYNCS.PHASECHK.TRANS64 P0, [R5+URZ+0x17080], R2 ;  /* 0x01708002050085a7 */ /* 0x000e24000800007f */
[----:B0-----:R-:W-:Y:S05]  /*c0f0*/  @!P0 BRA `(.L_x_98) ;  /* 0xfffffffc00f08947 */ /* 0x001fea000383ffff */
.L_x_10:
[----:B------:R-:W-:Y:S05]  /*c100*/  BSYNC B6 ;  /* 0x0000000000067941 */ /* 0x000fea0003800000 */
.L_x_7:
[----:B------:R-:W-:Y:S05]  /*c110*/  EXIT ;  /* 0x000000000000794d */ /* 0x000fea0003800000 */
.L_x_14:
[----:B0-----:R-:W-:-:S04]  /*c120*/  IMAD.U32 R3, RZ, RZ, UR38 ;  /* 0x00000026ff037e24 */ /* 0x001fc8000f8e00ff */
[----:B------:R0:W1:Y:S03]  /*c130*/  SYNCS.PHASECHK.TRANS64.TRYWAIT P0, [R3+URZ+0x17000], R6 ;  /* 0x01700006030075a7 */ /* 0x000066000800017f */
[----:B-1----:R-:W-:Y:S05]  /*c140*/  @!P0 NANOSLEEP.SYNCS 0x989680 ;  /* 0x009896800000895d */ /* 0x002fea0003900000 */
[----:B------:R-:W1:Y:S02]  /*c150*/  @!P0 SYNCS.PHASECHK.TRANS64 P0, [R3+URZ+0x17000], R6 ;  /* 0x01700006030085a7 */ /* 0x000e64000800007f */
[----:B-1----:R-:W-:Y:S05]  /*c160*/  @!P0 BRA `(.L_x_14) ;  /* 0xfffffffc00ec8947 */ /* 0x002fea000383ffff */
[----:B------:R-:W-:Y:S05]  /*c170*/  BRA `(.L_x_99) ;  /* 0xffffff5400047947 */ /* 0x000fea000383ffff */
.L_x_18:
[----:B0-----:R-:W-:-:S04]  /*c180*/  IMAD.U32 R3, RZ, RZ, UR38 ;  /* 0x00000026ff037e24 */ /* 0x001fc8000f8e00ff */
[----:B------:R0:W2:Y:S03]  /*c190*/  SYNCS.PHASECHK.TRANS64.TRYWAIT P2, [R3+URZ+0x17030], R6 ;  /* 0x01703006030075a7 */ /* 0x0000a6000804017f */
[----:B--2---:R-:W-:Y:S05]  /*c1a0*/  @!P2 NANOSLEEP.SYNCS 0x989680 ;  /* 0x009896800000a95d */ /* 0x004fea0003900000 */
[----:B------:R-:W2:Y:S02]  /*c1b0*/  @!P2 SYNCS.PHASECHK.TRANS64 P2, [R3+URZ+0x17030], R6 ;  /* 0x017030060300a5a7 */ /* 0x000ea4000804007f */
[----:B--2---:R-:W-:Y:S05]  /*c1c0*/  @!P2 BRA `(.L_x_18) ;  /* 0xfffffffc00eca947 */ /* 0x004fea000383ffff */
[----:B------:R-:W-:Y:S05]  /*c1d0*/  BRA `(.L_x_17) ;  /* 0xffffff5400207947 */ /* 0x000fea000383ffff */
.L_x_23:
[----:B-1----:R-:W-:-:S04]  /*c1e0*/  IMAD.U32 R10, RZ, RZ, UR22 ;  /* 0x00000016ff0a7e24 */ /* 0x002fc8000f8e00ff */
[----:B------:R1:W2:Y:S03]  /*c1f0*/  SYNCS.PHASECHK.TRANS64.TRYWAIT P2, [R10+URZ+0x17030], R3 ;  /* 0x017030030a0075a7 */ /* 0x0002a6000804017f */
[----:B--2---:R-:W-:Y:S05]  /*c200*/  @!P2 NANOSLEEP.SYNCS 0x989680 ;  /* 0x009896800000a95d */ /* 0x004fea0003900000 */
[----:B------:R-:W2:Y:S02]  /*c210*/  @!P2 SYNCS.PHASECHK.TRANS64 P2, [R10+URZ+0x17030], R3 ;  /* 0x017030030a00a5a7 */ /* 0x000ea4000804007f */
[----:B--2---:R-:W-:Y:S05]  /*c220*/  @!P2 BRA `(.L_x_23) ;  /* 0xfffffffc00eca947 */ /* 0x004fea000383ffff */
[----:B------:R-:W-:Y:S05]  /*c230*/  BRA `(.L_x_22) ;  /* 0xffffff7c008c7947 */ /* 0x000fea000383ffff */
.L_x_27:
[----:B-1----:R-:W-:-:S04]  /*c240*/  IMAD.U32 R70, RZ, RZ, UR11 ;  /* 0x0000000bff467e24 */ /* 0x002fc8000f8e00ff */
[----:B------:R1:W3:Y:S03]  /*c250*/  SYNCS.PHASECHK.TRANS64.TRYWAIT P2, [R70+URZ+0x17050], R3 ;  /* 0x01705003460075a7 */ /* 0x0002e6000804017f */
[----:B---3--:R-:W-:Y:S05]  /*c260*/  @!P2 NANOSLEEP.SYNCS 0x989680 ;  /* 0x009896800000a95d */ /* 0x008fea0003900000 */
[----:B------:R-:W3:Y:S02]  /*c270*/  @!P2 SYNCS.PHASECHK.TRANS64 P2, [R70+URZ+0x17050], R3 ;  /* 0x017050034600a5a7 */ /* 0x000ee4000804007f */
[----:B---3--:R-:W-:Y:S05]  /*c280*/  @!P2 BRA `(.L_x_27) ;  /* 0xfffffffc00eca947 */ /* 0x008fea000383ffff */
[----:B------:R-:W-:Y:S05]  /*c290*/  BRA `(.L_x_26) ;  /* 0xffffff8800e47947 */ /* 0x000fea000383ffff */
.L_x_33:
[----:B-1----:R-:W-:-:S04]  /*c2a0*/  IMAD.U32 R5, RZ, RZ, UR11 ;  /* 0x0000000bff057e24 */ /* 0x002fc8000f8e00ff */
[----:B------:R1:W2:Y:S03]  /*c2b0*/  SYNCS.PHASECHK.TRANS64.TRYWAIT P1, [R5+URZ+0x17050], R0 ;  /* 0x01705000050075a7 */ /* 0x0002a6000802017f */
[----:B--2---:R-:W-:Y:S05]  /*c2c0*/  @!P1 NANOSLEEP.SYNCS 0x989680 ;  /* 0x009896800000995d */ /* 0x004fea0003900000 */
[----:B------:R-:W2:Y:S02]  /*c2d0*/  @!P1 SYNCS.PHASECHK.TRANS64 P1, [R5+URZ+0x17050], R0 ;  /* 0x01705000050095a7 */ /* 0x000ea4000802007f */
[----:B--2---:R-:W-:Y:S05]  /*c2e0*/  @!P1 BRA `(.L_x_33) ;  /* 0xfffffffc00ec9947 */ /* 0x004fea000383ffff */
[----:B------:R-:W-:Y:S05]  /*c2f0*/  BRA `(.L_x_32) ;  /* 0xffffffa0003c7947 */ /* 0x000fea000383ffff */
.L_x_46:
[----:B------:R-:W-:Y:S01]  /*c300*/  IMAD.MOV.U32 R13, RZ, RZ, R17 ;  /* 0x000000ffff0d7224 */ /* 0x000fe200078e0011 */
[----:B------:R-:W-:Y:S01]  /*c310*/  MOV R11, 0x1f ;  /* 0x0000001f000b7802 */ /* 0x000fe20000000f00 */
[----:B------:R-:W-:Y:S02]  /*c320*/  IMAD.MOV.U32 R12, RZ, RZ, RZ ;  /* 0x000000ffff0c7224 */ /* 0x000fe400078e00ff */
[----:B------:R-:W-:-:S07]  /*c330*/  IMAD.MOV.U32 R15, RZ, RZ, -0x1 ;  /* 0xffffffffff0f7424 */ /* 0x000fce00078e00ff */
[----:B------:R-:W-:Y:S05]  /*c340*/  WARPSYNC.COLLECTIVE R15, `(.L_x_100) ;  /* 0x000000000f087348 */ /* 0x000fea0003c00000 */
[----:B------:R0:W1:Y:S02]  /*c350*/  SHFL.IDX P6, R14, R13, R12, R11 ;  /* 0x0000000c0d0e7389 */ /* 0x00006400000c000b */
[----:B01----:R-:W-:Y:S01]  /*c360*/  ENDCOLLECTIVE ;  /* 0x000000000000791b */ /* 0x003fe20003800000 */
.L_x_100:
[----:B------:R-:W-:Y:S05]  /*c370*/  BRA `(.L_x_101) ;  /* 0xffffffd400807947 */ /* 0x000fea000383ffff */
.L_x_48:
[----:B------:R-:W-:Y:S01]  /*c380*/  BSSY B0, `(.L_x_102) ;  /* 0x0000006000007945 */ /* 0x000fe20003800000 */
[----:B------:R-:W-:-:S07]  /*c390*/  IMAD.MOV.U32 R15, RZ, RZ, -0x1 ;  /* 0xffffffffff0f7424 */ /* 0x000fce00078e00ff */
[----:B0-----:R-:W-:Y:S05]  /*c3a0*/  WARPSYNC.COLLECTIVE R15, `(.L_x_103) ;  /* 0x000000000f0c7348 */ /* 0x001fea0003c00000 */
[----:B------:R-:W-:Y:S02]  /*c3b0*/  ELECT P6, UR62, PT ;  /* 0x00000000003e782f */ /* 0x000fe400038c0000 */
[----:B------:R-:W-:Y:S01]  /*c3c0*/  MOV R14, UR62 ;  /* 0x0000003e000e7c02 */ /* 0x000fe20008000f00 */
[----:B0-----:R-:W-:Y:S10]  /*c3d0*/  ENDCOLLECTIVE ;  /* 0x000000000000791b */ /* 0x001ff40003800000 */
.L_x_103:
[----:B------:R-:W-:Y:S05]  /*c3e0*/  BSYNC B0 ;  /* 0x0000000000007941 */ /* 0x000fea0003800000 */
.L_x_102:
[----:B------:R-:W-:Y:S05]  /*c3f0*/  BRA `(.L_x_104) ;  /* 0xffffffd400887947 */ /* 0x000fea000383ffff */
.L_x_50:
[----:B--2---:R-:W-:-:S04]  /*c400*/  IMAD.U32 R3, RZ, RZ, UR38 ;  /* 0x00000026ff037e24 */ /* 0x004fc8000f8e00ff */
[----:B------:R2:W3:Y:S03]  /*c410*/  SYNCS.PHASECHK.TRANS64.TRYWAIT P0, [R3+URZ+0x17080], R0 ;  /* 0x01708000030075a7 */ /* 0x0004e6000800017f */
[----:B---3--:R-:W-:Y:S05]  /*c420*/  @!P0 NANOSLEEP.SYNCS 0x989680 ;  /* 0x009896800000895d */ /* 0x008fea0003900000 */
[----:B------:R-:W3:Y:S02]  /*c430*/  @!P0 SYNCS.PHASECHK.TRANS64 P0, [R3+URZ+0x17080], R0 ;  /* 0x01708000030085a7 */ /* 0x000ee4000800007f */
[----:B---3--:R-:W-:Y:S05]  /*c440*/  @!P0 BRA `(.L_x_50) ;  /* 0xfffffffc00ec8947 */ /* 0x008fea000383ffff */
[----:B------:R-:W-:Y:S05]  /*c450*/  BRA `(.L_x_105) ;  /* 0xffffffd400d87947 */ /* 0x000fea000383ffff */
.L_x_52:
[----:B--2---:R-:W-:-:S04]  /*c460*/  IMAD.U32 R3, RZ, RZ, UR38 ;  /* 0x00000026ff037e24 */ /* 0x004fc8000f8e00ff */
[----:B------:R2:W3:Y:S03]  /*c470*/  SYNCS.PHASECHK.TRANS64.TRYWAIT P0, [R3+URZ+0x17040], R0 ;  /* 0x01704000030075a7 */ /* 0x0004e6000800017f */
[----:B---3--:R-:W-:Y:S05]  /*c480*/  @!P0 NANOSLEEP.SYNCS 0x989680 ;  /* 0x009896800000895d */ /* 0x008fea0003900000 */
[----:B------:R-:W3:Y:S02]  /*c490*/  @!P0 SYNCS.PHASECHK.TRANS64 P0, [R3+URZ+0x17040], R0 ;  /* 0x01704000030085a7 */ /* 0x000ee4000800007f */
[----:B---3--:R-:W-:Y:S05]  /*c4a0*/  @!P0 BRA `(.L_x_52) ;  /* 0xfffffffc00ec8947 */ /* 0x008fea000383ffff */
[----:B------:R-:W-:Y:S05]  /*c4b0*/  BRA `(.L_x_106) ;  /* 0xffffffd800487947 */ /* 0x000fea000383ffff */
.L_x_55:
[----:B------:R-:W-:Y:S02]  /*c4c0*/  IMAD.MOV.U32 R13, RZ, RZ, R5 ;  /* 0x000000ffff0d7224 */ /* 0x000fe400078e0005 */
[----:B------:R-:W-:Y:S02]  /*c4d0*/  IMAD.MOV.U32 R12, RZ, RZ, RZ ;  /* 0x000000ffff0c7224 */ /* 0x000fe400078e00ff */
[----:B------:R-:W-:Y:S02]  /*c4e0*/  IMAD.MOV.U32 R11, RZ, RZ, 0x1e1f ;  /* 0x00001e1fff0b7424 */ /* 0x000fe400078e00ff */
[----:B------:R-:W-:Y:S02]  /*c4f0*/  IMAD.MOV.U32 R15, RZ, RZ, -0x1 ;  /* 0xffffffffff0f7424 */ /* 0x000fe400078e00ff */
[----:B------:R-:W-:-:S07]  /*c500*/  IMAD R17, R20, 0xc0, R7 ;  /* 0x000000c014117824 */ /* 0x000fce00078e0207 */
[----:B------:R-:W-:Y:S05]  /*c510*/  WARPSYNC.COLLECTIVE R15, `(.L_x_107) ;  /* 0x000000000f087348 */ /* 0x000fea0003c00000 */
[----:B------:R0:W1:Y:S02]  /*c520*/  SHFL.IDX P6, R14, R13, R12, R11 ;  /* 0x0000000c0d0e7389 */ /* 0x00006400000c000b */
[----:B01----:R-:W-:Y:S01]  /*c530*/  ENDCOLLECTIVE ;  /* 0x000000000000791b */ /* 0x003fe20003800000 */
.L_x_107:
[----:B------:R-:W-:Y:S01]  /*c540*/  MOV R13, R4 ;  /* 0x00000004000d7202 */ /* 0x000fe20000000f00 */
[----:B------:R-:W-:-:S07]  /*c550*/  IMAD.MOV.U32 R2, RZ, RZ, R14 ;  /* 0x000000ffff027224 */ /* 0x000fce00078e000e */
[----:B------:R-:W-:Y:S05]  /*c560*/  WARPSYNC.COLLECTIVE R15, `(.L_x_108) ;  /* 0x000000000f087348 */ /* 0x000fea0003c00000 */
[----:B------:R0:W1:Y:S02]  /*c570*/  SHFL.IDX P6, R14, R13, R12, R11 ;  /* 0x0000000c0d0e7389 */ /* 0x00006400000c000b */
[----:B01----:R-:W-:Y:S01]  /*c580*/  ENDCOLLECTIVE ;  /* 0x000000000000791b */ /* 0x003fe20003800000 */
.L_x_108:
[----:B------:R-:W-:Y:S02]  /*c590*/  ULDC UR4, c[0x0][0x288] ;  /* 0x0000a20000047ab9 */ /* 0x000fe40000000800 */
[----:B------:R-:W-:-:S05]  /*c5a0*/  IMAD R10, R10, UR4, RZ ;  /* 0x000000040a0a7c24 */ /* 0x000fca000f8e02ff */
[----:B------:R-:W-:Y:S01]  /*c5b0*/  ISETP.GE.AND P3, PT, R17, R10, PT ;  /* 0x0000000a1100720c */ /* 0x000fe20003f66270 */
[----:B------:R-:W-:Y:S02]  /*c5c0*/  IMAD.MOV.U32 R13, RZ, RZ, R5 ;  /* 0x000000ffff0d7224 */ /* 0x000fe400078e0005 */
[----:B------:R-:W-:-:S10]  /*c5d0*/  IMAD.MOV.U32 R12, RZ, RZ, 0x1 ;  /* 0x00000001ff0c7424 */ /* 0x000fd400078e00ff */
[----:B------:R-:W-:Y:S01]  /*c5e0*/  @!P3 VIADD R21, R0, UR38 ;  /* 0x000000260015bc36 */ /* 0x000fe20008000000 */
[----:B------:R-:W-:-:S05]  /*c5f0*/  @!P3 IADD3 R14, P4, R6, R14, RZ ;  /* 0x0000000e060eb210 */ /* 0x000fca0007f9e0ff */
[----:B------:R-:W-:Y:S02]  /*c600*/  @!P3 IMAD.X R3, RZ, RZ, R2, P4 ;  /* 0x000000ffff03b224 */ /* 0x000fe400020e0602 */
[----:B------:R-:W-:-:S07]  /*c610*/  @!P3 IMAD.MOV.U32 R2, RZ, RZ, R14 ;  /* 0x000000ffff02b224 */ /* 0x000fce00078e000e */
[----:B------:R-:W-:Y:S05]  /*c620*/  WARPSYNC.COLLECTIVE R15, `(.L_x_109) ;  /* 0x000000000f087348 */ /* 0x000fea0003c00000 */
[----:B------:R0:W1:Y:S02]  /*c630*/  SHFL.IDX P6, R14, R13, R12, R11 ;  /* 0x0000000c0d0e7389 */ /* 0x00006400000c000b */
[----:B01----:R-:W-:Y:S01]  /*c640*/  ENDCOLLECTIVE ;  /* 0x000000000000791b */ /* 0x003fe20003800000 */
.L_x_109:
[----:B------:R-:W-:Y:S01]  /*c650*/  @!PT LDS RZ, [RZ] ;  /* 0x00000000fffff984 */ /* 0x000fe20000000800 */
[----:B------:R-:W-:Y:S01]  /*c660*/  @!PT LDS RZ, [RZ] ;  /* 0x00000000fffff984 */ /* 0x000fe20000000800 */
[----:B------:R-:W-:Y:S01]  /*c670*/  @!PT LDS RZ, [RZ] ;  /* 0x00000000fffff984 */ /* 0x000fe20000000800 */
[----:B------:R0:W-:Y:S04]  /*c680*/  @!P3 LDGSTS.E.BYPASS.LTC128B.128 [R21+0xc400], desc[UR44][R2.64], !P2 ;  /* 0x0c4000000215bfae */ /* 0x0001e8000d101d6c */
[----:B------:R0:W-:Y:S04]  /*c690*/  @!P3 LDGSTS.E.BYPASS.LTC128B.128 [R21+0xdc00], desc[UR44][R2.64+0x20], !P0 ;  /* 0x0dc000200215bfae */ /* 0x0001e8000c101d6c */
[----:B------:R0:W-:Y:S01]  /*c6a0*/  @!P3 LDGSTS.E.BYPASS.LTC128B.128 [R21+0xf400], desc[UR44][R2.64+0x40], !P1 ;  /* 0x0f4000400215bfae */ /* 0x0001e2000c901d6c */
[----:B------:R-:W-:Y:S02]  /*c6b0*/  IMAD.MOV.U32 R13, RZ, RZ, R4 ;  /* 0x000000ffff0d7224 */ /* 0x000fe400078e0004 */
[----:B------:R-:W-:-:S07]  /*c6c0*/  IMAD.MOV.U32 R7, RZ, RZ, R14 ;  /* 0x000000ffff077224 */ /* 0x000fce00078e000e */
[----:B0-----:R-:W-:Y:S05]  /*c6d0*/  WARPSYNC.COLLECTIVE R15, `(.L_x_110) ;  /* 0x000000000f087348 */ /* 0x001fea0003c00000 */
[----:B------:R1:W2:Y:S02]  /*c6e0*/  SHFL.IDX P6, R14, R13, R12, R11 ;  /* 0x0000000c0d0e7389 */ /* 0x0002a400000c000b */
[----:B012---:R-:W-:Y:S01]  /*c6f0*/  ENDCOLLECTIVE ;  /* 0x000000000000791b */ /* 0x007fe20003800000 */
.L_x_110:
[----:B------:R-:W-:-:S05]  /*c700*/  VIADD R3, R17, 0x40 ;  /* 0x0000004011037836 */ /* 0x000fca0000000000 */
[----:B------:R-:W-:Y:S01]  /*c710*/  ISETP.GE.AND P4, PT, R3, R10, PT ;  /* 0x0000000a0300720c */ /* 0x000fe20003f86270 */
[----:B------:R-:W-:Y:S02]  /*c720*/  IMAD.MOV.U32 R13, RZ, RZ, R9 ;  /* 0x000000ffff0d7224 */ /* 0x000fe400078e0009 */
[----:B------:R-:W-:-:S10]  /*c730*/  IMAD.MOV.U32 R12, RZ, RZ, RZ ;  /* 0x000000ffff0c7224 */ /* 0x000fd400078e00ff */
[----:B------:R-:W-:Y:S02]  /*c740*/  @!P4 VIADD R5, R0, UR38 ;  /* 0x000000260005cc36 */ /* 0x000fe40008000000 */
[----:B------:R-:W-:-:S07]  /*c750*/  IMAD.MOV.U32 R27, RZ, RZ, R14 ;  /* 0x000000ffff1b7224 */ /* 0x000fce00078e000e */
[----:B------:R-:W-:Y:S05]  /*c760*/  WARPSYNC.COLLECTIVE R15, `(.L_x_111) ;  /* 0x000000000f087348 */ /* 0x000fea0003c00000 */
[----:B------:R0:W1:Y:S02]  /*c770*/  SHFL.IDX P6, R14, R13, R12, R11 ;  /* 0x0000000c0d0e7389 */ /* 0x00006400000c000b */
[----:B01----:R-:W-:Y:S01]  /*c780*/  ENDCOLLECTIVE ;  /* 0x000000000000791b */ /* 0x003fe20003800000 */
.L_x_111:
[----:B------:R-:W-:-:S04]  /*c790*/  @!P4 IADD3 R27, P3, R6, R27, RZ ;  /* 0x0000001b061bc210 */ /* 0x000fc80007f7e0ff */
[----:B------:R-:W-:Y:S01]  /*c7a0*/  @!P4 IADD3.X R4, RZ, R7, RZ, P3, !PT ;  /* 0x00000007ff04c210 */ /* 0x000fe20001ffe4ff */
[----:B------:R-:W-:-:S04]  /*c7b0*/  @!P4 IMAD.MOV.U32 R2, RZ, RZ, R27 ;  /* 0x000000ffff02c224 */ /* 0x000fc800078e001b */
[----:B------:R-:W-:Y:S02]  /*c7c0*/  @!P4 IMAD.MOV.U32 R3, RZ, RZ, R4 ;  /* 0x000000ffff03c224 */ /* 0x000fe400078e0004 */
[----:B------:R-:W-:-:S03]  /*c7d0*/  IMAD.MOV.U32 R13, RZ, RZ, R8 ;  /* 0x000000ffff0d7224 */ /* 0x000fc600078e0008 */
[----:B------:R-:W-:Y:S01]  /*c7e0*/  @!PT LDS RZ, [RZ] ;  /* 0x00000000fffff984 */ /* 0x000fe20000000800 */
[----:B------:R-:W-:Y:S01]  /*c7f0*/  @!PT LDS RZ, [RZ] ;  /* 0x00000000fffff984 */ /* 0x000fe20000000800 */
[----:B------:R-:W-:Y:S01]  /*c800*/  @!PT LDS RZ, [RZ] ;  /* 0x00000000fffff984 */ /* 0x000fe20000000800 */
[----:B------:R0:W-:Y:S04]  /*c810*/  @!P4 LDGSTS.E.BYPASS.LTC128B.128 [R5+0xcc00], desc[UR44][R2.64], !P2 ;  /* 0x0cc000000205cfae */ /* 0x0001e8000d101d6c */
[----:B------:R0:W-:Y:S01]  /*c820*/  @!P4 LDGSTS.E.BYPASS.LTC128B.128 [R5+0xe400], desc[UR44][R2.64+0x20], !P0 ;  /* 0x0e4000200205cfae */ /* 0x0001e2000c101d6c */
[----:B------:R-:W-:-:S03]  /*c830*/  IMAD.MOV.U32 R9, RZ, RZ, R14 ;  /* 0x000000ffff097224 */ /* 0x000fc600078e000e */
[----:B------:R0:W-:Y:S04]  /*c840*/  @!P4 LDGSTS.E.BYPASS.LTC128B.128 [R5+0xfc00], desc[UR44][R2.64+0x40], !P1 ;  /* 0x0fc000400205cfae */ /* 0x0001e8000c901d6c */
[----:B0-----:R-:W-:Y:S05]  /*c850*/  WARPSYNC.COLLECTIVE R15, `(.L_x_112) ;  /* 0x000000000f087348 */ /* 0x001fea0003c00000 */
[----:B------:R1:W2:Y:S02]  /*c860*/  SHFL.IDX P6, R14, R13, R12, R11 ;  /* 0x0000000c0d0e7389 */ /* 0x0002a400000c000b */
[----:B012---:R-:W-:Y:S01]  /*c870*/  ENDCOLLECTIVE ;  /* 0x000000000000791b */ /* 0x007fe20003800000 */
.L_x_112:
[----:B------:R-:W-:Y:S05]  /*c880*/  BRA `(.L_x_113) ;  /* 0xffffffdc00e07947 */ /* 0x000fea000383ffff */
.L_x_58:
[----:B01----:R-:W-:-:S04]  /*c890*/  IMAD.U32 R3, RZ, RZ, UR38 ;  /* 0x00000026ff037e24 */ /* 0x003fc8000f8e00ff */
[----:B------:R0:W1:Y:S03]  /*c8a0*/  SYNCS.PHASECHK.TRANS64.TRYWAIT P0, [R3+URZ+0x17020], R4 ;  /* 0x01702004030075a7 */ /* 0x000066000800017f */
[----:B-1----:R-:W-:Y:S05]  /*c8b0*/  @!P0 NANOSLEEP.SYNCS 0x989680 ;  /* 0x009896800000895d */ /* 0x002fea0003900000 */
[----:B------:R-:W1:Y:S02]  /*c8c0*/  @!P0 SYNCS.PHASECHK.TRANS64 P0, [R3+URZ+0x17020], R4 ;  /* 0x01702004030085a7 */ /* 0x000e64000800007f */
[----:B-1----:R-:W-:Y:S05]  /*c8d0*/  @!P0 BRA `(.L_x_58) ;  /* 0xfffffffc00ec8947 */ /* 0x002fea000383ffff */
[----:B------:R-:W-:Y:S05]  /*c8e0*/  BRA `(.L_x_114) ;  /* 0xffffffe000247947 */ /* 0x000fea000383ffff */
.L_x_63:
[----:B-1----:R1:W2:Y:S02]  /*c8f0*/  SYNCS.PHASECHK.TRANS64.TRYWAIT P0, [R6+URZ+0x17080], R3 ;  /* 0x01708003060075a7 */ /* 0x0022a4000800017f */
[----:B--2---:R-:W-:Y:S05]  /*c900*/  @!P0 NANOSLEEP.SYNCS 0x989680 ;  /* 0x009896800000895d */ /* 0x004fea0003900000 */
[----:B------:R-:W2:Y:S02]  /*c910*/  @!P0 SYNCS.PHASECHK.TRANS64 P0, [R6+URZ+0x17080], R3 ;  /* 0x01708003060085a7 */ /* 0x000ea4000800007f */
[----:B--2---:R-:W-:Y:S05]  /*c920*/  @!P0 BRA `(.L_x_63) ;  /* 0xfffffffc00f08947 */ /* 0x004fea000383ffff */
[----:B------:R-:W-:Y:S05]  /*c930*/  BRA `(.L_x_115) ;  /* 0xffffffe000d07947 */ /* 0x000fea000383ffff */
.L_x_69:
[----:B--2---:R2:W3:Y:S02]  /*c940*/  SYNCS.PHASECHK.TRANS64.TRYWAIT P0, [R6+URZ+0x17040], R3 ;  /* 0x01704003060075a7 */ /* 0x0044e4000800017f */
[----:B---3--:R-:W-:Y:S05]  /*c950*/  @!P0 NANOSLEEP.SYNCS 0x989680 ;  /* 0x009896800000895d */ /* 0x008fea0003900000 */
[----:B------:R-:W3:Y:S02]  /*c960*/  @!P0 SYNCS.PHASECHK.TRANS64 P0, [R6+URZ+0x17040], R3 ;  /* 0x01704003060085a7 */ /* 0x000ee4000800007f */
[----:B---3--:R-:W-:Y:S05]  /*c970*/  @!P0 BRA `(.L_x_69) ;  /* 0xfffffffc00f08947 */ /* 0x008fea000383ffff */
[----:B------:R-:W-:Y:S05]  /*c980*/  BRA `(.L_x_116) ;  /* 0xffffffe400b47947 */ /* 0x000fea000383ffff */
.L_x_76:
[----:B--2---:R2:W3:Y:S02]  /*c990*/  SYNCS.PHASECHK.TRANS64.TRYWAIT P0, [R3+URZ+0x17070], R2 ;  /* 0x01707002030075a7 */ /* 0x0044e4000800017f */
[----:B---3--:R-:W-:Y:S05]  /*c9a0*/  @!P0 NANOSLEEP.SYNCS 0x989680 ;  /* 0x009896800000895d */ /* 0x008fea0003900000 */
[----:B------:R-:W3:Y:S02]  /*c9b0*/  @!P0 SYNCS.PHASECHK.TRANS64 P0, [R3+URZ+0x17070], R2 ;  /* 0x01707002030085a7 */ /* 0x000ee4000800007f */
[----:B---3--:R-:W-:Y:S05]  /*c9c0*/  @!P0 BRA `(.L_x_76) ;  /* 0xfffffffc00f08947 */ /* 0x008fea000383ffff */
[----:B------:R-:W-:Y:S05]  /*c9d0*/  BRA `(.L_x_117) ;  /* 0xffffffe800a47947 */ /* 0x000fea000383ffff */
.L_x_78:
[----:B--2---:R2:W3:Y:S02]  /*c9e0*/  SYNCS.PHASECHK.TRANS64.TRYWAIT P0, [R3+URZ+0x17060], R2 ;  /* 0x01706002030075a7 */ /* 0x0044e4000800017f */
[----:B---3--:R-:W-:Y:S05]  /*c9f0*/  @!P0 NANOSLEEP.SYNCS 0x989680 ;  /* 0x009896800000895d */ /* 0x008fea0003900000 */
[----:B------:R-:W3:Y:S02]  /*ca00*/  @!P0 SYNCS.PHASECHK.TRANS64 P0, [R3+URZ+0x17060], R2 ;  /* 0x01706002030085a7 */ /* 0x000ee4000800007f */
[----:B---3--:R-:W-:Y:S05]  /*ca10*/  @!P0 BRA `(.L_x_78) ;  /* 0xfffffffc00f08947 */ /* 0x008fea000383ffff */
[----:B------:R-:W-:Y:S05]  /*ca20*/  BRA `(.L_x_118) ;  /* 0xffffffe800a87947 */ /* 0x000fea000383ffff */
.L_x_84:
[----:B0-----:R0:W1:Y:S02]  /*ca30*/  SYNCS.PHASECHK.TRANS64.TRYWAIT P0, [R0+URZ+0x17070], R3 ;  /* 0x01707003000075a7 */ /* 0x001064000800017f */
[----:B-1----:R-:W-:Y:S05]  /*ca40*/  @!P0 NANOSLEEP.SYNCS 0x989680 ;  /* 0x009896800000895d */ /* 0x002fea0003900000 */
[----:B------:R-:W1:Y:S02]  /*ca50*/  @!P0 SYNCS.PHASECHK.TRANS64 P0, [R0+URZ+0x17070], R3 ;  /* 0x01707003000085a7 */ /* 0x000e64000800007f */
[----:B-1----:R-:W-:Y:S05]  /*ca60*/  @!P0 BRA `(.L_x_84) ;  /* 0xfffffffc00f08947 */ /* 0x002fea000383ffff */
[----:B------:R-:W-:Y:S05]  /*ca70*/  BRA `(.L_x_119) ;  /* 0xffffffec00b87947 */ /* 0x000fea000383ffff */
.L_x_86:
[----:B0-----:R0:W1:Y:S02]  /*ca80*/  SYNCS.PHASECHK.TRANS64.TRYWAIT P0, [R0+URZ+0x17060], R3 ;  /* 0x01706003000075a7 */ /* 0x001064000800017f */
[----:B-1----:R-:W-:Y:S05]  /*ca90*/  @!P0 NANOSLEEP.SYNCS 0x989680 ;  /* 0x009896800000895d */ /* 0x002fea0003900000 */
[----:B------:R-:W1:Y:S02]  /*caa0*/  @!P0 SYNCS.PHASECHK.TRANS64 P0, [R0+URZ+0x17060], R3 ;  /* 0x01706003000085a7 */ /* 0x000e64000800007f */
[----:B-1----:R-:W-:Y:S05]  /*cab0*/  @!P0 BRA `(.L_x_86) ;  /* 0xfffffffc00f08947 */ /* 0x002fea000383ffff */
[----:B------:R-:W-:Y:S05]  /*cac0*/  BRA `(.L_x_120) ;  /* 0xffffffec00d07947 */ /* 0x000fea000383ffff */
.L_x_88:
[----:B0-----:R0:W1:Y:S02]  /*cad0*/  SYNCS.PHASECHK.TRANS64.TRYWAIT P0, [R9+URZ+0x17020], R2 ;  /* 0x01702002090075a7 */ /* 0x001064000800017f */
[----:B-1----:R-:W-:Y:S05]  /*cae0*/  @!P0 NANOSLEEP.SYNCS 0x989680 ;  /* 0x009896800000895d */ /* 0x002fea0003900000 */
[----:B------:R-:W1:Y:S02]  /*caf0*/  @!P0 SYNCS.PHASECHK.TRANS64 P0, [R9+URZ+0x17020], R2 ;  /* 0x01702002090085a7 */ /* 0x000e64000800007f */
[----:B-1----:R-:W-:Y:S05]  /*cb00*/  @!P0 BRA `(.L_x_88) ;  /* 0xfffffffc00f08947 */ /* 0x002fea000383ffff */
[----:B------:R-:W-:Y:S05]  /*cb10*/  BRA `(.L_x_121) ;  /* 0xfffffff000c47947 */ /* 0x000fea000383ffff */
.L_x_90:
[----:B0-----:R0:W1:Y:S02]  /*cb20*/  SYNCS.PHASECHK.TRANS64.TRYWAIT P1, [R6+URZ], R3 ;  /* 0x00000003060075a7 */ /* 0x001064000802017f */
[----:B-1----:R-:W-:Y:S05]  /*cb30*/  @!P1 NANOSLEEP.SYNCS 0x989680 ;  /* 0x009896800000995d */ /* 0x002fea0003900000 */
[----:B------:R-:W1:Y:S02]  /*cb40*/  @!P1 SYNCS.PHASECHK.TRANS64 P1, [R6+URZ], R3 ;  /* 0x00000003060095a7 */ /* 0x000e64000802007f */
[----:B-1----:R-:W-:Y:S05]  /*cb50*/  @!P1 BRA `(.L_x_90) ;  /* 0xfffffffc00f09947 */ /* 0x002fea000383ffff */
[----:B------:R-:W-:Y:S05]  /*cb60*/  BRA `(.L_x_122) ;  /* 0xfffffff400147947 */ /* 0x000fea000383ffff */
.L_x_91:
[----:B-1----:R1:W2:Y:S02]  /*cb70*/  SYNCS.PHASECHK.TRANS64.TRYWAIT P1, [R7+URZ], R2 ;  /* 0x00000002070075a7 */ /* 0x0022a4000802017f */
[----:B--2---:R-:W-:Y:S05]  /*cb80*/  @!P1 NANOSLEEP.SYNCS 0x989680 ;  /* 0x009896800000995d */ /* 0x004fea0003900000 */
[----:B------:R-:W2:Y:S02]  /*cb90*/  @!P1 SYNCS.PHASECHK.TRANS64 P1, [R7+URZ], R2 ;  /* 0x00000002070095a7 */ /* 0x000ea4000802007f */
[----:B--2---:R-:W-:Y:S05]  /*cba0*/  @!P1 BRA `(.L_x_91) ;  /* 0xfffffffc00f09947 */ /* 0x004fea000383ffff */
[----:B------:R-:W-:Y:S05]  /*cbb0*/  BRA `(.L_x_123) ;  /* 0xfffffff400087947 */ /* 0x000fea000383ffff */
.L_x_93:
[----:B--2---:R2:W3:Y:S02]  /*cbc0*/  SYNCS.PHASECHK.TRANS64.TRYWAIT P1, [R0+URZ+0x17060], R3 ;  /* 0x01706003000075a7 */ /* 0x0044e4000802017f */
[----:B---3--:R-:W-:Y:S05]  /*cbd0*/  @!P1 NANOSLEEP.SYNCS 0x989680 ;  /* 0x009896800000995d */ /* 0x008fea0003900000 */
[----:B------:R-:W3:Y:S02]  /*cbe0*/  @!P1 SYNCS.PHASECHK.TRANS64 P1, [R0+URZ+0x17060], R3 ;  /* 0x01706003000095a7 */ /* 0x000ee4000802007f */
[----:B---3--:R-:W-:Y:S05]  /*cbf0*/  @!P1 BRA `(.L_x_93) ;  /* 0xfffffffc00f09947 */ /* 0x008fea000383ffff */
[----:B------:R-:W-:Y:S05]  /*cc00*/  BRA `(.L_x_124) ;  /* 0xfffffff400087947 */ /* 0x000fea000383ffff */
.L_x_95:
[----:B---3--:R3:W4:Y:S02]  /*cc10*/  SYNCS.PHASECHK.TRANS64.TRYWAIT P1, [R5+URZ+0x17060], R2 ;  /* 0x01706002050075a7 */ /* 0x008724000802017f */
[----:B----4-:R-:W-:Y:S05]  /*cc20*/  @!P1 NANOSLEEP.SYNCS 0x989680 ;  /* 0x009896800000995d */ /* 0x010fea0003900000 */
[----:B------:R-:W4:Y:S02]  /*cc30*/  @!P1 SYNCS.PHASECHK.TRANS64 P1, [R5+URZ+0x17060], R2 ;  /* 0x01706002050095a7 */ /* 0x000f24000802007f */
[----:B----4-:R-:W-:Y:S05]  /*cc40*/  @!P1 BRA `(.L_x_95) ;  /* 0xfffffffc00f09947 */ /* 0x010fea000383ffff */
[----:B------:R-:W-:Y:S05]  /*cc50*/  BRA `(.L_x_125) ;  /* 0xfffffff400087947 */ /* 0x000fea000383ffff */
.L_x_97:
[----:B----4-:R4:W0:Y:S02]  /*cc60*/  SYNCS.PHASECHK.TRANS64.TRYWAIT P0, [R0+URZ+0x17080], R3 ;  /* 0x01708003000075a7 */ /* 0x010824000800017f */
[----:B0-----:R-:W-:Y:S05]  /*cc70*/  @!P0 NANOSLEEP.SYNCS 0x989680 ;  /* 0x009896800000895d */ /* 0x001fea0003900000 */
[----:B------:R-:W0:Y:S02]  /*cc80*/  @!P0 SYNCS.PHASECHK.TRANS64 P0, [R0+URZ+0x17080], R3 ;  /* 0x01708003000085a7 */ /* 0x000e24000800007f */
[----:B0-----:R-:W-:Y:S05]  /*cc90*/  @!P0 BRA `(.L_x_97) ;  /* 0xfffffffc00f08947 */ /* 0x001fea000383ffff */
[----:B------:R-:W-:Y:S05]  /*cca0*/  BRA `(.L_x_98) ;  /* 0xfffffff400047947 */ /* 0x000fea000383ffff */
.L_x_126:
[----:B------:R-:W-:-:S00]  /*ccb0*/  BRA `(.L_x_126) ;  /* 0xfffffffc00fc7947 */ /* 0x000fc0000383ffff */
[----:B------:R-:W-:-:S00]  /*ccc0*/  NOP ;  /* 0x0000000000007918 */ /* 0x000fc00000000000 */
        /* <DEDUP_REMOVED lines=11> */
.L_x_2276:


//--------------------- .text._ZN7cutlass13device_kernelIN5flash11enable_sm90INS1_16FlashAttnFwdSm90INS1_25CollectiveMainloopFwdSm90ILi2EN4cute5tupleIJNS5_1CILi1EEES8_S8_EEENS6_IJNS7_ILi192EEENS7_ILi128EEENS7_ILi96EEEEEELi96ENS_12float_e4m3_tEfNS_4arch4Sm90ELb0ELb0ELb1ELb1ELb0ELb0ELb0ELb1ELb1ELb1ELb1ELb0EEENS1_21CollectiveEpilogueFwdINS6_IJSA_SC_SB_EEES9_NS_10bfloat16_tESG_Li384ELb1ELb1ELb1ELb1EEENS1_36VarlenDynamicPersistentTileSchedulerILi192ELi128ELi384ELi128ELb1ELb1ELb1ELb0ELb1ELb1EEEEEEEEEvNT_6ParamsE --------------------------
	.section	.text._ZN7cutlass13device_kernelIN5flash11enable_sm90INS1_16FlashAttnFwdSm90INS1_25CollectiveMainloopFwdSm90ILi2EN4cute5tupleIJNS5_1CILi1EEES8_S8_EEENS6_IJNS7_ILi192EEENS7_ILi128EEENS7_ILi96EEEEEELi96ENS_12float_e4m3_tEfNS_4arch4Sm90ELb0ELb0ELb1ELb1ELb0ELb0ELb0ELb1ELb1ELb1ELb1ELb0EEENS1_21CollectiveEpilogueFwdINS6_IJSA_SC_SB_EEES9_NS_10bfloat16_tESG_Li384ELb1ELb1ELb1ELb1EEENS1_36VarlenDynamicPersistentTileSchedulerILi192ELi128ELi384ELi128ELb1ELb1ELb1ELb0ELb1ELb1EEEEEEEEEvNT_6ParamsE,"ax",@progbits
	.align	128
.text._ZN7cutlass13device_kernelIN5flash11enable_sm90INS1_16FlashAttnFwdSm90INS1_25CollectiveMainloopFwdSm90ILi2EN4cute5tupleIJNS5_1CILi1EEES8_S8_EEENS6_IJNS7_ILi192EEENS7_ILi128EEENS7_ILi96EEEEEELi96ENS_12float_e4m3_tEfNS_4arch4Sm90ELb0ELb0ELb1ELb1ELb0ELb0ELb0ELb1ELb1ELb1ELb1ELb0EEENS1_21CollectiveEpilogueFwdINS6_IJSA_SC_SB_EEES9_NS_10bfloat16_tESG_Li384ELb1ELb1ELb1ELb1EEENS1_36VarlenDynamicPersistentTileSchedulerILi192ELi128ELi384ELi128ELb1ELb1ELb1ELb0ELb1ELb1EEEEEEEEEvNT_6ParamsE:
        .type           _ZN7cutlass13device_kernelIN5flash11enable_sm90INS1_16FlashAttnFwdSm90INS1_25CollectiveMainloopFwdSm90ILi2EN4cute5tupleIJNS5_1CILi1EEES8_S8_EEENS6_IJNS7_ILi192EEENS7_ILi128EEENS7_ILi96EEEEEELi96ENS_12float_e4m3_tEfNS_4arch4Sm90ELb0ELb0ELb1ELb1ELb0ELb0ELb0ELb1ELb1ELb1ELb1ELb0EEENS1_21CollectiveEpilogueFwdINS6_IJSA_SC_SB_EEES9_NS_10bfloat16_tESG_Li384ELb1ELb1ELb1ELb1EEENS1_36VarlenDynamicPersistentTileSchedulerILi192ELi128ELi384ELi128ELb1ELb1ELb1ELb0ELb1ELb1EEEEEEEEEvNT_6ParamsE,@function
        .size           _ZN7cutlass13device_kernelIN5flash11enable_sm90INS1_16FlashAttnFwdSm90INS1_25CollectiveMainloopFwdSm90ILi2EN4cute5tupleIJNS5_1CILi1EEES8_S8_EEENS6_IJNS7_ILi192EEENS7_ILi128EEENS7_ILi96EEEEEELi96ENS_12float_e4m3_tEfNS_4arch4Sm90ELb0ELb0ELb1ELb1ELb0ELb0ELb0ELb1ELb1ELb1ELb1ELb0EEENS1_21CollectiveEpilogueFwdINS6_IJSA_SC_SB_EEES9_NS_10bfloat16_tESG_Li384ELb1ELb1ELb1ELb1EEENS1_36VarlenDynamicPersistentTileSchedulerILi192ELi128ELi384ELi128ELb1ELb1ELb1ELb0ELb1ELb1EEEEEEEEEvNT_6ParamsE,(.L_x_2277 - _ZN7cutlass13device_kernelIN5flash11enable_sm90INS1_16FlashAttnFwdSm90INS1_25CollectiveMainloopFwdSm90ILi2EN4cute5tupleIJNS5_1CILi1EEES8_S8_EEENS6_IJNS7_ILi192EEENS7_ILi128EEENS7_ILi96EEEEEELi96ENS_12float_e4m3_tEfNS_4arch4Sm90ELb0ELb0ELb1ELb1ELb0ELb0ELb0ELb1ELb1ELb1ELb1ELb0EEENS1_21CollectiveEpilogueFwdINS6_IJSA_SC_SB_EEES9_NS_10bfloat16_tESG_Li384ELb1ELb1ELb1ELb1EEENS1_36VarlenDynamicPersistentTileSchedulerILi192ELi128ELi384ELi128ELb1ELb1ELb1ELb0ELb1ELb1EEEEEEEEEvNT_6ParamsE)
        .other          _ZN7cutlass13device_kernelIN5flash11enable_sm90INS1_16FlashAttnFwdSm90INS1_25CollectiveMainloopFwdSm90ILi2EN4cute5tupleIJNS5_1CILi1EEES8_S8_EEENS6_IJNS7_ILi192EEENS7_ILi128EEENS7_ILi96EEEEEELi96ENS_12float_e4m3_tEfNS_4arch4Sm90ELb0ELb0ELb1ELb1ELb0ELb0ELb0ELb1ELb1ELb1ELb1ELb0EEENS1_21CollectiveEpilogueFwdINS6_IJSA_SC_SB_EEES9_NS_10bfloat16_tESG_Li384ELb1ELb1ELb1ELb1EEENS1_36VarlenDynamicPersistentTileSchedulerILi192ELi128ELi384ELi128ELb1ELb1ELb1ELb0ELb1ELb1EEEEEEEEEvNT_6ParamsE,@"STO_CUDA_ENTRY STV_DEFAULT"
_ZN7cutlass13device_kernelIN5flash11enable_sm90INS1_16FlashAttnFwdSm90INS1_25CollectiveMainloopFwdSm90ILi2EN4cute5tupleIJNS5_1CILi1EEES8_S8_EEENS6_IJNS7_ILi192EEENS7_ILi128EEENS7_ILi96EEEEEELi96ENS_12float_e4m3_tEfNS_4arch4Sm90ELb0ELb0ELb1ELb1ELb0ELb0ELb0ELb1ELb1ELb1ELb1ELb0EEENS1_21CollectiveEpilogueFwdINS6_IJSA_SC_SB_EEES9_NS_10bfloat16_tESG_Li384ELb1ELb1ELb1ELb1EEENS1_36VarlenDynamicPersistentTileSchedulerILi192ELi128ELi384ELi128ELb1ELb1ELb1ELb0ELb1ELb1EEEEEEEEEvNT_6ParamsE:
[----:B------:R-:W0:Y:S02]  /*0000*/  LDC R1, c[0x0][0x28] ;  /* 0x00000a00ff017b82 */ /* 0x000e240000000800 */
[----:B0-----:R-:W-:Y:S01]  /*0010*/  VIADD R1, R1, 0xffffffd8 ;  /* 0xffffffd801017836 */ /* 0x001fe20000000000 */
[----:B------:R-:W0:Y:S01]  /*0020*/  S2R R3, SR_TID.X ;  /* 0x0000000000037919 */ /* 0x000e220000002100 */
[----:B------:R-:W-:Y:S01]  /*0030*/  ELECT P0, URZ, PT ;  /* 0x00000000003f782f */ /* 0x000fe20003800000 */
[----:B------:R-:W-:Y:S01]  /*0040*/  BSSY B0, `(.L_x_127) ;  /* 0x000000e000007945 */ /* 0x000fe20003800000 */
[----:B0-----:R-:W-:-:S05]  /*0050*/  SHF.R.U32.HI R0, RZ, 0x5, R3 ;  /* 0x00000005ff007819 */ /* 0x001fca0000011603 */
[----:B------:R-:W0:Y:S02]  /*0060*/  SHFL.IDX PT, R2, R0, RZ, 0x1f ;  /* 0x00001fff00027589 */ /* 0x000e2400000e0000 */
[----:B0-----:R-:W-:Y:S02]  /*0070*/  ISETP.EQ.AND P0, PT, R2, RZ, P0 ;  /* 0x000000ff0200720c */ /* 0x001fe40000702270 */
[----:B------:R-:W-:-:S11]  /*0080*/  SHF.R.U32.HI R2, RZ, 0x7, R3 ;  /* 0x00000007ff027819 */ /* 0x000fd60000011603 */
[----:B------:R-:W-:Y:S05]  /*0090*/  @!P0 BRA `(.L_x_128) ;  /* 0x0000000000208947 */ /* 0x000fea0003800000 */
        /* <DEDUP_REMOVED lines=8> */
.L_x_128:
[----:B------:R-:W-:Y:S05]  /*0120*/  BSYNC B0 ;  /* 0x0000000000007941 */ /* 0x000fea0003800000 */
.L_x_127:
        /* <DEDUP_REMOVED lines=41> */
.L_x_129:
        /* <DEDUP_REMOVED lines=22> */
.L_x_130:
        /* <DEDUP_REMOVED lines=18> */
.L_x_131:
        /* <DEDUP_REMOVED lines=22> */
.L_x_132:
        /* <DEDUP_REMOVED lines=22> */
.L_x_133:
[----:B------:R-:W-:Y:S01]  /*0900*/  PLOP3.LUT P0, PT, PT, PT, UP0, 0x80, 0x0 ;  /* 0x000000000000781c */ /* 0x000fe20003f0f008 */
[----:B------:R-:W-:Y:S01]  /*0910*/  UMOV UR40, 0x1 ;  /* 0x0000000100287882 */ /* 0x000fe20000000000 */
[----:B------:R-:W-:Y:S01]  /*0920*/  NOP ;  /* 0x0000000000007918 */ /* 0x000fe20000000000 */
[----:B------:R-:W-:Y:S01]  /*0930*/  USEL UR40, UR40, 0x2, !UP0 ;  /* 0x0000000228287887 */ /* 0x000fe2000c000000 */
[----:B------:R-:W-:Y:S01]  /*0940*/  ULDC.64 UR52, c[0x0][0x208] ;  /* 0x0000820000347ab9 */ /* 0x000fe20000000a00 */
[----:B012-4-:R-:W-:Y:S08]  /*0950*/  BAR.SYNC.DEFER_BLOCKING 0x0 ;  /* 0x0000000000007b1d */ /* 0x017ff00000010000 */
[----:B------:R-:W-:Y:S05]  /*0960*/  @!P0 BRA `(.L_x_134) ;  /* 0x0000009c00cc8947 */ /* 0x000fea0003800000 */
.L_x_135:
[----:B------:R-:W-:-:S08]  /*0970*/  NOP ;  /* 0x0000000000007918 */ /* 0x000fd00000000000 */
[----:B------:R-:W0:Y:S02]  /*0980*/  USETMAXREG.TRY_ALLOC.CTAPOOL UP0, 0xa0 ;  /* 0x000000a0000079c8 */ /* 0x000e240008000600 */
[----:B0-----:R-:W-:-:S13]  /*0990*/  PLOP3.LUT P0, PT, PT, PT, UP0, 0x80, 0x0 ;  /* 0x000000000000781c */ /* 0x001fda0003f0f008 */
[----:B------:R-:W-:Y:S05]  /*09a0*/  @!P0 BRA `(.L_x_135) ;  /* 0xfffffffc00f08947 */ /* 0x000fea000383ffff */
[----:B------:R-:W0:Y:S08]  /*09b0*/  S2UR UR5, SR_CgaCtaId ;  /* 0x00000000000579c3 */ /* 0x000e300000008800 */
[----:B------:R-:W-:Y:S06]  /*09c0*/  BAR.ARV 0x8, 0x200 ;  /* 0x0208000000007b1d */ /* 0x000fec0000002000 */
[----:B------:R-:W-:-:S02]  /*09d0*/  UMOV UR4, 0x400 ;  /* 0x0000040000047882 */ /* 0x000fc40000000000 */
[----:B------:R-:W-:Y:S01]  /*09e0*/  BAR.SYNC.DEFER_BLOCKING 0x5, 0x200 ;  /* 0x0148000000007b1d */ /* 0x000fe20000010000 */
[----:B0-----:R-:W-:-:S09]  /*09f0*/  ULEA UR4, UR5, UR4, 0x18 ;  /* 0x0000000405047291 */ /* 0x001fd2000f8ec03f */
[----:B------:R-:W0:Y:S01]  /*0a00*/  LDS.128 R8, [UR4+0x19cd0] ;  /* 0x019cd004ff087984 */ /* 0x000e220008000c00 */
[----:B------:R-:W-:Y:S01]  /*0a10*/  ULDC UR4, c[0x0][0xc3c] ;  /* 0x00030f0000047ab9 */ /* 0x000fe20000000800 */
[----:B------:R-:W-:Y:S06]  /*0a20*/  BAR.ARV 0x4, 0x200 ;  /* 0x0108000000007b1d */ /* 0x000fec0000002000 */
[----:B0-----:R-:W-:-:S13]  /*0a30*/  ISETP.GE.AND P0, PT, R11, UR4, PT ;  /* 0x000000040b007c0c */ /* 0x001fda000bf06270 */
[----:B------:R-:W-:Y:S05]  /*0a40*/  @P0 EXIT ;  /* 0x000000000000094d */ /* 0x000fea0003800000 */
[----:B------:R-:W0:Y:S01]  /*0a50*/  S2R R0, SR_TID.X ;  /* 0x0000000000007919 */ /* 0x000e220000002100 */
[----:B------:R-:W-:Y:S01]  /*0a60*/  R2UR UR6, R9 ;  /* 0x00000000090672ca */ /* 0x000fe200000e0000 */
[----:B------:R-:W-:Y:S01]  /*0a70*/  ULOP3.LUT UR47, UR40, 0x1, URZ, 0xfc, !UPT ;  /* 0x00000001282f7892 */ /* 0x000fe2000f8efc3f */
[----:B------:R-:W-:Y:S01]  /*0a80*/  R2UR UR5, R10 ;  /* 0x000000000a0572ca */ /* 0x000fe200000e0000 */
[----:B------:R-:W-:Y:S01]  /*0a90*/  UMOV UR46, URZ ;  /* 0x0000003f002e7c82 */ /* 0x000fe20008000000 */
[----:B------:R-:W-:Y:S01]  /*0aa0*/  R2UR UR7, R11 ;  /* 0x000000000b0772ca */ /* 0x000fe200000e0000 */
[----:B------:R-:W-:Y:S01]  /*0ab0*/  UMOV UR36, URZ ;  /* 0x0000003f00247c82 */ /* 0x000fe20008000000 */
[----:B------:R-:W-:Y:S01]  /*0ac0*/  UMOV UR37, URZ ;  /* 0x0000003f00257c82 */ /* 0x000fe20008000000 */
[----:B0-----:R-:W-:-:S05]  /*0ad0*/  VIADD R13, R0, 0xffffff80 ;  /* 0xffffff80000d7836 */ /* 0x001fca0000000000 */
[----:B------:R-:W-:-:S04]  /*0ae0*/  SHF.R.S32.HI R0, RZ, 0x1f, R13 ;  /* 0x0000001fff007819 */ /* 0x000fc8000001140d */
[CC--:B------:R-:W-:Y:S02]  /*0af0*/  LEA.HI R2, R0.reuse, R13.reuse, RZ, 0x7 ;  /* 0x0000000d00027211 */ /* 0x0c0fe400078f38ff */
[-C--:B------:R-:W-:Y:S02]  /*0b00*/  LEA.HI R4, R0, R13.reuse, RZ, 0x5 ;  /* 0x0000000d00047211 */ /* 0x080fe400078f28ff */
[----:B------:R-:W-:Y:S02]  /*0b10*/  LOP3.LUT R3, R2, 0xffffff80, RZ, 0xc0, !PT ;  /* 0xffffff8002037812 */ /* 0x000fe400078ec0ff */
[----:B------:R-:W-:Y:S01]  /*0b20*/  SHF.R.S32.HI R14, RZ, 0x7, R2 ;  /* 0x00000007ff0e7819 */ /* 0x000fe20000011402 */
[----:B------:R-:W-:Y:S02]  /*0b30*/  IMAD.SHL.U32 R5, R4, 0x10, RZ ;  /* 0x0000001004057824 */ /* 0x000fe400078e00ff */
[----:B------:R-:W-:Y:S01]  /*0b40*/  IMAD.IADD R12, R13, 0x1, -R3 ;  /* 0x000000010d0c7824 */ /* 0x000fe200078e0a03 */
[----:B------:R-:W-:-:S02]  /*0b50*/  LEA.HI R3, R0, R13, RZ, 0x4 ;  /* 0x0000000d00037211 */ /* 0x000fc400078f20ff */
[----:B------:R-:W-:Y:S02]  /*0b60*/  LEA.HI R0, R0, R13, RZ, 0x2 ;  /* 0x0000000d00007211 */ /* 0x000fe400078f10ff */
[----:B------:R-:W-:Y:S02]  /*0b70*/  SHF.R.S32.HI R7, RZ, 0x1f, R12 ;  /* 0x0000001fff077819 */ /* 0x000fe4000001140c */
[----:B------:R-:W-:Y:S02]  /*0b80*/  SHF.R.S32.HI R4, RZ, 0x4, R3 ;  /* 0x00000004ff047819 */ /* 0x000fe40000011403 */
[----:B------:R-:W-:Y:S02]  /*0b90*/  LEA.HI R8, R7, R12, RZ, 0x2 ;  /* 0x0000000c07087211 */ /* 0x000fe400078f10ff */
[C---:B------:R-:W-:Y:S02]  /*0ba0*/  LOP3.LUT R2, R3.reuse, 0x7fffff0, RZ, 0xc0, !PT ;  /* 0x07fffff003027812 */ /* 0x040fe400078ec0ff */
[----:B------:R-:W-:-:S02]  /*0bb0*/  LEA.HI R3, R3, R4, RZ, 0x1 ;  /* 0x0000000403037211 */ /* 0x000fc400078f08ff */
[----:B------:R-:W-:Y:S01]  /*0bc0*/  SHF.R.S32.HI R9, RZ, 0x2, R8 ;  /* 0x00000002ff097819 */ /* 0x000fe20000011408 */
[----:B------:R-:W-:Y:S01]  /*0bd0*/  IMAD.IADD R2, R13, 0x1, -R2 ;  /* 0x000000010d027824 */ /* 0x000fe200078e0a02 */
[----:B------:R-:W-:Y:S02]  /*0be0*/  SHF.R.S32.HI R6, RZ, 0x1f, R8 ;  /* 0x0000001fff067819 */ /* 0x000fe40000011408 */
[----:B------:R-:W-:Y:S02]  /*0bf0*/  LOP3.LUT R3, R3, 0x1ffffffe, RZ, 0xc0, !PT ;  /* 0x1ffffffe03037812 */ /* 0x000fe400078ec0ff */
[----:B------:R-:W-:Y:S01]  /*0c00*/  LEA.HI R10, R6, R9, RZ, 0x3 ;  /* 0x00000009060a7211 */ /* 0x000fe200078f18ff */
[----:B------:R-:W-:Y:S01]  /*0c10*/  IMAD.HI R6, R14, 0x55555556, RZ ;  /* 0x555555560e067827 */ /* 0x000fe200078e02ff */
[----:B------:R-:W-:Y:S02]  /*0c20*/  LOP3.LUT R5, R5, 0xfffffe00, RZ, 0xc0, !PT ;  /* 0xfffffe0005057812 */ /* 0x000fe400078ec0ff */
[----:B------:R-:W-:Y:S01]  /*0c30*/  LOP3.LUT R10, R10, 0xfffffff8, RZ, 0xc0, !PT ;  /* 0xfffffff80a0a7812 */ /* 0x000fe200078ec0ff */
[----:B------:R-:W-:Y:S01]  /*0c40*/  IMAD.IADD R3, R4, 0x1, -R3 ;  /* 0x0000000104037824 */ /* 0x000fe200078e0a03 */
[----:B------:R-:W-:Y:S01]  /*0c50*/  LOP3.LUT R4, R0, 0xfffffffc, RZ, 0xc0, !PT ;  /* 0xfffffffc00047812 */ /* 0x000fe200078ec0ff */
[----:B------:R-:W-:Y:S01]  /*0c60*/  IMAD R2, R2, 0x20, R5 ;  /* 0x0000002002027824 */ /* 0x000fe200078e0205 */
[----:B------:R-:W-:Y:S01]  /*0c70*/  LEA.HI R7, R7, R12, RZ, 0x5 ;  /* 0x0000000c07077211 */ /* 0x000fe200078f28ff */
[----:B------:R-:W-:Y:S01]  /*0c80*/  IMAD.IADD R10, R9, 0x1, -R10 ;  /* 0x00000001090a7824 */ /* 0x000fe200078e0a0a */
[----:B------:R-:W-:Y:S01]  /*0c90*/  LOP3.LUT R8, R8, 0x7ffffffc, RZ, 0xc0, !PT ;  /* 0x7ffffffc08087812 */ /* 0x000fe200078ec0ff */
[----:B------:R-:W-:Y:S01]  /*0ca0*/  IMAD.IADD R9, R13, 0x1, -R4 ;  /* 0x000000010d097824 */ /* 0x000fe200078e0a04 */
[----:B------:R-:W-:Y:S01]  /*0cb0*/  LEA.HI R6, R6, R6, RZ, 0x1 ;  /* 0x0000000606067211 */ /* 0x000fe200078f08ff */
[----:B------:R-:W-:Y:S01]  /*0cc0*/  IMAD R2, R3, 0x8, R2 ;  /* 0x0000000803027824 */ /* 0x000fe200078e0202 */
[----:B------:R-:W-:Y:S01]  /*0cd0*/  SHF.R.S32.HI R7, RZ, 0x5, R7 ;  /* 0x00000005ff077819 */ /* 0x000fe20000011407 */
[----:B------:R-:W-:Y:S01]  /*0ce0*/  IMAD.SHL.U32 R16, R9, 0x8, RZ ;  /* 0x0000000809107824 */ /* 0x000fe200078e00ff */
[----:B------:R-:W-:Y:S01]  /*0cf0*/  SHF.R.S32.HI R0, RZ, 0x2, R0 ;  /* 0x00000002ff007819 */ /* 0x000fe20000011400 */
[----:B------:R-:W-:Y:S01]  /*0d00*/  IMAD.IADD R8, R12, 0x1, -R8 ;  /* 0x000000010c087824 */ /* 0x000fe200078e0a08 */
[----:B------:R0:W-:Y:S01]  /*0d10*/  STL [R1+0x24], R2 ;  /* 0x0000240201007387 */ /* 0x0001e20000100800 */
[----:B------:R-:W-:-:S02]  /*0d20*/  IMAD R6, R6, -0x3, R14 ;  /* 0xfffffffd06067824 */ /* 0x000fc400078e020e */
[----:B------:R-:W-:Y:S02]  /*0d30*/  IMAD R7, R7, 0x10, R10 ;  /* 0x0000001007077824 */ /* 0x000fe400078e020a */
[C---:B------:R-:W-:Y:S02]  /*0d40*/  VIADD R17, R16.reuse, 0x20 ;  /* 0x0000002010117836 */ /* 0x040fe40000000000 */
[----:B------:R-:W-:Y:S02]  /*0d50*/  VIADD R18, R16, 0x40 ;  /* 0x0000004010127836 */ /* 0x000fe40000000000 */
[----:B------:R-:W-:Y:S01]  /*0d60*/  IMAD.SHL.U32 R4, R8, 0x2, RZ ;  /* 0x0000000208047824 */ /* 0x000fe200078e00ff */
[----:B0-----:R-:W-:Y:S01]  /*0d70*/  LEA.HI R2, R9, R9, RZ, 0x1 ;  /* 0x0000000909027211 */ /* 0x001fe200078f08ff */
[----:B------:R-:W-:Y:S01]  /*0d80*/  IMAD R5, R6, 0x40, R7 ;  /* 0x0000004006057824 */ /* 0x000fe200078e0207 */
[----:B------:R-:W-:Y:S01]  /*0d90*/  SHF.R.S32.HI R3, RZ, 0x1f, R17 ;  /* 0x0000001fff037819 */ /* 0x000fe20000011411 */
[C---:B------:R-:W-:Y:S01]  /*0da0*/  VIADD R3, R4.reuse, 0x8 ;  /* 0x0000000804037836 */ /* 0x040fe20000000000 */
[----:B------:R-:W-:Y:S01]  /*0db0*/  SHF.R.S32.HI R0, RZ, 0x1f, R18 ;  /* 0x0000001fff007819 */ /* 0x000fe20000011412 */
[----:B------:R-:W-:Y:S01]  /*0dc0*/  VIADD R0, R4, 0x10 ;  /* 0x0000001004007836 */ /* 0x000fe20000000000 */
[----:B------:R-:W-:Y:S01]  /*0dd0*/  LOP3.LUT R2, R2, 0x1ffffffe, RZ, 0xc0, !PT ;  /* 0x1ffffffe02027812 */ /* 0x000fe200078ec0ff */
[C---:B------:R-:W-:Y:S01]  /*0de0*/  VIADD R157, R4.reuse, 0x18 ;  /* 0x00000018049d7836 */ /* 0x040fe20000000000 */
[----:B------:R-:W-:Y:S01]  /*0df0*/  STL [R1+0x1c], R5 ;  /* 0x00001c0501007387 */ /* 0x000fe20000100800 */
[----:B------:R-:W-:-:S02]  /*0e00*/  VIADD R154, R4, 0x30 ;  /* 0x00000030049a7836 */ /* 0x000fc40000000000 */
[C---:B------:R-:W-:Y:S01]  /*0e10*/  VIADD R156, R4.reuse, 0x20 ;  /* 0x00000020049c7836 */ /* 0x040fe20000000000 */
[----:B------:R0:W-:Y:S01]  /*0e20*/  STL [R1+0x8], R4 ;  /* 0x0000080401007387 */ /* 0x0001e20000100800 */
[C---:B------:R-:W-:Y:S02]  /*0e30*/  VIADD R155, R4.reuse, 0x28 ;  /* 0x00000028049b7836 */ /* 0x040fe40000000000 */
[C---:B------:R-:W-:Y:S01]  /*0e40*/  VIADD R153, R4.reuse, 0x38 ;  /* 0x0000003804997836 */ /* 0x040fe20000000000 */
[----:B------:R1:W-:Y:S01]  /*0e50*/  STL [R1+0x4], R3 ;  /* 0x0000040301007387 */ /* 0x0003e20000100800 */
[C---:B------:R-:W-:Y:S02]  /*0e60*/  VIADD R152, R4.reuse, 0x40 ;  /* 0x0000004004987836 */ /* 0x040fe40000000000 */
[C---:B------:R-:W-:Y:S01]  /*0e70*/  VIADD R23, R4.reuse, 0x48 ;  /* 0x0000004804177836 */ /* 0x040fe20000000000 */
[----:B------:R2:W-:Y:S01]  /*0e80*/  STL [R1], R0 ;  /* 0x0000000001007387 */ /* 0x0005e20000100800 */
[----:B------:R-:W-:-:S02]  /*0e90*/  VIADD R22, R4, 0x50 ;  /* 0x0000005004167836 */ /* 0x000fc40000000000 */
[----:B------:R-:W-:Y:S01]  /*0ea0*/  VIADD R19, R4, 0x58 ;  /* 0x0000005804137836 */ /* 0x000fe20000000000 */
[----:B0-----:R-:W-:Y:S01]  /*0eb0*/  SHF.R.S32.HI R4, RZ, 0x1f, R3 ;  /* 0x0000001fff047819 */ /* 0x001fe20000011403 */
[----:B------:R-:W-:Y:S01]  /*0ec0*/  IMAD.IADD R2, R9, 0x1, -R2 ;  /* 0x0000000109027824 */ /* 0x000fe200078e0a02 */
[----:B-1----:R-:W-:-:S03]  /*0ed0*/  SHF.R.S32.HI R3, RZ, 0x1f, R0 ;  /* 0x0000001fff037819 */ /* 0x002fc60000011400 */
[----:B------:R0:W-:Y:S01]  /*0ee0*/  STL [R1+0x18], R4 ;  /* 0x0000180401007387 */ /* 0x0001e20000100800 */
[----:B--2---:R-:W-:Y:S02]  /*0ef0*/  SHF.R.S32.HI R0, RZ, 0x1f, R157 ;  /* 0x0000001fff007819 */ /* 0x004fe4000001149d */
[----:B------:R-:W-:Y:S01]  /*0f00*/  SHF.R.S32.HI R0, RZ, 0x1f, R154 ;  /* 0x0000001fff007819 */ /* 0x000fe2000001149a */
[----:B------:R1:W-:Y:S01]  /*0f10*/  STL [R1+0x14], R3 ;  /* 0x0000140301007387 */ /* 0x0003e20000100800 */
[----:B------:R-:W-:Y:S01]  /*0f20*/  SHF.R.S32.HI R0, RZ, 0x1f, R23 ;  /* 0x0000001fff007819 */ /* 0x000fe20000011417 */
[----:B------:R-:W-:Y:S01]  /*0f30*/  IMAD R0, R2, 0x8, R5 ;  /* 0x0000000802007824 */ /* 0x000fe200078e0205 */
[----:B0-----:R-:W-:-:S04]  /*0f40*/  SHF.R.S32.HI R4, RZ, 0x1f, R156 ;  /* 0x0000001fff047819 */ /* 0x001fc8000001149c */
[----:B------:R0:W-:Y:S01]  /*0f50*/  STL [R1+0x20], R0 ;  /* 0x0000200001007387 */ /* 0x0001e20000100800 */
[----:B------:R-:W-:Y:S02]  /*0f60*/  SHF.R.S32.HI R4, RZ, 0x1f, R153 ;  /* 0x0000001fff047819 */ /* 0x000fe40000011499 */
[----:B-1----:R-:W-:Y:S02]  /*0f70*/  SHF.R.S32.HI R3, RZ, 0x1f, R155 ;  /* 0x0000001fff037819 */ /* 0x002fe4000001149b */
[----:B------:R-:W-:Y:S02]  /*0f80*/  SHF.R.S32.HI R3, RZ, 0x1f, R152 ;  /* 0x0000001fff037819 */ /* 0x000fe40000011498 */
[----:B------:R-:W-:Y:S02]  /*0f90*/  SHF.R.S32.HI R4, RZ, 0x1f, R22 ;  /* 0x0000001fff047819 */ /* 0x000fe40000011416 */
[----:B------:R-:W-:-:S07]  /*0fa0*/  SHF.R.S32.HI R3, RZ, 0x1f, R19 ;  /* 0x0000001fff037819 */ /* 0x000fce0000011413 */
.L_x_175:
[----:B------:R-:W-:Y:S01]  /*0fb0*/  ULDC.64 UR8, c[0x0][0xc88] ;  /* 0x0003220000087ab9 */ /* 0x000fe20000000a00 */
[----:B------:R-:W-:Y:S01]  /*0fc0*/  ULDC.64 UR10, c[0x0][0xa20] ;  /* 0x00028800000a7ab9 */ /* 0x000fe20000000a00 */
[----:B------:R-:W-:Y:S02]  /*0fd0*/  UIMAD.WIDE UR8, UR7, 0x4, UR8 ;  /* 0x00000004070878a5 */ /* 0x000fe4000f8e0208 */
[----:B------:R-:W-:Y:S01]  /*0fe0*/  UISETP.NE.U32.AND UP1, UPT, UR10, URZ, UPT ;  /* 0x0000003f0a00728c */ /* 0x000fe2000bf25070 */
[----:B------:R-:W-:Y:S01]  /*0ff0*/  ULDC UR4, c[0x0][0x424] ;  /* 0x0001090000047ab9 */ /* 0x000fe20000000800 */
[----:B------:R-:W-:Y:S02]  /*1000*/  ULDC UR7, c[0x0][0x2f0] ;  /* 0x0000bc0000077ab9 */ /* 0x000fe40000000800 */
[----:B01--4-:R-:W-:Y:S02]  /*1010*/  IMAD.U32 R2, RZ, RZ, UR8 ;  /* 0x00000008ff027e24 */ /* 0x013fe4000f8e00ff */
[----:B------:R-:W-:Y:S01]  /*1020*/  IMAD.U32 R3, RZ, RZ, UR9 ;  /* 0x00000009ff037e24 */ /* 0x000fe2000f8e00ff */
[----:B------:R-:W-:-:S04]  /*1030*/  ULDC.64 UR8, c[0x0][0xa28] ;  /* 0x00028a0000087ab9 */ /* 0x000fc80000000a00 */
[----:B--2---:R-:W2:Y:S01]  /*1040*/  LDG.E R2, desc[UR52][R2.64] ;  /* 0x0000003402027981 */ /* 0x004ea2000c1e1900 */
[----:B------:R-:W-:Y:S02]  /*1050*/  UISETP.NE.U32.AND UP0, UPT, UR8, URZ, UPT ;  /* 0x0000003f0800728c */ /* 0x000fe4000bf05070 */
[----:B------:R-:W-:Y:S02]  /*1060*/  UISETP.NE.AND.EX UP1, UPT, UR11, URZ, UPT, UP1 ;  /* 0x0000003f0b00728c */ /* 0x000fe4000bf25310 */
[----:B------:R-:W-:-:S04]  /*1070*/  UISETP.NE.AND.EX UP0, UPT, UR9, URZ, UPT, UP0 ;  /* 0x0000003f0900728c */ /* 0x000fc8000bf05300 */
[----:B------:R-:W-:Y:S02]  /*1080*/  PLOP3.LUT P1, PT, PT, PT, UP1, 0x80, 0x0 ;  /* 0x000000000000781c */ /* 0x000fe40003f2f018 */
[----:B------:R-:W-:Y:S02]  /*1090*/  PLOP3.LUT P0, PT, PT, PT, UP0, 0x80, 0x0 ;  /* 0x000000000000781c */ /* 0x000fe40003f0f008 */
[----:B--2---:R-:W-:-:S13]  /*10a0*/  R2UR UR38, R2 ;  /* 0x00000000022672ca */ /* 0x004fda00000e0000 */
[----:B------:R-:W-:Y:S02]  /*10b0*/  USHF.R.S32.HI UR39, URZ, 0x1f, UR38 ;  /* 0x0000001f3f277899 */ /* 0x000fe40008011426 */
[----:B------:R-:W-:-:S04]  /*10c0*/  @UP0 ULEA UR8, UP2, UR38, UR8, 0x2 ;  /* 0x0000000826080291 */ /* 0x000fc8000f84103f */
[----:B------:R-:W-:Y:S02]  /*10d0*/  @UP0 ULEA.HI.X UR9, UR38, UR9, UR39, 0x2, UP2 ;  /* 0x0000000926090291 */ /* 0x000fe400090f1427 */
[----:B------:R-:W-:Y:S01]  /*10e0*/  @UP1 ULEA UR10, UP0, UR38, UR10, 0x2 ;  /* 0x0000000a260a1291 */ /* 0x000fe2000f80103f */
[----:B------:R-:W-:-:S03]  /*10f0*/  IMAD.U32 R2, RZ, RZ, UR8 ;  /* 0x00000008ff027e24 */ /* 0x000fc6000f8e00ff */
[----:B------:R-:W-:Y:S01]  /*1100*/  @UP1 ULEA.HI.X UR11, UR38, UR11, UR39, 0x2, UP0 ;  /* 0x0000000b260b1291 */ /* 0x000fe200080f1427 */
[----:B------:R-:W-:Y:S01]  /*1110*/  IMAD.U32 R3, RZ, RZ, UR9 ;  /* 0x00000009ff037e24 */ /* 0x000fe2000f8e00ff */
[----:B------:R-:W-:Y:S01]  /*1120*/  ULDC.64 UR8, c[0x0][0x418] ;  /* 0x0001060000087ab9 */ /* 0x000fe20000000a00 */
[----:B------:R-:W-:-:S03]  /*1130*/  IMAD.U32 R4, RZ, RZ, UR10 ;  /* 0x0000000aff047e24 */ /* 0x000fc6000f8e00ff */
[----:B---3--:R-:W-:Y:S01]  /*1140*/  IMAD.U32 R5, RZ, RZ, UR11 ;  /* 0x0000000bff057e24 */ /* 0x008fe2000f8e00ff */
[----:B------:R-:W2:Y:S04]  /*1150*/  @P0 LDG.E R2, desc[UR52][R2.64] ;  /* 0x0000003402020981 */ /* 0x000ea8000c1e1900 */
[----:B------:R-:W3:Y:S01]  /*1160*/  @P1 LDG.E R4, desc[UR52][R4.64] ;  /* 0x0000003404041981 */ /* 0x000ee2000c1e1900 */
[----:B------:R-:W-:Y:S01]  /*1170*/  UISETP.NE.U32.AND UP0, UPT, UR8, URZ, UPT ;  /* 0x0000003f0800728c */ /* 0x000fe2000bf05070 */
[----:B------:R-:W-:Y:S01]  /*1180*/  UMOV UR41, UR6 ;  /* 0x0000000600297c82 */ /* 0x000fe20008000000 */
[----:B------:R-:W-:Y:S02]  /*1190*/  UMOV UR49, URZ ;  /* 0x0000003f00317c82 */ /* 0x000fe40008000000 */
[----:B------:R-:W-:-:S02]  /*11a0*/  UISETP.NE.AND.EX UP0, UPT, UR9, URZ, UPT, UP0 ;  /* 0x0000003f0900728c */ /* 0x000fc4000bf05300 */
[----:B------:R-:W-:Y:S02]  /*11b0*/  ULOP3.LUT UR42, UR5, 0xffff, URZ, 0xc0, !UPT ;  /* 0x0000ffff052a7892 */ /* 0x000fe4000f8ec03f */
[----:B------:R-:W-:Y:S02]  /*11c0*/  USEL UR4, UR4, 0x1, UP0 ;  /* 0x0000000104047887 */ /* 0x000fe40008000000 */
[----:B------:R-:W-:Y:S02]  /*11d0*/  ULOP3.LUT UR6, UR5, 0xff0000, URZ, 0xc0, !UPT ;  /* 0x00ff000005067892 */ /* 0x000fe4000f8ec03f */
[----:B------:R-:W-:Y:S02]  /*11e0*/  UIMAD UR4, UR4, UR7, URZ ;  /* 0x00000007040472a4 */ /* 0x000fe4000f8e023f */
[----:B------:R-:W-:Y:S01]  /*11f0*/  ULOP3.LUT UR7, UR5, 0xff000000, URZ, 0xc0, !UPT ;  /* 0xff00000005077892 */ /* 0x000fe2000f8ec03f */
[----:B--2---:R-:W-:-:S04]  /*1200*/  @P0 R2UR UR49, R2 ;  /* 0x00000000023102ca */ /* 0x004fc800000e0000 */
[----:B---3--:R-:W-:Y:S01]  /*1210*/  @P1 R2UR UR4, R4 ;  /* 0x00000000040412ca */ /* 0x008fe200000e0000 */
[----:B-----5:R-:W-:-:S14]  /*1220*/  @P1 BRA `(.L_x_136) ;  /* 0x0000000000341947 */ /* 0x020fdc0003800000 */
[----:B------:R-:W-:Y:S02]  /*1230*/  ULDC.64 UR8, c[0x0][0xa08] ;  /* 0x0002820000087ab9 */ /* 0x000fe40000000a00 */
[----:B------:R-:W-:-:S04]  /*1240*/  ISETP.NE.U32.AND P0, PT, RZ, UR8, PT ;  /* 0x00000008ff007c0c */ /* 0x000fc8000bf05070 */
[----:B------:R-:W-:-:S13]  /*1250*/  ISETP.NE.AND.EX P0, PT, RZ, UR9, PT, P0 ;  /* 0x00000009ff007c0c */ /* 0x000fda000bf05300 */
[----:B------:R-:W-:Y:S05]  /*1260*/  @!P0 BRA `(.L_x_136) ;  /* 0x0000000000248947 */ /* 0x000fea0003800000 */
[----:B------:R-:W-:Y:S02]  /*1270*/  ULDC.64 UR4, c[0x0][0xa08] ;  /* 0x0002820000047ab9 */ /* 0x000fe40000000a00 */
[----:B------:R-:W-:-:S06]  /*1280*/  UIMAD.WIDE UR4, UR38, 0x4, UR4 ;  /* 0x00000004260478a5 */ /* 0x000fcc000f8e0204 */
[----:B------:R-:W-:Y:S02]  /*1290*/  IMAD.U32 R2, RZ, RZ, UR4 ;  /* 0x00000004ff027e24 */ /* 0x000fe4000f8e00ff */
[----:B------:R-:W-:-:S05]  /*12a0*/  IMAD.U32 R3, RZ, RZ, UR5 ;  /* 0x00000005ff037e24 */ /* 0x000fca000f8e00ff */
[----:B------:R-:W2:Y:S04]  /*12b0*/  LDG.E R4, desc[UR52][R2.64] ;  /* 0x0000003402047981 */ /* 0x000ea8000c1e1900 */
[----:B0-----:R-:W3:Y:S01]  /*12c0*/  LDG.E R0, desc[UR52][R2.64+0x4] ;  /* 0x0000043402007981 */ /* 0x001ee2000c1e1900 */
[----:B--2---:R-:W-:Y:S02]  /*12d0*/  R2UR UR4, R4 ;  /* 0x00000000040472ca */ /* 0x004fe400000e0000 */
[----:B---3--:R-:W-:-:S13]  /*12e0*/  R2UR UR5, R0 ;  /* 0x00000000000572ca */ /* 0x008fda00000e0000 */
[----:B------:R-:W-:-:S12]  /*12f0*/  UIADD3 UR4, -UR4, UR5, URZ ;  /* 0x0000000504047290 */ /* 0x000fd8000fffe13f */
.L_x_136:
[----:B------:R-:W-:Y:S02]  /*1300*/  UIADD3 UR49, -UR49, UR4, URZ ;  /* 0x0000000431317290 */ /* 0x000fe4000fffe13f */
[----:B------:R-:W-:Y:S02]  /*1310*/  USHF.R.U32.HI UR7, URZ, 0x8, UR7 ;  /* 0x000000083f077899 */ /* 0x000fe40008011607 */
[----:B------:R-:W-:Y:S02]  /*1320*/  UISETP.GE.AND UP0, UPT, UR49, 0x1, UPT ;  /* 0x000000013100788c */ /* 0x000fe4000bf06270 */
[----:B------:R-:W-:Y:S02]  /*1330*/  UIADD3 UR4, UR49, 0x7f, URZ ;  /* 0x0000007f31047890 */ /* 0x000fe4000fffe03f */
[----:B------:R-:W-:Y:S02]  /*1340*/  ULEA.HI UR6, UR6, UR7, URZ, 0x10 ;  /* 0x0000000706067291 */ /* 0x000fe4000f8f803f */
[----:B------:R-:W-:Y:S01]  /*1350*/  PLOP3.LUT P0, PT, PT, PT, UP0, 0x80, 0x0 ;  /* 0x000000000000781c */ /* 0x000fe20003f0f008 */
[----:B------:R-:W-:-:S02]  /*1360*/  USHF.R.S32.HI UR5, URZ, 0x1f, UR4 ;  /* 0x0000001f3f057899 */ /* 0x000fc40008011404 */
[----:B------:R-:W-:Y:S02]  /*1370*/  ULOP3.LUT UR43, UR6, 0xff, URZ, 0xc0, !UPT ;  /* 0x000000ff062b7892 */ /* 0x000fe4000f8ec03f */
[----:B------:R-:W-:Y:S02]  /*1380*/  ULEA.HI UR5, UR5, UR4, URZ, 0x7 ;  /* 0x0000000405057291 */ /* 0x000fe4000f8f383f */
[----:B------:R-:W-:Y:S01]  /*1390*/  USHF.R.U32.HI UR44, URZ, 0x10, UR6 ;  /* 0x000000103f2c7899 */ /* 0x000fe20008011606 */
[----:B------:R-:W-:Y:S01]  /*13a0*/  UMOV UR4, URZ ;  /* 0x0000003f00047c82 */ /* 0x000fe20008000000 */
[----:B------:R-:W-:-:S04]  /*13b0*/  USHF.R.S32.HI UR9, URZ, 0x7, UR5 ;  /* 0x000000073f097899 */ /* 0x000fc80008011405 */
[----:B------:R-:W-:Y:S08]  /*13c0*/  @!P0 BRA `(.L_x_137) ;  /* 0x0000000000908947 */ /* 0x000ff00003800000 */
[----:B------:R-:W-:Y:S01]  /*13d0*/  UISETP.NE.AND UP0, UPT, UR44, URZ, UPT ;  /* 0x0000003f2c00728c */ /* 0x000fe2000bf05270 */
[----:B------:R-:W-:-:S03]  /*13e0*/  ULDC UR4, c[0x0][0x9f0] ;  /* 0x00027c0000047ab9 */ /* 0x000fc60000000800 */
[----:B------:R-:W-:-:S03]  /*13f0*/  USEL UR10, UR44, UR4, UP0 ;  /* 0x000000042c0a7287 */ /* 0x000fc60008000000 */
[----:B------:R-:W-:Y:S01]  /*1400*/  UMOV UR4, URZ ;  /* 0x0000003f00047c82 */ /* 0x000fe20008000000 */
[----:B------:R-:W-:Y:S02]  /*1410*/  UIADD3 UR6, UR9, -0x1, UR10 ;  /* 0xffffffff09067890 */ /* 0x000fe4000fffe00a */
[----:B------:R-:W-:-:S04]  /*1420*/  IMAD.U32 R3, RZ, RZ, UR10 ;  /* 0x0000000aff037e24 */ /* 0x000fc8000f8e00ff */
[----:B------:R-:W-:Y:S01]  /*1430*/  IMAD.U32 R4, RZ, RZ, UR6 ;  /* 0x00000006ff047e24 */ /* 0x000fe2000f8e00ff */
[-C--:B0-----:R-:W-:Y:S01]  /*1440*/  IABS R0, R3.reuse ;  /* 0x0000000300007213 */ /* 0x081fe20000000000 */
[----:B------:R-:W-:Y:S01]  /*1450*/  ULOP3.LUT UR6, UR6, UR10, URZ, 0x3c, !UPT ;  /* 0x0000000a06067292 */ /* 0x000fe2000f8e3c3f */
[----:B------:R-:W-:Y:S02]  /*1460*/  IABS R5, R3 ;  /* 0x0000000300057213 */ /* 0x000fe40000000000 */
        /* <DEDUP_REMOVED lines=26> */
.L_x_137:
[----:B------:R-:W-:Y:S01]  /*1610*/  UIMAD UR45, UR43, UR4, URZ ;  /* 0x000000042b2d72a4 */ /* 0x000fe2000f8e023f */
[----:B0-----:R-:W-:Y:S01]  /*1620*/  IMAD.U32 R0, RZ, RZ, UR9 ;  /* 0x00000009ff007e24 */ /* 0x001fe2000f8e00ff */
[----:B------:R-:W-:Y:S01]  /*1630*/  PLOP3.LUT P0, PT, PT, PT, PT, 0x80, 0x0 ;  /* 0x000000000000781c */ /* 0x000fe20003f0f070 */
[----:B------:R-:W-:Y:S01]  /*1640*/  IMAD.U32 R3, RZ, RZ, UR4 ;  /* 0x00000004ff037e24 */ /* 0x000fe2000f8e00ff */
[----:B------:R-:W-:Y:S01]  /*1650*/  CS2R R14, SRZ ;  /* 0x00000000000e7805 */ /* 0x000fe2000001ff00 */
[----:B------:R-:W-:Y:S01]  /*1660*/  IMAD.MOV.U32 R13, RZ, RZ, RZ ;  /* 0x000000ffff0d7224 */ /* 0x000fe200078e00ff */
[----:B------:R-:W-:Y:S02]  /*1670*/  CS2R R40, SRZ ;  /* 0x0000000000287805 */ /* 0x000fe4000001ff00 */
[----:B------:R-:W-:Y:S02]  /*1680*/  CS2R R8, SRZ ;  /* 0x0000000000087805 */ /* 0x000fe4000001ff00 */
[----:B------:R-:W-:-:S02]  /*1690*/  VIADDMNMX R0, R3, UR45, R0, PT ;  /* 0x0000002d03007c46 */ /* 0x000fc4000b800100 */
[----:B------:R-:W-:Y:S02]  /*16a0*/  CS2R R2, SRZ ;  /* 0x0000000000027805 */ /* 0x000fe4000001ff00 */
[----:B------:R-:W-:Y:S01]  /*16b0*/  CS2R R10, SRZ ;  /* 0x00000000000a7805 */ /* 0x000fe2000001ff00 */
[----:B------:R-:W-:Y:S01]  /*16c0*/  IMAD.MOV.U32 R91, RZ, RZ, RZ ;  /* 0x000000ffff5b7224 */ /* 0x000fe200078e00ff */
[----:B------:R-:W-:Y:S01]  /*16d0*/  R2UR UR48, R0 ;  /* 0x00000000003072ca */ /* 0x000fe200000e0000 */
[----:B------:R-:W-:Y:S01]  /*16e0*/  IMAD.MOV.U32 R0, RZ, RZ, RZ ;  /* 0x000000ffff007224 */ /* 0x000fe200078e00ff */
[----:B------:R-:W-:Y:S02]  /*16f0*/  CS2R R20, SRZ ;  /* 0x0000000000147805 */ /* 0x000fe4000001ff00 */
[----:B------:R-:W-:Y:S02]  /*1700*/  CS2R R32, SRZ ;  /* 0x0000000000207805 */ /* 0x000fe4000001ff00 */
[----:B------:R-:W-:-:S02]  /*1710*/  CS2R R24, SRZ ;  /* 0x0000000000187805 */ /* 0x000fc4000001ff00 */
[----:B------:R-:W-:Y:S01]  /*1720*/  CS2R R34, SRZ ;  /* 0x0000000000227805 */ /* 0x000fe2000001ff00 */
[----:B------:R-:W-:Y:S01]  /*1730*/  IMAD.MOV.U32 R99, RZ, RZ, RZ ;  /* 0x000000ffff637224 */ /* 0x000fe200078e00ff */
[----:B------:R-:W-:Y:S01]  /*1740*/  CS2R R36, SRZ ;  /* 0x0000000000247805 */ /* 0x000fe2000001ff00 */
[----:B------:R-:W-:Y:S01]  /*1750*/  IMAD.MOV.U32 R108, RZ, RZ, RZ ;  /* 0x000000ffff6c7224 */ /* 0x000fe200078e00ff */
[----:B------:R-:W-:Y:S02]  /*1760*/  CS2R R26, SRZ ;  /* 0x00000000001a7805 */ /* 0x000fe4000001ff00 */
[----:B------:R-:W-:Y:S02]  /*1770*/  CS2R R38, SRZ ;  /* 0x0000000000267805 */ /* 0x000fe4000001ff00 */
[----:B------:R-:W-:Y:S02]  /*1780*/  CS2R R42, SRZ ;  /* 0x00000000002a7805 */ /* 0x000fe4000001ff00 */
[----:B------:R-:W-:Y:S01]  /*1790*/  CS2R R114, SRZ ;  /* 0x0000000000727805 */ /* 0x000fe2000001ff00 */
[----:B------:R-:W-:Y:S01]  /*17a0*/  UISETP.GT.AND UP0, UPT, UR48, UR45, UPT ;  /* 0x0000002d3000728c */ /* 0x000fe2000bf04270 */
[----:B------:R-:W-:Y:S01]  /*17b0*/  CS2R R28, SRZ ;  /* 0x00000000001c7805 */ /* 0x000fe2000001ff00 */
[----:B------:R-:W-:Y:S01]  /*17c0*/  IMAD.MOV.U32 R44, RZ, RZ, RZ ;  /* 0x000000ffff2c7224 */ /* 0x000fe200078e00ff */
[----:B------:R-:W-:Y:S01]  /*17d0*/  CS2R R30, SRZ ;  /* 0x00000000001e7805 */ /* 0x000fe2000001ff00 */
[----:B------:R-:W-:Y:S01]  /*17e0*/  IMAD.MOV.U32 R124, RZ, RZ, RZ ;  /* 0x000000ffff7c7224 */ /* 0x000fe200078e00ff */
[----:B------:R-:W-:-:S02]  /*17f0*/  CS2R R126, SRZ ;  /* 0x00000000007e7805 */ /* 0x000fc4000001ff00 */
[----:B------:R-:W-:Y:S01]  /*1800*/  PLOP3.LUT P1, PT, PT, PT, UP0, 0x80, 0x0 ;  /* 0x000000000000781c */ /* 0x000fe20003f2f008 */
[----:B------:R-:W-:Y:S01]  /*1810*/  IMAD.MOV.U32 R67, RZ, RZ, RZ ;  /* 0x000000ffff437224 */ /* 0x000fe200078e00ff */
[----:B------:R-:W-:Y:S01]  /*1820*/  CS2R R46, SRZ ;  /* 0x00000000002e7805 */ /* 0x000fe2000001ff00 */
[----:B------:R-:W-:Y:S01]  /*1830*/  IMAD.MOV.U32 R48, RZ, RZ, RZ ;  /* 0x000000ffff307224 */ /* 0x000fe200078e00ff */
[----:B------:R-:W-:Y:S01]  /*1840*/  CS2R R134, SRZ ;  /* 0x0000000000867805 */ /* 0x000fe2000001ff00 */
[----:B------:R-:W-:Y:S02]  /*1850*/  IMAD.MOV.U32 R132, RZ, RZ, RZ ;  /* 0x000000ffff847224 */ /* 0x000fe400078e00ff */
[----:B------:R-:W-:Y:S02]  /*1860*/  IMAD.MOV.U32 R129, RZ, RZ, RZ ;  /* 0x000000ffff817224 */ /* 0x000fe400078e00ff */
[----:B------:R-:W-:-:S04]  /*1870*/  IMAD.MOV.U32 R50, RZ, RZ, RZ ;  /* 0x000000ffff327224 */ /* 0x000fc800078e00ff */
[----:B------:R-:W-:Y:S05]  /*1880*/  @!P1 BRA `(.L_x_138) ;  /* 0x0000005800f49947 */ /* 0x000fea0003800000 */
[----:B------:R-:W0:Y:S01]  /*1890*/  S2R R4, SR_TID.X ;  /* 0x0000000000047919 */ /* 0x000e220000002100 */
[----:B------:R-:W1:Y:S01]  /*18a0*/  S2UR UR8, SR_CgaCtaId ;  /* 0x00000000000879c3 */ /* 0x000e620000008800 */
[----:B------:R-:W-:Y:S02]  /*18b0*/  UMOV UR7, 0x400 ;  /* 0x0000040000077882 */ /* 0x000fe40000000000 */
[----:B-1----:R-:W-:Y:S01]  /*18c0*/  ULEA UR7, UR8, UR7, 0x18 ;  /* 0x0000000708077291 */ /* 0x002fe2000f8ec03f */
[----:B0-----:R-:W-:-:S05]  /*18d0*/  VIADD R5, R4, 0xffffff80 ;  /* 0xffffff8004057836 */ /* 0x001fca0000000000 */
[----:B------:R-:W-:-:S04]  /*18e0*/  SHF.R.S32.HI R4, RZ, 0x1f, R5 ;  /* 0x0000001fff047819 */ /* 0x000fc80000011405 */
[----:B------:R-:W-:-:S04]  /*18f0*/  LEA.HI R4, R4, R5, RZ, 0x7 ;  /* 0x0000000504047211 */ /* 0x000fc800078f38ff */
[----:B------:R-:W-:-:S05]  /*1900*/  SHF.R.S32.HI R4, RZ, 0x7, R4 ;  /* 0x00000007ff047819 */ /* 0x000fca0000011404 */
[----:B------:R-:W0:Y:S02]  /*1910*/  SHFL.IDX PT, R0, R4, RZ, 0x1f ;  /* 0x00001fff04007589 */ /* 0x000e2400000e0000 */
[----:B0-----:R-:W-:-:S13]  /*1920*/  R2UR UR6, R0 ;  /* 0x00000000000672ca */ /* 0x001fda00000e0000 */
        /* <DEDUP_REMOVED lines=17> */
[----:B------:R-:W-:Y:S02]  /*1a40*/  IMAD.U32 R10, RZ, RZ, UR6 ;  /* 0x00000006ff0a7e24 */ /* 0x000fe4000f8e00ff */
        /* <DEDUP_REMOVED lines=8> */
.L_x_139:
[----:B------:R-:W-:Y:S01]  /*1ad0*/  ULDC.64 UR6, c[0x0][0x998] ;  /* 0x0002660000067ab9 */ /* 0x000fe20000000a00 */
[----:B------:R-:W-:Y:S01]  /*1ae0*/  ULDC.64 UR4, c[0x0][0x990] ;  /* 0x0002640000047ab9 */ /* 0x000fe20000000a00 */
[----:B------:R-:W-:Y:S02]  /*1af0*/  ISETP.NE.U32.AND P1, PT, RZ, UR6, PT ;  /* 0x00000006ff007c0c */ /* 0x000fe4000bf25070 */
[----:B------:R-:W-:Y:S02]  /*1b00*/  ISETP.NE.U32.AND P0, PT, RZ, UR4, PT ;  /* 0x00000004ff007c0c */ /* 0x000fe4000bf05070 */
[----:B------:R-:W-:Y:S02]  /*1b10*/  ISETP.NE.AND.EX P1, PT, RZ, UR7, PT, P1 ;  /* 0x00000007ff007c0c */ /* 0x000fe4000bf25310 */
[----:B------:R-:W-:-:S11]  /*1b20*/  ISETP.NE.AND.EX P0, PT, RZ, UR5, PT, P0 ;  /* 0x00000005ff007c0c */ /* 0x000fd6000bf05300 */
[----:B------:R-:W0:Y:S08]  /*1b30*/  @P1 LDC.64 R8, c[0x0][0x9b8] ;  /* 0x00026e00ff081b82 */ /* 0x000e300000000a00 */
[----:B------:R-:W1:Y:S08]  /*1b40*/  @P0 LDC.64 R6, c[0x0][0x9a8] ;  /* 0x00026a00ff060b82 */ /* 0x000e700000000a00 */
[----:B------:R-:W2:Y:S08]  /*1b50*/  @P0 LDC.64 R10, c[0x0][0x9b0] ;  /* 0x00026c00ff0a0b82 */ /* 0x000eb00000000a00 */
[----:B------:R-:W3:Y:S01]  /*1b60*/  @P1 LDC.64 R12, c[0x0][0x9c0] ;  /* 0x00027000ff0c1b82 */ /* 0x000ee20000000a00 */
[----:B0-----:R-:W-:-:S02]  /*1b70*/  @P1 IMAD R2, R8, UR39, RZ ;  /* 0x0000002708021c24 */ /* 0x001fc4000f8e02ff */
[----:B------:R-:W-:-:S04]  /*1b80*/  @P1 IMAD.WIDE.U32 R4, R8, UR38, RZ ;  /* 0x0000002608041c25 */ /* 0x000fc8000f8e00ff */
[----:B------:R-:W-:Y:S02]  /*1b90*/  @P1 IMAD R9, R9, UR38, R2 ;  /* 0x0000002609091c24 */ /* 0x000fe4000f8e0202 */
[C---:B-1----:R-:W-:Y:S02]  /*1ba0*/  @P0 IMAD R0, R6.reuse, UR39, RZ ;  /* 0x0000002706000c24 */ /* 0x042fe4000f8e02ff */
[----:B------:R-:W-:-:S04]  /*1bb0*/  @P0 IMAD.WIDE.U32 R2, R6, UR38, RZ ;  /* 0x0000002606020c25 */ /* 0x000fc8000f8e00ff */
[----:B------:R-:W-:Y:S02]  /*1bc0*/  @P0 IMAD R7, R7, UR38, R0 ;  /* 0x0000002607070c24 */ /* 0x000fe4000f8e0200 */
[----:B------:R-:W-:Y:S02]  /*1bd0*/  @P1 IMAD.IADD R5, R5, 0x1, R9 ;  /* 0x0000000105051824 */ /* 0x000fe400078e0209 */
[----:B------:R-:W-:Y:S02]  /*1be0*/  @P0 IMAD.IADD R3, R3, 0x1, R7 ;  /* 0x0000000103030824 */ /* 0x000fe400078e0207 */
[----:B------:R-:W-:Y:S02]  /*1bf0*/  IMAD.MOV.U32 R0, RZ, RZ, 0x3f800000 ;  /* 0x3f800000ff007424 */ /* 0x000fe400078e00ff */
[----:B--2---:R-:W-:-:S04]  /*1c00*/  @P0 IMAD.WIDE.U32 R2, R10, UR42, R2 ;  /* 0x0000002a0a020c25 */ /* 0x004fc8000f8e0002 */
[----:B---3--:R-:W-:Y:S01]  /*1c10*/  @P1 IMAD.WIDE.U32 R6, R12, UR42, R4 ;  /* 0x0000002a0c061c25 */ /* 0x008fe2000f8e0004 */
[----:B------:R-:W-:-:S03]  /*1c20*/  @P0 LEA R4, P2, R2, UR4, 0x2 ;  /* 0x0000000402040c11 */ /* 0x000fc6000f8410ff */
[----:B------:R-:W-:Y:S01]  /*1c30*/  @P0 IMAD R5, R11, UR42, R3 ;  /* 0x0000002a0b050c24 */ /* 0x000fe2000f8e0203 */
[----:B------:R-:W-:Y:S01]  /*1c40*/  @P1 LEA R8, P3, R6, UR6, 0x2 ;  /* 0x0000000606081c11 */ /* 0x000fe2000f8610ff */
[----:B------:R-:W-:Y:S02]  /*1c50*/  @P1 IMAD R3, R13, UR42, R7 ;  /* 0x0000002a0d031c24 */ /* 0x000fe4000f8e0207 */
[----:B------:R-:W-:Y:S01]  /*1c60*/  IMAD.MOV.U32 R7, RZ, RZ, 0x3f800000 ;  /* 0x3f800000ff077424 */ /* 0x000fe200078e00ff */
[----:B------:R-:W-:Y:S02]  /*1c70*/  @P0 LEA.HI.X R5, R2, UR5, R5, 0x2, P2 ;  /* 0x0000000502050c11 */ /* 0x000fe400090f1405 */
[----:B------:R-:W-:-:S03]  /*1c80*/  @P1 LEA.HI.X R9, R6, UR7, R3, 0x2, P3 ;  /* 0x0000000706091c11 */ /* 0x000fc600098f1403 */
[----:B------:R0:W2:Y:S04]  /*1c90*/  @P0 LDG.E R7, desc[UR52][R4.64] ;  /* 0x0000003404070981 */ /* 0x0000a8000c1e1900 */
[----:B------:R-:W2:Y:S01]  /*1ca0*/  @P1 LDG.E R0, desc[UR52][R8.64] ;  /* 0x0000003408001981 */ /* 0x000ea2000c1e1900 */
[----:B------:R-:W1:Y:S01]  /*1cb0*/  S2UR UR5, SR_CgaCtaId ;  /* 0x00000000000579c3 */ /* 0x000e620000008800 */
[----:B------:R-:W-:Y:S01]  /*1cc0*/  ULEA.HI UR4, UR46, UR46, URZ, 0x1 ;  /* 0x0000002e2e047291 */ /* 0x000fe2000f8f083f */
[----:B------:R-:W-:-:S03]  /*1cd0*/  MOV R2, 0x400 ;  /* 0x0000040000027802 */ /* 0x000fc60000000f00 */
[----:B------:R-:W-:Y:S01]  /*1ce0*/  ULOP3.LUT UR4, UR4, 0xfffffffe, URZ, 0xc0, !UPT ;  /* 0xfffffffe04047892 */ /* 0x000fe2000f8ec03f */
[----:B0-----:R-:W-:-:S03]  /*1cf0*/  IMAD.U32 R4, RZ, RZ, UR47 ;  /* 0x0000002fff047e24 */ /* 0x001fc6000f8e00ff */
[----:B------:R-:W-:Y:S02]  /*1d00*/  UIADD3 UR4, UR46, -UR4, URZ ;  /* 0x800000042e047290 */ /* 0x000fe4000fffe03f */
[----:B------:R-:W-:-:S04]  /*1d10*/  ISETP.NE.AND P0, PT, R4, 0x3, PT ;  /* 0x000000030400780c */ /* 0x000fc80003f05270 */
[----:B------:R-:W-:Y:S01]  /*1d20*/  IMAD.U32 R11, RZ, RZ, UR4 ;  /* 0x00000004ff0b7e24 */ /* 0x000fe2000f8e00ff */
[----:B------:R-:W-:-:S04]  /*1d30*/  ULDC UR4, c[0x0][0x9d8] ;  /* 0x0002760000047ab9 */ /* 0x000fc80000000800 */
[----:B------:R-:W-:Y:S01]  /*1d40*/  SHF.L.U32 R11, R11, 0x1f, RZ ;  /* 0x0000001f0b0b7819 */ /* 0x000fe200000006ff */
[----:B-1----:R-:W-:-:S05]  /*1d50*/  IMAD.U32 R3, RZ, RZ, UR5 ;  /* 0x00000005ff037e24 */ /* 0x002fca000f8e00ff */
[----:B------:R-:W-:-:S04]  /*1d60*/  LEA R2, R3, R2, 0x18 ;  /* 0x0000000203027211 */ /* 0x000fc800078ec0ff */
[----:B------:R-:W0:Y:S01]  /*1d70*/  SYNCS.PHASECHK.TRANS64.TRYWAIT P1, [R2+URZ+0x19c00], R11 ;  /* 0x019c000b020075a7 */ /* 0x000e22000802017f */
[----:B--2---:R-:W-:-:S04]  /*1d80*/  FMUL.FTZ R0, R7, R0 ;  /* 0x0000000007007220 */ /* 0x004fc80000410000 */
[----:B------:R-:W-:Y:S01]  /*1d90*/  FMUL.FTZ R0, R0, UR4 ;  /* 0x0000000400007c20 */ /* 0x000fe20008410000 */
[----:B0-----:R-:W-:Y:S06]  /*1da0*/  @!P1 BRA `(.L_x_140) ;  /* 0x000000e0007c9947 */ /* 0x001fec0003800000 */
.L_x_272:
[----:B------:R-:W-:Y:S05]  /*1db0*/  @!P0 BRA `(.L_x_141) ;  /* 0x0000000000048947 */ /* 0x000fea0003800000 */
[----:B------:R-:W-:Y:S01]  /*1dc0*/  BPT.TRAP 0x1 ;  /* 0x000000040000795c */ /* 0x000fe20000300000 */
.L_x_141:
[----:B------:R-:W-:Y:S02]  /*1dd0*/  IMAD.U32 R5, RZ, RZ, UR37 ;  /* 0x00000025ff057e24 */ /* 0x000fe4000f8e00ff */
[----:B------:R-:W-:Y:S02]  /*1de0*/  IMAD.U32 R6, RZ, RZ, UR36 ;  /* 0x00000024ff067e24 */ /* 0x000fe4000f8e00ff */
[----:B------:R-:W-:-:S03]  /*1df0*/  IMAD R4, R5, 0x8, R2 ;  /* 0x0000000805047824 */ /* 0x000fc600078e0202 */
[----:B------:R-:W-:-:S04]  /*1e00*/  SHF.L.U32 R5, R6, 0x1f, RZ ;  /* 0x0000001f06057819 */ /* 0x000fc800000006ff */
[----:B------:R1:W2:Y:S01]  /*1e10*/  SYNCS.PHASECHK.TRANS64.TRYWAIT P1, [R4+URZ+0x19c30], R5 ;  /* 0x019c3005040075a7 */ /* 0x0002a2000802017f */
[----:B------:R-:W-:Y:S05]  /*1e20*/  @!P0 BRA `(.L_x_142) ;  /* 0x0000000000048947 */ /* 0x000fea0003800000 */
[----:B------:R-:W-:Y:S01]  /*1e30*/  BPT.TRAP 0x1 ;  /* 0x000000040000795c */ /* 0x000fe20000300000 */
.L_x_142:
[----:B------:R-:W3:Y:S01]  /*1e40*/  S2R R6, SR_TID.X ;  /* 0x0000000000067919 */ /* 0x000ee20000002100 */
[----:B------:R-:W-:Y:S01]  /*1e50*/  IMAD.MOV.U32 R89, RZ, RZ, RZ ;  /* 0x000000ffff597224 */ /* 0x000fe200078e00ff */
[----:B---3--:R-:W-:Y:S01]  /*1e60*/  LOP3.LUT P2, RZ, R6, 0x7f, RZ, 0xc0, !PT ;  /* 0x0000007f06ff7812 */ /* 0x008fe2000784c0ff */
[----:B--2---:R-:W-:-:S12]  /*1e70*/  @P1 BRA `(.L_x_143) ;  /* 0x0000000000081947 */ /* 0x004fd80003800000 */
[----:B------:R-:W2:Y:S02]  /*1e80*/  SYNCS.PHASECHK.TRANS64.TRYWAIT P1, [R4+URZ+0x19c30], R5 ;  /* 0x019c3005040075a7 */ /* 0x000ea4000802017f */
[----:B--2---:R-:W-:Y:S05]  /*1e90*/  @!P1 BRA `(.L_x_144) ;  /* 0x000000e000549947 */ /* 0x004fea0003800000 */
.L_x_143:
[----:B------:R-:W-:Y:S05]  /*1ea0*/  WARPSYNC.ALL ;  /* 0x0000000000007948 */ /* 0x000fea0003800000 */
[----:B------:R-:W-:Y:S01]  /*1eb0*/  R2UR UR4, R2 ;  /* 0x00000000020472ca */ /* 0x000fe200000e0000 */
[----:B------:R-:W-:Y:S01]  /*1ec0*/  ULOP3.LUT UR12, UR50, 0x10000, URZ, 0xfc, !UPT ;  /* 0x00010000320c7892 */ /* 0x000fe2000f8efc3f */
[----:B------:R-:W-:Y:S01]  /*1ed0*/  WARPGROUP.ARRIVE ;  /* 0x00000000000079c5 */ /* 0x000fe20000000000 */
[----:B------:R-:W-:Y:S01]  /*1ee0*/  UMOV UR13, 0xc0000010 ;  /* 0xc0000010000d7882 */ /* 0x000fe20000000000 */
[----:B------:R-:W-:Y:S01]  /*1ef0*/  UMOV UR15, 0xc0000010 ;  /* 0xc0000010000f7882 */ /* 0x000fe20000000000 */
[----:B------:R-:W3:Y:S01]  /*1f00*/  LDL R94, [R1+0x8] ;  /* 0x00000800015e7983 */ /* 0x000ee20000100800 */
[----:B------:R-:W-:Y:S01]  /*1f10*/  UMOV UR5, 0xc0000010 ;  /* 0xc000001000057882 */ /* 0x000fe20000000000 */
[----:B------:R-:W-:Y:S01]  /*1f20*/  UMOV UR7, 0xc0000010 ;  /* 0xc000001000077882 */ /* 0x000fe20000000000 */
[----:B------:R-:W-:Y:S01]  /*1f30*/  UIADD3 UR8, UR12, 0x300, URZ ;  /* 0x000003000c087890 */ /* 0x000fe2000fffe03f */
[----:B------:R-:W-:Y:S01]  /*1f40*/  IMAD.U32 R13, RZ, RZ, UR49 ;  /* 0x00000031ff0d7e24 */ /* 0x000fe2000f8e00ff */
[----:B------:R-:W-:Y:S01]  /*1f50*/  UMOV UR9, 0xc0000010 ;  /* 0xc000001000097882 */ /* 0x000fe20000000000 */
[----:B------:R-:W-:Y:S01]  /*1f60*/  UMOV UR11, 0xc0000010 ;  /* 0xc0000010000b7882 */ /* 0x000fe20000000000 */
[----:B------:R-:W-:Y:S01]  /*1f70*/  ULDC UR17, c[0x0][0x988] ;  /* 0x0002620000117ab9 */ /* 0x000fe20000000800 */
[----:B------:R-:W-:Y:S01]  /*1f80*/  UIADD3 UR4, UR4, 0x13800, URZ ;  /* 0x0001380004047890 */ /* 0x000fe2000fffe03f */
[--C-:B------:R-:W-:Y:S01]  /*1f90*/  IMAD.MOV.U32 R95, RZ, RZ, R89.reuse ;  /* 0x000000ffff5f7224 */ /* 0x100fe200078e0059 */
[----:B------:R-:W-:Y:S01]  /*1fa0*/  UIADD3 UR18, UR48, -0x2, URZ ;  /* 0xfffffffe30127890 */ /* 0x000fe2000fffe03f */
[--C-:B------:R-:W-:Y:S01]  /*1fb0*/  IMAD.MOV.U32 R97, RZ, RZ, R89.reuse ;  /* 0x000000ffff617224 */ /* 0x100fe200078e0059 */
[----:B------:R-:W-:Y:S01]  /*1fc0*/  USHF.R.U32.HI UR4, URZ, 0x4, UR4 ;  /* 0x000000043f047899 */ /* 0x000fe20008011604 */
[--C-:B------:R-:W-:Y:S01]  /*1fd0*/  IMAD.MOV.U32 R96, RZ, RZ, R89.reuse ;  /* 0x000000ffff607224 */ /* 0x100fe200078e0059 */
[----:B------:R-:W-:Y:S01]  /*1fe0*/  UISETP.GE.AND UP0, UPT, UR18, UR45, UPT ;  /* 0x0000002d1200728c */ /* 0x000fe2000bf06270 */
[--C-:B------:R-:W-:Y:S01]  /*1ff0*/  IMAD.MOV.U32 R99, RZ, RZ, R89.reuse ;  /* 0x000000ffff637224 */ /* 0x100fe200078e0059 */
[----:B------:R-:W-:Y:S01]  /*2000*/  ULOP3.LUT UR4, UR4, 0x3fff, URZ, 0xc0, !UPT ;  /* 0x00003fff04047892 */ /* 0x000fe2000f8ec03f */
[----:B------:R-:W-:-:S02]  /*2010*/  IMAD.MOV.U32 R98, RZ, RZ, R89 ;  /* 0x000000ffff627224 */ /* 0x000fc400078e0059 */
[--C-:B------:R-:W-:Y:S01]  /*2020*/  IMAD.MOV.U32 R101, RZ, RZ, R89.reuse ;  /* 0x000000ffff657224 */ /* 0x100fe200078e0059 */
[----:B------:R-:W-:Y:S01]  /*2030*/  ULOP3.LUT UR16, UR4, 0x10000, URZ, 0xfc, !UPT ;  /* 0x0001000004107892 */ /* 0x000fe2000f8efc3f */
[--C-:B------:R-:W-:Y:S01]  /*2040*/  IMAD.MOV.U32 R100, RZ, RZ, R89.reuse ;  /* 0x000000ffff647224 */ /* 0x100fe200078e0059 */
[----:B------:R-:W-:Y:S01]  /*2050*/  UIADD3 UR4, UR12, 0x180, URZ ;  /* 0x000001800c047890 */ /* 0x000fe2000fffe03f */
[--C-:B------:R-:W-:Y:S01]  /*2060*/  IMAD.MOV.U32 R103, RZ, RZ, R89.reuse ;  /* 0x000000ffff677224 */ /* 0x100fe200078e0059 */
[----:B------:R-:W-:Y:S01]  /*2070*/  UIMAD UR14, UR37, 0x300, UR16 ;  /* 0x00000300250e78a4 */ /* 0x000fe2000f8e0210 */
[--C-:B------:R-:W-:Y:S02]  /*2080*/  IMAD.MOV.U32 R102, RZ, RZ, R89.reuse ;  /* 0x000000ffff667224 */ /* 0x100fe400078e0059 */
[--C-:B------:R-:W-:Y:S01]  /*2090*/  IMAD.MOV.U32 R105, RZ, RZ, R89.reuse ;  /* 0x000000ffff697224 */ /* 0x100fe200078e0059 */
[----:B------:R-:W-:Y:S01]  /*20a0*/  UIADD3 UR6, UR14, 0x100, URZ ;  /* 0x000001000e067890 */ /* 0x000fe2000fffe03f */
[--C-:B------:R-:W-:Y:S01]  /*20b0*/  IMAD.MOV.U32 R104, RZ, RZ, R89.reuse ;  /* 0x000000ffff687224 */ /* 0x100fe200078e0059 */
[----:B------:R-:W-:Y:S01]  /*20c0*/  UIADD3 UR10, UR14, 0x200, URZ ;  /* 0x000002000e0a7890 */ /* 0x000fe2000fffe03f */
[----:B------:R-:W-:-:S02]  /*20d0*/  IMAD.MOV.U32 R107, RZ, RZ, R89 ;  /* 0x000000ffff6b7224 */ /* 0x000fc400078e0059 */
[----:B------:R-:W-:Y:S01]  /*20e0*/  QGMMA.64x128x32.F32.E4M3.E4M3 R24, gdesc[UR12], RZ, !UPT, gsb0 ;  /* 0x01e000000c1879f3 */ /* 0x000fe2000c0008ff */
        /* <DEDUP_REMOVED lines=28> */
[----:B------:R-:W-:Y:S01]  /*22b0*/  IMAD.MOV.U32 R134, RZ, RZ, R89 ;  /* 0x000000ffff867224 */ /* 0x000fe200078e0059 */
[----:B------:R-:W-:Y:S02]  /*22c0*/  WARPGROUP.DEPBAR.LE gsb0, 0x0 ;  /* 0x00008000000079c5 */ /* 0x000fe40000010000 */
[----:B------:R-:W-:-:S06]  /*22d0*/  WARPGROUP.ARRIVE ;  /* 0x00000000000079c5 */ /* 0x000fcc0000000000 */
[----:B------:R-:W-:Y:S01]  /*22e0*/  QGMMA.64x128x32.F32.E4M3.E4M3 R24, gdesc[UR4], R24, gsb0 ;  /* 0x01e00000041879f3 */ /* 0x000fe20008000818 */
[----:B---3--:R-:W-:Y:S02]  /*22f0*/  IADD3 R13, R13, 0x80, -R94 ;  /* 0x000000800d0d7810 */ /* 0x008fe40007ffe85e */
[----:B------:R-:W3:Y:S01]  /*2300*/  S2R R94, SR_TID.X ;  /* 0x00000000005e7919 */ /* 0x000ee20000002100 */
[----:B------:R-:W-:Y:S02]  /*2310*/  WARPGROUP.DEPBAR.LE gsb0, 0x0 ;  /* 0x00008000000079c5 */ /* 0x000fe40000010000 */
[----:B------:R-:W-:-:S06]  /*2320*/  WARPGROUP.ARRIVE ;  /* 0x00000000000079c5 */ /* 0x000fcc0000000000 */
[----:B------:R-:W-:Y:S03]  /*2330*/  QGMMA.64x128x32.F32.E4M3.E4M3 R24, gdesc[UR8], R24, gsb0 ;  /* 0x01e00000081879f3 */ /* 0x000fe60008000818 */
[----:B------:R-:W-:Y:S02]  /*2340*/  WARPGROUP.DEPBAR.LE gsb0, 0x0 ;  /* 0x00008000000079c5 */ /* 0x000fe40000010000 */
[C---:B------:R-:W-:Y:S01]  /*2350*/  FMUL.FTZ R14, R0.reuse, R26 ;  /* 0x0000001a000e7220 */ /* 0x040fe20000410000 */
[C---:B------:R-:W-:Y:S01]  /*2360*/  FMUL.FTZ R15, R0.reuse, R27 ;  /* 0x0000001b000f7220 */ /* 0x040fe20000410000 */
[C---:B-12---:R-:W-:Y:S01]  /*2370*/  FMUL.FTZ R5, R0.reuse, R24 ;  /* 0x0000001800057220 */ /* 0x046fe20000410000 */
[C---:B------:R-:W-:Y:S01]  /*2380*/  FMUL.FTZ R24, R0.reuse, R30 ;  /* 0x0000001e00187220 */ /* 0x040fe20000410000 */
[C---:B------:R-:W-:Y:S01]  /*2390*/  FMUL.FTZ R6, R0.reuse, R25 ;  /* 0x0000001900067220 */ /* 0x040fe20000410000 */
[C---:B------:R-:W-:Y:S01]  /*23a0*/  FMUL.FTZ R25, R0.reuse, R31 ;  /* 0x0000001f00197220 */ /* 0x040fe20000410000 */
[----:B------:R-:W1:Y:S01]  /*23b0*/  MUFU.TANH R14, R14 ;  /* 0x0000000e000e7308 */ /* 0x000e620000002400 */
[----:B------:R-:W-:Y:S01]  /*23c0*/  FMUL.FTZ R93, R0, R52 ;  /* 0x00000034005d7220 */ /* 0x000fe20000410000 */
[----:B------:R-:W-:-:S02]  /*23d0*/  IMAD.U32 R52, RZ, RZ, UR48 ;  /* 0x00000030ff347e24 */ /* 0x000fc4000f8e00ff */
[C---:B------:R-:W-:Y:S01]  /*23e0*/  FMUL.FTZ R27, R0.reuse, R34 ;  /* 0x00000022001b7220 */ /* 0x040fe20000410000 */
[C---:B------:R-:W-:Y:S01]  /*23f0*/  FMUL.FTZ R8, R0.reuse, R29 ;  /* 0x0000001d00087220 */ /* 0x040fe20000410000 */
[----:B------:R-:W-:Y:S01]  /*2400*/  FMUL.FTZ R29, R0, R35 ;  /* 0x00000023001d7220 */ /* 0x000fe20000410000 */
[----:B------:R-:W-:Y:S02]  /*2410*/  IMAD R13, R52, -0x80, R13 ;  /* 0xffffff80340d7824 */ /* 0x000fe400078e020d */
[C---:B------:R-:W-:Y:S01]  /*2420*/  FMUL.FTZ R10, R0.reuse, R33 ;  /* 0x00000021000a7220 */ /* 0x040fe20000410000 */
[----:B------:R-:W2:Y:S01]  /*2430*/  MUFU.TANH R15, R15 ;  /* 0x0000000f000f7308 */ /* 0x000ea20000002400 */
[C---:B------:R-:W-:Y:S01]  /*2440*/  FMUL.FTZ R7, R0.reuse, R28 ;  /* 0x0000001c00077220 */ /* 0x040fe20000410000 */
[C---:B------:R-:W-:Y:S01]  /*2450*/  FMUL.FTZ R30, R0.reuse, R38 ;  /* 0x00000026001e7220 */ /* 0x040fe20000410000 */
[C---:B------:R-:W-:Y:S01]  /*2460*/  ISETP.GT.AND P4, PT, R13.reuse, RZ, PT ;  /* 0x000000ff0d00720c */ /* 0x040fe20003f84270 */
[C---:B0-----:R-:W-:Y:S01]  /*2470*/  FMUL.FTZ R11, R0.reuse, R36 ;  /* 0x00000024000b7220 */ /* 0x041fe20000410000 */
[C---:B------:R-:W-:Y:S01]  /*2480*/  ISETP.GT.AND P5, PT, R13.reuse, 0x1, PT ;  /* 0x000000010d00780c */ /* 0x040fe20003fa4270 */
[C---:B------:R-:W-:Y:S01]  /*2490*/  FMUL.FTZ R9, R0.reuse, R32 ;  /* 0x0000002000097220 */ /* 0x040fe20000410000 */
[C---:B------:R-:W-:Y:S01]  /*24a0*/  FMUL.FTZ R31, R0.reuse, R46 ;  /* 0x0000002e001f7220 */ /* 0x040fe20000410000 */
[----:B------:R-:W0:Y:S01]  /*24b0*/  MUFU.TANH R24, R24 ;  /* 0x0000001800187308 */ /* 0x000e220000002400 */
[C---:B------:R-:W-:Y:S01]  /*24c0*/  ISETP.GT.AND P1, PT, R13.reuse, 0x8, PT ;  /* 0x000000080d00780c */ /* 0x040fe20003f24270 */
[----:B------:R-:W-:Y:S01]  /*24d0*/  FMUL.FTZ R32, R0, R39 ;  /* 0x0000002700207220 */ /* 0x000fe20000410000 */
[----:B-1----:R-:W-:Y:S01]  /*24e0*/  FSEL R14, R14, -INF , P4 ;  /* 0xff8000000e0e7808 */ /* 0x002fe20002000000 */
[C---:B------:R-:W-:Y:S01]  /*24f0*/  FMUL.FTZ R88, R0.reuse, R50 ;  /* 0x0000003200587220 */ /* 0x040fe20000410000 */
[C---:B------:R-:W-:Y:S01]  /*2500*/  FMUL.FTZ R50, R0.reuse, R53 ;  /* 0x0000003500327220 */ /* 0x040fe20000410000 */
[C---:B------:R-:W-:Y:S01]  /*2510*/  FMUL.FTZ R35, R0.reuse, R47 ;  /* 0x0000002f00237220 */ /* 0x040fe20000410000 */
[----:B------:R-:W-:Y:S01]  /*2520*/  ISETP.GT.AND P2, PT, R13, 0x9, PT ;  /* 0x000000090d00780c */ /* 0x000fe20003f44270 */
[----:B------:R-:W1:Y:S01]  /*2530*/  MUFU.TANH R25, R25 ;  /* 0x0000001900197308 */ /* 0x000e620000002400 */
[----:B--2---:R-:W-:Y:S01]  /*2540*/  FSEL R15, R15, -INF , P5 ;  /* 0xff8000000f0f7808 */ /* 0x004fe20002800000 */
[C---:B------:R-:W-:Y:S01]  /*2550*/  FMUL.FTZ R34, R0.reuse, R42 ;  /* 0x0000002a00227220 */ /* 0x040fe20000410000 */
[----:B------:R-:W-:Y:S01]  /*2560*/  ISETP.GT.AND P3, PT, R13, 0x10, PT ;  /* 0x000000100d00780c */ /* 0x000fe20003f64270 */
[----:B------:R-:W-:Y:S01]  /*2570*/  FMUL.FTZ R36, R0, R43 ;  /* 0x0000002b00247220 */ /* 0x000fe20000410000 */
[----:B------:R-:W-:Y:S01]  /*2580*/  FMNMX.FTZ R53, R14, R15, !PT ;  /* 0x0000000f0e357209 */ /* 0x000fe20007810000 */
[C---:B------:R-:W-:Y:S01]  /*2590*/  FMUL.FTZ R12, R0.reuse, R37 ;  /* 0x00000025000c7220 */ /* 0x040fe20000410000 */
[----:B------:R-:W-:Y:S01]  /*25a0*/  FMUL.FTZ R20, R0, R40 ;  /* 0x0000002800147220 */ /* 0x000fe20000410000 */
[----:B------:R-:W2:Y:S01]  /*25b0*/  MUFU.TANH R5, R5 ;  /* 0x0000000500057308 */ /* 0x000ea20000002400 */
[----:B0-----:R-:W-:Y:S01]  /*25c0*/  FSEL R24, R24, -INF , P1 ;  /* 0xff80000018187808 */ /* 0x001fe20000800000 */
[C---:B------:R-:W-:Y:S01]  /*25d0*/  FMUL.FTZ R21, R0.reuse, R41 ;  /* 0x0000002900157220 */ /* 0x040fe20000410000 */
[C---:B------:R-:W-:Y:S01]  /*25e0*/  FMUL.FTZ R51, R0.reuse, R51 ;  /* 0x0000003300337220 */ /* 0x040fe20000410000 */
[----:B------:R-:W-:Y:S01]  /*25f0*/  FMUL.FTZ R26, R0, R44 ;  /* 0x0000002c001a7220 */ /* 0x000fe20000410000 */
        /* <DEDUP_REMOVED lines=12> */
[----:B--2---:R-:W-:Y:S01]  /*26c0*/  FSEL R5, R5, -INF , P4 ;  /* 0xff80000005057808 */ /* 0x004fe20002000000 */
[C---:B------:R-:W-:Y:S01]  /*26d0*/  FMUL.FTZ R39, R0.reuse, R62 ;  /* 0x0000003e00277220 */ /* 0x040fe20000410000 */
[----:B------:R-:W-:Y:S01]  /*26e0*/  ISETP.GT.AND P4, PT, R13, 0x11, PT ;  /* 0x000000110d00780c */ /* 0x000fe20003f84270 */
[C---:B------:R-:W-:Y:S01]  /*26f0*/  FMUL.FTZ R44, R0.reuse, R63 ;  /* 0x0000003f002c7220 */ /* 0x040fe20000410000 */
[C---:B------:R-:W-:Y:S01]  /*2700*/  FMUL.FTZ R38, R0.reuse, R56 ;  /* 0x0000003800267220 */ /* 0x040fe20000410000 */
[C---:B------:R-:W-:Y:S01]  /*2710*/  FMUL.FTZ R37, R0.reuse, R66 ;  /* 0x0000004200257220 */ /* 0x040fe20000410000 */
[C---:B------:R-:W-:Y:S01]  /*2720*/  FMUL.FTZ R43, R0.reuse, R60 ;  /* 0x0000003c002b7220 */ /* 0x040fe20000410000 */
[----:B------:R-:W2:Y:S01]  /*2730*/  MUFU.TANH R29, R29 ;  /* 0x0000001d001d7308 */ /* 0x000ea20000002400 */
        /* <DEDUP_REMOVED lines=9> */
[C---:B------:R-:W-:Y:S01]  /*27d0*/  FMUL.FTZ R65, R0.reuse, R71 ;  /* 0x0000004700417220 */ /* 0x040fe20000410000 */
[----:B------:R-:W-:Y:S01]  /*27e0*/  ISETP.GT.AND P5, PT, R13, 0x18, PT ;  /* 0x000000180d00780c */ /* 0x000fe20003fa4270 */
[C---:B------:R-:W-:Y:S01]  /*27f0*/  FMUL.FTZ R45, R0.reuse, R64 ;  /* 0x00000040002d7220 */ /* 0x040fe20000410000 */
[C---:B------:R-:W-:Y:S01]  /*2800*/  FMUL.FTZ R33, R0.reuse, R68 ;  /* 0x0000004400217220 */ /* 0x040fe20000410000 */
[C---:B------:R-:W-:Y:S01]  /*2810*/  FMUL.FTZ R68, R0.reuse, R74 ;  /* 0x0000004a00447220 */ /* 0x040fe20000410000 */
[C---:B------:R-:W-:Y:S01]  /*2820*/  FMUL.FTZ R75, R0.reuse, R75 ;  /* 0x0000004b004b7220 */ /* 0x040fe20000410000 */
[----:B------:R-:W1:Y:S01]  /*2830*/  MUFU.TANH R7, R7 ;  /* 0x0000000700077308 */ /* 0x000e620000002400 */
[----:B--2---:R-:W-:Y:S01]  /*2840*/  FSEL R29, R29, -INF , P4 ;  /* 0xff8000001d1d7808 */ /* 0x004fe20002000000 */
[C---:B------:R-:W-:Y:S01]  /*2850*/  FMUL.FTZ R78, R0.reuse, R78 ;  /* 0x0000004e004e7220 */ /* 0x040fe20000410000 */
[C---:B------:R-:W-:Y:S01]  /*2860*/  FMUL.FTZ R57, R0.reuse, R69 ;  /* 0x0000004500397220 */ /* 0x040fe20000410000 */
[C---:B------:R-:W-:Y:S01]  /*2870*/  FMUL.FTZ R79, R0.reuse, R79 ;  /* 0x0000004f004f7220 */ /* 0x040fe20000410000 */
[----:B------:R-:W-:Y:S01]  /*2880*/  FMNMX.FTZ R53, R29, R52, !PT ;  /* 0x000000341d357209 */ /* 0x000fe20007810000 */
[C---:B------:R-:W-:Y:S01]  /*2890*/  FMUL.FTZ R61, R0.reuse, R72 ;  /* 0x00000048003d7220 */ /* 0x040fe20000410000 */
[----:B------:R-:W-:Y:S01]  /*28a0*/  FMUL.FTZ R82, R0, R82 ;  /* 0x0000005200527220 */ /* 0x000fe20000410000 */
[----:B------:R-:W2:Y:S01]  /*28b0*/  MUFU.TANH R30, R30 ;  /* 0x0000001e001e7308 */ /* 0x000ea20000002400 */
[----:B0-----:R-:W-:Y:S01]  /*28c0*/  FSEL R10, R10, -INF , P4 ;  /* 0xff8000000a0a7808 */ /* 0x001fe20002000000 */
[C---:B------:R-:W-:Y:S01]  /*28d0*/  FMUL.FTZ R71, R0.reuse, R73 ;  /* 0x0000004900477220 */ /* 0x040fe20000410000 */
[----:B------:R-:W-:Y:S01]  /*28e0*/  ISETP.GT.AND P4, PT, R13, 0x28, PT ;  /* 0x000000280d00780c */ /* 0x000fe20003f84270 */
[C---:B------:R-:W-:Y:S01]  /*28f0*/  FMUL.FTZ R83, R0.reuse, R83 ;  /* 0x0000005300537220 */ /* 0x040fe20000410000 */
[C---:B------:R-:W-:Y:S01]  /*2900*/  FMUL.FTZ R73, R0.reuse, R76 ;  /* 0x0000004c00497220 */ /* 0x040fe20000410000 */
[C---:B------:R-:W-:Y:S01]  /*2910*/  FMUL.FTZ R86, R0.reuse, R86 ;  /* 0x0000005600567220 */ /* 0x040fe20000410000 */
[C---:B------:R-:W-:Y:S01]  /*2920*/  FMUL.FTZ R87, R0.reuse, R87 ;  /* 0x0000005700577220 */ /* 0x040fe20000410000 */
[----:B------:R-:W0:Y:S01]  /*2930*/  MUFU.TANH R11, R11 ;  /* 0x0000000b000b7308 */ /* 0x000e220000002400 */
[----:B-1----:R-:W-:Y:S01]  /*2940*/  FSEL R7, R7, -INF , P1 ;  /* 0xff80000007077808 */ /* 0x002fe20000800000 */
[----:B------:R-:W-:Y:S01]  /*2950*/  FMUL.FTZ R76, R0, R81 ;  /* 0x00000051004c7220 */ /* 0x000fe20000410000 */
[----:B------:R-:W-:-:S05]  /*2960*/  ISETP.GT.AND P1, PT, R13, 0x19, PT ;  /* 0x000000190d00780c */ /* 0x000fca0003f24270 */
[----:B------:R-:W1:Y:S01]  /*2970*/  MUFU.TANH R8, R8 ;  /* 0x0000000800087308 */ /* 0x000e620000002400 */
[----:B--2---:R-:W-:-:S07]  /*2980*/  FSEL R30, R30, -INF , P5 ;  /* 0xff8000001e1e7808 */ /* 0x004fce0002800000 */
[----:B------:R-:W2:Y:S01]  /*2990*/  MUFU.TANH R31, R31 ;  /* 0x0000001f001f7308 */ /* 0x000ea20000002400 */
[----:B0-----:R-:W-:Y:S02]  /*29a0*/  FSEL R11, R11, -INF , P5 ;  /* 0xff8000000b0b7808 */ /* 0x001fe40002800000 */
[----:B------:R-:W-:-:S05]  /*29b0*/  ISETP.GT.AND P5, PT, R13, 0x29, PT ;  /* 0x000000290d00780c */ /* 0x000fca0003fa4270 */
[----:B------:R-:W0:Y:S01]  /*29c0*/  MUFU.TANH R32, R32 ;  /* 0x0000002000207308 */ /* 0x000e220000002400 */
[----:B-1----:R-:W-:Y:S02]  /*29d0*/  FSEL R8, R8, -INF , P2 ;  /* 0xff80000008087808 */ /* 0x002fe40001000000 */
[----:B------:R-:W-:-:S05]  /*29e0*/  ISETP.GT.AND P2, PT, R13, 0x20, PT ;  /* 0x000000200d00780c */ /* 0x000fca0003f44270 */
[----:B------:R-:W1:Y:S01]  /*29f0*/  MUFU.TANH R9, R9 ;  /* 0x0000000900097308 */ /* 0x000e620000002400 */
[----:B--2---:R-:W-:Y:S02]  /*2a00*/  FSEL R52, R31, -INF , P4 ;  /* 0xff8000001f347808 */ /* 0x004fe40002000000 */
[----:B------:R-:W-:-:S05]  /*2a10*/  FMNMX.FTZ R31, R30, R53, !PT ;  /* 0x000000351e1f7209 */ /* 0x000fca0007810000 */
[----:B------:R-:W2:Y:S01]  /*2a20*/  MUFU.TANH R35, R35 ;  /* 0x0000002300237308 */ /* 0x000ea20000002400 */
[----:B0-----:R-:W-:-:S07]  /*2a30*/  FSEL R32, R32, -INF , P1 ;  /* 0xff80000020207808 */ /* 0x001fce0000800000 */
[----:B------:R-:W0:Y:S01]  /*2a40*/  MUFU.TANH R34, R34 ;  /* 0x0000002200227308 */ /* 0x000e220000002400 */
[----:B-1----:R-:W-:Y:S02]  /*2a50*/  FSEL R9, R9, -INF , P3 ;  /* 0xff80000009097808 */ /* 0x002fe40001800000 */
[----:B------:R-:W-:-:S05]  /*2a60*/  ISETP.GT.AND P3, PT, R13, 0x21, PT ;  /* 0x000000210d00780c */ /* 0x000fca0003f64270 */
[----:B------:R-:W1:Y:S01]  /*2a70*/  MUFU.TANH R36, R36 ;  /* 0x0000002400247308 */ /* 0x000e620000002400 */
[----:B--2---:R-:W-:Y:S02]  /*2a80*/  FSEL R53, R35, -INF , P5 ;  /* 0xff80000023357808 */ /* 0x004fe40002800000 */
[----:B------:R-:W-:-:S05]  /*2a90*/  FMNMX.FTZ R35, R32, R31, !PT ;  /* 0x0000001f20237209 */ /* 0x000fca0007810000 */
[----:B------:R-:W2:Y:S01]  /*2aa0*/  MUFU.TANH R12, R12 ;  /* 0x0000000c000c7308 */ /* 0x000ea20000002400 */
[----:B0-----:R-:W-:-:S04]  /*2ab0*/  FSEL R34, R34, -INF , P2 ;  /* 0xff80000022227808 */ /* 0x001fc80001000000 */
[----:B------:R-:W-:-:S03]  /*2ac0*/  FMNMX.FTZ R35, R34, R35, !PT ;  /* 0x0000002322237209 */ /* 0x000fc60007810000 */
[----:B------:R-:W0:Y:S01]  /*2ad0*/  MUFU.TANH R20, R20 ;  /* 0x0000001400147308 */ /* 0x000e220000002400 */
[----:B-1----:R-:W-:-:S04]  /*2ae0*/  FSEL R36, R36, -INF , P3 ;  /* 0xff80000024247808 */ /* 0x002fc80001800000 */
[----:B------:R-:W-:-:S03]  /*2af0*/  FMNMX.FTZ R59, R36, R35, !PT ;  /* 0x00000023243b7209 */ /* 0x000fc60007810000 */
[----:B------:R-:W1:Y:S01]  /*2b00*/  MUFU.TANH R88, R88 ;  /* 0x0000005800587308 */ /* 0x000e620000002400 */
[----:B--2---:R-:W-:Y:S02]  /*2b10*/  FSEL R12, R12, -INF , P1 ;  /* 0xff8000000c0c7808 */ /* 0x004fe40000800000 */
[----:B------:R-:W-:Y:S02]  /*2b20*/  ISETP.GT.AND P1, PT, R13, 0x30, PT ;  /* 0x000000300d00780c */ /* 0x000fe40003f24270 */
[----:B------:R-:W-:-:S03]  /*2b30*/  FMNMX.FTZ R58, R52, R59, !PT ;  /* 0x0000003b343a7209 */ /* 0x000fc60007810000 */
[----:B------:R-:W2:Y:S01]  /*2b40*/  MUFU.TANH R21, R21 ;  /* 0x0000001500157308 */ /* 0x000ea20000002400 */
[----:B0-----:R-:W-:Y:S02]  /*2b50*/  FSEL R20, R20, -INF , P2 ;  /* 0xff80000014147808 */ /* 0x001fe40001000000 */
[----:B------:R-:W-:Y:S02]  /*2b60*/  ISETP.GT.AND P2, PT, R13, 0x31, PT ;  /* 0x000000310d00780c */ /* 0x000fe40003f44270 */
[----:B------:R-:W-:-:S03]  /*2b70*/  FMNMX.FTZ R59, R53, R58, !PT ;  /* 0x0000003a353b7209 */ /* 0x000fc60007810000 */
[----:B------:R-:W0:Y:S01]  /*2b80*/  MUFU.TANH R51, R51 ;  /* 0x0000003300337308 */ /* 0x000e220000002400 */
[----:B-1----:R-:W-:Y:S01]  /*2b90*/  FSEL R54, R88, -INF , P1 ;  /* 0xff80000058367808 */ /* 0x002fe20000800000 */
[----:B------:R-:W-:-:S03]  /*2ba0*/  IMAD.MOV.U32 R88, RZ, RZ, R89 ;  /* 0x000000ffff587224 */ /* 0x000fc600078e0059 */
[----:B------:R-:W-:-:S03]  /*2bb0*/  FMNMX.FTZ R58, R54, R59, !PT ;  /* 0x0000003b363a7209 */ /* 0x000fc60007810000 */
[----:B------:R-:W1:Y:S01]  /*2bc0*/  MUFU.TANH R26, R26 ;  /* 0x0000001a001a7308 */ /* 0x000e620000002400 */
[----:B--2---:R-:W-:Y:S02]  /*2bd0*/  FSEL R21, R21, -INF , P3 ;  /* 0xff80000015157808 */ /* 0x004fe40001800000 */
[----:B------:R-:W-:-:S05]  /*2be0*/  ISETP.GT.AND P3, PT, R13, 0x38, PT ;  /* 0x000000380d00780c */ /* 0x000fca0003f64270 */
[----:B------:R-:W2:Y:S01]  /*2bf0*/  MUFU.TANH R92, R92 ;  /* 0x0000005c005c7308 */ /* 0x000ea20000002400 */
[----:B0-----:R-:W-:-:S04]  /*2c00*/  FSEL R55, R51, -INF , P2 ;  /* 0xff80000033377808 */ /* 0x001fc80001000000 */
[----:B------:R-:W-:-:S03]  /*2c10*/  FMNMX.FTZ R63, R55, R58, !PT ;  /* 0x0000003a373f7209 */ /* 0x000fc60007810000 */
[----:B------:R-:W0:Y:S01]  /*2c20*/  MUFU.TANH R90, R90 ;  /* 0x0000005a005a7308 */ /* 0x000e220000002400 */
[----:B-1----:R-:W-:Y:S02]  /*2c30*/  FSEL R26, R26, -INF , P4 ;  /* 0xff8000001a1a7808 */ /* 0x002fe40002000000 */
[----:B------:R-:W-:-:S05]  /*2c40*/  ISETP.GT.AND P4, PT, R13, 0x39, PT ;  /* 0x000000390d00780c */ /* 0x000fca0003f84270 */
[----:B------:R-:W1:Y:S01]  /*2c50*/  MUFU.TANH R28, R28 ;  /* 0x0000001c001c7308 */ /* 0x000e620000002400 */
[----:B--2---:R-:W-:-:S04]  /*2c60*/  FSEL R92, R92, -INF , P3 ;  /* 0xff8000005c5c7808 */ /* 0x004fc80001800000 */
[----:B------:R-:W-:-:S03]  /*2c70*/  FMNMX.FTZ R63, R92, R63, !PT ;  /* 0x0000003f5c3f7209 */ /* 0x000fc60007810000 */
[----:B------:R-:W2:Y:S01]  /*2c80*/  MUFU.TANH R46, R46 ;  /* 0x0000002e002e7308 */ /* 0x000ea20000002400 */
[----:B0-----:R-:W-:Y:S01]  /*2c90*/  FSEL R31, R90, -INF , P1 ;  /* 0xff8000005a1f7808 */ /* 0x001fe20000800000 */
[----:B------:R-:W-:Y:S01]  /*2ca0*/  IMAD.MOV.U32 R90, RZ, RZ, R89 ;  /* 0x000000ffff5a7224 */ /* 0x000fe200078e0059 */
[----:B------:R-:W-:-:S05]  /*2cb0*/  ISETP.GT.AND P1, PT, R13, 0x41, PT ;  /* 0x000000410d00780c */ /* 0x000fca0003f24270 */
[----:B------:R-:W0:Y:S01]  /*2cc0*/  MUFU.TANH R42, R42 ;  /* 0x0000002a002a7308 */ /* 0x000e220000002400 */
[----:B-1----:R-:W-:Y:S02]  /*2cd0*/  FSEL R28, R28, -INF , P5 ;  /* 0xff8000001c1c7808 */ /* 0x002fe40002800000 */
[----:B------:R-:W-:-:S05]  /*2ce0*/  ISETP.GT.AND P5, PT, R13, 0x40, PT ;  /* 0x000000400d00780c */ /* 0x000fca0003fa4270 */
[----:B------:R-:W1:Y:S01]  /*2cf0*/  MUFU.TANH R49, R49 ;  /* 0x0000003100317308 */ /* 0x000e620000002400 */
[----:B--2---:R-:W-:-:S07]  /*2d00*/  FSEL R60, R46, -INF , P4 ;  /* 0xff8000002e3c7808 */ /* 0x004fce0002000000 */
[----:B------:R-:W2:Y:S01]  /*2d10*/  MUFU.TANH R91, R91 ;  /* 0x0000005b005b7308 */ /* 0x000ea20000002400 */
[----:B0-----:R-:W-:Y:S02]  /*2d20*/  FSEL R58, R42, -INF , P1 ;  /* 0xff8000002a3a7808 */ /* 0x001fe40000800000 */
[----:B------:R-:W-:-:S05]  /*2d30*/  FMNMX.FTZ R42, R60, R63, !PT ;  /* 0x0000003f3c2a7209 */ /* 0x000fca0007810000 */
[----:B------:R-:W0:Y:S01]  /*2d40*/  MUFU.TANH R93, R93 ;  /* 0x0000005d005d7308 */ /* 0x000e220000002400 */
[----:B-1----:R-:W-:-:S04]  /*2d50*/  FSEL R59, R49, -INF , P5 ;  /* 0xff800000313b7808 */ /* 0x002fc80002800000 */
[----:B------:R-:W-:-:S03]  /*2d60*/  FMNMX.FTZ R49, R59, R42, !PT ;  /* 0x0000002a3b317209 */ /* 0x000fc60007810000 */
[----:B------:R-:W1:Y:S01]  /*2d70*/  MUFU.TANH R39, R39 ;  /* 0x0000002700277308 */ /* 0x000e620000002400 */
[----:B--2---:R-:W-:Y:S01]  /*2d80*/  FSEL R35, R91, -INF , P2 ;  /* 0xff8000005b237808 */ /* 0x004fe20001000000 */
[----:B------:R-:W-:Y:S01]  /*2d90*/  IMAD.MOV.U32 R91, RZ, RZ, R89 ;  /* 0x000000ffff5b7224 */ /* 0x000fe200078e0059 */
[----:B------:R-:W-:Y:S02]  /*2da0*/  ISETP.GT.AND P2, PT, R13, 0x48, PT ;  /* 0x000000480d00780c */ /* 0x000fe40003f44270 */
[----:B------:R-:W-:-:S03]  /*2db0*/  FMNMX.FTZ R49, R58, R49, !PT ;  /* 0x000000313a317209 */ /* 0x000fc60007810000 */
[----:B------:R-:W2:Y:S01]  /*2dc0*/  MUFU.TANH R50, R50 ;  /* 0x0000003200327308 */ /* 0x000ea20000002400 */
[----:B0-----:R-:W-:Y:S01]  /*2dd0*/  FSEL R51, R93, -INF , P3 ;  /* 0xff8000005d337808 */ /* 0x001fe20001800000 */
[----:B------:R-:W-:Y:S01]  /*2de0*/  IMAD.MOV.U32 R93, RZ, RZ, R89 ;  /* 0x000000ffff5d7224 */ /* 0x000fe200078e0059 */
[----:B------:R-:W-:-:S05]  /*2df0*/  ISETP.GT.AND P3, PT, R13, 0x49, PT ;  /* 0x000000490d00780c */ /* 0x000fca0003f64270 */
[----:B------:R-:W0:Y:S01]  /*2e00*/  MUFU.TANH R44, R44 ;  /* 0x0000002c002c7308 */ /* 0x000e220000002400 */
[----:B-1----:R-:W-:-:S04]  /*2e10*/  FSEL R62, R39, -INF , P2 ;  /* 0xff800000273e7808 */ /* 0x002fc80001000000 */
[----:B------:R-:W-:-:S03]  /*2e20*/  FMNMX.FTZ R42, R62, R49, !PT ;  /* 0x000000313e2a7209 */ /* 0x000fc60007810000 */
[----:B------:R-:W1:Y:S01]  /*2e30*/  MUFU.TANH R38, R38 ;  /* 0x0000002600267308 */ /* 0x000e620000002400 */
[----:B--2---:R-:W-:Y:S02]  /*2e40*/  FSEL R50, R50, -INF , P4 ;  /* 0xff80000032327808 */ /* 0x004fe40002000000 */
[----:B------:R-:W-:-:S05]  /*2e50*/  ISETP.GT.AND P4, PT, R13, 0x50, PT ;  /* 0x000000500d00780c */ /* 0x000fca0003f84270 */
[----:B------:R-:W2:Y:S01]  /*2e60*/  MUFU.TANH R37, R37 ;  /* 0x0000002500257308 */ /* 0x000ea20000002400 */
[----:B0-----:R-:W-:-:S07]  /*2e70*/  FSEL R63, R44, -INF , P3 ;  /* 0xff8000002c3f7808 */ /* 0x001fce0001800000 */
[----:B------:R-:W0:Y:S01]  /*2e80*/  MUFU.TANH R41, R41 ;  /* 0x0000002900297308 */ /* 0x000e220000002400 */
[----:B-1----:R-:W-:Y:S02]  /*2e90*/  FSEL R38, R38, -INF , P5 ;  /* 0xff80000026267808 */ /* 0x002fe40002800000 */
[----:B------:R-:W-:-:S05]  /*2ea0*/  ISETP.GT.AND P5, PT, R13, 0x51, PT ;  /* 0x000000510d00780c */ /* 0x000fca0003fa4270 */
[----:B------:R-:W1:Y:S01]  /*2eb0*/  MUFU.TANH R48, R48 ;  /* 0x0000003000307308 */ /* 0x000e620000002400 */
[----:B--2---:R-:W-:Y:S02]  /*2ec0*/  FSEL R64, R37, -INF , P4 ;  /* 0xff80000025407808 */ /* 0x004fe40002000000 */
[----:B------:R-:W-:-:S04]  /*2ed0*/  FMNMX.FTZ R37, R63, R42, !PT ;  /* 0x0000002a3f257209 */ /* 0x000fc80007810000 */
[----:B------:R-:W-:Y:S01]  /*2ee0*/  FMNMX.FTZ R37, R64, R37, !PT ;  /* 0x0000002540257209 */ /* 0x000fe20007810000 */
[----:B------:R-:W2:Y:S01]  /*2ef0*/  MUFU.TANH R43, R43 ;  /* 0x0000002b002b7308 */ /* 0x000ea20000002400 */
[----:B0-----:R-:W-:Y:S02]  /*2f00*/  FSEL R41, R41, -INF , P1 ;  /* 0xff80000029297808 */ /* 0x001fe40000800000 */
        /* <DEDUP_REMOVED lines=25> */
[----:B------:R2:W4:Y:S01]  /*30a0*/  MUFU.TANH R69, R78 ;  /* 0x0000004e00457308 */ /* 0x0005220000002400 */
[----:B0-----:R-:W-:-:S04]  /*30b0*/  FSEL R67, R67, -INF , P4 ;  /* 0xff80000043437808 */ /* 0x001fc80002000000 */
[----:B------:R-:W-:-:S03]  /*30c0*/  FMNMX.FTZ R42, R67, R42, !PT ;  /* 0x0000002a432a7209 */ /* 0x000fc60007810000 */
[----:B------:R-:W0:Y:S01]  /*30d0*/  MUFU.TANH R57, R57 ;  /* 0x0000003900397308 */ /* 0x000e220000002400 */
[----:B-1----:R-:W-:Y:S01]  /*30e0*/  FSEL R33, R33, -INF , P1 ;  /* 0xff80000021217808 */ /* 0x002fe20000800000 */
[C---:B--2---:R-:W-:Y:S01]  /*30f0*/  FMUL.FTZ R78, R0.reuse, R77 ;  /* 0x0000004d004e7220 */ /* 0x044fe20000410000 */
[----:B------:R-:W-:Y:S01]  /*3100*/  ISETP.GT.AND P1, PT, R13, 0x69, PT ;  /* 0x000000690d00780c */ /* 0x000fe20003f24270 */
[----:B------:R-:W-:-:S04]  /*3110*/  FMUL.FTZ R77, R0, R84 ;  /* 0x00000054004d7220 */ /* 0x000fc80000410000 */
[----:B------:R1:W2:Y:S01]  /*3120*/  MUFU.TANH R70, R79 ;  /* 0x0000004f00467308 */ /* 0x0002a20000002400 */
[----:B----4-:R-:W-:-:S04]  /*3130*/  FSEL R69, R69, -INF , P5 ;  /* 0xff80000045457808 */ /* 0x010fc80002800000 */
[----:B------:R-:W-:-:S03]  /*3140*/  FMNMX.FTZ R49, R69, R42, !PT ;  /* 0x0000002a45317209 */ /* 0x000fc60007810000 */
[----:B------:R-:W4:Y:S01]  /*3150*/  MUFU.TANH R61, R61 ;  /* 0x0000003d003d7308 */ /* 0x000f220000002400 */
[----:B0-----:R-:W-:Y:S01]  /*3160*/  FSEL R37, R57, -INF , P2 ;  /* 0xff80000039257808 */ /* 0x001fe20001000000 */
[C---:B-1----:R-:W-:Y:S01]  /*3170*/  FMUL.FTZ R79, R0.reuse, R80 ;  /* 0x00000050004f7220 */ /* 0x042fe20000410000 */
[----:B------:R-:W-:Y:S01]  /*3180*/  ISETP.GT.AND P2, PT, R13, 0x70, PT ;  /* 0x000000700d00780c */ /* 0x000fe20003f44270 */
[----:B------:R-:W-:-:S04]  /*3190*/  FMUL.FTZ R57, R0, R85 ;  /* 0x0000005500397220 */ /* 0x000fc80000410000 */
[----:B------:R-:W0:Y:S01]  /*31a0*/  MUFU.TANH R72, R82 ;  /* 0x0000005200487308 */ /* 0x000e220000002400 */
[----:B--2---:R-:W-:-:S04]  /*31b0*/  FSEL R70, R70, -INF , P1 ;  /* 0xff80000046467808 */ /* 0x004fc80000800000 */
[----:B------:R-:W-:-:S03]  /*31c0*/  FMNMX.FTZ R49, R70, R49, !PT ;  /* 0x0000003146317209 */ /* 0x000fc60007810000 */
[----:B------:R-:W1:Y:S01]  /*31d0*/  MUFU.TANH R71, R71 ;  /* 0x0000004700477308 */ /* 0x000e620000002400 */
[----:B----4-:R-:W-:Y:S02]  /*31e0*/  FSEL R39, R61, -INF , P3 ;  /* 0xff8000003d277808 */ /* 0x010fe40001800000 */
        /* <DEDUP_REMOVED lines=8> */
[----:B--2---:R-:W-:-:S07]  /*3270*/  FSEL R71, R83, -INF , P3 ;  /* 0xff80000053477808 */ /* 0x004fce0001800000 */
[----:B------:R-:W2:Y:S01]  /*3280*/  MUFU.TANH R87, R87 ;  /* 0x0000005700577308 */ /* 0x000ea20000002400 */
[----:B0-----:R-:W-:Y:S02]  /*3290*/  FSEL R44, R73, -INF , P5 ;  /* 0xff800000492c7808 */ /* 0x001fe40002800000 */
[----:B------:R-:W-:Y:S02]  /*32a0*/  ISETP.GT.AND P5, PT, R13, 0x79, PT ;  /* 0x000000790d00780c */ /* 0x000fe40003fa4270 */
[----:B------:R-:W-:-:S03]  /*32b0*/  FMNMX.FTZ R13, R71, R46, !PT ;  /* 0x0000002e470d7209 */ /* 0x000fc60007810000 */
[----:B------:R-:W-:Y:S01]  /*32c0*/  MUFU.TANH R78, R78 ;  /* 0x0000004e004e7308 */ /* 0x000fe20000002400 */
[----:B-1----:R-:W-:-:S04]  /*32d0*/  FSEL R74, R74, -INF , P4 ;  /* 0xff8000004a4a7808 */ /* 0x002fc80002000000 */
[----:B------:R-:W-:-:S03]  /*32e0*/  FMNMX.FTZ R46, R74, R13, !PT ;  /* 0x0000000d4a2e7209 */ /* 0x000fc60007810000 */
[----:B------:R-:W-:Y:S01]  /*32f0*/  MUFU.TANH R79, R79 ;  /* 0x0000004f004f7308 */ /* 0x000fe20000002400 */
[----:B--2---:R-:W-:-:S04]  /*3300*/  FSEL R73, R87, -INF , P5 ;  /* 0xff80000057497808 */ /* 0x004fc80002800000 */
[----:B------:R-:W-:-:S03]  /*3310*/  FMNMX.FTZ R46, R73, R46, !PT ;  /* 0x0000002e492e7209 */ /* 0x000fc60007810000 */
[----:B------:R-:W0:Y:S02]  /*3320*/  MUFU.TANH R76, R76 ;  /* 0x0000004c004c7308 */ /* 0x000e240000002400 */
[----:B------:R-:W1:Y:S06]  /*3330*/  SHFL.BFLY PT, R13, R46, 0x2, 0x1f ;  /* 0x0c401f002e0d7f89 */ /* 0x000e6c00000e0000 */
[----:B------:R-:W-:Y:S08]  /*3340*/  MUFU.TANH R77, R77 ;  /* 0x0000004d004d7308 */ /* 0x000ff00000002400 */
[----:B------:R-:W-:Y:S01]  /*3350*/  MUFU.TANH R57, R57 ;  /* 0x0000003900397308 */ /* 0x000fe20000002400 */
[----:B0-----:R-:W-:-:S02]  /*3360*/  FSEL R76, R76, -INF , P3 ;  /* 0xff8000004c4c7808 */ /* 0x001fc40001800000 */
[----:B-1----:R-:W-:-:S05]  /*3370*/  FMNMX.FTZ R13, R46, R13, !PT ;  /* 0x0000000d2e0d7209 */ /* 0x002fca0007810000 */
[----:B------:R-:W0:Y:S02]  /*3380*/  SHFL.BFLY PT, R48, R13, 0x1, 0x1f ;  /* 0x0c201f000d307f89 */ /* 0x000e2400000e0000 */
[----:B0-----:R-:W-:Y:S01]  /*3390*/  FMNMX.FTZ R61, R13, R48, !PT ;  /* 0x000000300d3d7209 */ /* 0x001fe20007810000 */
[----:B------:R-:W-:-:S03]  /*33a0*/  IMAD.U32 R48, RZ, RZ, UR17 ;  /* 0x00000011ff307e24 */ /* 0x000fc6000f8e00ff */
[C---:B------:R-:W-:Y:S01]  /*33b0*/  FSETP.NEU.FTZ.AND P6, PT, R61.reuse, -INF , PT ;  /* 0xff8000003d00780b */ /* 0x040fe20003fdd000 */
[----:B------:R-:W-:-:S05]  /*33c0*/  FFMA.FTZ R75, R61, R48, -8 ;  /* 0xc10000003d4b7423 */ /* 0x000fca0000010030 */
[----:B------:R-:W-:Y:S02]  /*33d0*/  FSEL R75, R75, RZ, P6 ;  /* 0x000000ff4b4b7208 */ /* 0x000fe40003000000 */
[----:B---3--:R-:W-:Y:S01]  /*33e0*/  LOP3.LUT P6, RZ, R94, 0x7f, RZ, 0xc0, !PT ;  /* 0x0000007f5eff7812 */ /* 0x008fe200078cc0ff */
[----:B------:R-:W-:Y:S02]  /*33f0*/  IMAD.MOV.U32 R94, RZ, RZ, R89 ;  /* 0x000000ffff5e7224 */ /* 0x000fe400078e0059 */
[----:B------:R-:W-:-:S01]  /*3400*/  FFMA.FTZ R13, R14, UR17, -R75 ;  /* 0x000000110e0d7c23 */ /* 0x000fc2000801084b */
[--C-:B------:R-:W-:Y:S01]  /*3410*/  FFMA.FTZ R14, R15, UR17, -R75.reuse ;  /* 0x000000110f0e7c23 */ /* 0x100fe2000801084b */
[----:B------:R-:W-:-:S01]  /*3420*/  FFMA.FTZ R15, R24, UR17, -R75 ;  /* 0x00000011180f7c23 */ /* 0x000fc2000801084b */
[----:B------:R-:W-:Y:S01]  /*3430*/  FMNMX.FTZ R24, R5, R6, !PT ;  /* 0x0000000605187209 */ /* 0x000fe20007810000 */
[----:B------:R-:W-:-:S01]  /*3440*/  FFMA.FTZ R48, R25, UR17, -R75 ;  /* 0x0000001119307c23 */ /* 0x000fc2000801084b */
[--C-:B------:R-:W-:Y:S01]  /*3450*/  FFMA.FTZ R80, R30, UR17, -R75.reuse ;  /* 0x000000111e507c23 */ /* 0x100fe2000801084b */
[----:B------:R-:W-:-:S01]  /*3460*/  FFMA.FTZ R49, R29, UR17, -R75 ;  /* 0x000000111d317c23 */ /* 0x000fc2000801084b */
[----:B------:R-:W-:Y:S01]  /*3470*/  FMNMX.FTZ R25, R7, R24, !PT ;  /* 0x0000001807197209 */ /* 0x000fe20007810000 */
[----:B------:R-:W-:-:S01]  /*3480*/  FFMA.FTZ R82, R65, UR17, -R75 ;  /* 0x0000001141527c23 */ /* 0x000fc2000801084b */
[----:B------:R0:W-:Y:S01]  /*3490*/  MUFU.EX2 R24, R48 ;  /* 0x0000003000187308 */ /* 0x0001e20000000800 */
[----:B------:R-:W-:-:S01]  /*34a0*/  FFMA.FTZ R65, R67, UR17, -R75 ;  /* 0x0000001143417c23 */ /* 0x000fc2000801084b */
[----:B------:R-:W-:Y:S01]  /*34b0*/  FMNMX.FTZ R46, R8, R25, !PT ;  /* 0x00000019082e7209 */ /* 0x000fe20007810000 */
[----:B------:R-:W-:-:S01]  /*34c0*/  FFMA.FTZ R25, R27, UR17, -R75 ;  /* 0x000000111b197c23 */ /* 0x000fc2000801084b */
[--C-:B------:R-:W-:Y:S01]  /*34d0*/  FFMA.FTZ R92, R92, UR17, -R75.reuse ;  /* 0x000000115c5c7c23 */ /* 0x100fe2000801084b */
[----:B------:R-:W-:-:S01]  /*34e0*/  FFMA.FTZ R62, R62, UR17, -R75 ;  /* 0x000000113e3e7c23 */ /* 0x000fc2000801084b */
[----:B------:R-:W-:Y:S01]  /*34f0*/  FMNMX.FTZ R27, R9, R46, !PT ;  /* 0x0000002e091b7209 */ /* 0x000fe20007810000 */
[----:B------:R-:W-:-:S01]  /*3500*/  FFMA.FTZ R56, R56, UR17, -R75 ;  /* 0x0000001138387c23 */ /* 0x000fc2000801084b */
[----:B------:R-:W-:Y:S01]  /*3510*/  MUFU.EX2 R13, R13 ;  /* 0x0000000d000d7308 */ /* 0x000fe20000000800 */
[----:B0-----:R-:W-:-:S01]  /*3520*/  FFMA.FTZ R48, R36, UR17, -R75 ;  /* 0x0000001124307c23 */ /* 0x001fc2000801084b */
[----:B------:R-:W-:Y:S01]  /*3530*/  FMNMX.FTZ R46, R10, R27, !PT ;  /* 0x0000001b0a2e7209 */ /* 0x000fe20007810000 */
[----:B------:R-:W-:-:S01]  /*3540*/  FFMA.FTZ R71, R71, UR17, -R75 ;  /* 0x0000001147477c23 */ /* 0x000fc2000801084b */
[----:B------:R-:W-:-:S02]  /*3550*/  FFMA.FTZ R73, R73, UR17, -R75 ;  /* 0x0000001149497c23 */ /* 0x000fc4000801084b */
[----:B------:R-:W-:Y:S02]  /*3560*/  FMNMX.FTZ R27, R11, R46, !PT ;  /* 0x0000002e0b1b7209 */ /* 0x000fe40007810000 */
[----:B------:R-:W-:Y:S02]  /*3570*/  MUFU.EX2 R46, R49 ;  /* 0x00000031002e7308 */ /* 0x000fe40000000800 */
[----:B------:R-:W-:-:S04]  /*3580*/  FMNMX.FTZ R27, R12, R27, !PT ;  /* 0x0000001b0c1b7209 */ /* 0x000fc80007810000 */
[----:B------:R-:W-:Y:S02]  /*3590*/  FMNMX.FTZ R30, R20, R27, !PT ;  /* 0x0000001b141e7209 */ /* 0x000fe40007810000 */
[----:B------:R0:W-:Y:S02]  /*35a0*/  MUFU.EX2 R27, R80 ;  /* 0x00000050001b7308 */ /* 0x0001e40000000800 */
[----:B------:R-:W-:Y:S01]  /*35b0*/  FMNMX.FTZ R29, R21, R30, !PT ;  /* 0x0000001e151d7209 */ /* 0x000fe20007810000 */
[----:B------:R-:W-:-:S03]  /*35c0*/  FFMA.FTZ R30, R32, UR17, -R75 ;  /* 0x00000011201e7c23 */ /* 0x000fc6000801084b */
[----:B------:R-:W-:Y:S02]  /*35d0*/  FMNMX.FTZ R29, R26, R29, !PT ;  /* 0x0000001d1a1d7209 */ /* 0x000fe40007810000 */
[----:B------:R-:W-:Y:S01]  /*35e0*/  MUFU.EX2 R14, R14 ;  /* 0x0000000e000e7308 */ /* 0x000fe20000000800 */
[----:B0-----:R-:W-:-:S01]  /*35f0*/  FFMA.FTZ R80, R60, UR17, -R75 ;  /* 0x000000113c507c23 */ /* 0x001fc2000801084b */
[----:B------:R-:W-:Y:S01]  /*3600*/  FMNMX.FTZ R32, R28, R29, !PT ;  /* 0x0000001d1c207209 */ /* 0x000fe20007810000 */
[----:B------:R-:W-:-:S01]  /*3610*/  FFMA.FTZ R29, R34, UR17, -R75 ;  /* 0x00000011221d7c23 */ /* 0x000fc2000801084b */
[--C-:B------:R-:W-:Y:S01]  /*3620*/  FFMA.FTZ R34, R52, UR17, -R75.reuse ;  /* 0x0000001134227c23 */ /* 0x100fe2000801084b */
[----:B------:R-:W-:-:S01]  /*3630*/  FFMA.FTZ R52, R54, UR17, -R75 ;  /* 0x0000001136347c23 */ /* 0x000fc2000801084b */
[----:B------:R-:W-:Y:S02]  /*3640*/  FMNMX.FTZ R32, R31, R32, !PT ;  /* 0x000000201f207209 */ /* 0x000fe40007810000 */
[----:B------:R-:W-:Y:S01]  /*3650*/  FSEL R54, R78, -INF , P1 ;  /* 0xff8000004e367808 */ /* 0x000fe20000800000 */
[----:B------:R-:W0:Y:S01]  /*3660*/  MUFU.EX2 R15, R15 ;  /* 0x0000000f000f7308 */ /* 0x000e220000000800 */
[----:B------:R-:W-:-:S02]  /*3670*/  FMNMX.FTZ R32, R35, R32, !PT ;  /* 0x0000002023207209 */ /* 0x000fc40007810000 */
[----:B------:R-:W-:Y:S01]  /*3680*/  FSEL R60, R79, -INF , P2 ;  /* 0xff8000004f3c7808 */ /* 0x000fe20001000000 */
[----:B------:R-:W-:-:S01]  /*3690*/  FFMA.FTZ R79, R63, UR17, -R75 ;  /* 0x000000113f4f7c23 */ /* 0x000fc2000801084b */
[----:B------:R-:W-:Y:S01]  /*36a0*/  FMNMX.FTZ R49, R51, R32, !PT ;  /* 0x0000002033317209 */ /* 0x000fe20007810000 */
[----:B------:R-:W-:-:S01]  /*36b0*/  FFMA.FTZ R63, R66, UR17, -R75 ;  /* 0x00000011423f7c23 */ /* 0x000fc2000801084b */
[--C-:B------:R-:W-:Y:S01]  /*36c0*/  FFMA.FTZ R66, R68, UR17, -R75.reuse ;  /* 0x0000001144427c23 */ /* 0x100fe2000801084b */
[----:B------:R1:W-:Y:S01]  /*36d0*/  MUFU.EX2 R32, R48 ;  /* 0x0000003000207308 */ /* 0x0003e20000000800 */
[----:B------:R-:W-:Y:S01]  /*36e0*/  FMNMX.FTZ R49, R50, R49, !PT ;  /* 0x0000003132317209 */ /* 0x000fe20007810000 */
[--C-:B------:R-:W-:Y:S01]  /*36f0*/  FFMA.FTZ R68, R72, UR17, -R75.reuse ;  /* 0x0000001148447c23 */ /* 0x100fe2000801084b */
[----:B------:R-:W-:Y:S02]  /*3700*/  IMAD.U32 R72, RZ, RZ, UR17 ;  /* 0x00000011ff487e24 */ /* 0x000fe4000f8e00ff */
[----:B------:R-:W-:Y:S01]  /*3710*/  FMNMX.FTZ R36, R38, R49, !PT ;  /* 0x0000003126247209 */ /* 0x000fe20007810000 */
[----:B------:R-:W-:-:S02]  /*3720*/  FFMA.FTZ R49, R53, UR17, -R75 ;  /* 0x0000001135317c23 */ /* 0x000fc4000801084b */
[----:B------:R-:W-:Y:S01]  /*3730*/  MUFU.EX2 R25, R25 ;  /* 0x0000001900197308 */ /* 0x000fe20000000800 */
[----:B------:R-:W-:Y:S02]  /*3740*/  FMNMX.FTZ R36, R41, R36, !PT ;  /* 0x0000002429247209 */ /* 0x000fe40007810000 */
[----:B0-----:R-:W-:Y:S02]  /*3750*/  F2FP.SATFINITE.E4M3.F32.PACK_AB_MERGE_C R149, R24, R15, RZ ;  /* 0x0000000f1895723e */ /* 0x001fe400048070ff */
[----:B------:R-:W-:Y:S02]  /*3760*/  FMNMX.FTZ R36, R43, R36, !PT ;  /* 0x000000242b247209 */ /* 0x000fe40007810000 */
[----:B------:R-:W-:Y:S01]  /*3770*/  F2FP.SATFINITE.E4M3.F32.PACK_AB_MERGE_C R149, R14, R13, R149 ;  /* 0x0000000d0e95723e */ /* 0x000fe20004807095 */
[----:B------:R-:W0:Y:S01]  /*3780*/  MUFU.EX2 R30, R30 ;  /* 0x0000001e001e7308 */ /* 0x000e220000000800 */
[----:B------:R-:W-:-:S04]  /*3790*/  FMNMX.FTZ R36, R47, R36, !PT ;  /* 0x000000242f247209 */ /* 0x000fc80007810000 */
[----:B------:R-:W-:-:S03]  /*37a0*/  FMNMX.FTZ R53, R45, R36, !PT ;  /* 0x000000242d357209 */ /* 0x000fc60007810000 */
[----:B------:R2:W-:Y:S01]  /*37b0*/  MUFU.EX2 R36, R52 ;  /* 0x0000003400247308 */ /* 0x0005e20000000800 */
[----:B-1----:R-:W-:Y:S01]  /*37c0*/  FMNMX.FTZ R48, R40, R53, !PT ;  /* 0x0000003528307209 */ /* 0x002fe20007810000 */
[----:B------:R-:W-:-:S03]  /*37d0*/  FFMA.FTZ R53, R55, UR17, -R75 ;  /* 0x0000001137357c23 */ /* 0x000fc6000801084b */
[----:B------:R-:W-:-:S03]  /*37e0*/  FMNMX.FTZ R48, R33, R48, !PT ;  /* 0x0000003021307209 */ /* 0x000fc60007810000 */
[----:B------:R-:W-:Y:S01]  /*37f0*/  MUFU.EX2 R29, R29 ;  /* 0x0000001d001d7308 */ /* 0x000fe20000000800 */
[----:B------:R-:W-:Y:S01]  /*3800*/  FMNMX.FTZ R48, R37, R48, !PT ;  /* 0x0000003025307209 */ /* 0x000fe20007810000 */
[--C-:B--2---:R-:W-:Y:S01]  /*3810*/  FFMA.FTZ R52, R59, UR17, -R75.reuse ;  /* 0x000000113b347c23 */ /* 0x104fe2000801084b */
[----:B------:R-:W-:Y:S02]  /*3820*/  FSEL R59, R77, -INF , P4 ;  /* 0xff8000004d3b7808 */ /* 0x000fe40002000000 */
[----:B------:R-:W-:Y:S02]  /*3830*/  FMNMX.FTZ R55, R39, R48, !PT ;  /* 0x0000003027377209 */ /* 0x000fe40007810000 */
[----:B------:R-:W-:Y:S01]  /*3840*/  FSEL R77, R57, -INF , P5 ;  /* 0xff800000394d7808 */ /* 0x000fe20002800000 */
[--C-:B------:R-:W-:Y:S01]  /*3850*/  FFMA.FTZ R57, R58, UR17, -R75.reuse ;  /* 0x000000113a397c23 */ /* 0x100fe2000801084b */
[----:B------:R-:W-:Y:S01]  /*3860*/  FMNMX.FTZ R55, R42, R55, !PT ;  /* 0x000000372a377209 */ /* 0x000fe20007810000 */
[--C-:B------:R-:W-:Y:S01]  /*3870*/  FFMA.FTZ R58, R64, UR17, -R75.reuse ;  /* 0x00000011403a7c23 */ /* 0x100fe2000801084b */
[----:B------:R-:W-:-:S01]  /*3880*/  FFMA.FTZ R64, R69, UR17, -R75 ;  /* 0x0000001145407c23 */ /* 0x000fc2000801084b */
[--C-:B------:R-:W-:Y:S01]  /*3890*/  FFMA.FTZ R69, R70, UR17, -R75.reuse ;  /* 0x0000001146457c23 */ /* 0x100fe2000801084b */
[----:B------:R-:W-:Y:S01]  /*38a0*/  FMNMX.FTZ R81, R44, R55, !PT ;  /* 0x000000372c517209 */ /* 0x000fe20007810000 */
[----:B------:R-:W-:Y:S01]  /*38b0*/  FFMA.FTZ R70, R74, UR17, -R75 ;  /* 0x000000114a467c23 */ /* 0x000fe2000801084b */
[----:B------:R-:W-:Y:S01]  /*38c0*/  MUFU.EX2 R55, R80 ;  /* 0x0000005000377308 */ /* 0x000fe20000000800 */
[----:B0-----:R-:W-:-:S02]  /*38d0*/  F2FP.SATFINITE.E4M3.F32.PACK_AB_MERGE_C R151, R30, R27, RZ ;  /* 0x0000001b1e97723e */ /* 0x001fc400048070ff */
[----:B------:R-:W-:Y:S02]  /*38e0*/  FMNMX.FTZ R81, R54, R81, !PT ;  /* 0x0000005136517209 */ /* 0x000fe40007810000 */
[----:B------:R-:W-:Y:S02]  /*38f0*/  F2FP.SATFINITE.E4M3.F32.PACK_AB_MERGE_C R151, R46, R25, R151 ;  /* 0x000000192e97723e */ /* 0x000fe40004807097 */
[----:B------:R-:W-:Y:S01]  /*3900*/  FMNMX.FTZ R81, R60, R81, !PT ;  /* 0x000000513c517209 */ /* 0x000fe20007810000 */
[----:B------:R-:W-:Y:S03]  /*3910*/  MUFU.EX2 R34, R34 ;  /* 0x0000002200227308 */ /* 0x000fe60000000800 */
[----:B------:R-:W-:-:S04]  /*3920*/  FMNMX.FTZ R78, R76, R81, !PT ;  /* 0x000000514c4e7209 */ /* 0x000fc80007810000 */
[----:B------:R-:W-:Y:S01]  /*3930*/  FMNMX.FTZ R78, R59, R78, !PT ;  /* 0x0000004e3b4e7209 */ /* 0x000fe20007810000 */
[----:B------:R-:W0:Y:S03]  /*3940*/  MUFU.EX2 R49, R49 ;  /* 0x0000003100317308 */ /* 0x000e260000000800 */
[----:B------:R-:W-:-:S05]  /*3950*/  FMNMX.FTZ R78, R77, R78, !PT ;  /* 0x0000004e4d4e7209 */ /* 0x000fca0007810000 */
[----:B------:R-:W1:Y:S01]  /*3960*/  SHFL.BFLY PT, R81, R78, 0x2, 0x1f ;  /* 0x0c401f004e517f89 */ /* 0x000e6200000e0000 */
[----:B------:R-:W-:Y:S08]  /*3970*/  MUFU.EX2 R53, R53 ;  /* 0x0000003500357308 */ /* 0x000ff00000000800 */
[----:B------:R2:W3:Y:S01]  /*3980*/  MUFU.EX2 R48, R92 ;  /* 0x0000005c00307308 */ /* 0x0004e20000000800 */
[----:B0-----:R-:W-:-:S04]  /*3990*/  F2FP.SATFINITE.E4M3.F32.PACK_AB_MERGE_C R137, R49, R34, RZ ;  /* 0x000000223189723e */ /* 0x001fc800048070ff */
[----:B------:R-:W-:-:S03]  /*39a0*/  F2FP.SATFINITE.E4M3.F32.PACK_AB_MERGE_C R137, R32, R29, R137 ;  /* 0x0000001d2089723e */ /* 0x000fc60004807089 */
[----:B------:R-:W-:Y:S01]  /*39b0*/  MUFU.EX2 R52, R52 ;  /* 0x0000003400347308 */ /* 0x000fe20000000800 */
[----:B--2---:R-:W-:Y:S01]  /*39c0*/  IMAD.MOV.U32 R92, RZ, RZ, R89 ;  /* 0x000000ffff5c7224 */ /* 0x004fe200078e0059 */
[----:B-1----:R-:W-:-:S06]  /*39d0*/  FMNMX.FTZ R80, R78, R81, !PT ;  /* 0x000000514e507209 */ /* 0x002fcc0007810000 */
[----:B------:R-:W-:Y:S01]  /*39e0*/  MUFU.EX2 R57, R57 ;  /* 0x0000003900397308 */ /* 0x000fe20000000800 */
[----:B---3--:R-:W-:Y:S01]  /*39f0*/  F2FP.SATFINITE.E4M3.F32.PACK_AB_MERGE_C R139, R55, R48, RZ ;  /* 0x00000030378b723e */ /* 0x008fe200048070ff */
[----:B------:R-:W0:Y:S03]  /*3a00*/  SHFL.BFLY PT, R83, R80, 0x1, 0x1f ;  /* 0x0c201f0050537f89 */ /* 0x000e2600000e0000 */
[----:B------:R-:W-:-:S03]  /*3a10*/  F2FP.SATFINITE.E4M3.F32.PACK_AB_MERGE_C R139, R53, R36, R139 ;  /* 0x00000024358b723e */ /* 0x000fc6000480708b */
[----:B------:R-:W-:Y:S08]  /*3a20*/  MUFU.EX2 R62, R62 ;  /* 0x0000003e003e7308 */ /* 0x000ff00000000800 */
[----:B------:R-:W1:Y:S08]  /*3a30*/  MUFU.EX2 R79, R79 ;  /* 0x0000004f004f7308 */ /* 0x000e700000000800 */
[----:B------:R-:W-:Y:S01]  /*3a40*/  MUFU.EX2 R58, R58 ;  /* 0x0000003a003a7308 */ /* 0x000fe20000000800 */
[----:B0-----:R-:W-:-:S04]  /*3a50*/  FMNMX.FTZ R67, R80, R83, !PT ;  /* 0x0000005350437209 */ /* 0x001fc80007810000 */
[C---:B------:R-:W-:Y:S01]  /*3a60*/  FSETP.NEU.FTZ.AND P1, PT, R67.reuse, -INF , PT ;  /* 0xff8000004300780b */ /* 0x040fe20003f3d000 */
[----:B------:R-:W-:-:S02]  /*3a70*/  FFMA.FTZ R72, R67, R72, -8 ;  /* 0xc100000043487423 */ /* 0x000fc40000010048 */
[----:B------:R-:W-:Y:S01]  /*3a80*/  MUFU.EX2 R63, R63 ;  /* 0x0000003f003f7308 */ /* 0x000fe20000000800 */
[----:B-1----:R-:W-:Y:S02]  /*3a90*/  F2FP.SATFINITE.E4M3.F32.PACK_AB_MERGE_C R141, R79, R62, RZ ;  /* 0x0000003e4f8d723e */ /* 0x002fe400048070ff */
[----:B------:R-:W-:Y:S02]  /*3aa0*/  FSEL R72, R72, RZ, P1 ;  /* 0x000000ff48487208 */ /* 0x000fe40000800000 */
[----:B------:R-:W-:-:S03]  /*3ab0*/  PLOP3.LUT P1, PT, PT, PT, UP0, 0x80, 0x0 ;  /* 0x000000000000781c */ /* 0x000fc60003f2f008 */
        /* <DEDUP_REMOVED lines=14> */
[----:B------:R-:W-:Y:S01]  /*3ba0*/  FFMA.FTZ R38, R43, UR17, -R72 ;  /* 0x000000112b267c23 */ /* 0x000fe20008010848 */
[----:B------:R-:W-:-:S01]  /*3bb0*/  FADD.FTZ R50, R13, R14 ;  /* 0x0000000e0d327221 */ /* 0x000fc20000010000 */
[----:B------:R-:W0:Y:S01]  /*3bc0*/  MUFU.EX2 R6, R6 ;  /* 0x0000000600067308 */ /* 0x000e220000000800 */
[----:B------:R-:W-:-:S01]  /*3bd0*/  FFMA.FTZ R11, R31, UR17, -R72 ;  /* 0x000000111f0b7c23 */ /* 0x000fc20008010848 */
[--C-:B------:R-:W-:Y:S01]  /*3be0*/  FFMA.FTZ R31, R41, UR17, -R72.reuse ;  /* 0x00000011291f7c23 */ /* 0x100fe20008010848 */
[----:B------:R-:W-:-:S01]  /*3bf0*/  FFMA.FTZ R41, R47, UR17, -R72 ;  /* 0x000000112f297c23 */ /* 0x000fc20008010848 */
[----:B------:R-:W-:Y:S01]  /*3c00*/  FADD.FTZ R47, R15, R50 ;  /* 0x000000320f2f7221 */ /* 0x000fe20000010000 */
[----:B------:R-:W-:-:S01]  /*3c10*/  FFMA.FTZ R10, R21, UR17, -R72 ;  /* 0x00000011150a7c23 */ /* 0x000fc20008010848 */
[--C-:B------:R-:W-:Y:S01]  /*3c20*/  FFMA.FTZ R21, R26, UR17, -R72.reuse ;  /* 0x000000111a157c23 */ /* 0x100fe20008010848 */
[----:B------:R-:W-:-:S01]  /*3c30*/  FFMA.FTZ R26, R28, UR17, -R72 ;  /* 0x000000111c1a7c23 */ /* 0x000fc20008010848 */
[----:B------:R-:W1:Y:S01]  /*3c40*/  MUFU.EX2 R74, R74 ;  /* 0x0000004a004a7308 */ /* 0x000e620000000800 */
[----:B------:R-:W-:-:S01]  /*3c50*/  FADD.FTZ R80, R24, R47 ;  /* 0x0000002f18507221 */ /* 0x000fc20000010000 */
[--C-:B------:R-:W-:Y:S01]  /*3c60*/  FFMA.FTZ R28, R51, UR17, -R72.reuse ;  /* 0x00000011331c7c23 */ /* 0x100fe20008010848 */
[----:B------:R-:W-:-:S01]  /*3c70*/  FFMA.FTZ R45, R45, UR17, -R72 ;  /* 0x000000112d2d7c23 */ /* 0x000fc20008010848 */
[----:B------:R-:W-:Y:S01]  /*3c80*/  FFMA.FTZ R40, R40, UR17, -R72 ;  /* 0x0000001128287c23 */ /* 0x000fe20008010848 */
[----:B------:R-:W-:-:S01]  /*3c90*/  FADD.FTZ R51, R25, R80 ;  /* 0x0000005019337221 */ /* 0x000fc20000010000 */
[--C-:B------:R-:W-:Y:S01]  /*3ca0*/  FFMA.FTZ R33, R33, UR17, -R72.reuse ;  /* 0x0000001121217c23 */ /* 0x100fe20008010848 */
[----:B------:R-:W-:-:S01]  /*3cb0*/  FFMA.FTZ R42, R42, UR17, -R72 ;  /* 0x000000112a2a7c23 */ /* 0x000fc20008010848 */
[----:B------:R-:W2:Y:S01]  /*3cc0*/  MUFU.EX2 R75, R75 ;  /* 0x0000004b004b7308 */ /* 0x000ea20000000800 */
[----:B0-----:R-:W-:-:S01]  /*3cd0*/  FADD.FTZ R43, R5, R6 ;  /* 0x00000006052b7221 */ /* 0x001fc20000010000 */
[--C-:B------:R-:W-:Y:S01]  /*3ce0*/  FFMA.FTZ R44, R44, UR17, -R72.reuse ;  /* 0x000000112c2c7c23 */ /* 0x100fe20008010848 */
[----:B------:R-:W-:-:S01]  /*3cf0*/  FFMA.FTZ R54, R54, UR17, -R72 ;  /* 0x0000001136367c23 */ /* 0x000fc20008010848 */
[--C-:B------:R-:W-:Y:S01]  /*3d00*/  FFMA.FTZ R60, R60, UR17, -R72.reuse ;  /* 0x000000113c3c7c23 */ /* 0x100fe20008010848 */
[----:B------:R-:W-:-:S01]  /*3d10*/  FFMA.FTZ R76, R76, UR17, -R72 ;  /* 0x000000114c4c7c23 */ /* 0x000fc20008010848 */
[----:B------:R-:W-:Y:S01]  /*3d20*/  FFMA.FTZ R59, R59, UR17, -R72 ;  /* 0x000000113b3b7c23 */ /* 0x000fe20008010848 */
[----:B------:R-:W-:Y:S01]  /*3d30*/  F2FP.SATFINITE.E4M3.F32.PACK_AB_MERGE_C R141, R57, R52, R141 ;  /* 0x00000034398d723e */ /* 0x000fe2000480708d */
[----:B------:R-:W0:Y:S01]  /*3d40*/  MUFU.EX2 R7, R7 ;  /* 0x0000000700077308 */ /* 0x000e220000000800 */
[----:B-1----:R-:W-:-:S01]  /*3d50*/  FADD.FTZ R50, R74, R43 ;  /* 0x0000002b4a327221 */ /* 0x002fc20000010000 */
[----:B------:R-:W-:-:S05]  /*3d60*/  @!P6 VIADD R43, R4, 0x19c40 ;  /* 0x00019c40042be836 */ /* 0x000fca0000000000 */
[----:B------:R-:W-:Y:S01]  /*3d70*/  @!P6 PRMT R43, RZ, 0x654, R43 ;  /* 0x00000654ff2be816 */ /* 0x000fe2000000002b */
[----:B------:R-:W1:Y:S01]  /*3d80*/  MUFU.EX2 R8, R8 ;  /* 0x0000000800087308 */ /* 0x000e620000000800 */
[----:B--2---:R-:W-:-:S01]  /*3d90*/  FADD.FTZ R50, R75, R50 ;  /* 0x000000324b327221 */ /* 0x004fc20000010000 */
[----:B------:R-:W-:Y:S01]  /*3da0*/  F2FP.SATFINITE.E4M3.F32.PACK_AB_MERGE_C R148, R75, R74, RZ ;  /* 0x0000004a4b94723e */ /* 0x000fe200048070ff */
[----:B------:R2:W-:Y:S03]  /*3db0*/  @!P6 SYNCS.ARRIVE.TRANS64.RED.A1T0 RZ, [R43+URZ], RZ ;  /* 0x000000ff2bffe9a7 */ /* 0x0005e6000810043f */
[----:B------:R-:W-:Y:S02]  /*3dc0*/  F2FP.SATFINITE.E4M3.F32.PACK_AB_MERGE_C R148, R6, R5, R148 ;  /* 0x000000050694723e */ /* 0x000fe40004807094 */
[----:B------:R-:W3:Y:S01]  /*3dd0*/  MUFU.EX2 R78, R78 ;  /* 0x0000004e004e7308 */ /* 0x000ee20000000800 */
[----:B0-----:R-:W-:-:S01]  /*3de0*/  FADD.FTZ R47, R7, R50 ;  /* 0x00000032072f7221 */ /* 0x001fc20000010000 */
[----:B------:R-:W-:-:S04]  /*3df0*/  FADD.FTZ R50, R46, R51 ;  /* 0x000000332e327221 */ /* 0x000fc80000010000 */
[----:B------:R-:W-:Y:S02]  /*3e00*/  FADD.FTZ R51, R27, R50 ;  /* 0x000000321b337221 */ /* 0x000fe40000010000 */
[----:B------:R-:W0:Y:S01]  /*3e10*/  MUFU.EX2 R83, R83 ;  /* 0x0000005300537308 */ /* 0x000e220000000800 */
[----:B-1----:R-:W-:-:S01]  /*3e20*/  FADD.FTZ R47, R8, R47 ;  /* 0x0000002f082f7221 */ /* 0x002fc20000010000 */
[----:B------:R-:W-:-:S06]  /*3e30*/  FADD.FTZ R80, R30, R51 ;  /* 0x000000331e507221 */ /* 0x000fcc0000010000 */
[----:B------:R-:W1:Y:S01]  /*3e40*/  MUFU.EX2 R9, R9 ;  /* 0x0000000900097308 */ /* 0x000e620000000800 */
[----:B---3--:R-:W-:-:S01]  /*3e50*/  FADD.FTZ R50, R78, R47 ;  /* 0x0000002f4e327221 */ /* 0x008fc20000010000 */
[----:B------:R-:W-:-:S04]  /*3e60*/  FADD.FTZ R47, R29, R80 ;  /* 0x000000501d2f7221 */ /* 0x000fc80000010000 */
[----:B------:R-:W-:Y:S02]  /*3e70*/  FADD.FTZ R47, R32, R47 ;  /* 0x0000002f202f7221 */ /* 0x000fe40000010000 */
[----:B------:R-:W3:Y:S01]  /*3e80*/  MUFU.EX2 R10, R10 ;  /* 0x0000000a000a7308 */ /* 0x000ee20000000800 */
[----:B0-----:R-:W-:-:S01]  /*3e90*/  FADD.FTZ R50, R83, R50 ;  /* 0x0000003253327221 */ /* 0x001fc20000010000 */
[----:B------:R-:W-:Y:S01]  /*3ea0*/  FADD.FTZ R80, R34, R47 ;  /* 0x0000002f22507221 */ /* 0x000fe20000010000 */
[----:B------:R-:W-:-:S03]  /*3eb0*/  F2FP.SATFINITE.E4M3.F32.PACK_AB_MERGE_C R78, R83, R78, RZ ;  /* 0x0000004e534e723e */ /* 0x000fc600048070ff */
[----:B------:R-:W-:Y:S01]  /*3ec0*/  FADD.FTZ R47, R49, R80 ;  /* 0x00000050312f7221 */ /* 0x000fe20000010000 */
[----:B------:R-:W-:Y:S01]  /*3ed0*/  F2FP.SATFINITE.E4M3.F32.PACK_AB_MERGE_C R150, R8, R7, R78 ;  /* 0x000000070896723e */ /* 0x000fe2000480704e */
[----:B------:R-:W0:Y:S02]  /*3ee0*/  MUFU.EX2 R21, R21 ;  /* 0x0000001500157308 */ /* 0x000e240000000800 */
[----:B------:R-:W-:-:S04]  /*3ef0*/  FADD.FTZ R80, R36, R47 ;  /* 0x0000002f24507221 */ /* 0x000fc80000010000 */
[----:B------:R-:W-:Y:S02]  /*3f00*/  FADD.FTZ R15, R53, R80 ;  /* 0x00000050350f7221 */ /* 0x000fe40000010000 */
[----:B------:R-:W4:Y:S08]  /*3f10*/  MUFU.EX2 R26, R26 ;  /* 0x0000001a001a7308 */ /* 0x000f300000000800 */
[----:B------:R5:W-:Y:S08]  /*3f20*/  MUFU.EX2 R4, R45 ;  /* 0x0000002d00047308 */ /* 0x000bf00000000800 */
[----:B------:R-:W2:Y:S01]  /*3f30*/  MUFU.EX2 R11, R11 ;  /* 0x0000000b000b7308 */ /* 0x000ea20000000800 */
[----:B-----5:R-:W-:-:S01]  /*3f40*/  FFMA.FTZ R45, R37, UR17, -R72 ;  /* 0x00000011252d7c23 */ /* 0x020fc20008010848 */
[----:B------:R-:W-:Y:S01]  /*3f50*/  FFMA.FTZ R37, R39, UR17, -R72 ;  /* 0x0000001127257c23 */ /* 0x000fe20008010848 */
[----:B-1----:R-:W-:-:S01]  /*3f60*/  FADD.FTZ R39, R9, R50 ;  /* 0x0000003209277221 */ /* 0x002fc20000010000 */
[----:B------:R-:W-:-:S03]  /*3f70*/  FFMA.FTZ R72, R77, UR17, -R72 ;  /* 0x000000114d487c23 */ /* 0x000fc60008010848 */
[----:B---3--:R-:W-:Y:S01]  /*3f80*/  FADD.FTZ R50, R10, R39 ;  /* 0x000000270a327221 */ /* 0x008fe20000010000 */
[----:B------:R-:W1:Y:S03]  /*3f90*/  MUFU.EX2 R12, R12 ;  /* 0x0000000c000c7308 */ /* 0x000e660000000800 */
[----:B0-----:R-:W-:-:S04]  /*3fa0*/  FADD.FTZ R39, R21, R50 ;  /* 0x0000003215277221 */ /* 0x001fc80000010000 */
[----:B----4-:R-:W-:Y:S01]  /*3fb0*/  FADD.FTZ R50, R26, R39 ;  /* 0x000000271a327221 */ /* 0x010fe20000010000 */
[----:B------:R-:W0:Y:S03]  /*3fc0*/  MUFU.EX2 R28, R28 ;  /* 0x0000001c001c7308 */ /* 0x000e260000000800 */
[----:B--2---:R-:W-:-:S01]  /*3fd0*/  FADD.FTZ R39, R11, R50 ;  /* 0x000000320b277221 */ /* 0x004fc20000010000 */
[----:B------:R-:W-:-:S04]  /*3fe0*/  FADD.FTZ R50, R48, R15 ;  /* 0x0000000f30327221 */ /* 0x000fc80000010000 */
[----:B------:R-:W2:Y:S01]  /*3ff0*/  MUFU.EX2 R35, R35 ;  /* 0x0000002300237308 */ /* 0x000ea20000000800 */
[----:B-1----:R-:W-:-:S01]  /*4000*/  FADD.FTZ R39, R12, R39 ;  /* 0x000000270c277221 */ /* 0x002fc20000010000 */
[----:B------:R-:W-:-:S04]  /*4010*/  FADD.FTZ R55, R55, R50 ;  /* 0x0000003237377221 */ /* 0x000fc80000010000 */
[----:B------:R-:W-:Y:S02]  /*4020*/  FADD.FTZ R34, R52, R55 ;  /* 0x0000003734227221 */ /* 0x000fe40000010000 */
[----:B------:R-:W1:Y:S01]  /*4030*/  MUFU.EX2 R20, R20 ;  /* 0x0000001400147308 */ /* 0x000e620000000800 */
[----:B0-----:R-:W-:-:S01]  /*4040*/  FADD.FTZ R30, R28, R39 ;  /* 0x000000271c1e7221 */ /* 0x001fc20000010000 */
[----:B------:R-:W-:Y:S01]  /*4050*/  F2FP.SATFINITE.E4M3.F32.PACK_AB_MERGE_C R39, R26, R21, RZ ;  /* 0x000000151a27723e */ /* 0x000fe200048070ff */
[----:B------:R-:W-:-:S03]  /*4060*/  FADD.FTZ R27, R57, R34 ;  /* 0x00000022391b7221 */ /* 0x000fc60000010000 */
[----:B------:R-:W-:Y:S01]  /*4070*/  F2FP.SATFINITE.E4M3.F32.PACK_AB_MERGE_C R136, R10, R9, R39 ;  /* 0x000000090a88723e */ /* 0x000fe20004807027 */
[----:B------:R-:W-:-:S01]  /*4080*/  FADD.FTZ R26, R62, R27 ;  /* 0x0000001b3e1a7221 */ /* 0x000fc20000010000 */
[----:B------:R-:W0:Y:S01]  /*4090*/  MUFU.EX2 R31, R31 ;  /* 0x0000001f001f7308 */ /* 0x000e220000000800 */
[----:B--2---:R-:W-:-:S01]  /*40a0*/  FADD.FTZ R15, R35, R30 ;  /* 0x0000001e230f7221 */ /* 0x004fc20000010000 */
[----:B------:R-:W-:Y:S01]  /*40b0*/  F2FP.SATFINITE.E4M3.F32.PACK_AB_MERGE_C R28, R35, R28, RZ ;  /* 0x0000001c231c723e */ /* 0x000fe200048070ff */
[----:B------:R-:W-:-:S03]  /*40c0*/  FADD.FTZ R79, R79, R26 ;  /* 0x0000001a4f4f7221 */ /* 0x000fc60000010000 */
[----:B------:R-:W-:Y:S01]  /*40d0*/  F2FP.SATFINITE.E4M3.F32.PACK_AB_MERGE_C R138, R12, R11, R28 ;  /* 0x0000000b0c8a723e */ /* 0x000fe2000480701c */
[----:B------:R-:W-:-:S01]  /*40e0*/  FADD.FTZ R26, R58, R79 ;  /* 0x0000004f3a1a7221 */ /* 0x000fc20000010000 */
[----:B------:R-:W2:Y:S01]  /*40f0*/  MUFU.EX2 R38, R38 ;  /* 0x0000002600267308 */ /* 0x000ea20000000800 */
[----:B-1----:R-:W-:-:S07]  /*4100*/  FADD.FTZ R30, R20, R15 ;  /* 0x0000000f141e7221 */ /* 0x002fce0000010000 */
[----:B------:R-:W1:Y:S01]  /*4110*/  MUFU.EX2 R41, R41 ;  /* 0x0000002900297308 */ /* 0x000e620000000800 */
[----:B0-----:R-:W-:-:S07]  /*4120*/  FADD.FTZ R21, R31, R30 ;  /* 0x0000001e1f157221 */ /* 0x001fce0000010000 */
[----:B------:R-:W0:Y:S01]  /*4130*/  MUFU.EX2 R43, R40 ;  /* 0x00000028002b7308 */ /* 0x000e220000000800 */
[----:B--2---:R-:W-:-:S01]  /*4140*/  FADD.FTZ R14, R38, R21 ;  /* 0x00000015260e7221 */ /* 0x004fc20000010000 */
[----:B------:R-:W-:-:S04]  /*4150*/  FADD.FTZ R21, R63, R26 ;  /* 0x0000001a3f157221 */ /* 0x000fc80000010000 */
[----:B------:R-:W-:Y:S02]  /*4160*/  FADD.FTZ R26, R56, R21 ;  /* 0x00000015381a7221 */ /* 0x000fe40000010000 */
[----:B------:R-:W2:Y:S01]  /*4170*/  MUFU.EX2 R33, R33 ;  /* 0x0000002100217308 */ /* 0x000ea20000000800 */
[C---:B-1----:R-:W-:Y:S01]  /*4180*/  F2FP.SATFINITE.E4M3.F32.PACK_AB_MERGE_C R38, R41.reuse, R38, RZ ;  /* 0x000000262926723e */ /* 0x042fe200048070ff */
[----:B------:R-:W-:-:S03]  /*4190*/  FADD.FTZ R41, R41, R14 ;  /* 0x0000000e29297221 */ /* 0x000fc60000010000 */
[----:B------:R-:W-:Y:S01]  /*41a0*/  F2FP.SATFINITE.E4M3.F32.PACK_AB_MERGE_C R140, R31, R20, R38 ;  /* 0x000000141f8c723e */ /* 0x000fe20004807026 */
[----:B------:R-:W-:-:S02]  /*41b0*/  FADD.FTZ R14, R4, R41 ;  /* 0x00000029040e7221 */ /* 0x000fc40000010000 */
[----:B------:R-:W1:Y:S02]  /*41c0*/  MUFU.EX2 R81, R82 ;  /* 0x0000005200517308 */ /* 0x000e640000000800 */
[----:B0-----:R-:W-:-:S06]  /*41d0*/  FADD.FTZ R14, R43, R14 ;  /* 0x0000000e2b0e7221 */ /* 0x001fcc0000010000 */
[----:B------:R-:W0:Y:S01]  /*41e0*/  MUFU.EX2 R40, R45 ;  /* 0x0000002d00287308 */ /* 0x000e220000000800 */
[----:B--2---:R-:W-:-:S07]  /*41f0*/  FADD.FTZ R21, R33, R14 ;  /* 0x0000000e21157221 */ /* 0x004fce0000010000 */
[----:B------:R-:W-:Y:S01]  /*4200*/  MUFU.EX2 R64, R64 ;  /* 0x0000004000407308 */ /* 0x000fe20000000800 */
[C---:B-1----:R-:W-:Y:S01]  /*4210*/  F2FP.SATFINITE.E4M3.F32.PACK_AB_MERGE_C R143, R81.reuse, R56, RZ ;  /* 0x00000038518f723e */ /* 0x042fe200048070ff */
[----:B------:R-:W-:-:S03]  /*4220*/  FADD.FTZ R81, R81, R26 ;  /* 0x0000001a51517221 */ /* 0x000fc60000010000 */
[----:B------:R-:W-:-:S03]  /*4230*/  F2FP.SATFINITE.E4M3.F32.PACK_AB_MERGE_C R143, R63, R58, R143 ;  /* 0x0000003a3f8f723e */ /* 0x000fc6000480708f */
[----:B------:R-:W1:Y:S01]  /*4240*/  MUFU.EX2 R69, R69 ;  /* 0x0000004500457308 */ /* 0x000e620000000800 */
[C---:B0-----:R-:W-:Y:S01]  /*4250*/  F2FP.SATFINITE.E4M3.F32.PACK_AB_MERGE_C R33, R40.reuse, R33, RZ ;  /* 0x000000212821723e */ /* 0x041fe200048070ff */
[----:B------:R-:W-:-:S03]  /*4260*/  FADD.FTZ R40, R40, R21 ;  /* 0x0000001528287221 */ /* 0x000fc60000010000 */
[----:B------:R-:W-:-:S03]  /*4270*/  F2FP.SATFINITE.E4M3.F32.PACK_AB_MERGE_C R142, R43, R4, R33 ;  /* 0x000000042b8e723e */ /* 0x000fc60004807021 */
[----:B------:R-:W0:Y:S08]  /*4280*/  MUFU.EX2 R66, R66 ;  /* 0x0000004200427308 */ /* 0x000e300000000800 */
[----:B------:R-:W2:Y:S01]  /*4290*/  MUFU.EX2 R37, R37 ;  /* 0x0000002500257308 */ /* 0x000ea20000000800 */
[----:B-1----:R-:W-:-:S07]  /*42a0*/  F2FP.SATFINITE.E4M3.F32.PACK_AB_MERGE_C R145, R69, R64, RZ ;  /* 0x000000404591723e */ /* 0x002fce00048070ff */
[----:B------:R-:W1:Y:S01]  /*42b0*/  MUFU.EX2 R65, R65 ;  /* 0x0000004100417308 */ /* 0x000e620000000800 */
[----:B0-----:R-:W-:-:S07]  /*42c0*/  FADD.FTZ R14, R66, R81 ;  /* 0x00000051420e7221 */ /* 0x001fce0000010000 */
[----:B------:R-:W0:Y:S01]  /*42d0*/  MUFU.EX2 R24, R42 ;  /* 0x0000002a00187308 */ /* 0x000e220000000800 */
[----:B--2---:R-:W-:-:S07]  /*42e0*/  FADD.FTZ R21, R37, R40 ;  /* 0x0000002825157221 */ /* 0x004fce0000010000 */
[----:B------:R-:W2:Y:S01]  /*42f0*/  MUFU.EX2 R44, R44 ;  /* 0x0000002c002c7308 */ /* 0x000ea20000000800 */
[C---:B-1----:R-:W-:Y:S01]  /*4300*/  F2FP.SATFINITE.E4M3.F32.PACK_AB_MERGE_C R145, R65.reuse, R66, R145 ;  /* 0x000000424191723e */ /* 0x042fe20004807091 */
[----:B------:R-:W-:-:S04]  /*4310*/  FADD.FTZ R65, R65, R14 ;  /* 0x0000000e41417221 */ /* 0x000fc80000010000 */
[----:B------:R-:W-:Y:S02]  /*4320*/  FADD.FTZ R64, R64, R65 ;  /* 0x0000004140407221 */ /* 0x000fe40000010000 */
[----:B------:R-:W1:Y:S01]  /*4330*/  MUFU.EX2 R15, R54 ;  /* 0x00000036000f7308 */ /* 0x000e620000000800 */
[----:B0-----:R-:W-:-:S01]  /*4340*/  FADD.FTZ R21, R24, R21 ;  /* 0x0000001518157221 */ /* 0x001fc20000010000 */
[----:B------:R-:W-:-:S06]  /*4350*/  FADD.FTZ R69, R69, R64 ;  /* 0x0000004045457221 */ /* 0x000fcc0000010000 */
[----:B------:R-:W-:Y:S01]  /*4360*/  MUFU.EX2 R70, R70 ;  /* 0x0000004600467308 */ /* 0x000fe20000000800 */
[----:B--2---:R-:W-:-:S07]  /*4370*/  FADD.FTZ R6, R44, R21 ;  /* 0x000000152c067221 */ /* 0x004fce0000010000 */
[----:B------:R-:W0:Y:S01]  /*4380*/  MUFU.EX2 R73, R73 ;  /* 0x0000004900497308 */ /* 0x000e220000000800 */
[C---:B-1----:R-:W-:Y:S01]  /*4390*/  F2FP.SATFINITE.E4M3.F32.PACK_AB_MERGE_C R44, R15.reuse, R44, RZ ;  /* 0x0000002c0f2c723e */ /* 0x042fe200048070ff */
[----:B------:R-:W-:-:S03]  /*43a0*/  FADD.FTZ R15, R15, R6 ;  /* 0x000000060f0f7221 */ /* 0x000fc60000010000 */
[----:B------:R-:W-:-:S03]  /*43b0*/  F2FP.SATFINITE.E4M3.F32.PACK_AB_MERGE_C R144, R24, R37, R44 ;  /* 0x000000251890723e */ /* 0x000fc6000480702c */
[----:B------:R-:W1:Y:S08]  /*43c0*/  MUFU.EX2 R68, R68 ;  /* 0x0000004400447308 */ /* 0x000e700000000800 */
[----:B------:R-:W2:Y:S01]  /*43d0*/  MUFU.EX2 R60, R60 ;  /* 0x0000003c003c7308 */ /* 0x000ea20000000800 */
[----:B0-----:R-:W-:-:S07]  /*43e0*/  F2FP.SATFINITE.E4M3.F32.PACK_AB_MERGE_C R5, R73, R70, RZ ;  /* 0x000000464905723e */ /* 0x001fce00048070ff */
[----:B------:R-:W0:Y:S01]  /*43f0*/  MUFU.EX2 R71, R71 ;  /* 0x0000004700477308 */ /* 0x000e220000000800 */
[----:B-1----:R-:W-:-:S07]  /*4400*/  FADD.FTZ R8, R68, R69 ;  /* 0x0000004544087221 */ /* 0x002fce0000010000 */
[----:B------:R-:W1:Y:S01]  /*4410*/  MUFU.EX2 R13, R76 ;  /* 0x0000004c000d7308 */ /* 0x000e620000000800 */
[----:B--2---:R-:W-:-:S07]  /*4420*/  FADD.FTZ R6, R60, R15 ;  /* 0x0000000f3c067221 */ /* 0x004fce0000010000 */
[----:B------:R-:W2:Y:S01]  /*4430*/  MUFU.EX2 R59, R59 ;  /* 0x0000003b003b7308 */ /* 0x000ea20000000800 */
[C---:B0-----:R-:W-:Y:S01]  /*4440*/  F2FP.SATFINITE.E4M3.F32.PACK_AB_MERGE_C R147, R71.reuse, R68, R5 ;  /* 0x000000444793723e */ /* 0x041fe20004807005 */
[----:B------:R-:W-:-:S04]  /*4450*/  FADD.FTZ R71, R71, R8 ;  /* 0x0000000847477221 */ /* 0x000fc80000010000 */
[----:B------:R-:W-:Y:S02]  /*4460*/  FADD.FTZ R4, R70, R71 ;  /* 0x0000004746047221 */ /* 0x000fe40000010000 */
[----:B------:R-:W0:Y:S01]  /*4470*/  MUFU.EX2 R72, R72 ;  /* 0x0000004800487308 */ /* 0x000e220000000800 */
[----:B-1----:R-:W-:-:S01]  /*4480*/  FADD.FTZ R6, R13, R6 ;  /* 0x000000060d067221 */ /* 0x002fc20000010000 */
[----:B------:R-:W-:-:S03]  /*4490*/  FADD.FTZ R4, R73, R4 ;  /* 0x0000000449047221 */ /* 0x000fc60000010000 */
[----:B--2---:R-:W-:Y:S01]  /*44a0*/  FADD.FTZ R5, R59, R6 ;  /* 0x000000063b057221 */ /* 0x004fe20000010000 */
[----:B0-----:R-:W-:-:S03]  /*44b0*/  F2FP.SATFINITE.E4M3.F32.PACK_AB_MERGE_C R7, R72, R59, RZ ;  /* 0x0000003b4807723e */ /* 0x001fc600048070ff */
[----:B------:R-:W-:Y:S01]  /*44c0*/  FADD.FTZ R5, R72, R5 ;  /* 0x0000000548057221 */ /* 0x000fe20000010000 */
[----:B------:R-:W-:Y:S01]  /*44d0*/  F2FP.SATFINITE.E4M3.F32.PACK_AB_MERGE_C R146, R13, R60, R7 ;  /* 0x0000003c0d92723e */ /* 0x000fe20004807007 */
        /* <DEDUP_REMOVED lines=27> */
[----:B------:R-:W-:Y:S01]  /*4690*/  UMOV UR19, UR36 ;  /* 0x0000002400137c82 */ /* 0x000fe20008000000 */
[----:B------:R-:W-:Y:S01]  /*46a0*/  UMOV UR20, UR37 ;  /* 0x0000002500147c82 */ /* 0x000fe20008000000 */
[----:B------:R-:W-:-:S05]  /*46b0*/  ULDC UR17, c[0x0][0x988] ;  /* 0x0002620000117ab9 */ /* 0x000fca0000000800 */
.L_x_155:
[----:B------:R-:W-:-:S04]  /*46c0*/  UISETP.NE.AND UP0, UPT, UR20, 0x1, UPT ;  /* 0x000000011400788c */ /* 0x000fc8000bf05270 */
[----:B------:R-:W-:-:S04]  /*46d0*/  USEL UR36, URZ, 0x1, UP0 ;  /* 0x000000013f247887 */ /* 0x000fc80008000000 */
[----:B------:R-:W-:Y:S01]  /*46e0*/  ULOP3.LUT UR36, UR19, UR36, URZ, 0x3c, !UPT ;  /* 0x0000002413247292 */ /* 0x000fe2000f8e3c3f */
[----:B------:R-:W-:Y:S11]  /*46f0*/  @!P0 BRA `(.L_x_146) ;  /* 0x0000000000048947 */ /* 0x000ff60003800000 */
[----:B------:R-:W-:Y:S01]  /*4700*/  BPT.TRAP 0x1 ;  /* 0x000000040000795c */ /* 0x000fe20000300000 */
.L_x_146:
[----:B------:R-:W0:Y:S01]  /*4710*/  S2UR UR6, SR_CgaCtaId ;  /* 0x00000000000679c3 */ /* 0x000e220000008800 */
[----:B------:R-:W-:Y:S01]  /*4720*/  UIADD3 UR37, UR20, 0x1, URZ ;  /* 0x0000000114257890 */ /* 0x000fe2000fffe03f */
[----:B------:R-:W-:Y:S01]  /*4730*/  MOV R2, 0x400 ;  /* 0x0000040000027802 */ /* 0x000fe20000000f00 */
[----:B------:R-:W-:Y:S02]  /*4740*/  IMAD.U32 R9, RZ, RZ, UR36 ;  /* 0x00000024ff097e24 */ /* 0x000fe4000f8e00ff */
[----:B------:R-:W-:-:S03]  /*4750*/  UISETP.NE.AND UP0, UPT, UR37, 0x2, UPT ;  /* 0x000000022500788c */ /* 0x000fc6000bf05270 */
[----:B------:R-:W-:Y:S01]  /*4760*/  SHF.L.U32 R9, R9, 0x1f, RZ ;  /* 0x0000001f09097819 */ /* 0x000fe200000006ff */
[----:B------:R-:W-:-:S06]  /*4770*/  USEL UR37, UR37, URZ, UP0 ;  /* 0x0000003f25257287 */ /* 0x000fcc0008000000 */
[----:B------:R-:W-:Y:S02]  /*4780*/  IMAD.U32 R11, RZ, RZ, UR37 ;  /* 0x00000025ff0b7e24 */ /* 0x000fe4000f8e00ff */
[----:B0-----:R-:W-:-:S05]  /*4790*/  IMAD.U32 R3, RZ, RZ, UR6 ;  /* 0x00000006ff037e24 */ /* 0x001fca000f8e00ff */
[----:B------:R-:W-:-:S05]  /*47a0*/  LEA R2, R3, R2, 0x18 ;  /* 0x0000000203027211 */ /* 0x000fca00078ec0ff */
[----:B------:R-:W-:-:S04]  /*47b0*/  IMAD R8, R11, 0x8, R2 ;  /* 0x000000080b087824 */ /* 0x000fc800078e0202 */
[----:B------:R0:W1:Y:S01]  /*47c0*/  SYNCS.PHASECHK.TRANS64.TRYWAIT P1, [R8+URZ+0x19c30], R9 ;  /* 0x019c3009080075a7 */ /* 0x000062000802017f */
[----:B------:R-:W-:Y:S05]  /*47d0*/  @!P0 BRA `(.L_x_147) ;  /* 0x0000000000048947 */ /* 0x000fea0003800000 */
[----:B------:R-:W-:Y:S01]  /*47e0*/  BPT.TRAP 0x1 ;  /* 0x000000040000795c */ /* 0x000fe20000300000 */
.L_x_147:
[----:B-1----:R-:W-:Y:S05]  /*47f0*/  @P1 BRA `(.L_x_148) ;  /* 0x0000000000081947 */ /* 0x002fea0003800000 */
[----:B------:R-:W1:Y:S02]  /*4800*/  SYNCS.PHASECHK.TRANS64.TRYWAIT P1, [R8+URZ+0x19c30], R9 ;  /* 0x019c3009080075a7 */ /* 0x000e64000802017f */
[----:B-1----:R-:W-:Y:S05]  /*4810*/  @!P1 BRA `(.L_x_149) ;  /* 0x000000b800089947 */ /* 0x002fea0003800000 */
.L_x_148:
[----:B------:R-:W-:Y:S01]  /*4820*/  UIMAD UR14, UR37, 0x300, UR16 ;  /* 0x00000300250e78a4 */ /* 0x000fe2000f8e0210 */
[----:B------:R-:W-:Y:S01]  /*4830*/  WARPGROUP.ARRIVE ;  /* 0x00000000000079c5 */ /* 0x000fe20000000000 */
[----:B------:R-:W-:Y:S01]  /*4840*/  UMOV UR15, 0xc0000010 ;  /* 0xc0000010000f7882 */ /* 0x000fe20000000000 */
[----:B------:R-:W-:Y:S01]  /*4850*/  UMOV UR7, 0xc0000010 ;  /* 0xc000001000077882 */ /* 0x000fe20000000000 */
[----:B------:R-:W-:Y:S02]  /*4860*/  UIADD3 UR6, UR14, 0x100, URZ ;  /* 0x000001000e067890 */ /* 0x000fe4000fffe03f */
[----:B------:R-:W-:Y:S01]  /*4870*/  UIADD3 UR10, UR14, 0x200, URZ ;  /* 0x000002000e0a7890 */ /* 0x000fe2000fffe03f */
[----:B------:R-:W-:Y:S02]  /*4880*/  UMOV UR11, 0xc0000010 ;  /* 0xc0000010000b7882 */ /* 0x000fe40000000000 */
[----:B------:R-:W-:Y:S03]  /*4890*/  QGMMA.64x128x32.F32.E4M3.E4M3 R24, gdesc[UR12], RZ, !UPT, gsb0 ;  /* 0x01e000000c1879f3 */ /* 0x000fe6000c0008ff */
[----:B------:R-:W-:-:S02]  /*48a0*/  WARPGROUP.DEPBAR.LE gsb0, 0x0 ;  /* 0x00008000000079c5 */ /* 0x000fc40000010000 */
        /* <DEDUP_REMOVED lines=8> */
.L_x_150:
[----:B------:R-:W-:Y:S01]  /*4930*/  R2UR UR11, R2 ;  /* 0x00000000020b72ca */ /* 0x000fe200000e0000 */
[----:B01----:R-:W-:-:S05]  /*4940*/  IMAD.U32 R9, RZ, RZ, UR19 ;  /* 0x00000013ff097e24 */ /* 0x003fca000f8e00ff */
[----:B------:R-:W-:-:S07]  /*4950*/  SHF.L.U32 R9, R9, 0x1f, RZ ;  /* 0x0000001f09097819 */ /* 0x000fce00000006ff */
[----:B------:R-:W-:-:S09]  /*4960*/  ULEA UR11, UR20, UR11, 0x3 ;  /* 0x0000000b140b7291 */ /* 0x000fd2000f8e183f */
[----:B------:R0:W1:Y:S01]  /*4970*/  SYNCS.PHASECHK.TRANS64.TRYWAIT P1, [UR11+0x19c50], R9 ;  /* 0x019c5009ff0075a7 */ /* 0x000062000802014b */
[----:B------:R-:W-:Y:S05]  /*4980*/  @!P0 BRA `(.L_x_151) ;  /* 0x0000000000048947 */ /* 0x000fea0003800000 */
[----:B------:R-:W-:Y:S01]  /*4990*/  BPT.TRAP 0x1 ;  /* 0x000000040000795c */ /* 0x000fe20000300000 */
.L_x_151:
[----:B-1----:R-:W-:Y:S05]  /*49a0*/  @P1 BRA `(.L_x_152) ;  /* 0x0000000000081947 */ /* 0x002fea0003800000 */
[----:B------:R-:W1:Y:S02]  /*49b0*/  SYNCS.PHASECHK.TRANS64.TRYWAIT P1, [UR11+0x19c50], R9 ;  /* 0x019c5009ff0075a7 */ /* 0x000e64000802014b */
[----:B-1----:R-:W-:Y:S05]  /*49c0*/  @!P1 BRA `(.L_x_153) ;  /* 0x000000b400b09947 */ /* 0x002fea0003800000 */
.L_x_152:
[----:B------:R-:W-:Y:S01]  /*49d0*/  R2UR UR6, R2 ;  /* 0x00000000020672ca */ /* 0x000fe200000e0000 */
[C---:B01----:R-:W-:Y:S01]  /*49e0*/  FMUL.FTZ R9, R0.reuse, R24 ;  /* 0x0000001800097220 */ /* 0x043fe20000410000 */
[C---:B------:R-:W-:Y:S01]  /*49f0*/  FMUL.FTZ R11, R0.reuse, R26 ;  /* 0x0000001a000b7220 */ /* 0x040fe20000410000 */
[C---:B------:R-:W-:Y:S01]  /*4a00*/  FMUL.FTZ R10, R0.reuse, R25 ;  /* 0x00000019000a7220 */ /* 0x040fe20000410000 */
[C---:B------:R-:W-:Y:S01]  /*4a10*/  FMUL.FTZ R12, R0.reuse, R27 ;  /* 0x0000001b000c7220 */ /* 0x040fe20000410000 */
[----:B------:R-:W-:Y:S01]  /*4a20*/  WARPGROUP.ARRIVE ;  /* 0x00000000000079c5 */ /* 0x000fe20000000000 */
[C---:B------:R-:W-:Y:S01]  /*4a30*/  FMUL.FTZ R13, R0.reuse, R28 ;  /* 0x0000001c000d7220 */ /* 0x040fe20000410000 */
[----:B------:R-:W0:Y:S01]  /*4a40*/  MUFU.TANH R9, R9 ;  /* 0x0000000900097308 */ /* 0x000e220000002400 */
[C---:B------:R-:W-:Y:S01]  /*4a50*/  FMUL.FTZ R15, R0.reuse, R30 ;  /* 0x0000001e000f7220 */ /* 0x040fe20000410000 */
[----:B------:R-:W-:Y:S01]  /*4a60*/  UMOV UR7, 0x40000040 ;  /* 0x4000004000077882 */ /* 0x000fe20000000000 */
[C---:B------:R-:W-:Y:S01]  /*4a70*/  FMUL.FTZ R14, R0.reuse, R29 ;  /* 0x0000001d000e7220 */ /* 0x040fe20000410000 */
[C---:B------:R-:W-:Y:S01]  /*4a80*/  FMUL.FTZ R20, R0.reuse, R31 ;  /* 0x0000001f00147220 */ /* 0x040fe20000410000 */
[C---:B------:R-:W-:Y:S01]  /*4a90*/  FMUL.FTZ R21, R0.reuse, R32 ;  /* 0x0000002000157220 */ /* 0x040fe20000410000 */
[----:B------:R-:W-:Y:S01]  /*4aa0*/  UIADD3 UR6, UR6, 0x3000, URZ ;  /* 0x0000300006067890 */ /* 0x000fe2000fffe03f */
[C---:B------:R-:W-:Y:S01]  /*4ab0*/  FMUL.FTZ R25, R0.reuse, R34 ;  /* 0x0000002200197220 */ /* 0x040fe20000410000 */
[----:B------:R-:W1:Y:S01]  /*4ac0*/  MUFU.TANH R11, R11 ;  /* 0x0000000b000b7308 */ /* 0x000e620000002400 */
[C---:B------:R-:W-:Y:S01]  /*4ad0*/  FMUL.FTZ R31, R0.reuse, R40 ;  /* 0x00000028001f7220 */ /* 0x040fe20000410000 */
[----:B------:R-:W-:Y:S01]  /*4ae0*/  USHF.R.U32.HI UR6, URZ, 0x4, UR6 ;  /* 0x000000043f067899 */ /* 0x000fe20008011606 */
[C---:B------:R-:W-:Y:S01]  /*4af0*/  FMUL.FTZ R24, R0.reuse, R33 ;  /* 0x0000002100187220 */ /* 0x040fe20000410000 */
[C---:B------:R-:W-:Y:S01]  /*4b00*/  FMUL.FTZ R26, R0.reuse, R35 ;  /* 0x00000023001a7220 */ /* 0x040fe20000410000 */
[C---:B------:R-:W-:Y:S01]  /*4b10*/  FMUL.FTZ R34, R0.reuse, R43 ;  /* 0x0000002b00227220 */ /* 0x040fe20000410000 */
[----:B------:R-:W-:Y:S01]  /*4b20*/  ULOP3.LUT UR6, UR6, 0x3fff, URZ, 0xc0, !UPT ;  /* 0x00003fff06067892 */ /* 0x000fe2000f8ec03f */
[C---:B------:R-:W-:Y:S01]  /*4b30*/  FMUL.FTZ R40, R0.reuse, R49 ;  /* 0x0000003100287220 */ /* 0x040fe20000410000 */
[----:B------:R-:W2:Y:S01]  /*4b40*/  MUFU.TANH R10, R10 ;  /* 0x0000000a000a7308 */ /* 0x000ea20000002400 */
[C---:B------:R-:W-:Y:S01]  /*4b50*/  FMUL.FTZ R43, R0.reuse, R52 ;  /* 0x00000034002b7220 */ /* 0x040fe20000410000 */
[----:B------:R-:W-:Y:S01]  /*4b60*/  ULOP3.LUT UR6, UR6, 0x10000, URZ, 0xfc, !UPT ;  /* 0x0001000006067892 */ /* 0x000fe2000f8efc3f */
[C---:B------:R-:W-:Y:S01]  /*4b70*/  FMUL.FTZ R49, R0.reuse, R58 ;  /* 0x0000003a00317220 */ /* 0x040fe20000410000 */
[C---:B------:R-:W-:Y:S01]  /*4b80*/  FMUL.FTZ R52, R0.reuse, R61 ;  /* 0x0000003d00347220 */ /* 0x040fe20000410000 */
[C---:B------:R-:W-:Y:S01]  /*4b90*/  FMUL.FTZ R58, R0.reuse, R67 ;  /* 0x00000043003a7220 */ /* 0x040fe20000410000 */
[----:B------:R-:W-:Y:S01]  /*4ba0*/  UIMAD UR10, UR20, 0x300, UR6 ;  /* 0x00000300140a78a4 */ /* 0x000fe2000f8e0206 */
[----:B0-----:R-:W-:Y:S01]  /*4bb0*/  FMNMX.FTZ R67, R9, R7, !PT ;  /* 0x0000000709437209 */ /* 0x001fe20007810000 */
[----:B------:R-:W0:Y:S01]  /*4bc0*/  MUFU.TANH R12, R12 ;  /* 0x0000000c000c7308 */ /* 0x000e220000002400 */
[----:B-1----:R-:W-:Y:S01]  /*4bd0*/  FMNMX.FTZ R61, R11, R6, !PT ;  /* 0x000000060b3d7209 */ /* 0x002fe20007810000 */
[C---:B------:R-:W-:Y:S01]  /*4be0*/  FMUL.FTZ R27, R0.reuse, R36 ;  /* 0x00000024001b7220 */ /* 0x040fe20000410000 */
[C---:B------:R-:W-:Y:S01]  /*4bf0*/  FMUL.FTZ R29, R0.reuse, R38 ;  /* 0x00000026001d7220 */ /* 0x040fe20000410000 */
[C---:B------:R-:W-:Y:S01]  /*4c00*/  FMUL.FTZ R28, R0.reuse, R37 ;  /* 0x00000025001c7220 */ /* 0x040fe20000410000 */
[----:B------:R-:W-:Y:S01]  /*4c10*/  UMOV UR6, UR10 ;  /* 0x0000000a00067c82 */ /* 0x000fe20008000000 */
[----:B------:R-:W-:Y:S01]  /*4c20*/  FMUL.FTZ R30, R0, R39 ;  /* 0x00000027001e7220 */ /* 0x000fe20000410000 */
[----:B------:R-:W-:Y:S01]  /*4c30*/  QGMMA.64x96x32.F32.E4M3.E4M3 R88, R148, gdesc[UR4], R88, gsb0 ;  /* 0x0160000494587df3 */ /* 0x000fe20008000858 */
[----:B------:R-:W1:Y:S01]  /*4c40*/  MUFU.TANH R13, R13 ;  /* 0x0000000d000d7308 */ /* 0x000e620000002400 */
        /* <DEDUP_REMOVED lines=8> */
[----:B0-----:R-:W-:Y:S01]  /*4cd0*/  FMNMX.FTZ R61, R12, R61, !PT ;  /* 0x0000003d0c3d7209 */ /* 0x001fe20007810000 */
[C---:B------:R-:W-:Y:S01]  /*4ce0*/  FMUL.FTZ R39, R0.reuse, R48 ;  /* 0x0000003000277220 */ /* 0x040fe20000410000 */
[C---:B------:R-:W-:Y:S01]  /*4cf0*/  FMUL.FTZ R41, R0.reuse, R50 ;  /* 0x0000003200297220 */ /* 0x040fe20000410000 */
[C---:B------:R-:W-:Y:S01]  /*4d00*/  FMUL.FTZ R42, R0.reuse, R51 ;  /* 0x00000033002a7220 */ /* 0x040fe20000410000 */
[C---:B------:R-:W-:Y:S01]  /*4d10*/  FMUL.FTZ R45, R0.reuse, R54 ;  /* 0x00000036002d7220 */ /* 0x040fe20000410000 */
[C---:B------:R-:W-:Y:S01]  /*4d20*/  FMUL.FTZ R44, R0.reuse, R53 ;  /* 0x00000035002c7220 */ /* 0x040fe20000410000 */
[C---:B------:R-:W-:Y:S01]  /*4d30*/  FMUL.FTZ R46, R0.reuse, R55 ;  /* 0x00000037002e7220 */ /* 0x040fe20000410000 */
[----:B------:R-:W0:Y:S01]  /*4d40*/  MUFU.TANH R14, R14 ;  /* 0x0000000e000e7308 */ /* 0x000e220000002400 */
[----:B-1----:R-:W-:Y:S01]  /*4d50*/  FMNMX.FTZ R67, R13, R67, !PT ;  /* 0x000000430d437209 */ /* 0x002fe20007810000 */
[C---:B------:R-:W-:Y:S01]  /*4d60*/  FMUL.FTZ R47, R0.reuse, R56 ;  /* 0x00000038002f7220 */ /* 0x040fe20000410000 */
[C---:B------:R-:W-:Y:S01]  /*4d70*/  FMUL.FTZ R48, R0.reuse, R57 ;  /* 0x0000003900307220 */ /* 0x040fe20000410000 */
[C---:B------:R-:W-:Y:S01]  /*4d80*/  FMUL.FTZ R50, R0.reuse, R59 ;  /* 0x0000003b00327220 */ /* 0x040fe20000410000 */
[C---:B------:R-:W-:Y:S01]  /*4d90*/  FMUL.FTZ R51, R0.reuse, R60 ;  /* 0x0000003c00337220 */ /* 0x040fe20000410000 */
[C---:B------:R-:W-:Y:S01]  /*4da0*/  FMUL.FTZ R53, R0.reuse, R62 ;  /* 0x0000003e00357220 */ /* 0x040fe20000410000 */
[C---:B------:R-:W-:Y:S01]  /*4db0*/  FMUL.FTZ R54, R0.reuse, R63 ;  /* 0x0000003f00367220 */ /* 0x040fe20000410000 */
        /* <DEDUP_REMOVED lines=11> */
[----:B------:R-:W-:Y:S01]  /*4e70*/  UIADD3 UR6, UR10, 0x2, URZ ;  /* 0x000000020a067890 */ /* 0x000fe2000fffe03f */
[C---:B------:R-:W-:Y:S01]  /*4e80*/  FMUL.FTZ R64, R0.reuse, R72 ;  /* 0x0000004800407220 */ /* 0x040fe20000410000 */
[C---:B------:R-:W-:Y:S01]  /*4e90*/  FMUL.FTZ R66, R0.reuse, R74 ;  /* 0x0000004a00427220 */ /* 0x040fe20000410000 */
[----:B------:R-:W-:Y:S01]  /*4ea0*/  UMOV UR7, 0x40000040 ;  /* 0x4000004000077882 */ /* 0x000fe20000000000 */
[----:B------:R-:W-:Y:S01]  /*4eb0*/  FMUL.FTZ R65, R0, R73 ;  /* 0x0000004900417220 */ /* 0x000fe20000410000 */
        /* <DEDUP_REMOVED lines=15> */
[C---:B------:R-:W-:Y:S01]  /*4fb0*/  FMUL.FTZ R78, R0.reuse, R85 ;  /* 0x00000055004e7220 */ /* 0x040fe20000410000 */
[----:B------:R-:W2:Y:S01]  /*4fc0*/  MUFU.TANH R26, R26 ;  /* 0x0000001a001a7308 */ /* 0x000ea20000002400 */
[----:B0-----:R-:W-:Y:S01]  /*4fd0*/  FMNMX.FTZ R61, R25, R61, !PT ;  /* 0x0000003d193d7209 */ /* 0x001fe20007810000 */
[----:B------:R-:W-:-:S06]  /*4fe0*/  FMUL.FTZ R80, R0, R87 ;  /* 0x0000005700507220 */ /* 0x000fcc0000410000 */
[----:B------:R-:W0:Y:S01]  /*4ff0*/  MUFU.TANH R27, R27 ;  /* 0x0000001b001b7308 */ /* 0x000e220000002400 */
[----:B-1----:R-:W-:-:S07]  /*5000*/  FMNMX.FTZ R67, R24, R67, !PT ;  /* 0x0000004318437209 */ /* 0x002fce0007810000 */
[----:B------:R-:W1:Y:S01]  /*5010*/  MUFU.TANH R29, R29 ;  /* 0x0000001d001d7308 */ /* 0x000e620000002400 */
[----:B--2---:R-:W-:-:S07]  /*5020*/  FMNMX.FTZ R61, R26, R61, !PT ;  /* 0x0000003d1a3d7209 */ /* 0x004fce0007810000 */
[----:B------:R-:W2:Y:S01]  /*5030*/  MUFU.TANH R28, R28 ;  /* 0x0000001c001c7308 */ /* 0x000ea20000002400 */
[----:B0-----:R-:W-:-:S07]  /*5040*/  FMNMX.FTZ R67, R27, R67, !PT ;  /* 0x000000431b437209 */ /* 0x001fce0007810000 */
[----:B------:R-:W0:Y:S01]  /*5050*/  MUFU.TANH R30, R30 ;  /* 0x0000001e001e7308 */ /* 0x000e220000002400 */
[----:B-1----:R-:W-:-:S07]  /*5060*/  FMNMX.FTZ R61, R29, R61, !PT ;  /* 0x0000003d1d3d7209 */ /* 0x002fce0007810000 */
[----:B------:R-:W1:Y:S01]  /*5070*/  MUFU.TANH R31, R31 ;  /* 0x0000001f001f7308 */ /* 0x000e620000002400 */
[----:B--2---:R-:W-:-:S07]  /*5080*/  FMNMX.FTZ R67, R28, R67, !PT ;  /* 0x000000431c437209 */ /* 0x004fce0007810000 */
[----:B------:R-:W2:Y:S01]  /*5090*/  MUFU.TANH R33, R33 ;  /* 0x0000002100217308 */ /* 0x000ea20000002400 */
[----:B0-----:R-:W-:Y:S01]  /*50a0*/  FMNMX.FTZ R61, R30, R61, !PT ;  /* 0x0000003d1e3d7209 */ /* 0x001fe20007810000 */
[----:B------:R-:W-:Y:S02]  /*50b0*/  WARPGROUP.DEPBAR.LE gsb0, 0x0 ;  /* 0x00008000000079c5 */ /* 0x000fe40000010000 */
[----:B------:R-:W-:-:S04]  /*50c0*/  WARPGROUP.ARRIVE ;  /* 0x00000000000079c5 */ /* 0x000fc80000000000 */
[----:B------:R-:W0:Y:S01]  /*50d0*/  MUFU.TANH R32, R32 ;  /* 0x0000002000207308 */ /* 0x000e220000002400 */
[----:B-1----:R-:W-:Y:S01]  /*50e0*/  FMNMX.FTZ R67, R31, R67, !PT ;  /* 0x000000431f437209 */ /* 0x002fe20007810000 */
[----:B------:R-:W1:Y:S01]  /*50f0*/  S2R R151, SR_TID.X ;  /* 0x0000000000977919 */ /* 0x000e620000002100 */
[----:B------:R-:W-:Y:S01]  /*5100*/  QGMMA.64x96x32.F32.E4M3.E4M3 R88, R136, gdesc[UR4], R88, gsb0 ;  /* 0x0160000488587df3 */ /* 0x000fe20008000858 */
[----:B------:R-:W-:-:S04]  /*5110*/  UIADD3 UR6, UR10, 0x4, URZ ;  /* 0x000000040a067890 */ /* 0x000fc8000fffe03f */
[----:B------:R-:W3:Y:S01]  /*5120*/  MUFU.TANH R34, R34 ;  /* 0x0000002200227308 */ /* 0x000ee20000002400 */
[----:B--2---:R-:W-:Y:S01]  /*5130*/  FMNMX.FTZ R61, R33, R61, !PT ;  /* 0x0000003d213d7209 */ /* 0x004fe20007810000 */
[----:B------:R-:W-:-:S06]  /*5140*/  UMOV UR7, 0x40000040 ;  /* 0x4000004000077882 */ /* 0x000fcc0000000000 */
[----:B------:R-:W2:Y:S01]  /*5150*/  MUFU.TANH R35, R35 ;  /* 0x0000002300237308 */ /* 0x000ea20000002400 */
[----:B0-----:R-:W-:-:S07]  /*5160*/  FMNMX.FTZ R67, R32, R67, !PT ;  /* 0x0000004320437209 */ /* 0x001fce0007810000 */
[----:B------:R-:W0:Y:S01]  /*5170*/  MUFU.TANH R37, R37 ;  /* 0x0000002500257308 */ /* 0x000e220000002400 */
[----:B---3--:R-:W-:-:S07]  /*5180*/  FMNMX.FTZ R61, R34, R61, !PT ;  /* 0x0000003d223d7209 */ /* 0x008fce0007810000 */
[----:B------:R-:W3:Y:S01]  /*5190*/  MUFU.TANH R36, R36 ;  /* 0x0000002400247308 */ /* 0x000ee20000002400 */
[----:B--2---:R-:W-:Y:S02]  /*51a0*/  FMNMX.FTZ R67, R35, R67, !PT ;  /* 0x0000004323437209 */ /* 0x004fe40007810000 */
[----:B-1----:R-:W-:-:S05]  /*51b0*/  LOP3.LUT P1, RZ, R151, 0x7f, RZ, 0xc0, !PT ;  /* 0x0000007f97ff7812 */ /* 0x002fca000782c0ff */
[----:B------:R-:W1:Y:S01]  /*51c0*/  MUFU.TANH R38, R38 ;  /* 0x0000002600267308 */ /* 0x000e620000002400 */
[----:B0-----:R-:W-:-:S07]  /*51d0*/  FMNMX.FTZ R61, R37, R61, !PT ;  /* 0x0000003d253d7209 */ /* 0x001fce0007810000 */
[----:B------:R-:W0:Y:S01]  /*51e0*/  MUFU.TANH R39, R39 ;  /* 0x0000002700277308 */ /* 0x000e220000002400 */
[----:B---3--:R-:W-:Y:S01]  /*51f0*/  FMNMX.FTZ R67, R36, R67, !PT ;  /* 0x0000004324437209 */ /* 0x008fe20007810000 */
[----:B------:R-:W-:-:S05]  /*5200*/  @!P1 VIADD R8, R8, 0x19c40 ;  /* 0x00019c4008089836 */ /* 0x000fca0000000000 */
[----:B------:R-:W-:Y:S01]  /*5210*/  @!P1 PRMT R8, RZ, 0x654, R8 ;  /* 0x00000654ff089816 */ /* 0x000fe20000000008 */
[----:B------:R-:W2:Y:S01]  /*5220*/  MUFU.TANH R41, R41 ;  /* 0x0000002900297308 */ /* 0x000ea20000002400 */
[----:B-1----:R-:W-:-:S07]  /*5230*/  FMNMX.FTZ R61, R38, R61, !PT ;  /* 0x0000003d263d7209 */ /* 0x002fce0007810000 */
[----:B------:R-:W1:Y:S01]  /*5240*/  MUFU.TANH R40, R40 ;  /* 0x0000002800287308 */ /* 0x000e620000002400 */
[----:B0-----:R-:W-:-:S07]  /*5250*/  FMNMX.FTZ R67, R39, R67, !PT ;  /* 0x0000004327437209 */ /* 0x001fce0007810000 */
[----:B------:R-:W0:Y:S01]  /*5260*/  MUFU.TANH R42, R42 ;  /* 0x0000002a002a7308 */ /* 0x000e220000002400 */
[----:B--2---:R-:W-:-:S07]  /*5270*/  FMNMX.FTZ R61, R41, R61, !PT ;  /* 0x0000003d293d7209 */ /* 0x004fce0007810000 */
        /* <DEDUP_REMOVED lines=9> */
[----:B0-----:R-:W-:Y:S01]  /*5310*/  FMNMX.FTZ R67, R44, R67, !PT ;  /* 0x000000432c437209 */ /* 0x001fe20007810000 */
[----:B------:R-:W-:Y:S02]  /*5320*/  WARPGROUP.DEPBAR.LE gsb0, 0x0 ;  /* 0x00008000000079c5 */ /* 0x000fe40000010000 */
[----:B------:R-:W-:-:S04]  /*5330*/  WARPGROUP.ARRIVE ;  /* 0x00000000000079c5 */ /* 0x000fc80000000000 */
[----:B------:R-:W0:Y:S01]  /*5340*/  MUFU.TANH R49, R49 ;  /* 0x0000003100317308 */ /* 0x000e220000002400 */
[----:B--2---:R-:W-:Y:S01]  /*5350*/  FMNMX.FTZ R61, R46, R61, !PT ;  /* 0x0000003d2e3d7209 */ /* 0x004fe20007810000 */
[----:B------:R-:W-:Y:S01]  /*5360*/  QGMMA.64x96x32.F32.E4M3.E4M3 R88, R140, gdesc[UR4], R88, gsb0 ;  /* 0x016000048c587df3 */ /* 0x000fe20008000858 */
[----:B------:R-:W-:Y:S01]  /*5370*/  UIADD3 UR6, UR10, 0x6, URZ ;  /* 0x000000060a067890 */ /* 0x000fe2000fffe03f */
[----:B------:R-:W-:-:S04]  /*5380*/  UMOV UR7, 0x40000040 ;  /* 0x4000004000077882 */ /* 0x000fc80000000000 */
        /* <DEDUP_REMOVED lines=32> */
[----:B------:R-:W-:Y:S06]  /*5590*/  QGMMA.64x96x32.F32.E4M3.E4M3 R88, R144, gdesc[UR4], R88, gsb0 ;  /* 0x0160000490587df3 */ /* 0x000fec0008000858 */
        /* <DEDUP_REMOVED lines=29> */
[----:B------:R0:W-:Y:S04]  /*5770*/  @!P1 SYNCS.ARRIVE.TRANS64.RED.A1T0 RZ, [R8+URZ], RZ ;  /* 0x000000ff08ff99a7 */ /* 0x0001e8000810043f */
[----:B------:R-:W3:Y:S01]  /*5780*/  MUFU.TANH R80, R80 ;  /* 0x0000005000507308 */ /* 0x000ee20000002400 */
[----:B--2---:R-:W-:Y:S02]  /*5790*/  FMNMX.FTZ R61, R79, R61, !PT ;  /* 0x0000003d4f3d7209 */ /* 0x004fe40007810000 */
[----:B-1----:R-:W-:-:S05]  /*57a0*/  FMNMX.FTZ R67, R78, R67, !PT ;  /* 0x000000434e437209 */ /* 0x002fca0007810000 */
[----:B------:R-:W1:Y:S01]  /*57b0*/  SHFL.BFLY PT, R82, R67, 0x2, 0x1f ;  /* 0x0c401f0043527f89 */ /* 0x000e6200000e0000 */
[----:B---3--:R-:W-:-:S05]  /*57c0*/  FMNMX.FTZ R61, R80, R61, !PT ;  /* 0x0000003d503d7209 */ /* 0x008fca0007810000 */
[----:B------:R-:W2:Y:S01]  /*57d0*/  SHFL.BFLY PT, R81, R61, 0x2, 0x1f ;  /* 0x0c401f003d517f89 */ /* 0x000ea200000e0000 */
[----:B-1----:R-:W-:-:S05]  /*57e0*/  FMNMX.FTZ R67, R67, R82, !PT ;  /* 0x0000005243437209 */ /* 0x002fca0007810000 */
[----:B------:R-:W1:Y:S01]  /*57f0*/  SHFL.BFLY PT, R82, R67, 0x1, 0x1f ;  /* 0x0c201f0043527f89 */ /* 0x000e6200000e0000 */
[----:B--2---:R-:W-:-:S05]  /*5800*/  FMNMX.FTZ R61, R61, R81, !PT ;  /* 0x000000513d3d7209 */ /* 0x004fca0007810000 */
[----:B------:R-:W2:Y:S01]  /*5810*/  SHFL.BFLY PT, R81, R61, 0x1, 0x1f ;  /* 0x0c201f003d517f89 */ /* 0x000ea200000e0000 */
[----:B-1----:R-:W-:Y:S01]  /*5820*/  FMNMX.FTZ R67, R67, R82, !PT ;  /* 0x0000005243437209 */ /* 0x002fe20007810000 */
[----:B------:R-:W-:-:S04]  /*5830*/  IMAD.U32 R82, RZ, RZ, UR17 ;  /* 0x00000011ff527e24 */ /* 0x000fc8000f8e00ff */
[----:B------:R-:W-:Y:S01]  /*5840*/  FADD.FTZ R7, -R67, R7 ;  /* 0x0000000743077221 */ /* 0x000fe20000010100 */
[----:B--2---:R-:W-:Y:S01]  /*5850*/  FMNMX.FTZ R61, R61, R81, !PT ;  /* 0x000000513d3d7209 */ /* 0x004fe20007810000 */
[----:B------:R-:W-:Y:S02]  /*5860*/  IMAD.U32 R81, RZ, RZ, UR17 ;  /* 0x00000011ff517e24 */ /* 0x000fe4000f8e00ff */
[----:B------:R-:W-:Y:S02]  /*5870*/  FMUL.FTZ R7, R7, UR17 ;  /* 0x0000001107077c20 */ /* 0x000fe40008410000 */
[----:B------:R-:W-:Y:S01]  /*5880*/  FFMA.FTZ R81, R67, R81, -8 ;  /* 0xc100000043517423 */ /* 0x000fe20000010051 */
[----:B------:R-:W-:-:S03]  /*5890*/  FADD.FTZ R6, -R61, R6 ;  /* 0x000000063d067221 */ /* 0x000fc60000010100 */
        /* <DEDUP_REMOVED lines=32> */
[----:B------:R-:W-:Y:S01]  /*5aa0*/  FFMA.FTZ R78, R78, UR17, -R81 ;  /* 0x000000114e4e7c23 */ /* 0x000fe20008010851 */
[----:B------:R-:W-:-:S01]  /*5ab0*/  FFMA.FTZ R81, R61, R82, -8 ;  /* 0xc10000003d517423 */ /* 0x000fc20000010052 */
[----:B------:R-:W-:Y:S01]  /*5ac0*/  FMUL.FTZ R6, R6, UR17 ;  /* 0x0000001106067c20 */ /* 0x000fe20008410000 */
[----:B------:R-:W1:Y:S02]  /*5ad0*/  MUFU.EX2 R9, R9 ;  /* 0x0000000900097308 */ /* 0x000e640000000800 */
[----:B------:R-:W-:-:S01]  /*5ae0*/  FFMA.FTZ R11, R11, UR17, -R81 ;  /* 0x000000110b0b7c23 */ /* 0x000fc20008010851 */
[--C-:B------:R-:W-:Y:S01]  /*5af0*/  FFMA.FTZ R12, R12, UR17, -R81.reuse ;  /* 0x000000110c0c7c23 */ /* 0x100fe20008010851 */
[----:B------:R-:W-:-:S01]  /*5b00*/  FFMA.FTZ R15, R15, UR17, -R81 ;  /* 0x000000110f0f7c23 */ /* 0x000fc20008010851 */
[--C-:B------:R-:W-:Y:S01]  /*5b10*/  FFMA.FTZ R20, R20, UR17, -R81.reuse ;  /* 0x0000001114147c23 */ /* 0x100fe20008010851 */
        /* <DEDUP_REMOVED lines=10> */
[----:B------:R-:W2:Y:S01]  /*5bc0*/  MUFU.EX2 R11, R11 ;  /* 0x0000000b000b7308 */ /* 0x000ea20000000800 */
[----:B-1----:R-:W-:-:S01]  /*5bd0*/  FFMA.FTZ R5, R7, R5, R9 ;  /* 0x0000000507057223 */ /* 0x002fc20000010009 */
[--C-:B------:R-:W-:Y:S01]  /*5be0*/  FFMA.FTZ R42, R42, UR17, -R81.reuse ;  /* 0x000000112a2a7c23 */ /* 0x100fe20008010851 */
[----:B------:R-:W-:-:S01]  /*5bf0*/  FFMA.FTZ R45, R45, UR17, -R81 ;  /* 0x000000112d2d7c23 */ /* 0x000fc20008010851 */
[--C-:B------:R-:W-:Y:S01]  /*5c00*/  FFMA.FTZ R46, R46, UR17, -R81.reuse ;  /* 0x000000112e2e7c23 */ /* 0x100fe20008010851 */
[----:B------:R-:W-:-:S01]  /*5c10*/  FFMA.FTZ R49, R49, UR17, -R81 ;  /* 0x0000001131317c23 */ /* 0x000fc20008010851 */
[--C-:B------:R-:W-:Y:S01]  /*5c20*/  FFMA.FTZ R50, R50, UR17, -R81.reuse ;  /* 0x0000001132327c23 */ /* 0x100fe20008010851 */
[----:B------:R-:W-:-:S01]  /*5c30*/  FFMA.FTZ R53, R53, UR17, -R81 ;  /* 0x0000001135357c23 */ /* 0x000fc20008010851 */
[----:B------:R-:W1:Y:S01]  /*5c40*/  MUFU.EX2 R10, R10 ;  /* 0x0000000a000a7308 */ /* 0x000e620000000800 */
[----:B------:R-:W-:-:S01]  /*5c50*/  FFMA.FTZ R54, R54, UR17, -R81 ;  /* 0x0000001136367c23 */ /* 0x000fc20008010851 */
[--C-:B------:R-:W-:Y:S01]  /*5c60*/  FFMA.FTZ R57, R57, UR17, -R81.reuse ;  /* 0x0000001139397c23 */ /* 0x100fe20008010851 */
[----:B------:R-:W-:-:S01]  /*5c70*/  FFMA.FTZ R58, R58, UR17, -R81 ;  /* 0x000000113a3a7c23 */ /* 0x000fc20008010851 */
[--C-:B------:R-:W-:Y:S01]  /*5c80*/  FFMA.FTZ R62, R62, UR17, -R81.reuse ;  /* 0x000000113e3e7c23 */ /* 0x100fe20008010851 */
[----:B------:R-:W-:-:S01]  /*5c90*/  FFMA.FTZ R63, R63, UR17, -R81 ;  /* 0x000000113f3f7c23 */ /* 0x000fc20008010851 */
[--C-:B------:R-:W-:Y:S01]  /*5ca0*/  FFMA.FTZ R66, R66, UR17, -R81.reuse ;  /* 0x0000001142427c23 */ /* 0x100fe20008010851 */
[----:B------:R-:W-:-:S01]  /*5cb0*/  FFMA.FTZ R68, R68, UR17, -R81 ;  /* 0x0000001144447c23 */ /* 0x000fc20008010851 */
[----:B------:R-:W3:Y:S01]  /*5cc0*/  MUFU.EX2 R12, R12 ;  /* 0x0000000c000c7308 */ /* 0x000ee20000000800 */
[----:B--2---:R-:W-:-:S01]  /*5cd0*/  FFMA.FTZ R4, R6, R4, R11 ;  /* 0x0000000406047223 */ /* 0x004fc2000001000b */
[--C-:B------:R-:W-:Y:S01]  /*5ce0*/  FFMA.FTZ R71, R71, UR17, -R81.reuse ;  /* 0x0000001147477c23 */ /* 0x100fe20008010851 */
[----:B------:R-:W-:-:S01]  /*5cf0*/  FFMA.FTZ R72, R72, UR17, -R81 ;  /* 0x0000001148487c23 */ /* 0x000fc20008010851 */
[--C-:B------:R-:W-:Y:S01]  /*5d00*/  FFMA.FTZ R75, R75, UR17, -R81.reuse ;  /* 0x000000114b4b7c23 */ /* 0x100fe20008010851 */
[----:B------:R-:W-:-:S01]  /*5d10*/  FFMA.FTZ R76, R76, UR17, -R81 ;  /* 0x000000114c4c7c23 */ /* 0x000fc20008010851 */
[--C-:B------:R-:W-:Y:S01]  /*5d20*/  FFMA.FTZ R79, R79, UR17, -R81.reuse ;  /* 0x000000114f4f7c23 */ /* 0x100fe20008010851 */
[----:B------:R-:W-:-:S01]  /*5d30*/  FFMA.FTZ R80, R80, UR17, -R81 ;  /* 0x0000001150507c23 */ /* 0x000fc20008010851 */
[----:B------:R-:W2:Y:S01]  /*5d40*/  MUFU.EX2 R13, R13 ;  /* 0x0000000d000d7308 */ /* 0x000ea20000000800 */
[----:B-1----:R-:W-:-:S07]  /*5d50*/  FADD.FTZ R5, R10, R5 ;  /* 0x000000050a057221 */ /* 0x002fce0000010000 */
[----:B------:R-:W1:Y:S01]  /*5d60*/  MUFU.EX2 R15, R15 ;  /* 0x0000000f000f7308 */ /* 0x000e620000000800 */
[----:B---3--:R-:W-:-:S07]  /*5d70*/  FADD.FTZ R4, R12, R4 ;  /* 0x000000040c047221 */ /* 0x008fce0000010000 */
[----:B------:R-:W3:Y:S01]  /*5d80*/  MUFU.EX2 R14, R14 ;  /* 0x0000000e000e7308 */ /* 0x000ee20000000800 */
[----:B--2---:R-:W-:-:S07]  /*5d90*/  FADD.FTZ R5, R13, R5 ;  /* 0x000000050d057221 */ /* 0x004fce0000010000 */
        /* <DEDUP_REMOVED lines=113> */
[----:B--2---:R-:W-:-:S01]  /*64b0*/  FADD.FTZ R4, R79, R4 ;  /* 0x000000044f047221 */ /* 0x004fc20000010000 */
[----:B-1----:R-:W-:-:S03]  /*64c0*/  FADD.FTZ R5, R78, R5 ;  /* 0x000000054e057221 */ /* 0x002fc60000010000 */
[----:B---3--:R-:W-:Y:S01]  /*64d0*/  FADD.FTZ R4, R80, R4 ;  /* 0x0000000450047221 */ /* 0x008fe20000010000 */
[----:B0-----:R-:W-:Y:S06]  /*64e0*/  @!P0 BRA `(.L_x_154) ;  /* 0x0000000000048947 */ /* 0x001fec0003800000 */
[----:B------:R-:W-:Y:S01]  /*64f0*/  BPT.TRAP 0x1 ;  /* 0x000000040000795c */ /* 0x000fe20000300000 */
.L_x_154:
[----:B------:R-:W-:Y:S01]  /*6500*/  R2UR UR7, R3 ;  /* 0x00000000030772ca */ /* 0x000fe200000e0000 */
[----:B------:R-:W-:Y:S01]  /*6510*/  UISETP.GT.AND UP0, UPT, UR18, UR45, UPT ;  /* 0x0000002d1200728c */ /* 0x000fe2000bf04270 */
[----:B------:R-:W-:Y:S01]  /*6520*/  F2FP.SATFINITE.E4M3.F32.PACK_AB_MERGE_C R148, R14, R13, RZ ;  /* 0x0000000d0e94723e */ /* 0x000fe200048070ff */
[----:B------:R-:W-:Y:S01]  /*6530*/  UIADD3 UR6, UR11, 0x19c60, URZ ;  /* 0x00019c600b067890 */ /* 0x000fe2000fffe03f */
[----:B------:R-:W-:Y:S01]  /*6540*/  F2FP.SATFINITE.E4M3.F32.PACK_AB_MERGE_C R15, R20, R15, RZ ;  /* 0x0000000f140f723e */ /* 0x000fe200048070ff */
[----:B------:R-:W-:Y:S01]  /*6550*/  UIADD3 UR18, UR18, -0x1, URZ ;  /* 0xffffffff12127890 */ /* 0x000fe2000fffe03f */
[----:B------:R-:W-:Y:S01]  /*6560*/  F2FP.SATFINITE.E4M3.F32.PACK_AB_MERGE_C R27, R28, R27, RZ ;  /* 0x0000001b1c1b723e */ /* 0x000fe200048070ff */
[----:B------:R-:W-:Y:S01]  /*6570*/  UMOV UR19, UR36 ;  /* 0x0000002400137c82 */ /* 0x000fe20008000000 */
[----:B------:R-:W-:Y:S01]  /*6580*/  PLOP3.LUT P1, PT, PT, PT, UP0, 0x80, 0x0 ;  /* 0x000000000000781c */ /* 0x000fe20003f2f008 */
[----:B------:R-:W-:Y:S01]  /*6590*/  UMOV UR20, UR37 ;  /* 0x0000002500147c82 */ /* 0x000fe20008000000 */
[----:B------:R-:W-:Y:S01]  /*65a0*/  F2FP.SATFINITE.E4M3.F32.PACK_AB_MERGE_C R29, R30, R29, RZ ;  /* 0x0000001d1e1d723e */ /* 0x000fe200048070ff */
[----:B------:R-:W-:Y:S01]  /*65b0*/  FMUL.FTZ R88, R88, R7 ;  /* 0x0000000758587220 */ /* 0x000fe20000410000 */
[----:B------:R-:W-:Y:S01]  /*65c0*/  F2FP.SATFINITE.E4M3.F32.PACK_AB_MERGE_C R35, R36, R35, RZ ;  /* 0x000000232423723e */ /* 0x000fe200048070ff */
[----:B------:R-:W-:Y:S01]  /*65d0*/  UPRMT UR6, UR7, 0x654, UR6 ;  /* 0x0000065407067896 */ /* 0x000fe20008000006 */
[----:B------:R-:W-:Y:S01]  /*65e0*/  F2FP.SATFINITE.E4M3.F32.PACK_AB_MERGE_C R37, R38, R37, RZ ;  /* 0x000000252625723e */ /* 0x000fe200048070ff */
[----:B------:R-:W-:Y:S01]  /*65f0*/  FMUL.FTZ R89, R89, R7 ;  /* 0x0000000759597220 */ /* 0x000fe20000410000 */
[----:B------:R-:W-:Y:S01]  /*6600*/  F2FP.SATFINITE.E4M3.F32.PACK_AB_MERGE_C R43, R44, R43, RZ ;  /* 0x0000002b2c2b723e */ /* 0x000fe200048070ff */
[----:B------:R-:W-:Y:S01]  /*6610*/  FMUL.FTZ R92, R92, R7 ;  /* 0x000000075c5c7220 */ /* 0x000fe20000410000 */
[----:B------:R-:W-:Y:S01]  /*6620*/  F2FP.SATFINITE.E4M3.F32.PACK_AB_MERGE_C R45, R46, R45, RZ ;  /* 0x0000002d2e2d723e */ /* 0x000fe200048070ff */
[----:B------:R-:W-:Y:S01]  /*6630*/  FMUL.FTZ R93, R93, R7 ;  /* 0x000000075d5d7220 */ /* 0x000fe20000410000 */
[----:B------:R-:W-:Y:S01]  /*6640*/  F2FP.SATFINITE.E4M3.F32.PACK_AB_MERGE_C R51, R52, R51, RZ ;  /* 0x000000333433723e */ /* 0x000fe200048070ff */
[----:B------:R-:W-:Y:S01]  /*6650*/  FMUL.FTZ R96, R96, R7 ;  /* 0x0000000760607220 */ /* 0x000fe20000410000 */
[----:B------:R-:W-:Y:S01]  /*6660*/  F2FP.SATFINITE.E4M3.F32.PACK_AB_MERGE_C R53, R54, R53, RZ ;  /* 0x000000353635723e */ /* 0x000fe200048070ff */
[----:B------:R-:W-:Y:S01]  /*6670*/  SYNCS.ARRIVE.TRANS64.RED.A1T0 RZ, [UR6], RZ ;  /* 0x000000ffffff79a7 */ /* 0x000fe20008100406 */
[----:B------:R-:W-:Y:S01]  /*6680*/  F2FP.SATFINITE.E4M3.F32.PACK_AB_MERGE_C R59, R60, R59, RZ ;  /* 0x0000003b3c3b723e */ /* 0x000fe200048070ff */
[-C--:B------:R-:W-:Y:S01]  /*6690*/  FMUL.FTZ R97, R97, R7.reuse ;  /* 0x0000000761617220 */ /* 0x080fe20000410000 */
        /* <DEDUP_REMOVED lines=66> */
.L_x_145:
[----:B------:R-:W-:Y:S06]  /*6ac0*/  BAR.ARV 0x8, 0x200 ;  /* 0x0208000000007b1d */ /* 0x000fec0000002000 */
[----:B------:R-:W-:Y:S05]  /*6ad0*/  @!P0 BRA `(.L_x_156) ;  /* 0x0000000000048947 */ /* 0x000fea0003800000 */
[----:B------:R-:W-:Y:S01]  /*6ae0*/  BPT.TRAP 0x1 ;  /* 0x000000040000795c */ /* 0x000fe20000300000 */
.L_x_156:
[----:B------:R-:W-:Y:S02]  /*6af0*/  IMAD.U32 R7, RZ, RZ, UR37 ;  /* 0x00000025ff077e24 */ /* 0x000fe4000f8e00ff */
[----:B------:R-:W-:Y:S02]  /*6b00*/  IMAD.U32 R0, RZ, RZ, UR36 ;  /* 0x00000024ff007e24 */ /* 0x000fe4000f8e00ff */
[----:B------:R-:W-:-:S03]  /*6b10*/  IMAD R12, R7, 0x8, R2 ;  /* 0x00000008070c7824 */ /* 0x000fc600078e0202 */
[----:B------:R-:W-:-:S04]  /*6b20*/  SHF.L.U32 R7, R0, 0x1f, RZ ;  /* 0x0000001f00077819 */ /* 0x000fc800000006ff */
[----:B------:R0:W1:Y:S01]  /*6b30*/  SYNCS.PHASECHK.TRANS64.TRYWAIT P1, [R12+URZ+0x19c50], R7 ;  /* 0x019c50070c0075a7 */ /* 0x000062000802017f */
[----:B------:R-:W-:Y:S05]  /*6b40*/  @!P0 BRA `(.L_x_157) ;  /* 0x0000000000048947 */ /* 0x000fea0003800000 */
[----:B------:R-:W-:Y:S01]  /*6b50*/  BPT.TRAP 0x1 ;  /* 0x000000040000795c */ /* 0x000fe20000300000 */
.L_x_157:
[----:B-1----:R-:W-:Y:S05]  /*6b60*/  @P1 BRA `(.L_x_158) ;  /* 0x0000000000081947 */ /* 0x002fea0003800000 */
[----:B------:R-:W1:Y:S02]  /*6b70*/  SYNCS.PHASECHK.TRANS64.TRYWAIT P1, [R12+URZ+0x19c50], R7 ;  /* 0x019c50070c0075a7 */ /* 0x000e64000802017f */
[----:B-1----:R-:W-:Y:S05]  /*6b80*/  @!P1 BRA `(.L_x_159) ;  /* 0x0000009400589947 */ /* 0x002fea0003800000 */
.L_x_158:
[----:B------:R-:W-:Y:S01]  /*6b90*/  VIADD R2, R2, 0x3000 ;  /* 0x0000300002027836 */ /* 0x000fe20000000000 */
[----:B------:R-:W-:Y:S05]  /*6ba0*/  WARPSYNC.ALL ;  /* 0x0000000000007948 */ /* 0x000fea0003800000 */
[----:B------:R-:W-:Y:S01]  /*6bb0*/  SHF.R.U32.HI R2, RZ, 0x4, R2 ;  /* 0x00000004ff027819 */ /* 0x000fe20000011602 */
[----:B01----:R-:W-:Y:S01]  /*6bc0*/  IMAD.U32 R7, RZ, RZ, UR37 ;  /* 0x00000025ff077e24 */ /* 0x003fe2000f8e00ff */
[----:B------:R-:W-:Y:S01]  /*6bd0*/  ULDC.64 UR4, c[0x0][0x9a0] ;  /* 0x0002680000047ab9 */ /* 0x000fe20000000a00 */
[----:B------:R-:W-:Y:S01]  /*6be0*/  WARPGROUP.ARRIVE ;  /* 0x00000000000079c5 */ /* 0x000fe20000000000 */
[----:B------:R-:W-:-:S02]  /*6bf0*/  LOP3.LUT R2, R2, 0x3fff, RZ, 0xc0, !PT ;  /* 0x00003fff02027812 */ /* 0x000fc400078ec0ff */
[----:B------:R-:W-:Y:S02]  /*6c00*/  ISETP.NE.U32.AND P1, PT, RZ, UR4, PT ;  /* 0x00000004ff007c0c */ /* 0x000fe4000bf25070 */
[----:B------:R-:W-:Y:S02]  /*6c10*/  LOP3.LUT R2, R2, 0x10000, RZ, 0xfc, !PT ;  /* 0x0001000002027812 */ /* 0x000fe400078efcff */
[----:B------:R-:W-:-:S03]  /*6c20*/  ISETP.NE.AND.EX P1, PT, RZ, UR5, PT, P1 ;  /* 0x00000005ff007c0c */ /* 0x000fc6000bf25310 */
[----:B------:R-:W-:Y:S02]  /*6c30*/  IMAD R6, R7, 0x300, R2 ;  /* 0x0000030007067824 */ /* 0x000fe400078e0202 */
[----:B------:R-:W-:-:S03]  /*6c40*/  IMAD.MOV.U32 R7, RZ, RZ, 0x40000040 ;  /* 0x40000040ff077424 */ /* 0x000fc600078e00ff */
[----:B------:R-:W-:Y:S02]  /*6c50*/  R2UR UR6, R6 ;  /* 0x00000000060672ca */ /* 0x000fe400000e0000 */
[----:B------:R-:W-:-:S03]  /*6c60*/  R2UR UR7, R7 ;  /* 0x00000000070772ca */ /* 0x000fc600000e0000 */
[----:B------:R-:W0:Y:S08]  /*6c70*/  @P1 LDC.64 R10, c[0x0][0x9c8] ;  /* 0x00027200ff0a1b82 */ /* 0x000e300000000a00 */
[----:B------:R-:W1:Y:S02]  /*6c80*/  @P1 LDC.64 R8, c[0x0][0x9d0] ;  /* 0x00027400ff081b82 */ /* 0x000e640000000a00 */
[----:B------:R-:W-:Y:S01]  /*6c90*/  QGMMA.64x96x32.F32.E4M3.E4M3 R88, R148, gdesc[UR4], R88, gsb0 ;  /* 0x0160000494587df3 */ /* 0x000fe20008000858 */
[----:B0-----:R-:W-:-:S04]  /*6ca0*/  @P1 IMAD R0, R10, UR39, RZ ;  /* 0x000000270a001c24 */ /* 0x001fc8000f8e02ff */
[----:B------:R-:W-:Y:S02]  /*6cb0*/  @P1 IMAD R7, R11, UR38, R0 ;  /* 0x000000260b071c24 */ /* 0x000fe4000f8e0200 */
[----:B------:R-:W-:-:S04]  /*6cc0*/  @P1 IMAD.WIDE.U32 R10, R10, UR38, RZ ;  /* 0x000000260a0a1c25 */ /* 0x000fc8000f8e00ff */
[----:B------:R-:W-:Y:S02]  /*6cd0*/  @P1 IMAD.IADD R11, R11, 0x1, R7 ;  /* 0x000000010b0b1824 */ /* 0x000fe400078e0207 */
[----:B-1----:R-:W-:-:S04]  /*6ce0*/  @P1 IMAD.WIDE.U32 R10, R8, UR42, R10 ;  /* 0x0000002a080a1c25 */ /* 0x002fc8000f8e000a */
[----:B------:R-:W-:Y:S01]  /*6cf0*/  @P1 IMAD R9, R9, UR42, R11 ;  /* 0x0000002a09091c24 */ /* 0x000fe2000f8e020b */
[----:B------:R-:W-:-:S04]  /*6d00*/  @P1 LEA R14, P2, R10, UR4, 0x2 ;  /* 0x000000040a0e1c11 */ /* 0x000fc8000f8410ff */
[----:B------:R-:W-:Y:S01]  /*6d10*/  @P1 LEA.HI.X R15, R10, UR5, R9, 0x2, P2 ;  /* 0x000000050a0f1c11 */ /* 0x000fe200090f1409 */
[----:B------:R-:W-:-:S06]  /*6d20*/  IMAD.MOV.U32 R10, RZ, RZ, 0x3f800000 ;  /* 0x3f800000ff0a7424 */ /* 0x000fcc00078e00ff */
[----:B------:R0:W2:Y:S01]  /*6d30*/  @P1 LDG.E R10, desc[UR52][R14.64] ;  /* 0x000000340e0a1981 */ /* 0x0000a2000c1e1900 */
[----:B------:R-:W-:Y:S02]  /*6d40*/  VIADD R8, R6, 0x2 ;  /* 0x0000000206087836 */ /* 0x000fe40000000000 */
[----:B------:R-:W-:-:S03]  /*6d50*/  IMAD.MOV.U32 R9, RZ, RZ, 0x40000040 ;  /* 0x40000040ff097424 */ /* 0x000fc600078e00ff */
[----:B------:R-:W-:Y:S02]  /*6d60*/  R2UR UR6, R8 ;  /* 0x00000000080672ca */ /* 0x000fe400000e0000 */
[----:B------:R-:W-:Y:S01]  /*6d70*/  R2UR UR7, R9 ;  /* 0x00000000090772ca */ /* 0x000fe200000e0000 */
[----:B------:R-:W-:Y:S02]  /*6d80*/  WARPGROUP.DEPBAR.LE gsb0, 0x0 ;  /* 0x00008000000079c5 */ /* 0x000fe40000010000 */
[----:B------:R-:W-:-:S10]  /*6d90*/  WARPGROUP.ARRIVE ;  /* 0x00000000000079c5 */ /* 0x000fd40000000000 */
[----:B------:R-:W-:Y:S01]  /*6da0*/  QGMMA.64x96x32.F32.E4M3.E4M3 R88, R136, gdesc[UR4], R88, gsb0 ;  /* 0x0160000488587df3 */ /* 0x000fe20008000858 */
[----:B------:R-:W-:Y:S02]  /*6db0*/  VIADD R8, R6, 0x4 ;  /* 0x0000000406087836 */ /* 0x000fe40000000000 */
[----:B------:R-:W-:-:S03]  /*6dc0*/  IMAD.MOV.U32 R9, RZ, RZ, 0x40000040 ;  /* 0x40000040ff097424 */ /* 0x000fc600078e00ff */
[----:B------:R-:W-:Y:S02]  /*6dd0*/  R2UR UR6, R8 ;  /* 0x00000000080672ca */ /* 0x000fe400000e0000 */
[----:B------:R-:W-:Y:S01]  /*6de0*/  R2UR UR7, R9 ;  /* 0x00000000090772ca */ /* 0x000fe200000e0000 */
[----:B------:R-:W-:Y:S01]  /*6df0*/  VIADD R6, R6, 0x6 ;  /* 0x0000000606067836 */ /* 0x000fe20000000000 */
[----:B------:R-:W1:Y:S01]  /*6e00*/  SHFL.BFLY PT, R0, R5, 0x2, 0x1f ;  /* 0x0c401f0005007f89 */ /* 0x000e6200000e0000 */
[----:B------:R-:W-:-:S03]  /*6e10*/  IMAD.MOV.U32 R7, RZ, RZ, 0x40000040 ;  /* 0x40000040ff077424 */ /* 0x000fc600078e00ff */
[----:B------:R-:W3:Y:S01]  /*6e20*/  SHFL.BFLY PT, R9, R4, 0x2, 0x1f ;  /* 0x0c401f0004097f89 */ /* 0x000ee200000e0000 */
[----:B------:R-:W-:Y:S02]  /*6e30*/  WARPGROUP.DEPBAR.LE gsb0, 0x0 ;  /* 0x00008000000079c5 */ /* 0x000fe40000010000 */
[----:B------:R-:W-:-:S06]  /*6e40*/  WARPGROUP.ARRIVE ;  /* 0x00000000000079c5 */ /* 0x000fcc0000000000 */
[----:B------:R-:W-:Y:S01]  /*6e50*/  QGMMA.64x96x32.F32.E4M3.E4M3 R88, R140, gdesc[UR4], R88, gsb0 ;  /* 0x016000048c587df3 */ /* 0x000fe20008000858 */
[----:B------:R-:W-:Y:S02]  /*6e60*/  R2UR UR6, R6 ;  /* 0x00000000060672ca */ /* 0x000fe400000e0000 */
[----:B------:R-:W-:Y:S01]  /*6e70*/  R2UR UR7, R7 ;  /* 0x00000000070772ca */ /* 0x000fe200000e0000 */
[----:B-1----:R-:W-:-:S01]  /*6e80*/  FADD.FTZ R0, R0, R5 ;  /* 0x0000000500007221 */ /* 0x002fc20000010000 */
[----:B---3--:R-:W-:-:S04]  /*6e90*/  FADD.FTZ R9, R9, R4 ;  /* 0x0000000409097221 */ /* 0x008fc80000010000 */
[----:B------:R-:W1:Y:S04]  /*6ea0*/  SHFL.BFLY PT, R7, R0, 0x1, 0x1f ;  /* 0x0c201f0000077f89 */ /* 0x000e6800000e0000 */
[----:B------:R-:W3:Y:S01]  /*6eb0*/  SHFL.BFLY PT, R2, R9, 0x1, 0x1f ;  /* 0x0c201f0009027f89 */ /* 0x000ee200000e0000 */
[----:B------:R-:W-:Y:S02]  /*6ec0*/  IMAD.MOV.U32 R5, RZ, RZ, RZ ;  /* 0x000000ffff057224 */ /* 0x000fe400078e00ff */
[----:B-1----:R-:W-:Y:S01]  /*6ed0*/  FADD.FTZ R7, R0, R7 ;  /* 0x0000000700077221 */ /* 0x002fe20000010000 */
[----:B---3--:R-:W-:-:S04]  /*6ee0*/  FADD.FTZ R11, R9, R2 ;  /* 0x00000002090b7221 */ /* 0x008fc80000010000 */
[C---:B------:R-:W-:Y:S01]  /*6ef0*/  FSETP.NE.FTZ.AND P1, PT, R7.reuse, RZ, PT ;  /* 0x000000ff0700720b */ /* 0x040fe20003f35000 */
[----:B------:R-:W-:Y:S01]  /*6f00*/  FMUL.FTZ R6, R7, 0.00390625 ;  /* 0x3b80000007067820 */ /* 0x000fe20000410000 */
[----:B------:R-:W-:-:S04]  /*6f10*/  FMUL.FTZ R13, R11, 0.00390625 ;  /* 0x3b8000000b0d7820 */ /* 0x000fc80000410000 */
[----:B------:R-:W-:Y:S02]  /*6f20*/  FSETP.NE.FTZ.AND P2, PT, R6, RZ, PT ;  /* 0x000000ff0600720b */ /* 0x000fe40003f55000 */
[----:B------:R-:W-:Y:S01]  /*6f30*/  FSETP.NE.FTZ.AND P3, PT, R13, RZ, PT ;  /* 0x000000ff0d00720b */ /* 0x000fe20003f75000 */
[----:B------:R-:W-:Y:S02]  /*6f40*/  WARPGROUP.DEPBAR.LE gsb0, 0x0 ;  /* 0x00008000000079c5 */ /* 0x000fe40000010000 */
[----:B------:R-:W-:-:S06]  /*6f50*/  WARPGROUP.ARRIVE ;  /* 0x00000000000079c5 */ /* 0x000fcc0000000000 */
[----:B------:R-:W-:Y:S01]  /*6f60*/  QGMMA.64x96x32.F32.E4M3.E4M3 R88, R144, gdesc[UR4], R88, gsb0 ;  /* 0x0160000490587df3 */ /* 0x000fe20008000858 */
[----:B------:R-:W-:Y:S01]  /*6f70*/  @P1 MUFU.RCP R5, R7 ;  /* 0x0000000700051308 */ /* 0x000fe20000001000 */
[----:B------:R-:W-:Y:S01]  /*6f80*/  FSETP.NE.FTZ.AND P1, PT, R11, RZ, PT ;  /* 0x000000ff0b00720b */ /* 0x000fe20003f35000 */
[----:B------:R-:W-:-:S06]  /*6f90*/  IMAD.MOV.U32 R9, RZ, RZ, RZ ;  /* 0x000000ffff097224 */ /* 0x000fcc00078e00ff */
[----:B------:R-:W1:Y:S08]  /*6fa0*/  @P2 MUFU.LG2 R6, R6 ;  /* 0x0000000600062308 */ /* 0x000e700000000c00 */
[----:B------:R-:W3:Y:S08]  /*6fb0*/  @P3 MUFU.LG2 R8, R13 ;  /* 0x0000000d00083308 */ /* 0x000ef00000000c00 */
[----:B------:R-:W4:Y:S01]  /*6fc0*/  @P1 MUFU.RCP R9, R11 ;  /* 0x0000000b00091308 */ /* 0x000f220000001000 */
[----:B------:R-:W-:-:S02]  /*6fd0*/  IMAD.U32 R4, RZ, RZ, UR17 ;  /* 0x00000011ff047e24 */ /* 0x000fc4000f8e00ff */
[----:B0-----:R-:W-:Y:S02]  /*6fe0*/  IMAD.U32 R15, RZ, RZ, UR17 ;  /* 0x00000011ff0f7e24 */ /* 0x001fe4000f8e00ff */
[----:B-1----:R-:W-:Y:S01]  /*6ff0*/  @P2 FMUL.FTZ R7, R6, 0.69314718246459960938 ;  /* 0x3f31721806072820 */ /* 0x002fe20000410000 */
[----:B------:R-:W-:Y:S01]  /*7000*/  @P2 FMUL.FTZ R4, R4, 0.69314718246459960938 ;  /* 0x3f31721804042820 */ /* 0x000fe20000410000 */
[----:B------:R-:W-:Y:S01]  /*7010*/  @P3 FMUL.FTZ R15, R15, 0.69314718246459960938 ;  /* 0x3f3172180f0f3820 */ /* 0x000fe20000410000 */
[----:B---3--:R-:W-:Y:S01]  /*7020*/  @P3 FMUL.FTZ R8, R8, 0.69314718246459960938 ;  /* 0x3f31721808083820 */ /* 0x008fe20000410000 */
[----:B------:R-:W-:Y:S02]  /*7030*/  IMAD.MOV.U32 R0, RZ, RZ, -0x800000 ;  /* 0xff800000ff007424 */ /* 0x000fe400078e00ff */
[----:B------:R-:W-:Y:S01]  /*7040*/  @P2 FFMA.FTZ R0, R4, R67, R7 ;  /* 0x0000004304002223 */ /* 0x000fe20000010007 */
[----:B------:R-:W-:Y:S02]  /*7050*/  IMAD.MOV.U32 R2, RZ, RZ, -0x800000 ;  /* 0xff800000ff027424 */ /* 0x000fe400078e00ff */
[----:B------:R-:W-:Y:S01]  /*7060*/  @P3 FFMA.FTZ R2, R15, R61, R8 ;  /* 0x0000003d0f023223 */ /* 0x000fe20000010008 */
[-C--:B--2---:R-:W-:Y:S01]  /*7070*/  FMUL.FTZ R5, R5, R10.reuse ;  /* 0x0000000a05057220 */ /* 0x084fe20000410000 */
[----:B----4-:R-:W-:Y:S01]  /*7080*/  FMUL.FTZ R50, R9, R10 ;  /* 0x0000000a09327220 */ /* 0x010fe20000410000 */
[----:B------:R-:W-:-:S02]  /*7090*/  WARPGROUP.DEPBAR.LE gsb0, 0x0 ;  /* 0x00008000000079c5 */ /* 0x000fc40000010000 */
[----:B------:R-:W-:Y:S05]  /*70a0*/  @!P0 BRA `(.L_x_160) ;  /* 0x0000000000048947 */ /* 0x000fea0003800000 */
[----:B------:R-:W-:Y:S01]  /*70b0*/  BPT.TRAP 0x1 ;  /* 0x000000040000795c */ /* 0x000fe20000300000 */
.L_x_160:
[----:B------:R-:W-:Y:S01]  /*70c0*/  VIADD R12, R12, 0x19c60 ;  /* 0x00019c600c0c7836 */ /* 0x000fe20000000000 */
[----:B------:R-:W-:Y:S01]  /*70d0*/  UIADD3 UR37, UR37, 0x1, URZ ;  /* 0x0000000125257890 */ /* 0x000fe2000fffe03f */
[-C--:B------:R-:W-:Y:S01]  /*70e0*/  FMUL.FTZ R40, R90, R50.reuse ;  /* 0x000000325a287220 */ /* 0x080fe20000410000 */
[-C--:B------:R-:W-:Y:S01]  /*70f0*/  FMUL.FTZ R10, R95, R50.reuse ;  /* 0x000000325f0a7220 */ /* 0x080fe20000410000 */
[-C--:B------:R-:W-:Y:S01]  /*7100*/  FMUL.FTZ R32, R98, R50.reuse ;  /* 0x0000003262207220 */ /* 0x080fe20000410000 */
[----:B------:R-:W-:Y:S01]  /*7110*/  PRMT R12, R3, 0x654, R12 ;  /* 0x00000654030c7816 */ /* 0x000fe2000000000c */
[----:B------:R-:W-:Y:S01]  /*7120*/  UISETP.NE.AND UP0, UPT, UR37, 0x2, UPT ;  /* 0x000000022500788c */ /* 0x000fe2000bf05270 */
[-C--:B------:R-:W-:Y:S01]  /*7130*/  FMUL.FTZ R34, R103, R50.reuse ;  /* 0x0000003267227220 */ /* 0x080fe20000410000 */
[-C--:B------:R-:W-:Y:S01]  /*7140*/  FMUL.FTZ R35, R106, R50.reuse ;  /* 0x000000326a237220 */ /* 0x080fe20000410000 */
[----:B------:R0:W-:Y:S01]  /*7150*/  SYNCS.ARRIVE.TRANS64.RED.A1T0 RZ, [R12+URZ], RZ ;  /* 0x000000ff0cff79a7 */ /* 0x0001e2000810043f */
        /* <DEDUP_REMOVED lines=13> */
[----:B------:R-:W-:Y:S01]  /*7230*/  USEL UR4, URZ, 0x1, UP0 ;  /* 0x000000013f047887 */ /* 0x000fe20008000000 */
        /* <DEDUP_REMOVED lines=29> */
[----:B------:R-:W-:Y:S01]  /*7410*/  PLOP3.LUT P0, PT, PT, PT, PT, 0x8, 0x0 ;  /* 0x000000000000781c */ /* 0x000fe20003f0e170 */
[----:B------:R-:W-:Y:S01]  /*7420*/  FMUL.FTZ R50, R131, R50 ;  /* 0x0000003283327220 */ /* 0x000fe20000410000 */
[----:B------:R-:W-:-:S02]  /*7430*/  UIADD3 UR46, UR46, 0x1, URZ ;  /* 0x000000012e2e7890 */ /* 0x000fc4000fffe03f */
[----:B------:R-:W-:Y:S02]  /*7440*/  USEL UR37, UR37, URZ, UP0 ;  /* 0x0000003f25257287 */ /* 0x000fe40008000000 */
[----:B0-----:R-:W-:-:S12]  /*7450*/  ULOP3.LUT UR36, UR36, UR4, URZ, 0x3c, !UPT ;  /* 0x0000000424247292 */ /* 0x001fd8000f8e3c3f */
.L_x_138:
[----:B------:R-:W0:Y:S08]  /*7460*/  S2UR UR4, SR_CgaCtaId ;  /* 0x00000000000479c3 */ /* 0x000e300000008800 */
[----:B------:R-:W-:Y:S01]  /*7470*/  BAR.SYNC.DEFER_BLOCKING 0x5, 0x200 ;  /* 0x0148000000007b1d */ /* 0x000fe20000010000 */
[----:B------:R-:W-:-:S05]  /*7480*/  UISETP.NE.AND UP0, UPT, UR44, URZ, UPT ;  /* 0x0000003f2c00728c */ /* 0x000fca000bf05270 */
[----:B------:R-:W-:Y:S01]  /*7490*/  UMOV UR8, 0x400 ;  /* 0x0000040000087882 */ /* 0x000fe20000000000 */
[----:B------:R-:W-:Y:S05]  /*74a0*/  BSSY B0, `(.L_x_161) ;  /* 0x000033a000007945 */ /* 0x000fea0003800000 */
[----:B------:R-:W-:Y:S01]  /*74b0*/  @!UP0 ULDC UR44, c[0x0][0xad4] ;  /* 0x0002b500002c8ab9 */ /* 0x000fe20000000800 */
[----:B0-----:R-:W-:-:S09]  /*74c0*/  ULEA UR8, UR4, UR8, 0x18 ;  /* 0x0000000804087291 */ /* 0x001fd2000f8ec03f */
[----:B------:R-:W0:Y:S02]  /*74d0*/  LDS.128 R4, [UR8+0x19cd0] ;  /* 0x019cd008ff047984 */ /* 0x000e240008000c00 */
[----:B0-----:R-:W-:Y:S02]  /*74e0*/  R2UR UR6, R5 ;  /* 0x00000000050672ca */ /* 0x001fe400000e0000 */
[----:B------:R-:W-:Y:S02]  /*74f0*/  R2UR UR5, R6 ;  /* 0x00000000060572ca */ /* 0x000fe400000e0000 */
[----:B------:R-:W-:Y:S01]  /*7500*/  R2UR UR7, R7 ;  /* 0x00000000070772ca */ /* 0x000fe200000e0000 */
[----:B------:R-:W-:Y:S06]  /*7510*/  BAR.ARV 0x4, 0x200 ;  /* 0x0108000000007b1d */ /* 0x000fec0000002000 */
[----:B------:R-:W-:Y:S08]  /*7520*/  @P0 BRA `(.L_x_162) ;  /* 0x0000002400ec0947 */ /* 0x000ff00003800000 */
[----:B------:R-:W0:Y:S01]  /*7530*/  S2R R45, SR_TID.X ;  /* 0x00000000002d7919 */ /* 0x000e220000002100 */
[----:B------:R-:W-:Y:S01]  /*7540*/  ULDC.64 UR10, c[0x4][0x38] ;  /* 0x01000e00000a7ab9 */ /* 0x000fe20000000a00 */
[----:B------:R-:W1:Y:S01]  /*7550*/  S2UR UR4, SR_SWINHI ;  /* 0x00000000000479c3 */ /* 0x000e620000002f00 */
[----:B------:R-:W-:Y:S01]  /*7560*/  ULDC.64 UR14, c[0x0][0xc00] ;  /* 0x00030000000e7ab9 */ /* 0x000fe20000000a00 */
[----:B------:R-:W2:Y:S01]  /*7570*/  LDL R80, [R1+0x20] ;  /* 0x0000200001507983 */ /* 0x000ea20000100800 */
[----:B0-----:R-:W-:-:S05]  /*7580*/  IMAD.SHL.U32 R4, R45, 0x4, RZ ;  /* 0x000000042d047824 */ /* 0x001fca00078e00ff */
[----:B------:R-:W-:Y:S01]  /*7590*/  LOP3.LUT R4, R4, 0xc, RZ, 0xc0, !PT ;  /* 0x0000000c04047812 */ /* 0x000fe200078ec0ff */
[----:B------:R-:W-:Y:S03]  /*75a0*/  BAR.SYNC.DEFER_BLOCKING 0x1, 0x180 ;  /* 0x0046000000007b1d */ /* 0x000fe60000010000 */
[----:B------:R-:W-:-:S05]  /*75b0*/  IADD3 R4, P0, R4, UR10, RZ ;  /* 0x0000000a04047c10 */ /* 0x000fca000ff1e0ff */
[----:B------:R-:W-:-:S05]  /*75c0*/  IMAD.X R5, RZ, RZ, UR11, P0 ;  /* 0x0000000bff057e24 */ /* 0x000fca00080e06ff */
[----:B------:R0:W3:Y:S01]  /*75d0*/  LDG.E.CONSTANT R12, desc[UR52][R4.64] ;  /* 0x00000034040c7981 */ /* 0x0000e2000c1e9900 */
[----:B------:R-:W-:-:S03]  /*75e0*/  LOP3.LUT P0, R6, R45, 0x3, RZ, 0xc0, !PT ;  /* 0x000000032d067812 */ /* 0x000fc6000780c0ff */
[----:B------:R-:W4:Y:S01]  /*75f0*/  LDL R4, [R1+0x24] ;  /* 0x0000240001047983 */ /* 0x000f220000100800 */
[----:B------:R-:W-:Y:S01]  /*7600*/  ISETP.EQ.OR P0, PT, R6, 0x3, !P0 ;  /* 0x000000030600780c */ /* 0x000fe20004702670 */
[----:B------:R-:W-:Y:S01]  /*7610*/  UMOV UR10, UR8 ;  /* 0x00000008000a7c82 */ /* 0x000fe20008000000 */
[----:B-1----:R-:W-:Y:S02]  /*7620*/  UMOV UR11, UR4 ;  /* 0x00000004000b7c82 */ /* 0x002fe40008000000 */
[----:B------:R-:W-:Y:S02]  /*7630*/  SEL R71, R41, R10, P0 ;  /* 0x0000000a29477207 */ /* 0x000fe40000000000 */
[----:B------:R-:W-:Y:S01]  /*7640*/  SEL R41, R10, R41, P0 ;  /* 0x000000290a297207 */ /* 0x000fe20000000000 */
[----:B------:R-:W-:Y:S01]  /*7650*/  IMAD.MOV.U32 R10, RZ, RZ, 0x2 ;  /* 0x00000002ff0a7424 */ /* 0x000fe200078e00ff */
        /* <DEDUP_REMOVED lines=45> */
[----:B------:R-:W-:Y:S01]  /*7930*/  SEL R29, R29, R132, P0 ;  /* 0x000000841d1d7207 */ /* 0x000fe20000000000 */
[----:B------:R-:W-:Y:S02]  /*7940*/  USHF.L.U32 UR4, UR38, 0x2, URZ ;  /* 0x0000000226047899 */ /* 0x000fe4000800063f */
[----:B------:R-:W-:Y:S02]  /*7950*/  USHF.L.U64.HI UR16, UR38, 0x2, UR39 ;  /* 0x0000000226107899 */ /* 0x000fe40008010227 */
[----:B------:R-:W-:-:S04]  /*7960*/  UIADD3 UR9, UP0, UR4, UR14, URZ ;  /* 0x0000000e04097290 */ /* 0x000fc8000ff1e03f */
[----:B------:R-:W-:Y:S01]  /*7970*/  UIADD3.X UR12, UR16, UR15, URZ, UP0, !UPT ;  /* 0x0000000f100c7290 */ /* 0x000fe200087fe43f */
[----:B----4-:R-:W-:-:S03]  /*7980*/  IMAD.WIDE R10, R4, R10, UR10 ;  /* 0x0000000a040a7e25 */ /* 0x010fc6000f8e020a */
[C---:B------:R-:W-:Y:S02]  /*7990*/  LOP3.LUT R3, R10.reuse, 0x180, RZ, 0xc0, !PT ;  /* 0x000001800a037812 */ /* 0x040fe400078ec0ff */
[----:B------:R-:W-:Y:S02]  /*79a0*/  IADD3 R6, P1, R10, 0x6020, RZ ;  /* 0x000060200a067810 */ /* 0x000fe40007f3e0ff */
[----:B------:R-:W-:Y:S02]  /*79b0*/  SHF.R.U64 R3, R3, 0x3, RZ ;  /* 0x0000000303037819 */ /* 0x000fe400000012ff */
[----:B0-----:R-:W-:Y:S02]  /*79c0*/  LOP3.LUT R5, R6, 0x180, RZ, 0xc0, !PT ;  /* 0x0000018006057812 */ /* 0x001fe400078ec0ff */
[C---:B------:R-:W-:Y:S02]  /*79d0*/  IADD3 R101, P2, R10.reuse, 0x6000, RZ ;  /* 0x000060000a657810 */ /* 0x040fe40007f5e0ff */
[----:B------:R-:W-:-:S02]  /*79e0*/  IADD3 R99, P3, R10, 0x3020, RZ ;  /* 0x000030200a637810 */ /* 0x000fc40007f7e0ff */
[C---:B------:R-:W-:Y:S02]  /*79f0*/  IADD3 R97, P4, R10.reuse, 0x3000, RZ ;  /* 0x000030000a617810 */ /* 0x040fe40007f9e0ff */
[----:B------:R-:W-:Y:S02]  /*7a00*/  IADD3 R4, P5, R10, 0x20, RZ ;  /* 0x000000200a047810 */ /* 0x000fe40007fbe0ff */
[----:B------:R-:W-:Y:S02]  /*7a10*/  LOP3.LUT R10, R3, R10, RZ, 0x3c, !PT ;  /* 0x0000000a030a7212 */ /* 0x000fe400078e3cff */
[----:B------:R-:W-:-:S04]  /*7a20*/  SHF.R.U64 R3, R5, 0x3, RZ ;  /* 0x0000000305037819 */ /* 0x000fc800000012ff */
[----:B------:R-:W-:Y:S02]  /*7a30*/  LOP3.LUT R8, R3, R6, RZ, 0x3c, !PT ;  /* 0x0000000603087212 */ /* 0x000fe400078e3cff */
[----:B------:R-:W-:Y:S01]  /*7a40*/  LOP3.LUT R3, R4, 0x180, RZ, 0xc0, !PT ;  /* 0x0000018004037812 */ /* 0x000fe200078ec0ff */
[----:B------:R-:W-:Y:S01]  /*7a50*/  IMAD.X R9, RZ, RZ, R11, P1 ;  /* 0x000000ffff097224 */ /* 0x000fe200008e060b */
[----:B------:R-:W-:Y:S02]  /*7a60*/  LOP3.LUT R38, R101, 0x180, RZ, 0xc0, !PT ;  /* 0x0000018065267812 */ /* 0x000fe400078ec0ff */
[----:B------:R-:W-:Y:S02]  /*7a70*/  LOP3.LUT R6, R99, 0x180, RZ, 0xc0, !PT ;  /* 0x0000018063067812 */ /* 0x000fe400078ec0ff */
[----:B------:R-:W-:Y:S02]  /*7a80*/  SHF.R.U64 R3, R3, 0x3, RZ ;  /* 0x0000000303037819 */ /* 0x000fe400000012ff */
[----:B---3--:R-:W-:-:S02]  /*7a90*/  LOP3.LUT R48, R12, 0x2, RZ, 0x3c, !PT ;  /* 0x000000020c307812 */ /* 0x008fc400078e3cff */
[----:B------:R-:W-:Y:S02]  /*7aa0*/  LOP3.LUT R34, R97, 0x180, RZ, 0xc0, !PT ;  /* 0x0000018061227812 */ /* 0x000fe400078ec0ff */
[----:B------:R-:W-:Y:S02]  /*7ab0*/  SHF.R.U64 R38, R38, 0x3, RZ ;  /* 0x0000000326267819 */ /* 0x000fe400000012ff */
[----:B------:R-:W-:Y:S02]  /*7ac0*/  SHF.R.U64 R6, R6, 0x3, RZ ;  /* 0x0000000306067819 */ /* 0x000fe400000012ff */
[----:B------:R-:W-:Y:S01]  /*7ad0*/  LOP3.LUT R4, R3, R4, RZ, 0x3c, !PT ;  /* 0x0000000403047212 */ /* 0x000fe200078e3cff */
[--C-:B------:R-:W-:Y:S01]  /*7ae0*/  IMAD.X R75, RZ, RZ, R11.reuse, P2 ;  /* 0x000000ffff4b7224 */ /* 0x100fe200010e060b */
[----:B------:R-:W-:Y:S01]  /*7af0*/  MOV R3, R8 ;  /* 0x0000000800037202 */ /* 0x000fe20000000f00 */
[--C-:B------:R-:W-:Y:S01]  /*7b00*/  IMAD.X R7, RZ, RZ, R11.reuse, P3 ;  /* 0x000000ffff077224 */ /* 0x100fe200018e060b */
[----:B------:R-:W-:Y:S01]  /*7b10*/  SHFL.IDX PT, R8, R61, R12, 0x1c1f ;  /* 0x001c1f0c3d087589 */ /* 0x000fe200000e0000 */
[----:B------:R-:W-:Y:S01]  /*7b20*/  IMAD.X R5, RZ, RZ, R11, P5 ;  /* 0x000000ffff057224 */ /* 0x000fe200028e060b */
[----:B------:R-:W-:-:S02]  /*7b30*/  SHF.R.U64 R34, R34, 0x3, RZ ;  /* 0x0000000322227819 */ /* 0x000fc400000012ff */
[----:B------:R-:W-:Y:S01]  /*7b40*/  LOP3.LUT R74, R38, R101, RZ, 0x3c, !PT ;  /* 0x00000065264a7212 */ /* 0x000fe200078e3cff */
[----:B------:R-:W-:Y:S01]  /*7b50*/  SHFL.IDX PT, R42, R57, R12, 0x1c1f ;  /* 0x001c1f0c392a7589 */ /* 0x000fe200000e0000 */
[----:B------:R-:W-:-:S03]  /*7b60*/  LOP3.LUT R6, R6, R99, RZ, 0x3c, !PT ;  /* 0x0000006306067212 */ /* 0x000fc600078e3cff */
[----:B------:R-:W-:Y:S04]  /*7b70*/  SHFL.IDX PT, R56, R85, R12, 0x1c1f ;  /* 0x001c1f0c55387589 */ /* 0x000fe800000e0000 */
[----:B------:R-:W0:Y:S01]  /*7b80*/  SHFL.IDX PT, R61, R135, R48, 0x1c1f ;  /* 0x001c1f30873d7589 */ /* 0x000e2200000e0000 */
[----:B------:R-:W-:-:S03]  /*7b90*/  IMAD.X R77, RZ, RZ, R11, P4 ;  /* 0x000000ffff4d7224 */ /* 0x000fc600020e060b */
[----:B------:R-:W-:Y:S01]  /*7ba0*/  SHFL.IDX PT, R54, R55, R12, 0x1c1f ;  /* 0x001c1f0c37367589 */ /* 0x000fe200000e0000 */
[----:B------:R-:W-:-:S03]  /*7bb0*/  MOV R74, R74 ;  /* 0x0000004a004a7202 */ /* 0x000fc60000000f00 */
[----:B------:R0:W-:Y:S01]  /*7bc0*/  SHFL.IDX PT, R57, R21, R48, 0x1c1f ;  /* 0x001c1f3015397589 */ /* 0x0001e200000e0000 */
[----:B------:R-:W-:-:S03]  /*7bd0*/  LOP3.LUT R76, R34, R97, RZ, 0x3c, !PT ;  /* 0x00000061224c7212 */ /* 0x000fc600078e3cff */
[----:B------:R-:W-:Y:S01]  /*7be0*/  SHFL.IDX PT, R46, R59, R12, 0x1c1f ;  /* 0x001c1f0c3b2e7589 */ /* 0x000fe200000e0000 */
[----:B------:R-:W-:-:S03]  /*7bf0*/  MOV R11, R10 ;  /* 0x0000000a000b7202 */ /* 0x000fc60000000f00 */
[----:B------:R-:W-:Y:S01]  /*7c00*/  SHFL.IDX PT, R70, R45, R12, 0x1c1f ;  /* 0x001c1f0c2d467589 */ /* 0x000fe200000e0000 */
[----:B------:R-:W-:-:S03]  /*7c10*/  MOV R75, R6 ;  /* 0x00000006004b7202 */ /* 0x000fc60000000f00 */
[----:B------:R-:W-:Y:S01]  /*7c20*/  SHFL.IDX PT, R69, R69, R12, 0x1c1f ;  /* 0x001c1f0c45457589 */ /* 0x000fe200000e0000 */
[----:B------:R-:W-:-:S03]  /*7c30*/  MOV R9, R4 ;  /* 0x0000000400097202 */ /* 0x000fc60000000f00 */
[----:B------:R-:W-:Y:S04]  /*7c40*/  SHFL.IDX PT, R58, R73, R12, 0x1c1f ;  /* 0x001c1f0c493a7589 */ /* 0x000fe800000e0000 */
[----:B------:R-:W1:Y:S04]  /*7c50*/  SHFL.IDX PT, R13, R13, R48, 0x1c1f ;  /* 0x001c1f300d0d7589 */ /* 0x000e6800000e0000 */
[----:B------:R-:W-:Y:S04]  /*7c60*/  SHFL.IDX PT, R55, R24, R48, 0x1c1f ;  /* 0x001c1f3018377589 */ /* 0x000fe800000e0000 */
[----:B------:R-:W3:Y:S04]  /*7c70*/  SHFL.IDX PT, R40, R40, R48, 0x1c1f ;  /* 0x001c1f3028287589 */ /* 0x000ee800000e0000 */
[----:B------:R-:W4:Y:S04]  /*7c80*/  SHFL.IDX PT, R59, R32, R48, 0x1c1f ;  /* 0x001c1f30203b7589 */ /* 0x000f2800000e0000 */
[----:B------:R-:W-:Y:S04]  /*7c90*/  SHFL.IDX PT, R49, R49, R12, 0x1c1f ;  /* 0x001c1f0c31317589 */ /* 0x000fe800000e0000 */
[----:B------:R-:W-:Y:S04]  /*7ca0*/  SHFL.IDX PT, R51, R51, R12, 0x1c1f ;  /* 0x001c1f0c33337589 */ /* 0x000fe800000e0000 */
[----:B------:R-:W-:Y:S04]  /*7cb0*/  SHFL.IDX PT, R50, R71, R12, 0x1c1f ;  /* 0x001c1f0c47327589 */ /* 0x000fe800000e0000 */
[----:B------:R-:W2:Y:S04]  /*7cc0*/  SHFL.IDX PT, R14, R14, R48, 0x1c1f ;  /* 0x001c1f300e0e7589 */ /* 0x000ea800000e0000 */
[----:B------:R-:W-:Y:S04]  /*7cd0*/  SHFL.IDX PT, R62, R15, R48, 0x1c1f ;  /* 0x001c1f300f3e7589 */ /* 0x000fe800000e0000 */
[----:B------:R-:W2:Y:S04]  /*7ce0*/  SHFL.IDX PT, R41, R41, R48, 0x1c1f ;  /* 0x001c1f3029297589 */ /* 0x000ea800000e0000 */
[----:B------:R-:W-:Y:S04]  /*7cf0*/  SHFL.IDX PT, R53, R53, R12, 0x1c1f ;  /* 0x001c1f0c35357589 */ /* 0x000fe800000e0000 */
[----:B------:R-:W-:Y:S04]  /*7d00*/  SHFL.IDX PT, R52, R79, R12, 0x1c1f ;  /* 0x001c1f0c4f347589 */ /* 0x000fe800000e0000 */
[----:B------:R-:W-:Y:S04]  /*7d10*/  SHFL.IDX PT, R45, R91, R12, 0x1c1f ;  /* 0x001c1f0c5b2d7589 */ /* 0x000fe800000e0000 */
[----:B------:R-:W2:Y:S04]  /*7d20*/  SHFL.IDX PT, R20, R20, R48, 0x1c1f ;  /* 0x001c1f3014147589 */ /* 0x000ea800000e0000 */
[----:B------:R-:W2:Y:S04]  /*7d30*/  SHFL.IDX PT, R33, R33, R48, 0x1c1f ;  /* 0x001c1f3021217589 */ /* 0x000ea800000e0000 */
[----:B------:R-:W2:Y:S04]  /*7d40*/  SHFL.IDX PT, R36, R36, R48, 0x1c1f ;  /* 0x001c1f3024247589 */ /* 0x000ea800000e0000 */
        /* <DEDUP_REMOVED lines=10> */
[----:B------:R-:W2:Y:S01]  /*7df0*/  SHFL.IDX PT, R15, R39, R48, 0x1c1f ;  /* 0x001c1f30270f7589 */ /* 0x000ea200000e0000 */
[----:B------:R-:W-:-:S03]  /*7e00*/  MOV R76, R76 ;  /* 0x0000004c004c7202 */ /* 0x000fc60000000f00 */
[----:B------:R-:W-:Y:S04]  /*7e10*/  SHFL.IDX PT, R25, R25, R48, 0x1c1f ;  /* 0x001c1f3019197589 */ /* 0x000fe800000e0000 */
[----:B------:R-:W-:Y:S04]  /*7e20*/  SHFL.IDX PT, R37, R37, R48, 0x1c1f ;  /* 0x001c1f3025257589 */ /* 0x000fe800000e0000 */
[----:B------:R-:W2:Y:S04]  /*7e30*/  SHFL.IDX PT, R12, R35, R48, 0x1c1f ;  /* 0x001c1f30230c7589 */ /* 0x000ea800000e0000 */
[----:B------:R-:W2:Y:S04]  /*7e40*/  SHFL.IDX PT, R27, R27, R48, 0x1c1f ;  /* 0x001c1f301b1b7589 */ /* 0x000ea800000e0000 */
[----:B------:R-:W2:Y:S04]  /*7e50*/  SHFL.IDX PT, R24, R44, R48, 0x1c1f ;  /* 0x001c1f302c187589 */ /* 0x000ea800000e0000 */
[----:B------:R-:W2:Y:S04]  /*7e60*/  SHFL.IDX PT, R43, R43, R48, 0x1c1f ;  /* 0x001c1f302b2b7589 */ /* 0x000ea800000e0000 */
[----:B------:R-:W2:Y:S04]  /*7e70*/  SHFL.IDX PT, R77, R26, R48, 0x1c1f ;  /* 0x001c1f301a4d7589 */ /* 0x000ea800000e0000 */
[----:B------:R-:W2:Y:S04]  /*7e80*/  SHFL.IDX PT, R30, R30, R48, 0x1c1f ;  /* 0x001c1f301e1e7589 */ /* 0x000ea800000e0000 */
[----:B------:R-:W2:Y:S04]  /*7e90*/  SHFL.IDX PT, R28, R28, R48, 0x1c1f ;  /* 0x001c1f301c1c7589 */ /* 0x000ea800000e0000 */
[----:B------:R3:W2:Y:S04]  /*7ea0*/  SHFL.IDX PT, R79, R29, R48, 0x1c1f ;  /* 0x001c1f301d4f7589 */ /* 0x0006a800000e0000 */
[----:B------:R2:W2:Y:S01]  /*7eb0*/  SHFL.IDX PT, R83, R47, R48, 0x1c1f ;  /* 0x001c1f302f537589 */ /* 0x0004a200000e0000 */
[----:B0-----:R-:W-:-:S02]  /*7ec0*/  SEL R21, R61, R56, P0 ;  /* 0x000000383d157207 */ /* 0x001fc40000000000 */
[----:B-1----:R-:W-:Y:S02]  /*7ed0*/  SEL R72, R70, R13, P0 ;  /* 0x0000000d46487207 */ /* 0x002fe40000000000 */
[----:B---3--:R-:W-:Y:S02]  /*7ee0*/  SEL R29, R56, R61, P0 ;  /* 0x0000003d381d7207 */ /* 0x008fe40000000000 */
[----:B------:R-:W-:Y:S02]  /*7ef0*/  SEL R56, R54, R57, P0 ;  /* 0x0000003936387207 */ /* 0x000fe40000000000 */
[----:B------:R-:W-:Y:S02]  /*7f00*/  SEL R54, R57, R54, P0 ;  /* 0x0000003639367207 */ /* 0x000fe40000000000 */
[----:B------:R-:W-:Y:S02]  /*7f10*/  SEL R68, R69, R40, P0 ;  /* 0x0000002845447207 */ /* 0x000fe40000000000 */
[----:B------:R-:W-:-:S02]  /*7f20*/  SEL R66, R40, R69, P0 ;  /* 0x0000004528427207 */ /* 0x000fc40000000000 */
[----:B----4-:R-:W-:Y:S02]  /*7f30*/  SEL R60, R58, R59, P0 ;  /* 0x0000003b3a3c7207 */ /* 0x010fe40000000000 */
[----:B------:R-:W-:Y:S02]  /*7f40*/  SEL R57, R42, R55, P0 ;  /* 0x000000372a397207 */ /* 0x000fe40000000000 */
[----:B------:R-:W-:Y:S02]  /*7f50*/  SEL R70, R13, R70, P0 ;  /* 0x000000460d467207 */ /* 0x000fe40000000000 */
[----:B--2---:R-:W-:Y:S02]  /*7f60*/  SEL R73, R49, R14, P0 ;  /* 0x0000000e31497207 */ /* 0x004fe40000000000 */
        /* <DEDUP_REMOVED lines=25> */
[----:B------:R-:W-:-:S02]  /*8100*/  F2FP.BF16.F32.PACK_AB R12, R73, R72 ;  /* 0x00000048490c723e */ /* 0x000fc400000010ff */
[----:B------:R-:W-:Y:S02]  /*8110*/  F2FP.BF16.F32.PACK_AB R13, R69, R68 ;  /* 0x00000044450d723e */ /* 0x000fe400000010ff */
[----:B------:R-:W-:Y:S02]  /*8120*/  F2FP.BF16.F32.PACK_AB R14, R71, R70 ;  /* 0x00000046470e723e */ /* 0x000fe400000010ff */
[----:B------:R-:W-:Y:S02]  /*8130*/  F2FP.BF16.F32.PACK_AB R15, R67, R66 ;  /* 0x00000042430f723e */ /* 0x000fe400000010ff */
[----:B------:R-:W-:Y:S02]  /*8140*/  F2FP.BF16.F32.PACK_AB R24, R65, R64 ;  /* 0x000000404118723e */ /* 0x000fe400000010ff */
[----:B------:R-:W-:Y:S02]  /*8150*/  F2FP.BF16.F32.PACK_AB R26, R63, R62 ;  /* 0x0000003e3f1a723e */ /* 0x000fe400000010ff */
[----:B------:R-:W-:-:S02]  /*8160*/  F2FP.BF16.F32.PACK_AB R27, R59, R58 ;  /* 0x0000003a3b1b723e */ /* 0x000fc400000010ff */
[----:B------:R-:W-:Y:S02]  /*8170*/  F2FP.BF16.F32.PACK_AB R25, R61, R60 ;  /* 0x0000003c3d19723e */ /* 0x000fe400000010ff */
[----:B------:R-:W-:Y:S02]  /*8180*/  SEL R45, R10, R43, P0 ;  /* 0x0000002b0a2d7207 */ /* 0x000fe40000000000 */
[----:B------:R-:W-:Y:S02]  /*8190*/  SEL R43, R43, R10, P0 ;  /* 0x0000000a2b2b7207 */ /* 0x000fe40000000000 */
[----:B------:R-:W-:Y:S02]  /*81a0*/  SEL R40, R38, R77, P0 ;  /* 0x0000004d26287207 */ /* 0x000fe40000000000 */
[----:B------:R-:W-:Y:S01]  /*81b0*/  SEL R32, R31, R30, P0 ;  /* 0x0000001e1f207207 */ /* 0x000fe20000000000 */
[----:B------:R0:W-:Y:S01]  /*81c0*/  STSM.16.M88.4 [R11], R12 ;  /* 0x0000000c0b007844 */ /* 0x0001e20000000200 */
[----:B------:R-:W-:-:S02]  /*81d0*/  SEL R38, R77, R38, P0 ;  /* 0x000000264d267207 */ /* 0x000fc40000000000 */
[----:B------:R-:W-:Y:S02]  /*81e0*/  SEL R41, R5, R28, P0 ;  /* 0x0000001c05297207 */ /* 0x000fe40000000000 */
[----:B------:R-:W-:Y:S02]  /*81f0*/  SEL R39, R28, R5, P0 ;  /* 0x000000051c277207 */ /* 0x000fe40000000000 */
[----:B------:R-:W-:Y:S01]  /*8200*/  SEL R30, R30, R31, P0 ;  /* 0x0000001f1e1e7207 */ /* 0x000fe20000000000 */
[----:B------:R1:W-:Y:S01]  /*8210*/  STSM.16.M88.4 [R9], R24 ;  /* 0x0000001809007844 */ /* 0x0003e20000000200 */
[----:B------:R-:W-:Y:S02]  /*8220*/  SEL R33, R4, R79, P0 ;  /* 0x0000004f04217207 */ /* 0x000fe40000000000 */
[----:B------:R-:W-:Y:S02]  /*8230*/  SEL R31, R79, R4, P0 ;  /* 0x000000044f1f7207 */ /* 0x000fe40000000000 */
[----:B------:R-:W-:-:S02]  /*8240*/  SEL R28, R6, R83, P0 ;  /* 0x00000053061c7207 */ /* 0x000fc40000000000 */
[----:B------:R-:W-:Y:S02]  /*8250*/  SEL R20, R83, R6, P0 ;  /* 0x0000000653147207 */ /* 0x000fe40000000000 */
[----:B------:R-:W-:Y:S02]  /*8260*/  F2FP.BF16.F32.PACK_AB R4, R57, R56 ;  /* 0x000000383904723e */ /* 0x000fe400000010ff */
[----:B------:R-:W-:Y:S02]  /*8270*/  F2FP.BF16.F32.PACK_AB R6, R55, R54 ;  /* 0x000000363706723e */ /* 0x000fe400000010ff */
[----:B------:R-:W-:Y:S02]  /*8280*/  F2FP.BF16.F32.PACK_AB R7, R51, R50 ;  /* 0x000000323307723e */ /* 0x000fe400000010ff */
[----:B------:R-:W-:Y:S02]  /*8290*/  F2FP.BF16.F32.PACK_AB R5, R53, R52 ;  /* 0x000000343505723e */ /* 0x000fe400000010ff */
[----:B------:R-:W-:-:S02]  /*82a0*/  F2FP.BF16.F32.PACK_AB R8, R49, R48 ;  /* 0x000000303108723e */ /* 0x000fc400000010ff */
[----:B------:R-:W-:Y:S02]  /*82b0*/  F2FP.BF16.F32.PACK_AB R10, R47, R46 ;  /* 0x0000002e2f0a723e */ /* 0x000fe400000010ff */
[----:B0-----:R-:W-:Y:S02]  /*82c0*/  F2FP.BF16.F32.PACK_AB R11, R43, R42 ;  /* 0x0000002a2b0b723e */ /* 0x001fe400000010ff */
[----:B-1----:R-:W-:Y:S02]  /*82d0*/  F2FP.BF16.F32.PACK_AB R9, R45, R44 ;  /* 0x0000002c2d09723e */ /* 0x002fe400000010ff */
[----:B------:R-:W-:Y:S02]  /*82e0*/  F2FP.BF16.F32.PACK_AB R12, R41, R40 ;  /* 0x00000028290c723e */ /* 0x000fe400000010ff */
[----:B------:R-:W-:Y:S02]  /*82f0*/  F2FP.BF16.F32.PACK_AB R14, R39, R38 ;  /* 0x00000026270e723e */ /* 0x000fe400000010ff */
[----:B------:R-:W-:-:S02]  /*8300*/  F2FP.BF16.F32.PACK_AB R15, R35, R34 ;  /* 0x00000022230f723e */ /* 0x000fc400000010ff */
[----:B------:R-:W-:Y:S02]  /*8310*/  F2FP.BF16.F32.PACK_AB R13, R37, R36 ;  /* 0x00000024250d723e */ /* 0x000fe400000010ff */
[----:B------:R-:W-:Y:S02]  /*8320*/  F2FP.BF16.F32.PACK_AB R25, R29, R28 ;  /* 0x0000001c1d19723e */ /* 0x000fe400000010ff */
[----:B------:R-:W-:Y:S02]  /*8330*/  F2FP.BF16.F32.PACK_AB R26, R31, R30 ;  /* 0x0000001e1f1a723e */ /* 0x000fe400000010ff */
[----:B------:R-:W-:Y:S02]  /*8340*/  F2FP.BF16.F32.PACK_AB R27, R21, R20 ;  /* 0x00000014151b723e */ /* 0x000fe400000010ff */
[----:B------:R-:W-:Y:S01]  /*8350*/  F2FP.BF16.F32.PACK_AB R24, R33, R32 ;  /* 0x000000202118723e */ /* 0x000fe200000010ff */
[----:B------:R-:W-:Y:S04]  /*8360*/  STSM.16.M88.4 [R76], R4 ;  /* 0x000000044c007844 */ /* 0x000fe80000000200 */
[----:B------:R-:W-:Y:S04]  /*8370*/  STSM.16.M88.4 [R75], R8 ;  /* 0x000000084b007844 */ /* 0x000fe80000000200 */
[----:B------:R0:W-:Y:S04]  /*8380*/  STSM.16.M88.4 [R74], R12 ;  /* 0x0000000c4a007844 */ /* 0x0001e80000000200 */
[----:B------:R1:W-:Y:S01]  /*8390*/  STSM.16.M88.4 [R3], R24 ;  /* 0x0000001803007844 */ /* 0x0003e20000000200 */
[----:B------:R-:W-:Y:S01]  /*83a0*/  BAR.SYNC.DEFER_BLOCKING 0x1, 0x180 ;  /* 0x0046000000007b1d */ /* 0x000fe20000010000 */
[----:B------:R-:W-:-:S04]  /*83b0*/  ISETP.NE.U32.AND P0, PT, RZ, UR14, PT ;  /* 0x0000000eff007c0c */ /* 0x000fc8000bf05070 */
[----:B------:R-:W-:Y:S01]  /*83c0*/  ISETP.NE.AND.EX P0, PT, RZ, UR15, PT, P0 ;  /* 0x0000000fff007c0c */ /* 0x000fe2000bf05300 */
[----:B------:R-:W-:Y:S02]  /*83d0*/  IMAD.U32 R78, RZ, RZ, UR9 ;  /* 0x00000009ff4e7e24 */ /* 0x000fe4000f8e00ff */
[----:B------:R-:W-:Y:S01]  /*83e0*/  IMAD.U32 R79, RZ, RZ, UR12 ;  /* 0x0000000cff4f7e24 */ /* 0x000fe2000f8e00ff */
[----:B0-----:R-:W0:Y:S01]  /*83f0*/  LDC R74, c[0x0][0xbe8] ;  /* 0x0002fa00ff4a7b82 */ /* 0x001e220000000800 */
[----:B------:R-:W-:-:S08]  /*8400*/  ULDC.64 UR12, c[0x0][0xc08] ;  /* 0x00030200000c7ab9 */ /* 0x000fd00000000a00 */
[----:B------:R-:W2:Y:S01]  /*8410*/  @P0 LDG.E R77, desc[UR52][R78.64] ;  /* 0x000000344e4d0981 */ /* 0x000ea2000c1e1900 */
[----:B------:R-:W-:-:S04]  /*8420*/  UISETP.NE.U32.AND UP0, UPT, UR12, URZ, UPT ;  /* 0x0000003f0c00728c */ /* 0x000fc8000bf05070 */
[----:B------:R-:W-:Y:S01]  /*8430*/  UISETP.NE.AND.EX UP0, UPT, UR13, URZ, UPT, UP0 ;  /* 0x0000003f0d00728c */ /* 0x000fe2000bf05300 */
[----:B0-----:R-:W-:-:S10]  /*8440*/  ISETP.NE.AND P1, PT, R74, 0x1, PT ;  /* 0x000000014a00780c */ /* 0x001fd40003f25270 */
[----:B------:R-:W-:-:S03]  /*8450*/  @UP0 UIADD3 UR12, UP1, UR4, UR12, URZ ;  /* 0x0000000c040c0290 */ /* 0x000fc6000ff3e03f */
[----:B-1----:R-:W0:Y:S01]  /*8460*/  @P1 LDC R3, c[0x0][0xbec] ;  /* 0x0002fb00ff031b82 */ /* 0x002e220000000800 */
[----:B------:R-:W-:Y:S02]  /*8470*/  @UP0 UIADD3.X UR13, UR16, UR13, URZ, UP1, !UPT ;  /* 0x0000000d100d0290 */ /* 0x000fe40008ffe43f */
[----:B------:R-:W-:Y:S01]  /*8480*/  UISETP.GT.AND UP1, UPT, UR44, 0x1, UPT ;  /* 0x000000012c00788c */ /* 0x000fe2000bf24270 */
[----:B------:R-:W-:-:S04]  /*8490*/  UMOV UR20, 0x9b8 ;  /* 0x000009b800147882 */ /* 0x000fc80000000000 */
[----:B------:R-:W1:Y:S01]  /*84a0*/  @P1 LDC R7, c[0x0][0xbf0] ;  /* 0x0002fc00ff071b82 */ /* 0x000e620000000800 */
[----:B------:R-:W-:Y:S01]  /*84b0*/  USEL UR20, UR20, 0x978, UP1 ;  /* 0x0000097814147887 */ /* 0x000fe20008800000 */
[----:B------:R-:W-:Y:S01]  /*84c0*/  PLOP3.LUT P4, PT, PT, PT, UP0, 0x80, 0x0 ;  /* 0x000000000000781c */ /* 0x000fe20003f8f008 */
[----:B------:R-:W-:Y:S01]  /*84d0*/  UISETP.NE.U32.AND UP0, UPT, UR14, URZ, UPT ;  /* 0x0000003f0e00728c */ /* 0x000fe2000bf05070 */
[----:B------:R-:W-:Y:S01]  /*84e0*/  IMAD.U32 R8, RZ, RZ, UR41 ;  /* 0x00000029ff087e24 */ /* 0x000fe2000f8e00ff */
[----:B------:R-:W-:Y:S01]  /*84f0*/  ULDC UR4, c[0x0][0xa88] ;  /* 0x0002a20000047ab9 */ /* 0x000fe20000000800 */
[----:B------:R-:W-:Y:S01]  /*8500*/  IMAD.U32 R4, RZ, RZ, UR12 ;  /* 0x0000000cff047e24 */ /* 0x000fe2000f8e00ff */
[----:B------:R-:W-:Y:S01]  /*8510*/  UISETP.NE.AND.EX UP0, UPT, UR15, URZ, UPT, UP0 ;  /* 0x0000003f0f00728c */ /* 0x000fe2000bf05300 */
[----:B------:R-:W-:Y:S01]  /*8520*/  IMAD.U32 R9, RZ, RZ, UR4 ;  /* 0x00000004ff097e24 */ /* 0x000fe2000f8e00ff */
[----:B------:R-:W-:Y:S01]  /*8530*/  UMOV UR4, URZ ;  /* 0x0000003f00047c82 */ /* 0x000fe20008000000 */
[----:B------:R-:W-:Y:S01]  /*8540*/  IMAD.U32 R5, RZ, RZ, UR13 ;  /* 0x0000000dff057e24 */ /* 0x000fe2000f8e00ff */
[----:B------:R-:W-:Y:S01]  /*8550*/  USEL UR9, UR43, URZ, UP1 ;  /* 0x0000003f2b097287 */ /* 0x000fe20008800000 */
[----:B------:R-:W-:Y:S01]  /*8560*/  IMAD R8, R8, 0xc0, R80 ;  /* 0x000000c008087824 */ /* 0x000fe200078e0250 */
[----:B------:R-:W-:Y:S01]  /*8570*/  ULDC.64 UR16, c[0x0][UR20+0x218] ;  /* 0x0000860014107abb */ /* 0x000fe20008000a00 */
[----:B------:R-:W-:Y:S01]  /*8580*/  ULDC.64 UR18, c[0x0][UR20+0x228] ;  /* 0x00008a0014127abb */ /* 0x000fe20008000a00 */
[----:B------:R-:W-:Y:S01]  /*8590*/  USEL UR38, UR38, URZ, !UP0 ;  /* 0x0000003f26267287 */ /* 0x000fe2000c000000 */
[----:B------:R0:W5:Y:S01]  /*85a0*/  @P4 LDG.E R9, desc[UR52][R4.64] ;  /* 0x0000003404094981 */ /* 0x000162000c1e1900 */
[----:B------:R-:W-:Y:S01]  /*85b0*/  ULDC.64 UR14, c[0x0][UR20+0x220] ;  /* 0x00008800140e7abb */ /* 0x000fe20008000a00 */
[----:B------:R-:W-:-:S02]  /*85c0*/  UIMAD.WIDE.U32 UR12, UR16, UR42, URZ ;  /* 0x0000002a100c72a5 */ /* 0x000fc4000f8e003f */
[----:B------:R-:W-:Y:S02]  /*85d0*/  UIMAD.WIDE.U32 UR22, UR18, UR9, URZ ;  /* 0x00000009121672a5 */ /* 0x000fe4000f8e003f */
[----:B------:R-:W-:Y:S02]  /*85e0*/  UIMAD UR16, UR17, UR42, URZ ;  /* 0x0000002a111072a4 */ /* 0x000fe4000f8e023f */
[----:B------:R-:W-:Y:S01]  /*85f0*/  UIMAD UR18, UR19, UR9, URZ ;  /* 0x00000009131272a4 */ /* 0x000fe2000f8e023f */
[----:B0-----:R-:W-:Y:S01]  /*8600*/  @P1 IMAD.HI.U32 R4, R8, R3, RZ ;  /* 0x0000000308041227 */ /* 0x001fe200078e00ff */
[----:B------:R-:W-:Y:S02]  /*8610*/  USEL UR39, UR39, URZ, !UP0 ;  /* 0x0000003f27277287 */ /* 0x000fe4000c000000 */
[----:B------:R-:W-:Y:S01]  /*8620*/  UIMAD UR9, UR15, UR38, URZ ;  /* 0x000000260f0972a4 */ /* 0x000fe2000f8e023f */
[----:B------:R-:W-:Y:S01]  /*8630*/  IMAD.MOV.U32 R3, RZ, RZ, R8 ;  /* 0x000000ffff037224 */ /* 0x000fe200078e0008 */
[----:B------:R-:W-:Y:S01]  /*8640*/  UIADD3 UR13, UR13, UR16, URZ ;  /* 0x000000100d0d7290 */ /* 0x000fe2000fffe03f */
[----:B-1----:R-:W-:Y:S01]  /*8650*/  @P1 SHF.R.U32.HI R3, RZ, R7, R4 ;  /* 0x00000007ff031219 */ /* 0x002fe20000011604 */
[----:B------:R-:W-:-:S02]  /*8660*/  UIMAD.WIDE.U32 UR16, UR14, UR38, URZ ;  /* 0x000000260e1072a5 */ /* 0x000fc4000f8e003f */
[----:B------:R-:W-:Y:S02]  /*8670*/  UIMAD UR9, UR14, UR39, UR9 ;  /* 0x000000270e0972a4 */ /* 0x000fe4000f8e0209 */
[----:B------:R-:W-:Y:S01]  /*8680*/  UIADD3 UR18, UR23, UR18, URZ ;  /* 0x0000001217127290 */ /* 0x000fe2000fffe03f */
[----:B------:R-:W-:Y:S01]  /*8690*/  IMAD.U32 R4, RZ, RZ, UR22 ;  /* 0x00000016ff047e24 */ /* 0x000fe2000f8e00ff */
[----:B------:R-:W-:Y:S01]  /*86a0*/  UIADD3 UR9, UR17, UR9, URZ ;  /* 0x0000000911097290 */ /* 0x000fe2000fffe03f */
[--C-:B------:R-:W-:Y:S02]  /*86b0*/  IMAD.MOV R7, RZ, RZ, -R3.reuse ;  /* 0x000000ffff077224 */ /* 0x100fe400078e0a03 */
[----:B------:R-:W-:Y:S01]  /*86c0*/  IMAD.U32 R5, RZ, RZ, UR23 ;  /* 0x00000017ff057e24 */ /* 0x000fe2000f8e00ff */
[----:B------:R-:W-:Y:S01]  /*86d0*/  SHF.R.S32.HI R5, RZ, 0x1f, R3 ;  /* 0x0000001fff057819 */ /* 0x000fe20000011403 */
[----:B------:R-:W-:Y:S02]  /*86e0*/  IMAD R7, R74, R7, R8 ;  /* 0x000000074a077224 */ /* 0x000fe400078e0208 */
[----:B------:R-:W-:-:S02]  /*86f0*/  IMAD.U32 R10, RZ, RZ, UR18 ;  /* 0x00000012ff0a7e24 */ /* 0x000fc4000f8e00ff */
[----:B------:R-:W-:Y:S01]  /*8700*/  IMAD.U32 R12, RZ, RZ, UR41 ;  /* 0x00000029ff0c7e24 */ /* 0x000fe2000f8e00ff */
[----:B--2---:R-:W-:-:S13]  /*8710*/  @P0 R2UR UR4, R77 ;  /* 0x000000004d0402ca */ /* 0x004fda00000e0000 */
[----:B------:R-:W-:Y:S02]  /*8720*/  UIADD3 UR12, UP0, UP2, UR16, UR12, UR4 ;  /* 0x0000000c100c7290 */ /* 0x000fe4000fa1e004 */
[----:B------:R-:W-:Y:S01]  /*8730*/  USHF.R.S32.HI UR14, URZ, 0x1f, UR4 ;  /* 0x0000001f3f0e7899 */ /* 0x000fe20008011404 */
[----:B------:R-:W-:Y:S01]  /*8740*/  ULDC.64 UR16, c[0x0][0xba8] ;  /* 0x0002ea0000107ab9 */ /* 0x000fe20000000a00 */
[----:B------:R-:W-:Y:S02]  /*8750*/  @!UP1 ULDC UR16, c[0x0][0xb50] ;  /* 0x0002d40000109ab9 */ /* 0x000fe40000000800 */
[----:B------:R-:W-:Y:S01]  /*8760*/  UIADD3.X UR9, UR9, UR13, UR14, UP0, UP2 ;  /* 0x0000000d09097290 */ /* 0x000fe200087e440e */
[----:B------:R-:W-:Y:S01]  /*8770*/  IADD3 R4, P2, P3, R3, UR12, R4 ;  /* 0x0000000c03047c10 */ /* 0x000fe2000fb5e004 */
[----:B------:R-:W-:Y:S01]  /*8780*/  @!UP1 ULDC UR17, c[0x0][0xb54] ;  /* 0x0002d50000119ab9 */ /* 0x000fe20000000800 */
[----:B------:R-:W-:Y:S01]  /*8790*/  ULDC.64 UR12, c[0x0][UR20+0x210] ;  /* 0x00008400140c7abb */ /* 0x000fe20008000a00 */
[----:B------:R-:W-:Y:S01]  /*87a0*/  SHF.R.S32.HI R3, RZ, 0x1f, R7 ;  /* 0x0000001fff037819 */ /* 0x000fe20000011407 */
[----:B------:R-:W-:Y:S01]  /*87b0*/  IMAD R6, R7, UR13, RZ ;  /* 0x0000000d07067c24 */ /* 0x000fe2000f8e02ff */
[----:B------:R-:W-:-:S03]  /*87c0*/  IADD3.X R5, R5, UR9, R10, P2, P3 ;  /* 0x0000000905057c10 */ /* 0x000fc600097e640a */
[----:B------:R-:W-:Y:S02]  /*87d0*/  IMAD R3, R3, UR12, R6 ;  /* 0x0000000c03037c24 */ /* 0x000fe4000f8e0206 */
[----:B------:R-:W-:-:S04]  /*87e0*/  IMAD.WIDE.U32 R4, R7, UR12, R4 ;  /* 0x0000000c07047c25 */ /* 0x000fc8000f8e0004 */
[----:B------:R-:W-:Y:S01]  /*87f0*/  IMAD.IADD R3, R5, 0x1, R3 ;  /* 0x0000000105037824 */ /* 0x000fe200078e0203 */
[----:B------:R-:W-:-:S04]  /*8800*/  LEA R10, P2, R4, UR16, 0x2 ;  /* 0x00000010040a7c11 */ /* 0x000fc8000f8410ff */
[----:B------:R-:W-:Y:S01]  /*8810*/  LEA.HI.X R11, R4, UR17, R3, 0x2, P2 ;  /* 0x00000011040b7c11 */ /* 0x000fe200090f1403 */
[----:B------:R-:W-:Y:S08]  /*8820*/  @P4 BRA `(.L_x_163) ;  /* 0x0000000000104947 */ /* 0x000ff00003800000 */
[----:B------:R-:W-:Y:S05]  /*8830*/  @!P0 BRA `(.L_x_163) ;  /* 0x00000000000c8947 */ /* 0x000fea0003800000 */
[----:B------:R-:W2:Y:S04]  /*8840*/  LDG.E R4, desc[UR52][R78.64] ;  /* 0x000000344e047981 */ /* 0x000ea8000c1e1900 */
[----:B-----5:R-:W2:Y:S02]  /*8850*/  LDG.E R9, desc[UR52][R78.64+0x4] ;  /* 0x000004344e097981 */ /* 0x020ea4000c1e1900 */
[----:B--2---:R-:W-:-:S07]  /*8860*/  IMAD.IADD R9, R9, 0x1, -R4 ;  /* 0x0000000109097824 */ /* 0x004fce00078e0a04 */
.L_x_163:
[----:B------:R-:W2:Y:S01]  /*8870*/  LDL R3, [R1+0x1c] ;  /* 0x00001c0001037983 */ /* 0x000ea20000100800 */
[----:B------:R-:W0:Y:S03]  /*8880*/  S2R R4, SR_TID.X ;  /* 0x0000000000047919 */ /* 0x000e260000002100 */
[----:B------:R-:W-:Y:S04]  /*8890*/  SHFL.IDX PT, R5, R11, RZ, 0x1c1f ;  /* 0x001c1fff0b057589 */ /* 0x000fe800000e0000 */
[----:B------:R-:W-:Y:S04]  /*88a0*/  SHFL.IDX PT, R6, R10, 0x1, 0x1c1f ;  /* 0x003c1f000a067f89 */ /* 0x000fe800000e0000 */
[----:B------:R-:W-:Y:S01]  /*88b0*/  SHFL.IDX PT, R7, R11, 0x1, 0x1c1f ;  /* 0x003c1f000b077f89 */ /* 0x000fe200000e0000 */
[----:B0-----:R-:W-:-:S05]  /*88c0*/  VIADD R14, R4, 0xffffff80 ;  /* 0xffffff80040e7836 */ /* 0x001fca0000000000 */
[----:B------:R-:W-:-:S04]  /*88d0*/  SHF.R.S32.HI R13, RZ, 0x1f, R14 ;  /* 0x0000001fff0d7819 */ /* 0x000fc8000001140e */
[----:B------:R-:W-:Y:S01]  /*88e0*/  LEA.HI R13, R13, R14, RZ, 0x7 ;  /* 0x0000000e0d0d7211 */ /* 0x000fe200078f38ff */
[----:B------:R-:W0:Y:S03]  /*88f0*/  SHFL.IDX PT, R4, R10, RZ, 0x1c1f ;  /* 0x001c1fff0a047589 */ /* 0x000e2600000e0000 */
[----:B------:R-:W-:-:S05]  /*8900*/  LOP3.LUT R13, R13, 0xffffff80, RZ, 0xc0, !PT ;  /* 0xffffff800d0d7812 */ /* 0x000fca00078ec0ff */
[----:B------:R-:W-:-:S05]  /*8910*/  IMAD.IADD R13, R14, 0x1, -R13 ;  /* 0x000000010e0d7824 */ /* 0x000fca00078e0a0d */
[----:B------:R-:W-:Y:S01]  /*8920*/  LOP3.LUT P0, RZ, R13, 0x3, RZ, 0xc0, !PT ;  /* 0x000000030dff7812 */ /* 0x000fe2000780c0ff */
[----:B--2---:R-:W-:Y:S02]  /*8930*/  IMAD R12, R12, 0xc0, R3 ;  /* 0x000000c00c0c7824 */ /* 0x004fe400078e0203 */
[----:B-----5:R-:W-:Y:S02]  /*8940*/  IMAD R3, R9, R74, RZ ;  /* 0x0000004a09037224 */ /* 0x020fe400078e02ff */
[----:B------:R-:W-:-:S03]  /*8950*/  VIADD R26, R12, 0x8 ;  /* 0x000000080c1a7836 */ /* 0x000fc60000000000 */
[-C--:B------:R-:W-:Y:S02]  /*8960*/  ISETP.GE.OR P2, PT, R12, R3.reuse, P0 ;  /* 0x000000030c00720c */ /* 0x080fe40000746670 */
[----:B------:R-:W-:-:S11]  /*8970*/  ISETP.GE.OR P0, PT, R26, R3, P0 ;  /* 0x000000031a00720c */ /* 0x000fd60000706670 */
[----:B0-----:R0:W-:Y:S04]  /*8980*/  @!P2 ST.E desc[UR52][R4.64], R0 ;  /* 0x000000000400a985 */ /* 0x0011e8000c101934 */
[----:B------:R0:W-:Y:S01]  /*8990*/  @!P0 ST.E desc[UR52][R6.64], R2 ;  /* 0x0000000206008985 */ /* 0x0001e2000c101934 */
[----:B------:R-:W-:-:S13]  /*89a0*/  PLOP3.LUT P0, PT, PT, PT, UP1, 0x80, 0x0 ;  /* 0x000000000000781c */ /* 0x000fda0003f0f018 */
[----:B0-----:R-:W-:Y:S05]  /*89b0*/  @P0 BRA `(.L_x_164) ;  /* 0x0000000800280947 */ /* 0x001fea0003800000 */
[----:B------:R-:W0:Y:S01]  /*89c0*/  S2R R13, SR_TID.X ;  /* 0x00000000000d7919 */ /* 0x000e220000002100 */
[----:B------:R-:W-:Y:S01]  /*89d0*/  IMAD.MOV.U32 R5, RZ, RZ, 0x2 ;  /* 0x00000002ff057424 */ /* 0x000fe200078e00ff */
[----:B------:R-:W1:Y:S01]  /*89e0*/  @P1 LDC R21, c[0x0][0xbec] ;  /* 0x0002fb00ff151b82 */ /* 0x000e620000000800 */
[----:B------:R-:W-:-:S07]  /*89f0*/  ULDC.64 UR12, c[0x0][0xaa0] ;  /* 0x0002a800000c7ab9 */ /* 0x000fce0000000a00 */
[----:B------:R-:W2:Y:S01]  /*8a00*/  @P1 LDC R39, c[0x0][0xbf0] ;  /* 0x0002fc00ff271b82 */ /* 0x000ea20000000800 */
[----:B0-----:R-:W-:-:S05]  /*8a10*/  VIADD R76, R13, 0xffffff80 ;  /* 0xffffff800d4c7836 */ /* 0x001fca0000000000 */
[----:B------:R-:W-:-:S04]  /*8a20*/  SHF.R.S32.HI R75, RZ, 0x1f, R76 ;  /* 0x0000001fff4b7819 */ /* 0x000fc8000001144c */
[----:B------:R-:W-:-:S04]  /*8a30*/  LEA.HI R75, R75, R76, RZ, 0x2 ;  /* 0x0000004c4b4b7211 */ /* 0x000fc800078f10ff */
[----:B------:R-:W-:-:S05]  /*8a40*/  SHF.R.S32.HI R75, RZ, 0x2, R75 ;  /* 0x00000002ff4b7819 */ /* 0x000fca000001144b */
[----:B------:R-:W-:Y:S01]  /*8a50*/  IMAD R4, R75, 0x20, R16 ;  /* 0x000000204b047824 */ /* 0x000fe200078e0210 */
[----:B------:R-:W-:-:S03]  /*8a60*/  SHF.R.S32.HI R2, RZ, 0x1f, R76 ;  /* 0x0000001fff027819 */ /* 0x000fc6000001144c */
[----:B------:R-:W-:Y:S01]  /*8a70*/  IMAD.WIDE R4, R4, R5, UR10 ;  /* 0x0000000a04047e25 */ /* 0x000fe2000f8e0205 */
[----:B------:R-:W-:Y:S02]  /*8a80*/  LEA.HI R2, R2, R76, RZ, 0x2 ;  /* 0x0000004c02027211 */ /* 0x000fe400078f10ff */
[----:B------:R-:W-:Y:S02]  /*8a90*/  IADD3 R7, P5, R4, 0x7800, RZ ;  /* 0x0000780004077810 */ /* 0x000fe40007fbe0ff */
[----:B------:R-:W-:Y:S02]  /*8aa0*/  LOP3.LUT R2, R2, 0xfffffffc, RZ, 0xc0, !PT ;  /* 0xfffffffc02027812 */ /* 0x000fe400078ec0ff */
[----:B------:R-:W-:Y:S01]  /*8ab0*/  LOP3.LUT R0, R7, 0x180, RZ, 0xc0, !PT ;  /* 0x0000018007007812 */ /* 0x000fe200078ec0ff */
[----:B------:R-:W-:Y:S01]  /*8ac0*/  UIMAD UR9, UR14, UR12, URZ ;  /* 0x0000000c0e0972a4 */ /* 0x000fe2000f8e023f */
[----:B------:R-:W-:Y:S01]  /*8ad0*/  IMAD.U32 R37, RZ, RZ, UR41 ;  /* 0x00000029ff257e24 */ /* 0x000fe2000f8e00ff */
[----:B------:R-:W-:Y:S01]  /*8ae0*/  UIMAD.WIDE.U32 UR10, UR4, UR12, URZ ;  /* 0x0000000c040a72a5 */ /* 0x000fe2000f8e003f */
[----:B------:R-:W-:Y:S01]  /*8af0*/  SHF.R.U64 R0, R0, 0x3, RZ ;  /* 0x0000000300007819 */ /* 0x000fe200000012ff */
[----:B------:R-:W-:Y:S01]  /*8b00*/  IMAD.IADD R2, R76, 0x1, -R2 ;  /* 0x000000014c027824 */ /* 0x000fe200078e0a02 */
[----:B------:R-:W-:Y:S01]  /*8b10*/  UIMAD UR9, UR4, UR13, UR9 ;  /* 0x0000000d040972a4 */ /* 0x000fe2000f8e0209 */
[----:B------:R-:W-:Y:S01]  /*8b20*/  IADD3 R9, P0, R4, 0x1800, RZ ;  /* 0x0000180004097810 */ /* 0x000fe20007f1e0ff */
[----:B------:R-:W-:Y:S01]  /*8b30*/  ULDC.64 UR14, c[0x0][0xaf0] ;  /* 0x0002bc00000e7ab9 */ /* 0x000fe20000000a00 */
[----:B------:R-:W-:Y:S01]  /*8b40*/  LOP3.LUT R32, R0, R7, RZ, 0x3c, !PT ;  /* 0x0000000700207212 */ /* 0x000fe200078e3cff */
[----:B------:R-:W-:Y:S01]  /*8b50*/  IMAD R0, R2, 0x60, R75 ;  /* 0x0000006002007824 */ /* 0x000fe200078e024b */
[----:B------:R-:W-:Y:S01]  /*8b60*/  UIADD3 UR11, UR11, UR9, URZ ;  /* 0x000000090b0b7290 */ /* 0x000fe2000fffe03f */
[C---:B------:R-:W-:Y:S01]  /*8b70*/  IADD3 R13, P2, R4.reuse, 0x3000, RZ ;  /* 0x00003000040d7810 */ /* 0x040fe20007f5e0ff */
[----:B------:R-:W-:Y:S01]  /*8b80*/  ULDC.64 UR12, c[0x0][0xae8] ;  /* 0x0002ba00000c7ab9 */ /* 0x000fe20000000a00 */
[----:B------:R-:W-:Y:S01]  /*8b90*/  IMAD R2, R37, 0xc0, R0 ;  /* 0x000000c025027824 */ /* 0x000fe200078e0200 */
[----:B------:R-:W-:Y:S01]  /*8ba0*/  USHF.R.S32.HI UR4, URZ, 0x1f, UR38 ;  /* 0x0000001f3f047899 */ /* 0x000fe20008011426 */
[----:B------:R-:W-:Y:S01]  /*8bb0*/  IADD3 R25, P3, R4, 0x4800, RZ ;  /* 0x0000480004197810 */ /* 0x000fe20007f7e0ff */
[----:B------:R-:W-:Y:S01]  /*8bc0*/  UIMAD.WIDE.U32 UR10, UR42, UR12, UR10 ;  /* 0x0000000c2a0a72a5 */ /* 0x000fe2000f8e000a */
[----:B-1----:R-:W-:Y:S01]  /*8bd0*/  @P1 IMAD.HI.U32 R0, R2, R21, RZ ;  /* 0x0000001502001227 */ /* 0x002fe200078e00ff */
[----:B------:R-:W-:Y:S01]  /*8be0*/  IADD3 R29, P4, R4, 0x6000, RZ ;  /* 0x00006000041d7810 */ /* 0x000fe20007f9e0ff */
[----:B------:R-:W-:Y:S01]  /*8bf0*/  UIMAD UR4, UR4, UR14, URZ ;  /* 0x0000000e040472a4 */ /* 0x000fe2000f8e023f */
[----:B------:R-:W-:Y:S01]  /*8c00*/  LOP3.LUT R8, R9, 0x180, RZ, 0xc0, !PT ;  /* 0x0000018009087812 */ /* 0x000fe200078ec0ff */
[----:B------:R-:W-:Y:S01]  /*8c10*/  UIMAD UR11, UR42, UR13, UR11 ;  /* 0x0000000d2a0b72a4 */ /* 0x000fe2000f8e020b */
[----:B------:R-:W-:Y:S01]  /*8c20*/  IMAD.MOV.U32 R37, RZ, RZ, R2 ;  /* 0x000000ffff257224 */ /* 0x000fe200078e0002 */
[----:B--2---:R-:W-:Y:S01]  /*8c30*/  @P1 SHF.R.U32.HI R37, RZ, R39, R0 ;  /* 0x00000027ff251219 */ /* 0x004fe20000011600 */
[----:B------:R-:W-:Y:S01]  /*8c40*/  UIMAD UR4, UR38, UR15, UR4 ;  /* 0x0000000f260472a4 */ /* 0x000fe2000f8e0204 */
[----:B------:R-:W-:Y:S01]  /*8c50*/  LOP3.LUT R12, R13, 0x180, RZ, 0xc0, !PT ;  /* 0x000001800d0c7812 */ /* 0x000fe200078ec0ff */
[----:B------:R-:W-:Y:S01]  /*8c60*/  UIMAD.WIDE.U32 UR38, UR38, UR14, UR10 ;  /* 0x0000000e262672a5 */ /* 0x000fe2000f8e000a */
[----:B------:R-:W-:Y:S01]  /*8c70*/  LOP3.LUT R24, R25, 0x180, RZ, 0xc0, !PT ;  /* 0x0000018019187812 */ /* 0x000fe200078ec0ff */
[----:B------:R-:W-:Y:S01]  /*8c80*/  IMAD.X R33, RZ, RZ, R5, P5 ;  /* 0x000000ffff217224 */ /* 0x000fe200028e0605 */
[----:B------:R-:W-:-:S02]  /*8c90*/  LOP3.LUT R28, R29, 0x180, RZ, 0xc0, !PT ;  /* 0x000001801d1c7812 */ /* 0x000fc400078ec0ff */
[----:B------:R-:W-:Y:S01]  /*8ca0*/  LOP3.LUT R11, R4, 0x180, RZ, 0xc0, !PT ;  /* 0x00000180040b7812 */ /* 0x000fe200078ec0ff */
[--C-:B------:R-:W-:Y:S01]  /*8cb0*/  IMAD.MOV R39, RZ, RZ, -R37.reuse ;  /* 0x000000ffff277224 */ /* 0x100fe200078e0a25 */
[----:B------:R-:W-:Y:S01]  /*8cc0*/  SHF.R.S32.HI R0, RZ, 0x1f, R37 ;  /* 0x0000001fff007819 */ /* 0x000fe20000011425 */
[----:B------:R-:W-:Y:S01]  /*8cd0*/  UIADD3 UR4, UR39, UR4, URZ ;  /* 0x0000000427047290 */ /* 0x000fe2000fffe03f */
[----:B------:R-:W-:Y:S01]  /*8ce0*/  SHF.R.U64 R8, R8, 0x3, RZ ;  /* 0x0000000308087819 */ /* 0x000fe200000012ff */
[----:B------:R-:W-:Y:S01]  /*8cf0*/  ULDC.64 UR10, c[0x0][0xae0] ;  /* 0x0002b800000a7ab9 */ /* 0x000fe20000000a00 */
[----:B------:R-:W-:Y:S01]  /*8d00*/  SHF.R.U64 R12, R12, 0x3, RZ ;  /* 0x000000030c0c7819 */ /* 0x000fe200000012ff */
[----:B------:R-:W-:Y:S01]  /*8d10*/  IMAD.U32 R21, RZ, RZ, UR39 ;  /* 0x00000027ff157e24 */ /* 0x000fe2000f8e00ff */
[----:B------:R-:W-:Y:S01]  /*8d20*/  SHF.R.U64 R24, R24, 0x3, RZ ;  /* 0x0000000318187819 */ /* 0x000fe200000012ff */
[----:B------:R-:W-:Y:S01]  /*8d30*/  IMAD.U32 R20, RZ, RZ, UR38 ;  /* 0x00000026ff147e24 */ /* 0x000fe2000f8e00ff */
[----:B------:R-:W-:Y:S01]  /*8d40*/  SHF.R.U64 R28, R28, 0x3, RZ ;  /* 0x000000031c1c7819 */ /* 0x000fe200000012ff */
[----:B------:R-:W5:Y:S01]  /*8d50*/  LD.E.128 R32, desc[UR52][R32.64] ;  /* 0x0000003420207980 */ /* 0x000f62000c101d00 */
[----:B------:R-:W-:Y:S01]  /*8d60*/  SHF.R.U64 R11, R11, 0x3, RZ ;  /* 0x000000030b0b7819 */ /* 0x000fe200000012ff */
[----:B------:R-:W-:Y:S01]  /*8d70*/  IMAD R0, R0, UR10, RZ ;  /* 0x0000000a00007c24 */ /* 0x000fe2000f8e02ff */
[----:B------:R-:W-:Y:S01]  /*8d80*/  LOP3.LUT R8, R8, R9, RZ, 0x3c, !PT ;  /* 0x0000000908087212 */ /* 0x000fe200078e3cff */
[----:B------:R-:W-:Y:S01]  /*8d90*/  IMAD R39, R74, R39, R2 ;  /* 0x000000274a277224 */ /* 0x000fe200078e0202 */
[----:B------:R-:W-:Y:S01]  /*8da0*/  LOP3.LUT R12, R12, R13, RZ, 0x3c, !PT ;  /* 0x0000000d0c0c7212 */ /* 0x000fe200078e3cff */
[--C-:B------:R-:W-:Y:S01]  /*8db0*/  IMAD.X R9, RZ, RZ, R5.reuse, P0 ;  /* 0x000000ffff097224 */ /* 0x100fe200000e0605 */
[----:B------:R-:W-:Y:S01]  /*8dc0*/  LOP3.LUT R24, R24, R25, RZ, 0x3c, !PT ;  /* 0x0000001918187212 */ /* 0x000fe200078e3cff */
[--C-:B------:R-:W-:Y:S01]  /*8dd0*/  IMAD.X R13, RZ, RZ, R5.reuse, P2 ;  /* 0x000000ffff0d7224 */ /* 0x100fe200010e0605 */
[----:B------:R-:W-:Y:S01]  /*8de0*/  LOP3.LUT R28, R28, R29, RZ, 0x3c, !PT ;  /* 0x0000001d1c1c7212 */ /* 0x000fe200078e3cff */
[--C-:B------:R-:W-:Y:S01]  /*8df0*/  IMAD.X R25, RZ, RZ, R5.reuse, P3 ;  /* 0x000000ffff197224 */ /* 0x100fe200018e0605 */
[----:B------:R-:W-:Y:S01]  /*8e00*/  LOP3.LUT R4, R11, R4, RZ, 0x3c, !PT ;  /* 0x000000040b047212 */ /* 0x000fe200078e3cff */
[----:B------:R-:W-:Y:S01]  /*8e10*/  IMAD.X R29, RZ, RZ, R5, P4 ;  /* 0x000000ffff1d7224 */ /* 0x000fe200020e0605 */
[----:B------:R-:W5:Y:S01]  /*8e20*/  LD.E.128 R8, desc[UR52][R8.64] ;  /* 0x0000003408087980 */ /* 0x000f62000c101d00 */
[----:B------:R-:W-:-:S02]  /*8e30*/  IMAD.U32 R21, RZ, RZ, UR4 ;  /* 0x00000004ff157e24 */ /* 0x000fc4000f8e00ff */
[C---:B------:R-:W-:Y:S01]  /*8e40*/  IMAD R41, R37.reuse, UR11, R0 ;  /* 0x0000000b25297c24 */ /* 0x040fe2000f8e0200 */
[----:B------:R-:W-:Y:S01]  /*8e50*/  SHF.R.S32.HI R0, RZ, 0x1f, R39 ;  /* 0x0000001fff007819 */ /* 0x000fe20000011427 */
[----:B------:R-:W5:Y:S01]  /*8e60*/  LD.E.128 R4, desc[UR52][R4.64] ;  /* 0x0000003404047980 */ /* 0x000f62000c101d00 */
[----:B------:R-:W-:Y:S01]  /*8e70*/  IMAD.WIDE.U32 R20, R37, UR10, R20 ;  /* 0x0000000a25147c25 */ /* 0x000fe2000f8e0014 */
[----:B------:R-:W-:Y:S02]  /*8e80*/  ULDC.64 UR10, c[0x0][0xad8] ;  /* 0x0002b600000a7ab9 */ /* 0x000fe40000000a00 */
[----:B------:R-:W5:Y:S01]  /*8e90*/  LD.E.128 R12, desc[UR52][R12.64] ;  /* 0x000000340c0c7980 */ /* 0x000f62000c101d00 */
[----:B------:R-:W-:-:S03]  /*8ea0*/  IMAD R0, R0, UR10, RZ ;  /* 0x0000000a00007c24 */ /* 0x000fc6000f8e02ff */
[----:B------:R-:W5:Y:S04]  /*8eb0*/  LD.E.128 R24, desc[UR52][R24.64] ;  /* 0x0000003418187980 */ /* 0x000f68000c101d00 */
[----:B------:R-:W5:Y:S01]  /*8ec0*/  LD.E.128 R28, desc[UR52][R28.64] ;  /* 0x000000341c1c7980 */ /* 0x000f62000c101d00 */
[----:B------:R-:W-:Y:S01]  /*8ed0*/  IMAD.U32 R2, RZ, RZ, UR41 ;  /* 0x00000029ff027e24 */ /* 0x000fe2000f8e00ff */
[----:B------:R-:W-:Y:S01]  /*8ee0*/  @!PT LDS RZ, [RZ] ;  /* 0x00000000fffff984 */ /* 0x000fe20000000800 */
[----:B------:R-:W-:Y:S01]  /*8ef0*/  @!PT LDS RZ, [RZ] ;  /* 0x00000000fffff984 */ /* 0x000fe20000000800 */
[----:B------:R-:W-:Y:S01]  /*8f00*/  @!PT LDS RZ, [RZ] ;  /* 0x00000000fffff984 */ /* 0x000fe20000000800 */
[----:B------:R-:W-:Y:S01]  /*8f10*/  @!PT LDS RZ, [RZ] ;  /* 0x00000000fffff984 */ /* 0x000fe20000000800 */
[----:B------:R0:W-:Y:S06]  /*8f20*/  MEMBAR.ALL.CTA ;  /* 0x0000000000007992 */ /* 0x0001ec0000008000 */
[----:B0-----:R-:W0:Y:S01]  /*8f30*/  FENCE.VIEW.ASYNC.S ;  /* 0x00000000000073c6 */ /* 0x001e220000000000 */
[----:B------:R-:W-:-:S02]  /*8f40*/  IMAD.IADD R21, R21, 0x1, R41 ;  /* 0x0000000115157824 */ /* 0x000fc400078e0229 */
[C---:B------:R-:W-:Y:S02]  /*8f50*/  IMAD R37, R39.reuse, UR11, R0 ;  /* 0x0000000b27257c24 */ /* 0x040fe4000f8e0200 */
[----:B------:R-:W-:Y:S01]  /*8f60*/  IMAD R0, R2, 0xc0, R75 ;  /* 0x000000c002007824 */ /* 0x000fe200078e024b */
[----:B------:R-:W-:Y:S01]  /*8f70*/  UIADD3 UR8, UR8, 0x19c20, URZ ;  /* 0x00019c2008087890 */ /* 0x000fe2000fffe03f */
[----:B------:R-:W-:Y:S01]  /*8f80*/  IMAD.WIDE.U32 R20, R39, UR10, R20 ;  /* 0x0000000a27147c25 */ /* 0x000fe2000f8e0014 */
[----:B------:R-:W-:Y:S02]  /*8f90*/  ULDC.64 UR10, c[0x0][0xa80] ;  /* 0x0002a000000a7ab9 */ /* 0x000fe40000000a00 */
[----:B------:R-:W-:Y:S01]  /*8fa0*/  ISETP.GE.AND P0, PT, R0, R3, PT ;  /* 0x000000030000720c */ /* 0x000fe20003f06270 */
[----:B------:R-:W-:Y:S01]  /*8fb0*/  IMAD.IADD R21, R21, 0x1, R37 ;  /* 0x0000000115157824 */ /* 0x000fe200078e0225 */
[----:B------:R-:W-:Y:S01]  /*8fc0*/  UPRMT UR8, URZ, 0x654, UR8 ;  /* 0x000006543f087896 */ /* 0x000fe20008000008 */
[----:B------:R-:W-:-:S04]  /*8fd0*/  LEA R2, P1, R20, UR10, 0x1 ;  /* 0x0000000a14027c11 */ /* 0x000fc8000f8208ff */
[----:B------:R-:W-:Y:S01]  /*8fe0*/  LEA.HI.X R42, R20, UR11, R21, 0x1, P1 ;  /* 0x0000000b142a7c11 */ /* 0x000fe200088f0c15 */
[----:B0-----:R0:W1:Y:S01]  /*8ff0*/  SHFL.IDX PT, R36, R2, RZ, 0x1c1f ;  /* 0x001c1fff02247589 */ /* 0x00106200000e0000 */
[----:B------:R-:W-:Y:S03]  /*9000*/  BSSY B1, `(.L_x_165) ;  /* 0x0000012000017945 */ /* 0x000fe60003800000 */
[----:B------:R0:W2:Y:S01]  /*9010*/  SHFL.IDX PT, R37, R42, RZ, 0x1c1f ;  /* 0x001c1fff2a257589 */ /* 0x0000a200000e0000 */
[----:B------:R-:W-:Y:S01]  /*9020*/  SYNCS.ARRIVE.TRANS64.RED.A1T0 RZ, [UR8], RZ ;  /* 0x000000ffffff79a7 */ /* 0x000fe20008100408 */
[----:B------:R-:W-:Y:S02]  /*9030*/  SHF.R.S32.HI R43, RZ, 0x1f, R18 ;  /* 0x0000001fff2b7819 */ /* 0x000fe40000011412 */
[----:B------:R-:W-:Y:S01]  /*9040*/  SHF.R.S32.HI R44, RZ, 0x1f, R17 ;  /* 0x0000001fff2c7819 */ /* 0x000fe20000011411 */
[----:B------:R-:W-:Y:S06]  /*9050*/  @P0 BRA `(.L_x_166) ;  /* 0x0000000000300947 */ /* 0x000fec0003800000 */
[----:B------:R-:W-:Y:S02]  /*9060*/  ULDC UR4, c[0x0][0xac8] ;  /* 0x0002b20000047ab9 */ /* 0x000fe40000000800 */
[----:B------:R-:W-:Y:S02]  /*9070*/  ISETP.GE.AND P1, PT, R17, UR4, PT ;  /* 0x0000000411007c0c */ /* 0x000fe4000bf26270 */
[----:B------:R-:W-:Y:S02]  /*9080*/  ISETP.GE.AND P2, PT, R18, UR4, PT ;  /* 0x0000000412007c0c */ /* 0x000fe4000bf46270 */
[----:B------:R-:W-:-:S09]  /*9090*/  ISETP.GE.AND P0, PT, R16, UR4, PT ;  /* 0x0000000410007c0c */ /* 0x000fd2000bf06270 */
[CC--:B-1----:R-:W-:Y:S02]  /*90a0*/  @!P1 LEA R38, P3, R17.reuse, R36.reuse, 0x1 ;  /* 0x0000002411269211 */ /* 0x0c2fe400078608ff */
[----:B------:R-:W-:Y:S02]  /*90b0*/  @!P2 LEA R40, P4, R18, R36, 0x1 ;  /* 0x000000241228a211 */ /* 0x000fe400078808ff */
[----:B--2---:R-:W-:Y:S01]  /*90c0*/  @!P0 IMAD.WIDE R20, R16, 0x2, R36 ;  /* 0x0000000210148825 */ /* 0x004fe200078e0224 */
[-C--:B------:R-:W-:Y:S02]  /*90d0*/  @!P1 LEA.HI.X R39, R17, R37.reuse, R44, 0x1, P3 ;  /* 0x0000002511279211 */ /* 0x080fe400018f0c2c */
[----:B------:R-:W-:Y:S02]  /*90e0*/  @!P2 LEA.HI.X R41, R18, R37, R43, 0x1, P4 ;  /* 0x000000251229a211 */ /* 0x000fe400020f0c2b */
[----:B-----5:R3:W-:Y:S04]  /*90f0*/  @!P0 ST.E.128 desc[UR52][R20.64], R4 ;  /* 0x0000000414008985 */ /* 0x0207e8000c101d34 */
[----:B------:R3:W-:Y:S04]  /*9100*/  @!P1 ST.E.128 desc[UR52][R38.64], R12 ;  /* 0x0000000c26009985 */ /* 0x0007e8000c101d34 */
[----:B------:R3:W-:Y:S02]  /*9110*/  @!P2 ST.E.128 desc[UR52][R40.64], R28 ;  /* 0x0000001c2800a985 */ /* 0x0007e4000c101d34 */
.L_x_166:
[----:B------:R-:W-:Y:S05]  /*9120*/  BSYNC B1 ;  /* 0x0000000000017941 */ /* 0x000fea0003800000 */
.L_x_165:
[----:B------:R-:W-:Y:S01]  /*9130*/  VIADD R0, R0, 0x60 ;  /* 0x0000006000007836 */ /* 0x000fe20000000000 */
[----:B---3-5:R3:W4:Y:S04]  /*9140*/  SHFL.IDX PT, R5, R42, 0x1, 0x1c1f ;  /* 0x003c1f002a057f89 */ /* 0x02872800000e0000 */
[----:B------:R-:W-:Y:S01]  /*9150*/  ISETP.GE.AND P0, PT, R0, R3, PT ;  /* 0x000000030000720c */ /* 0x000fe20003f06270 */
[----:B------:R3:W0:-:S12]  /*9160*/  SHFL.IDX PT, R4, R2, 0x1, 0x1c1f ;  /* 0x003c1f0002047f89 */ /* 0x00061800000e0000 */
[----:B---3--:R-:W-:Y:S05]  /*9170*/  @P0 BRA `(.L_x_167) ;  /* 0x0000001400b00947 */ /* 0x008fea0003800000 */
[----:B------:R-:W-:Y:S02]  /*9180*/  ULDC UR4, c[0x0][0xac8] ;  /* 0x0002b20000047ab9 */ /* 0x000fe40000000800 */
[----:B------:R-:W-:Y:S02]  /*9190*/  ISETP.GE.AND P2, PT, R17, UR4, PT ;  /* 0x0000000411007c0c */ /* 0x000fe4000bf46270 */
[----:B------:R-:W-:-:S11]  /*91a0*/  ISETP.GE.AND P1, PT, R16, UR4, PT ;  /* 0x0000000410007c0c */ /* 0x000fd6000bf26270 */
[C---:B0-----:R-:W-:Y:S02]  /*91b0*/  @!P2 LEA R6, P0, R17.reuse, R4, 0x1 ;  /* 0x000000041106a211 */ /* 0x041fe400078008ff */
[----:B----4-:R-:W-:Y:S02]  /*91c0*/  @!P1 IMAD.WIDE R2, R16, 0x2, R4 ;  /* 0x0000000210029825 */ /* 0x010fe400078e0204 */
[----:B------:R-:W-:Y:S02]  /*91d0*/  @!P2 LEA.HI.X R7, R17, R5, R44, 0x1, P0 ;  /* 0x000000051107a211 */ /* 0x000fe400000f0c2c */
[----:B------:R-:W-:Y:S01]  /*91e0*/  ISETP.GE.AND P0, PT, R18, UR4, PT ;  /* 0x0000000412007c0c */ /* 0x000fe2000bf06270 */
[----:B------:R0:W-:Y:S04]  /*91f0*/  @!P1 ST.E.128 desc[UR52][R2.64], R8 ;  /* 0x0000000802009985 */ /* 0x0001e8000c101d34 */
[----:B------:R0:W-:Y:S08]  /*9200*/  @!P2 ST.E.128 desc[UR52][R6.64], R24 ;  /* 0x000000180600a985 */ /* 0x0001f0000c101d34 */
[----:B------:R-:W-:Y:S05]  /*9210*/  @P0 BRA `(.L_x_167) ;  /* 0x0000001400880947 */ /* 0x000fea0003800000 */
[----:B0-----:R-:W-:-:S04]  /*9220*/  LEA R2, P0, R18, R4, 0x1 ;  /* 0x0000000412027211 */ /* 0x001fc800078008ff */
[----:B------:R-:W-:-:S05]  /*9230*/  LEA.HI.X R3, R18, R5, R43, 0x1, P0 ;  /* 0x0000000512037211 */ /* 0x000fca00000f0c2b */
[----:B------:R0:W-:Y:S01]  /*9240*/  ST.E.128 desc[UR52][R2.64], R32 ;  /* 0x0000002002007985 */ /* 0x0001e2000c101d34 */
[----:B------:R-:W-:Y:S05]  /*9250*/  BRA `(.L_x_167) ;  /* 0x0000001400787947 */ /* 0x000fea0003800000 */
.L_x_164:
[----:B------:R0:W5:Y:S01]  /*9260*/  LDL R87, [R1+0x8] ;  /* 0x0000080001577983 */ /* 0x0001620000100800 */
[----:B------:R-:W-:Y:S01]  /*9270*/  ULDC.64 UR12, c[0x0][0xb08] ;  /* 0x0002c200000c7ab9 */ /* 0x000fe20000000a00 */
[----:B------:R-:W1:Y:S02]  /*9280*/  @P1 LDC R5, c[0x0][0xbec] ;  /* 0x0002fb00ff051b82 */ /* 0x000e640000000800 */
[----:B------:R0:W5:Y:S04]  /*9290*/  LDL R86, [R1+0x18] ;  /* 0x0000180001567983 */ /* 0x0001680000100800 */
[----:B------:R0:W5:Y:S04]  /*92a0*/  LDL R85, [R1+0x4] ;  /* 0x0000040001557983 */ /* 0x0001680000100800 */
[----:B------:R0:W5:Y:S04]  /*92b0*/  LDL R84, [R1+0x14] ;  /* 0x0000140001547983 */ /* 0x0001680000100800 */
[----:B------:R0:W5:Y:S01]  /*92c0*/  LDL R83, [R1] ;  /* 0x0000000001537983 */ /* 0x0001620000100800 */
[----:B------:R-:W-:Y:S01]  /*92d0*/  UIMAD UR9, UR14, UR12, URZ ;  /* 0x0000000c0e0972a4 */ /* 0x000fe2000f8e023f */
[----:B------:R-:W2:Y:S01]  /*92e0*/  @P1 LDC R0, c[0x0][0xbf0] ;  /* 0x0002fc00ff001b82 */ /* 0x000ea20000000800 */
[----:B------:R-:W-:Y:S01]  /*92f0*/  UIMAD.WIDE.U32 UR10, UR4, UR12, URZ ;  /* 0x0000000c040a72a5 */ /* 0x000fe2000f8e003f */
[----:B------:R-:W-:Y:S01]  /*9300*/  IMAD.MOV.U32 R7, RZ, RZ, R8 ;  /* 0x000000ffff077224 */ /* 0x000fe200078e0008 */
[----:B------:R-:W-:Y:S01]  /*9310*/  UIMAD UR9, UR4, UR13, UR9 ;  /* 0x0000000d040972a4 */ /* 0x000fe2000f8e0209 */
[----:B------:R-:W-:Y:S01]  /*9320*/  ISETP.GE.AND P0, PT, R12, R3, PT ;  /* 0x000000030c00720c */ /* 0x000fe20003f06270 */
[----:B------:R-:W-:Y:S01]  /*9330*/  USHF.R.S32.HI UR4, URZ, 0x1f, UR38 ;  /* 0x0000001f3f047899 */ /* 0x000fe20008011426 */
[----:B------:R-:W-:Y:S01]  /*9340*/  BSSY B1, `(.L_x_168) ;  /* 0x0000063000017945 */ /* 0x000fe20003800000 */
[----:B------:R-:W-:Y:S01]  /*9350*/  UIADD3 UR11, UR11, UR9, URZ ;  /* 0x000000090b0b7290 */ /* 0x000fe2000fffe03f */
[----:B-1----:R-:W-:Y:S01]  /*9360*/  @P1 IMAD.HI.U32 R5, R8, R5, RZ ;  /* 0x0000000508051227 */ /* 0x002fe200078e00ff */
[----:B------:R-:W-:Y:S01]  /*9370*/  ULDC.64 UR12, c[0x0][0xb38] ;  /* 0x0002ce00000c7ab9 */ /* 0x000fe20000000a00 */
[----:B------:R-:W-:Y:S01]  /*9380*/  UIADD3 UR8, UR8, 0x19c20, URZ ;  /* 0x00019c2008087890 */ /* 0x000fe2000fffe03f */
[----:B------:R-:W-:Y:S01]  /*9390*/  SHF.R.S32.HI R27, RZ, 0x1f, R19 ;  /* 0x0000001fff1b7819 */ /* 0x000fe20000011413 */
[----:B------:R-:W-:Y:S01]  /*93a0*/  UIMAD.WIDE.U32 UR10, UR42, UR12, UR10 ;  /* 0x0000000c2a0a72a5 */ /* 0x000fe2000f8e000a */
[----:B------:R-:W-:Y:S01]  /*93b0*/  SHF.R.S32.HI R75, RZ, 0x1f, R22 ;  /* 0x0000001fff4b7819 */ /* 0x000fe20000011416 */
[----:B------:R-:W-:Y:S01]  /*93c0*/  UPRMT UR8, URZ, 0x654, UR8 ;  /* 0x000006543f087896 */ /* 0x000fe20008000008 */
[----:B------:R-:W-:Y:S01]  /*93d0*/  SHF.R.S32.HI R76, RZ, 0x1f, R23 ;  /* 0x0000001fff4c7819 */ /* 0x000fe20000011417 */
[----:B------:R-:W-:Y:S01]  /*93e0*/  UIMAD UR11, UR42, UR13, UR11 ;  /* 0x0000000d2a0b72a4 */ /* 0x000fe2000f8e020b */
[----:B------:R-:W-:-:S02]  /*93f0*/  SHF.R.S32.HI R77, RZ, 0x1f, R152 ;  /* 0x0000001fff4d7819 */ /* 0x000fc40000011498 */
[----:B------:R-:W-:Y:S01]  /*9400*/  ULDC.64 UR12, c[0x0][0xb40] ;  /* 0x0002d000000c7ab9 */ /* 0x000fe20000000a00 */
[----:B------:R-:W-:Y:S01]  /*9410*/  SHF.R.S32.HI R78, RZ, 0x1f, R153 ;  /* 0x0000001fff4e7819 */ /* 0x000fe20000011499 */
[----:B------:R-:W-:Y:S01]  /*9420*/  UIMAD UR4, UR4, UR12, URZ ;  /* 0x0000000c040472a4 */ /* 0x000fe2000f8e023f */
[----:B------:R-:W-:Y:S01]  /*9430*/  SHF.R.S32.HI R79, RZ, 0x1f, R154 ;  /* 0x0000001fff4f7819 */ /* 0x000fe2000001149a */
[----:B------:R-:W-:Y:S01]  /*9440*/  SYNCS.ARRIVE.TRANS64.RED.A1T0 RZ, [UR8], RZ ;  /* 0x000000ffffff79a7 */ /* 0x000fe20008100408 */
[----:B--2---:R-:W-:Y:S01]  /*9450*/  @P1 SHF.R.U32.HI R7, RZ, R0, R5 ;  /* 0x00000000ff071219 */ /* 0x004fe20000011605 */
[----:B------:R-:W-:Y:S01]  /*9460*/  UIMAD UR4, UR38, UR13, UR4 ;  /* 0x0000000d260472a4 */ /* 0x000fe2000f8e0204 */
[----:B------:R-:W-:Y:S01]  /*9470*/  SHF.R.S32.HI R80, RZ, 0x1f, R155 ;  /* 0x0000001fff507819 */ /* 0x000fe2000001149b */
[----:B------:R-:W-:Y:S01]  /*9480*/  UIMAD.WIDE.U32 UR38, UR38, UR12, UR10 ;  /* 0x0000000c262672a5 */ /* 0x000fe2000f8e000a */
[--C-:B------:R-:W-:Y:S01]  /*9490*/  SHF.R.S32.HI R0, RZ, 0x1f, R7.reuse ;  /* 0x0000001fff007819 */ /* 0x100fe20000011407 */
[----:B------:R-:W-:Y:S01]  /*94a0*/  IMAD.MOV R9, RZ, RZ, -R7 ;  /* 0x000000ffff097224 */ /* 0x000fe200078e0a07 */
[----:B------:R-:W-:Y:S01]  /*94b0*/  ULDC.64 UR12, c[0x0][0xb48] ;  /* 0x0002d200000c7ab9 */ /* 0x000fe20000000a00 */
[----:B------:R-:W-:Y:S01]  /*94c0*/  UIADD3 UR11, UR39, UR4, URZ ;  /* 0x00000004270b7290 */ /* 0x000fe2000fffe03f */
[----:B------:R-:W-:Y:S01]  /*94d0*/  SHF.R.S32.HI R81, RZ, 0x1f, R156 ;  /* 0x0000001fff517819 */ /* 0x000fe2000001149c */
[----:B------:R-:W-:Y:S01]  /*94e0*/  IMAD R9, R74, R9, R8 ;  /* 0x000000094a097224 */ /* 0x000fe200078e0208 */
[----:B------:R-:W-:Y:S01]  /*94f0*/  UMOV UR10, UR38 ;  /* 0x00000026000a7c82 */ /* 0x000fe20008000000 */
[----:B------:R-:W-:Y:S01]  /*9500*/  SHF.R.S32.HI R82, RZ, 0x1f, R157 ;  /* 0x0000001fff527819 */ /* 0x000fe2000001149d */
[----:B------:R-:W-:-:S04]  /*9510*/  UIMAD.WIDE.U32 UR10, UR43, UR12, UR10 ;  /* 0x0000000c2b0a72a5 */ /* 0x000fc8000f8e000a */
[----:B------:R-:W-:Y:S02]  /*9520*/  UIMAD UR43, UR43, UR13, UR11 ;  /* 0x0000000d2b2b72a4 */ /* 0x000fe4000f8e020b */
[----:B------:R-:W-:Y:S01]  /*9530*/  IMAD.U32 R5, RZ, RZ, UR11 ;  /* 0x0000000bff057e24 */ /* 0x000fe2000f8e00ff */
[----:B------:R-:W-:Y:S01]  /*9540*/  ULDC.64 UR12, c[0x0][0xb30] ;  /* 0x0002cc00000c7ab9 */ /* 0x000fe20000000a00 */
[----:B------:R-:W-:Y:S01]  /*9550*/  IMAD.U32 R4, RZ, RZ, UR10 ;  /* 0x0000000aff047e24 */ /* 0x000fe2000f8e00ff */
[----:B------:R-:W-:Y:S01]  /*9560*/  ULDC.64 UR10, c[0x0][0xb28] ;  /* 0x0002ca00000a7ab9 */ /* 0x000fe20000000a00 */
[----:B------:R-:W-:Y:S02]  /*9570*/  IMAD R0, R0, UR12, RZ ;  /* 0x0000000c00007c24 */ /* 0x000fe4000f8e02ff */
[----:B------:R-:W-:Y:S02]  /*9580*/  IMAD.U32 R5, RZ, RZ, UR43 ;  /* 0x0000002bff057e24 */ /* 0x000fe4000f8e00ff */
[C---:B------:R-:W-:Y:S01]  /*9590*/  IMAD R11, R7.reuse, UR13, R0 ;  /* 0x0000000d070b7c24 */ /* 0x040fe2000f8e0200 */
[----:B------:R-:W-:Y:S01]  /*95a0*/  SHF.R.S32.HI R0, RZ, 0x1f, R9 ;  /* 0x0000001fff007819 */ /* 0x000fe20000011409 */
[----:B------:R-:W-:-:S04]  /*95b0*/  IMAD.WIDE.U32 R4, R7, UR12, R4 ;  /* 0x0000000c07047c25 */ /* 0x000fc8000f8e0004 */
[----:B------:R-:W-:Y:S02]  /*95c0*/  IMAD R0, R0, UR10, RZ ;  /* 0x0000000a00007c24 */ /* 0x000fe4000f8e02ff */
[----:B------:R-:W-:Y:S02]  /*95d0*/  IMAD.IADD R5, R5, 0x1, R11 ;  /* 0x0000000105057824 */ /* 0x000fe400078e020b */
[C---:B------:R-:W-:Y:S02]  /*95e0*/  IMAD R7, R9.reuse, UR11, R0 ;  /* 0x0000000b09077c24 */ /* 0x040fe4000f8e0200 */
[----:B------:R-:W-:Y:S01]  /*95f0*/  IMAD.WIDE.U32 R4, R9, UR10, R4 ;  /* 0x0000000a09047c25 */ /* 0x000fe2000f8e0004 */
[----:B------:R-:W-:-:S03]  /*9600*/  ULDC.64 UR10, c[0x0][0xb00] ;  /* 0x0002c000000a7ab9 */ /* 0x000fc60000000a00 */
[----:B------:R-:W-:Y:S01]  /*9610*/  IMAD.IADD R5, R5, 0x1, R7 ;  /* 0x0000000105057824 */ /* 0x000fe200078e0207 */
[----:B------:R-:W-:-:S04]  /*9620*/  LEA R0, P1, R4, UR10, 0x2 ;  /* 0x0000000a04007c11 */ /* 0x000fc8000f8210ff */
[----:B------:R-:W-:Y:S01]  /*9630*/  LEA.HI.X R2, R4, UR11, R5, 0x2, P1 ;  /* 0x0000000b04027c11 */ /* 0x000fe200088f1405 */
[----:B------:R0:W1:Y:S04]  /*9640*/  SHFL.IDX PT, R6, R0, RZ, 0x1c1f ;  /* 0x001c1fff00067589 */ /* 0x00006800000e0000 */
[----:B------:R0:W2:Y:S01]  /*9650*/  SHFL.IDX PT, R7, R2, RZ, 0x1c1f ;  /* 0x001c1fff02077589 */ /* 0x0000a200000e0000 */
[----:B------:R-:W-:Y:S05]  /*9660*/  @P0 BRA `(.L_x_169) ;  /* 0x0000000000c00947 */ /* 0x000fea0003800000 */
[----:B------:R-:W-:Y:S02]  /*9670*/  ULDC UR4, c[0x0][0xac8] ;  /* 0x0002b20000047ab9 */ /* 0x000fe40000000800 */
[----:B-----5:R-:W-:Y:S02]  /*9680*/  ISETP.GE.AND P1, PT, R85, UR4, PT ;  /* 0x0000000455007c0c */ /* 0x020fe4000bf26270 */
[----:B------:R-:W-:Y:S02]  /*9690*/  ISETP.GE.AND P2, PT, R87, UR4, PT ;  /* 0x0000000457007c0c */ /* 0x000fe4000bf46270 */
[----:B------:R-:W-:Y:S02]  /*96a0*/  ISETP.GE.AND P0, PT, R83, UR4, PT ;  /* 0x0000000453007c0c */ /* 0x000fe4000bf06270 */
[----:B------:R-:W-:Y:S02]  /*96b0*/  ISETP.GE.AND P3, PT, R157, UR4, PT ;  /* 0x000000049d007c0c */ /* 0x000fe4000bf66270 */
[----:B------:R-:W-:-:S05]  /*96c0*/  ISETP.GE.AND P4, PT, R156, UR4, PT ;  /* 0x000000049c007c0c */ /* 0x000fca000bf86270 */
[-C--:B-1----:R-:W-:Y:S02]  /*96d0*/  @!P1 LEA R8, P6, R85, R6.reuse, 0x2 ;  /* 0x0000000655089211 */ /* 0x082fe400078c10ff */
[----:B--2---:R-:W-:Y:S02]  /*96e0*/  @!P2 IMAD.WIDE R4, R87, 0x4, R6 ;  /* 0x000000045704a825 */ /* 0x004fe400078e0206 */
[-C--:B------:R-:W-:Y:S02]  /*96f0*/  @!P1 LEA.HI.X R9, R85, R7.reuse, R86, 0x2, P6 ;  /* 0x0000000755099211 */ /* 0x080fe400030f1456 */
[----:B------:R-:W-:Y:S01]  /*9700*/  @!P0 LEA R10, P5, R83, R6, 0x2 ;  /* 0x00000006530a8211 */ /* 0x000fe200078a10ff */
[----:B------:R1:W-:Y:S01]  /*9710*/  @!P2 ST.E.64 desc[UR52][R4.64], R72 ;  /* 0x000000480400a985 */ /* 0x0003e2000c101b34 */
[----:B------:R-:W-:Y:S02]  /*9720*/  ISETP.GE.AND P2, PT, R155, UR4, PT ;  /* 0x000000049b007c0c */ /* 0x000fe4000bf46270 */
[----:B------:R-:W-:Y:S01]  /*9730*/  @!P0 LEA.HI.X R11, R83, R7, R84, 0x2, P5 ;  /* 0x00000007530b8211 */ /* 0x000fe200028f1454 */
[----:B------:R2:W-:Y:S01]  /*9740*/  @!P1 ST.E.64 desc[UR52][R8.64], R70 ;  /* 0x0000004608009985 */ /* 0x0005e2000c101b34 */
[----:B------:R-:W-:-:S02]  /*9750*/  ISETP.GE.AND P1, PT, R154, UR4, PT ;  /* 0x000000049a007c0c */ /* 0x000fc4000bf26270 */
[CC--:B------:R-:W-:Y:S01]  /*9760*/  @!P3 LEA R12, P6, R157.reuse, R6.reuse, 0x2 ;  /* 0x000000069d0cb211 */ /* 0x0c0fe200078c10ff */
[----:B------:R3:W-:Y:S01]  /*9770*/  @!P0 ST.E.64 desc[UR52][R10.64], R64 ;  /* 0x000000400a008985 */ /* 0x0007e2000c101b34 */
[CC--:B------:R-:W-:Y:S02]  /*9780*/  @!P4 LEA R14, P5, R156.reuse, R6.reuse, 0x2 ;  /* 0x000000069c0ec211 */ /* 0x0c0fe400078a10ff */
[-C--:B------:R-:W-:Y:S02]  /*9790*/  @!P3 LEA.HI.X R13, R157, R7.reuse, R82, 0x2, P6 ;  /* 0x000000079d0db211 */ /* 0x080fe400030f1452 */
[----:B------:R-:W-:Y:S02]  /*97a0*/  ISETP.GE.AND P0, PT, R153, UR4, PT ;  /* 0x0000000499007c0c */ /* 0x000fe4000bf06270 */
[----:B------:R-:W-:Y:S01]  /*97b0*/  @!P4 LEA.HI.X R15, R156, R7, R81, 0x2, P5 ;  /* 0x000000079c0fc211 */ /* 0x000fe200028f1451 */
[----:B------:R4:W-:Y:S01]  /*97c0*/  @!P3 ST.E.64 desc[UR52][R12.64], R62 ;  /* 0x0000003e0c00b985 */ /* 0x0009e2000c101b34 */
[----:B------:R-:W-:-:S02]  /*97d0*/  @!P2 LEA R24, P6, R155, R6, 0x2 ;  /* 0x000000069b18a211 */ /* 0x000fc400078c10ff */
[----:B------:R-:W-:Y:S01]  /*97e0*/  ISETP.GE.AND P3, PT, R152, UR4, PT ;  /* 0x0000000498007c0c */ /* 0x000fe2000bf66270 */
[----:B------:R0:W-:Y:S01]  /*97f0*/  @!P4 ST.E.64 desc[UR52][R14.64], R56 ;  /* 0x000000380e00c985 */ /* 0x0001e2000c101b34 */
[-C--:B------:R-:W-:Y:S02]  /*9800*/  @!P2 LEA.HI.X R25, R155, R7.reuse, R80, 0x2, P6 ;  /* 0x000000079b19a211 */ /* 0x080fe400030f1450 */
[C---:B-1----:R-:W-:Y:S02]  /*9810*/  @!P1 LEA R4, P4, R154.reuse, R6, 0x2 ;  /* 0x000000069a049211 */ /* 0x042fe400078810ff */
[----:B------:R-:W-:Y:S01]  /*9820*/  ISETP.GE.AND P5, PT, R23, UR4, PT ;  /* 0x0000000417007c0c */ /* 0x000fe2000bfa6270 */
[----:B------:R1:W-:Y:S01]  /*9830*/  @!P2 ST.E.64 desc[UR52][R24.64], R54 ;  /* 0x000000361800a985 */ /* 0x0003e2000c101b34 */
[----:B------:R-:W-:Y:S02]  /*9840*/  @!P1 LEA.HI.X R5, R154, R7, R79, 0x2, P4 ;  /* 0x000000079a059211 */ /* 0x000fe400020f144f */
[----:B------:R-:W-:-:S02]  /*9850*/  ISETP.GE.AND P4, PT, R22, UR4, PT ;  /* 0x0000000416007c0c */ /* 0x000fc4000bf86270 */
[----:B------:R-:W-:Y:S01]  /*9860*/  ISETP.GE.AND P2, PT, R19, UR4, PT ;  /* 0x0000000413007c0c */ /* 0x000fe2000bf46270 */
[----:B------:R1:W-:Y:S01]  /*9870*/  @!P1 ST.E.64 desc[UR52][R4.64], R48 ;  /* 0x0000003004009985 */ /* 0x0003e2000c101b34 */
[CC--:B--2---:R-:W-:Y:S02]  /*9880*/  @!P0 LEA R8, P6, R153.reuse, R6.reuse, 0x2 ;  /* 0x0000000699088211 */ /* 0x0c4fe400078c10ff */
[C---:B---3--:R-:W-:Y:S02]  /*9890*/  @!P3 LEA R10, P1, R152.reuse, R6, 0x2 ;  /* 0x00000006980ab211 */ /* 0x048fe400078210ff */
[-C--:B------:R-:W-:Y:S02]  /*98a0*/  @!P0 LEA.HI.X R9, R153, R7.reuse, R78, 0x2, P6 ;  /* 0x0000000799098211 */ /* 0x080fe400030f144e */
[----:B------:R-:W-:-:S03]  /*98b0*/  @!P3 LEA.HI.X R11, R152, R7, R77, 0x2, P1 ;  /* 0x00000007980bb211 */ /* 0x000fc600008f144d */
[----:B------:R1:W-:Y:S01]  /*98c0*/  @!P0 ST.E.64 desc[UR52][R8.64], R46 ;  /* 0x0000002e08008985 */ /* 0x0003e2000c101b34 */
[-C--:B----4-:R-:W-:Y:S02]  /*98d0*/  @!P5 LEA R12, P0, R23, R6.reuse, 0x2 ;  /* 0x00000006170cd211 */ /* 0x090fe400078010ff */
[CC--:B0-----:R-:W-:Y:S01]  /*98e0*/  @!P4 LEA R14, P1, R22.reuse, R6.reuse, 0x2 ;  /* 0x00000006160ec211 */ /* 0x0c1fe200078210ff */
[----:B------:R1:W-:Y:S01]  /*98f0*/  @!P3 ST.E.64 desc[UR52][R10.64], R40 ;  /* 0x000000280a00b985 */ /* 0x0003e2000c101b34 */
[----:B------:R-:W-:Y:S02]  /*9900*/  @!P2 LEA R6, P6, R19, R6, 0x2 ;  /* 0x000000061306a211 */ /* 0x000fe400078c10ff */
[-C--:B------:R-:W-:Y:S02]  /*9910*/  @!P5 LEA.HI.X R13, R23, R7.reuse, R76, 0x2, P0 ;  /* 0x00000007170dd211 */ /* 0x080fe400000f144c */
[-C--:B------:R-:W-:Y:S02]  /*9920*/  @!P4 LEA.HI.X R15, R22, R7.reuse, R75, 0x2, P1 ;  /* 0x00000007160fc211 */ /* 0x080fe400008f144b */
[----:B------:R-:W-:Y:S01]  /*9930*/  @!P2 LEA.HI.X R7, R19, R7, R27, 0x2, P6 ;  /* 0x000000071307a211 */ /* 0x000fe200030f141b */
[----:B------:R1:W-:Y:S04]  /*9940*/  @!P5 ST.E.64 desc[UR52][R12.64], R38 ;  /* 0x000000260c00d985 */ /* 0x0003e8000c101b34 */
[----:B------:R1:W-:Y:S04]  /*9950*/  @!P4 ST.E.64 desc[UR52][R14.64], R32 ;  /* 0x000000200e00c985 */ /* 0x0003e8000c101b34 */
[----:B------:R1:W-:Y:S02]  /*9960*/  @!P2 ST.E.64 desc[UR52][R6.64], R30 ;  /* 0x0000001e0600a985 */ /* 0x0003e4000c101b34 */
.L_x_169:
[----:B------:R-:W-:Y:S05]  /*9970*/  BSYNC B1 ;  /* 0x0000000000017941 */ /* 0x000fea0003800000 */
.L_x_168:
[----:B------:R-:W-:Y:S01]  /*9980*/  ISETP.GE.AND P0, PT, R26, R3, PT ;  /* 0x000000031a00720c */ /* 0x000fe20003f06270 */
[----:B-1----:R1:W3:Y:S04]  /*9990*/  SHFL.IDX PT, R5, R2, 0x1, 0x1c1f ;  /* 0x003c1f0002057f89 */ /* 0x0022e800000e0000 */
[----:B------:R1:W4:Y:S08]  /*99a0*/  SHFL.IDX PT, R4, R0, 0x1, 0x1c1f ;  /* 0x003c1f0000047f89 */ /* 0x00033000000e0000 */
[----:B-1----:R-:W-:Y:S05]  /*99b0*/  @P0 BRA `(.L_x_167) ;  /* 0x0000000c00a00947 */ /* 0x002fea0003800000 */
[----:B------:R-:W-:Y:S02]  /*99c0*/  ULDC UR4, c[0x0][0xac8] ;  /* 0x0002b20000047ab9 */ /* 0x000fe40000000800 */
[----:B-----5:R-:W-:Y:S02]  /*99d0*/  ISETP.GE.AND P5, PT, R85, UR4, PT ;  /* 0x0000000455007c0c */ /* 0x020fe4000bfa6270 */
[----:B------:R-:W-:Y:S02]  /*99e0*/  ISETP.GE.AND P1, PT, R87, UR4, PT ;  /* 0x0000000457007c0c */ /* 0x000fe4000bf26270 */
[----:B------:R-:W-:Y:S02]  /*99f0*/  ISETP.GE.AND P2, PT, R83, UR4, PT ;  /* 0x0000000453007c0c */ /* 0x000fe4000bf46270 */
[----:B------:R-:W-:Y:S02]  /*9a00*/  ISETP.GE.AND P4, PT, R157, UR4, PT ;  /* 0x000000049d007c0c */ /* 0x000fe4000bf86270 */
[----:B------:R-:W-:-:S05]  /*9a10*/  ISETP.GE.AND P3, PT, R156, UR4, PT ;  /* 0x000000049c007c0c */ /* 0x000fca000bf66270 */
[-C--:B----4-:R-:W-:Y:S02]  /*9a20*/  @!P5 LEA R6, P0, R85, R4.reuse, 0x2 ;  /* 0x000000045506d211 */ /* 0x090fe400078010ff */
[----:B0--3--:R-:W-:Y:S02]  /*9a30*/  @!P1 IMAD.WIDE R2, R87, 0x4, R4 ;  /* 0x0000000457029825 */ /* 0x009fe400078e0204 */
[----:B--2---:R-:W-:Y:S02]  /*9a40*/  @!P5 LEA.HI.X R7, R85, R5, R86, 0x2, P0 ;  /* 0x000000055507d211 */ /* 0x004fe400000f1456 */
[----:B------:R-:W-:Y:S01]  /*9a50*/  ISETP.GE.AND P0, PT, R155, UR4, PT ;  /* 0x000000049b007c0c */ /* 0x000fe2000bf06270 */
[----:B------:R0:W-:Y:S01]  /*9a60*/  @!P1 ST.E.64 desc[UR52][R2.64], R68 ;  /* 0x0000004402009985 */ /* 0x0001e2000c101b34 */
[-C--:B------:R-:W-:Y:S02]  /*9a70*/  @!P2 LEA R8, P1, R83, R4.reuse, 0x2 ;  /* 0x000000045308a211 */ /* 0x080fe400078210ff */
[-C--:B------:R-:W-:Y:S01]  /*9a80*/  @!P3 LEA R12, P6, R156, R4.reuse, 0x2 ;  /* 0x000000049c0cb211 */ /* 0x080fe200078c10ff */
[----:B------:R1:W-:Y:S01]  /*9a90*/  @!P5 ST.E.64 desc[UR52][R6.64], R66 ;  /* 0x000000420600d985 */ /* 0x0003e2000c101b34 */
[----:B------:R-:W-:-:S02]  /*9aa0*/  @!P4 LEA R10, P5, R157, R4, 0x2 ;  /* 0x000000049d0ac211 */ /* 0x000fc400078a10ff */
[-C--:B------:R-:W-:Y:S02]  /*9ab0*/  @!P2 LEA.HI.X R9, R83, R5.reuse, R84, 0x2, P1 ;  /* 0x000000055309a211 */ /* 0x080fe400008f1454 */
[-C--:B------:R-:W-:Y:S02]  /*9ac0*/  @!P4 LEA.HI.X R11, R157, R5.reuse, R82, 0x2, P5 ;  /* 0x000000059d0bc211 */ /* 0x080fe400028f1452 */
[----:B------:R-:W-:Y:S01]  /*9ad0*/  ISETP.GE.AND P1, PT, R154, UR4, PT ;  /* 0x000000049a007c0c */ /* 0x000fe2000bf26270 */
[----:B------:R2:W-:Y:S01]  /*9ae0*/  @!P2 ST.E.64 desc[UR52][R8.64], R60 ;  /* 0x0000003c0800a985 */ /* 0x0005e2000c101b34 */
[----:B------:R-:W-:Y:S02]  /*9af0*/  @!P3 LEA.HI.X R13, R156, R5, R81, 0x2, P6 ;  /* 0x000000059c0db211 */ /* 0x000fe400030f1451 */
[----:B------:R-:W-:Y:S01]  /*9b00*/  ISETP.GE.AND P2, PT, R153, UR4, PT ;  /* 0x0000000499007c0c */ /* 0x000fe2000bf46270 */
[----:B------:R3:W-:Y:S01]  /*9b10*/  @!P4 ST.E.64 desc[UR52][R10.64], R58 ;  /* 0x0000003a0a00c985 */ /* 0x0007e2000c101b34 */
[----:B0-----:R-:W-:-:S02]  /*9b20*/  @!P0 LEA R2, P4, R155, R4, 0x2 ;  /* 0x000000049b028211 */ /* 0x001fc400078810ff */
[----:B------:R-:W-:Y:S01]  /*9b30*/  ISETP.GE.AND P5, PT, R152, UR4, PT ;  /* 0x0000000498007c0c */ /* 0x000fe2000bfa6270 */
[----:B------:R0:W-:Y:S01]  /*9b40*/  @!P3 ST.E.64 desc[UR52][R12.64], R52 ;  /* 0x000000340c00b985 */ /* 0x0001e2000c101b34 */
[----:B------:R-:W-:Y:S02]  /*9b50*/  @!P0 LEA.HI.X R3, R155, R5, R80, 0x2, P4 ;  /* 0x000000059b038211 */ /* 0x000fe400020f1450 */
[----:B------:R-:W-:Y:S02]  /*9b60*/  ISETP.GE.AND P4, PT, R23, UR4, PT ;  /* 0x0000000417007c0c */ /* 0x000fe4000bf86270 */
[----:B------:R-:W-:Y:S01]  /*9b70*/  ISETP.GE.AND P3, PT, R22, UR4, PT ;  /* 0x0000000416007c0c */ /* 0x000fe2000bf66270 */
[----:B------:R4:W-:Y:S01]  /*9b80*/  @!P0 ST.E.64 desc[UR52][R2.64], R50 ;  /* 0x0000003202008985 */ /* 0x0009e2000c101b34 */
[----:B-1----:R-:W-:-:S04]  /*9b90*/  @!P1 LEA R6, P6, R154, R4, 0x2 ;  /* 0x000000049a069211 */ /* 0x002fc800078c10ff */
[-C--:B------:R-:W-:Y:S02]  /*9ba0*/  @!P1 LEA.HI.X R7, R154, R5.reuse, R79, 0x2, P6 ;  /* 0x000000059a079211 */ /* 0x080fe400030f144f */
[CC--:B--2---:R-:W-:Y:S02]  /*9bb0*/  @!P2 LEA R8, P6, R153.reuse, R4.reuse, 0x2 ;  /* 0x000000049908a211 */ /* 0x0c4fe400078c10ff */
[-C--:B---3--:R-:W-:Y:S01]  /*9bc0*/  @!P5 LEA R10, P0, R152, R4.reuse, 0x2 ;  /* 0x00000004980ad211 */ /* 0x088fe200078010ff */
[----:B------:R4:W-:Y:S01]  /*9bd0*/  @!P1 ST.E.64 desc[UR52][R6.64], R44 ;  /* 0x0000002c06009985 */ /* 0x0009e2000c101b34 */
[-C--:B------:R-:W-:Y:S02]  /*9be0*/  @!P2 LEA.HI.X R9, R153, R5.reuse, R78, 0x2, P6 ;  /* 0x000000059909a211 */ /* 0x080fe400030f144e */
[-C--:B0-----:R-:W-:Y:S02]  /*9bf0*/  @!P4 LEA R12, P1, R23, R4.reuse, 0x2 ;  /* 0x00000004170cc211 */ /* 0x081fe400078210ff */
[----:B------:R-:W-:Y:S01]  /*9c00*/  @!P3 LEA R14, P6, R22, R4, 0x2 ;  /* 0x00000004160eb211 */ /* 0x000fe200078c10ff */
[----:B------:R4:W-:Y:S01]  /*9c10*/  @!P2 ST.E.64 desc[UR52][R8.64], R42 ;  /* 0x0000002a0800a985 */ /* 0x0009e2000c101b34 */
[----:B------:R-:W-:-:S02]  /*9c20*/  @!P5 LEA.HI.X R11, R152, R5, R77, 0x2, P0 ;  /* 0x00000005980bd211 */ /* 0x000fc400000f144d */
[-C--:B------:R-:W-:Y:S02]  /*9c30*/  @!P4 LEA.HI.X R13, R23, R5.reuse, R76, 0x2, P1 ;  /* 0x00000005170dc211 */ /* 0x080fe400008f144c */
[----:B------:R-:W-:Y:S01]  /*9c40*/  @!P3 LEA.HI.X R15, R22, R5, R75, 0x2, P6 ;  /* 0x00000005160fb211 */ /* 0x000fe200030f144b */
[----:B------:R4:W-:Y:S01]  /*9c50*/  @!P5 ST.E.64 desc[UR52][R10.64], R36 ;  /* 0x000000240a00d985 */ /* 0x0009e2000c101b34 */
[----:B------:R-:W-:-:S03]  /*9c60*/  ISETP.GE.AND P0, PT, R19, UR4, PT ;  /* 0x0000000413007c0c */ /* 0x000fc6000bf06270 */
[----:B------:R4:W-:Y:S04]  /*9c70*/  @!P4 ST.E.64 desc[UR52][R12.64], R34 ;  /* 0x000000220c00c985 */ /* 0x0009e8000c101b34 */
[----:B------:R4:W-:Y:S06]  /*9c80*/  @!P3 ST.E.64 desc[UR52][R14.64], R28 ;  /* 0x0000001c0e00b985 */ /* 0x0009ec000c101b34 */
[----:B------:R-:W-:Y:S05]  /*9c90*/  @P0 BRA `(.L_x_167) ;  /* 0x0000000800e80947 */ /* 0x000fea0003800000 */
[----:B----4-:R-:W-:-:S04]  /*9ca0*/  LEA R2, P0, R19, R4, 0x2 ;  /* 0x0000000413027211 */ /* 0x010fc800078010ff */
[----:B------:R-:W-:-:S05]  /*9cb0*/  LEA.HI.X R3, R19, R5, R27, 0x2, P0 ;  /* 0x0000000513037211 */ /* 0x000fca00000f141b */
[----:B------:R0:W-:Y:S01]  /*9cc0*/  ST.E.64 desc[UR52][R2.64], R20 ;  /* 0x0000001402007985 */ /* 0x0001e2000c101b34 */
[----:B------:R-:W-:Y:S05]  /*9cd0*/  BRA `(.L_x_167) ;  /* 0x0000000800d87947 */ /* 0x000fea0003800000 */
.L_x_162:
[----:B------:R-:W-:Y:S02]  /*9ce0*/  ULDC.64 UR8, c[0x0][0xc00] ;  /* 0x0003000000087ab9 */ /* 0x000fe40000000a00 */
[----:B------:R-:W-:-:S04]  /*9cf0*/  UISETP.NE.U32.AND UP0, UPT, UR8, URZ, UPT ;  /* 0x0000003f0800728c */ /* 0x000fc8000bf05070 */
[----:B------:R-:W-:-:S03]  /*9d00*/  UISETP.NE.AND.EX UP0, UPT, UR9, URZ, UPT, UP0 ;  /* 0x0000003f0900728c */ /* 0x000fc6000bf05300 */
[----:B------:R-:W-:Y:S02]  /*9d10*/  ULDC.64 UR8, c[0x0][0xc00] ;  /* 0x0003000000087ab9 */ /* 0x000fe40000000a00 */
[----:B------:R-:W-:Y:S01]  /*9d20*/  UIMAD.WIDE UR8, UR38, 0x4, UR8 ;  /* 0x00000004260878a5 */ /* 0x000fe2000f8e0208 */
[----:B------:R-:W-:-:S05]  /*9d30*/  PLOP3.LUT P1, PT, PT, PT, UP0, 0x80, 0x0 ;  /* 0x000000000000781c */ /* 0x000fca0003f2f008 */
[----:B------:R-:W-:Y:S02]  /*9d40*/  IMAD.U32 R2, RZ, RZ, UR8 ;  /* 0x00000008ff027e24 */ /* 0x000fe4000f8e00ff */
[----:B------:R-:W-:Y:S01]  /*9d50*/  IMAD.U32 R3, RZ, RZ, UR9 ;  /* 0x00000009ff037e24 */ /* 0x000fe2000f8e00ff */
[----:B------:R-:W-:Y:S02]  /*9d60*/  ULDC.64 UR8, c[0x0][0xc08] ;  /* 0x0003020000087ab9 */ /* 0x000fe40000000a00 */
[----:B------:R-:W-:-:S03]  /*9d70*/  UISETP.NE.U32.AND UP1, UPT, UR8, URZ, UPT ;  /* 0x0000003f0800728c */ /* 0x000fc6000bf25070 */
[----:B------:R-:W2:Y:S01]  /*9d80*/  @P1 LDG.E R6, desc[UR52][R2.64] ;  /* 0x0000003402061981 */ /* 0x000ea2000c1e1900 */
[----:B------:R-:W-:Y:S01]  /*9d90*/  UISETP.NE.AND.EX UP1, UPT, UR9, URZ, UPT, UP1 ;  /* 0x0000003f0900728c */ /* 0x000fe2000bf25310 */
[----:B------:R-:W-:Y:S01]  /*9da0*/  ULDC UR4, c[0x0][0xa88] ;  /* 0x0002a20000047ab9 */ /* 0x000fe20000000800 */
[----:B------:R-:W0:Y:S01]  /*9db0*/  S2R R7, SR_TID.X ;  /* 0x0000000000077919 */ /* 0x000e220000002100 */
[----:B------:R-:W-:-:S03]  /*9dc0*/  IMAD.U32 R0, RZ, RZ, UR4 ;  /* 0x00000004ff007e24 */ /* 0x000fc6000f8e00ff */
[----:B------:R-:W-:-:S05]  /*9dd0*/  PLOP3.LUT P2, PT, PT, PT, UP1, 0x80, 0x0 ;  /* 0x000000000000781c */ /* 0x000fca0003f4f018 */
[----:B------:R-:W-:Y:S02]  /*9de0*/  @UP1 ULDC.64 UR8, c[0x0][0xc08] ;  /* 0x0003020000081ab9 */ /* 0x000fe40000000a00 */
[----:B------:R-:W-:-:S06]  /*9df0*/  @UP1 UIMAD.WIDE UR8, UR38, 0x4, UR8 ;  /* 0x00000004260818a5 */ /* 0x000fcc000f8e0208 */
[----:B------:R-:W-:Y:S02]  /*9e00*/  IMAD.U32 R4, RZ, RZ, UR8 ;  /* 0x00000008ff047e24 */ /* 0x000fe4000f8e00ff */
[----:B------:R-:W-:-:S05]  /*9e10*/  IMAD.U32 R5, RZ, RZ, UR9 ;  /* 0x00000009ff057e24 */ /* 0x000fca000f8e00ff */
[----:B------:R1:W5:Y:S01]  /*9e20*/  @P2 LDG.E R0, desc[UR52][R4.64] ;  /* 0x0000003404002981 */ /* 0x000362000c1e1900 */
[----:B------:R-:W-:Y:S01]  /*9e30*/  UMOV UR4, URZ ;  /* 0x0000003f00047c82 */ /* 0x000fe20008000000 */
[----:B0-----:R-:W-:-:S05]  /*9e40*/  VIADD R10, R7, 0xffffff80 ;  /* 0xffffff80070a7836 */ /* 0x001fca0000000000 */
[----:B------:R-:W-:Y:S02]  /*9e50*/  ISETP.GT.AND P0, PT, R10, 0xbf, PT ;  /* 0x000000bf0a00780c */ /* 0x000fe40003f04270 */
[----:B--2---:R-:W-:-:S13]  /*9e60*/  @P1 R2UR UR4, R6 ;  /* 0x00000000060412ca */ /* 0x004fda00000e0000 */
[----:B------:R-:W-:Y:S01]  /*9e70*/  USHF.R.S32.HI UR16, URZ, 0x1f, UR4 ;  /* 0x0000001f3f107899 */ /* 0x000fe20008011404 */
[----:B-1----:R-:W-:Y:S11]  /*9e80*/  @P2 BRA `(.L_x_170) ;  /* 0x0000000000102947 */ /* 0x002ff60003800000 */
[----:B------:R-:W-:Y:S05]  /*9e90*/  @!P1 BRA `(.L_x_170) ;  /* 0x00000000000c9947 */ /* 0x000fea0003800000 */
[----:B------:R-:W2:Y:S04]  /*9ea0*/  LDG.E R5, desc[UR52][R2.64] ;  /* 0x0000003402057981 */ /* 0x000ea8000c1e1900 */
[----:B-----5:R-:W2:Y:S02]  /*9eb0*/  LDG.E R0, desc[UR52][R2.64+0x4] ;  /* 0x0000043402007981 */ /* 0x020ea4000c1e1900 */
[----:B--2---:R-:W-:-:S07]  /*9ec0*/  IMAD.IADD R0, R0, 0x1, -R5 ;  /* 0x0000000100007824 */ /* 0x004fce00078e0a05 */
.L_x_170:
[----:B------:R-:W-:Y:S01]  /*9ed0*/  USEL UR38, UR38, URZ, !UP0 ;  /* 0x0000003f26267287 */ /* 0x000fe2000c000000 */
[----:B------:R-:W-:Y:S01]  /*9ee0*/  BSSY B1, `(.L_x_171) ;  /* 0x0000038000017945 */ /* 0x000fe20003800000 */
[----:B------:R-:W-:-:S03]  /*9ef0*/  USEL UR39, UR39, URZ, !UP0 ;  /* 0x0000003f27277287 */ /* 0x000fc6000c000000 */
[----:B------:R-:W-:Y:S09]  /*9f00*/  @P0 BRA `(.L_x_172) ;  /* 0x0000000000d40947 */ /* 0x000ff20003800000 */
[----:B------:R-:W0:Y:S01]  /*9f10*/  LDC R9, c[0x0][0xbe8] ;  /* 0x0002fa00ff097b82 */ /* 0x000e220000000800 */
[----:B------:R-:W-:-:S04]  /*9f20*/  IMAD.U32 R2, RZ, RZ, UR41 ;  /* 0x00000029ff027e24 */ /* 0x000fc8000f8e00ff */
[----:B------:R-:W-:-:S04]  /*9f30*/  IMAD R2, R2, 0xc0, R7 ;  /* 0x000000c002027824 */ /* 0x000fc800078e0207 */
[----:B------:R-:W-:Y:S02]  /*9f40*/  VIADD R4, R2, 0xffffff80 ;  /* 0xffffff8002047836 */ /* 0x000fe40000000000 */
[----:B0----5:R-:W-:-:S05]  /*9f50*/  IMAD R3, R0, R9, RZ ;  /* 0x0000000900037224 */ /* 0x021fca00078e02ff */
[----:B------:R-:W-:-:S13]  /*9f60*/  ISETP.GE.AND P0, PT, R4, R3, PT ;  /* 0x000000030400720c */ /* 0x000fda0003f06270 */
[----:B------:R-:W-:Y:S05]  /*9f70*/  @P0 BRA `(.L_x_172) ;  /* 0x0000000000b80947 */ /* 0x000fea0003800000 */
[----:B------:R-:W-:Y:S01]  /*9f80*/  ISETP.NE.AND P0, PT, R9, 0x1, PT ;  /* 0x000000010900780c */ /* 0x000fe20003f05270 */
[----:B------:R-:W-:Y:S01]  /*9f90*/  UISETP.GT.AND UP2, UPT, UR44, 0x1, UPT ;  /* 0x000000012c00788c */ /* 0x000fe2000bf44270 */
[----:B------:R-:W-:Y:S01]  /*9fa0*/  IMAD.MOV.U32 R5, RZ, RZ, R4 ;  /* 0x000000ffff057224 */ /* 0x000fe200078e0004 */
[----:B------:R-:W-:Y:S02]  /*9fb0*/  UMOV UR8, 0x9b8 ;  /* 0x000009b800087882 */ /* 0x000fe40000000000 */
[----:B------:R-:W-:Y:S02]  /*9fc0*/  USEL UR17, UR8, 0x978, UP2 ;  /* 0x0000097808117887 */ /* 0x000fe40009000000 */
[----:B------:R-:W-:-:S06]  /*9fd0*/  USEL UR19, UR43, URZ, UP2 ;  /* 0x0000003f2b137287 */ /* 0x000fcc0009000000 */
[----:B------:R-:W0:Y:S04]  /*9fe0*/  @P0 LDC R3, c[0x0][0xbec] ;  /* 0x0002fb00ff030b82 */ /* 0x000e280000000800 */
[----:B------:R-:W-:Y:S01]  /*9ff0*/  ULDC.64 UR8, c[0x0][UR17+0x218] ;  /* 0x0000860011087abb */ /* 0x000fe20008000a00 */
[----:B------:R-:W-:Y:S01]  /*a000*/  ULDC.64 UR12, c[0x0][UR17+0x220] ;  /* 0x00008800110c7abb */ /* 0x000fe20008000a00 */
[----:B------:R-:W-:Y:S01]  /*a010*/  ULDC.64 UR14, c[0x0][UR17+0x228] ;  /* 0x00008a00110e7abb */ /* 0x000fe20008000a00 */
[----:B------:R-:W-:Y:S01]  /*a020*/  UIMAD.WIDE.U32 UR10, UR8, UR42, URZ ;  /* 0x0000002a080a72a5 */ /* 0x000fe2000f8e003f */
[----:B------:R-:W1:Y:S01]  /*a030*/  @P0 LDC R7, c[0x0][0xbf0] ;  /* 0x0002fc00ff070b82 */ /* 0x000e620000000800 */
[----:B------:R-:W-:Y:S02]  /*a040*/  UIMAD UR18, UR9, UR42, URZ ;  /* 0x0000002a091272a4 */ /* 0x000fe4000f8e023f */
[----:B------:R-:W-:-:S02]  /*a050*/  UIMAD UR13, UR13, UR38, URZ ;  /* 0x000000260d0d72a4 */ /* 0x000fc4000f8e023f */
[----:B------:R-:W-:Y:S02]  /*a060*/  UIMAD.WIDE.U32 UR20, UR14, UR19, URZ ;  /* 0x000000130e1472a5 */ /* 0x000fe4000f8e003f */
[----:B------:R-:W-:Y:S02]  /*a070*/  UIMAD.WIDE.U32 UR8, UR12, UR38, URZ ;  /* 0x000000260c0872a5 */ /* 0x000fe4000f8e003f */
[----:B------:R-:W-:Y:S02]  /*a080*/  UIMAD UR14, UR15, UR19, URZ ;  /* 0x000000130f0e72a4 */ /* 0x000fe4000f8e023f */
[----:B------:R-:W-:Y:S02]  /*a090*/  UIMAD UR13, UR12, UR39, UR13 ;  /* 0x000000270c0d72a4 */ /* 0x000fe4000f8e020d */
[----:B------:R-:W-:Y:S02]  /*a0a0*/  UIADD3 UR10, UP0, UP1, UR8, UR10, UR4 ;  /* 0x0000000a080a7290 */ /* 0x000fe4000f91e004 */
[----:B------:R-:W-:Y:S01]  /*a0b0*/  UIADD3 UR8, UR14, UR21, URZ ;  /* 0x000000150e087290 */ /* 0x000fe2000fffe03f */
[----:B0-----:R-:W-:Y:S01]  /*a0c0*/  @P0 IMAD.HI.U32 R2, R4, R3, RZ ;  /* 0x0000000304020227 */ /* 0x001fe200078e00ff */
[----:B------:R-:W-:-:S02]  /*a0d0*/  UIADD3 UR11, UR18, UR11, URZ ;  /* 0x0000000b120b7290 */ /* 0x000fc4000fffe03f */
[----:B------:R-:W-:Y:S01]  /*a0e0*/  UIADD3 UR13, UR9, UR13, URZ ;  /* 0x0000000d090d7290 */ /* 0x000fe2000fffe03f */
[----:B------:R-:W-:Y:S02]  /*a0f0*/  IMAD.U32 R3, RZ, RZ, UR21 ;  /* 0x00000015ff037e24 */ /* 0x000fe4000f8e00ff */
[----:B------:R-:W-:Y:S01]  /*a100*/  IMAD.U32 R6, RZ, RZ, UR8 ;  /* 0x00000008ff067e24 */ /* 0x000fe2000f8e00ff */
[----:B------:R-:W-:Y:S01]  /*a110*/  ULDC.64 UR8, c[0x0][UR17+0x210] ;  /* 0x0000840011087abb */ /* 0x000fe20008000a00 */
[----:B-1----:R-:W-:Y:S01]  /*a120*/  @P0 SHF.R.U32.HI R5, RZ, R7, R2 ;  /* 0x00000007ff050219 */ /* 0x002fe20000011602 */
[----:B------:R-:W-:-:S04]  /*a130*/  IMAD.U32 R2, RZ, RZ, UR20 ;  /* 0x00000014ff027e24 */ /* 0x000fc8000f8e00ff */
[--C-:B------:R-:W-:Y:S01]  /*a140*/  IMAD.MOV R7, RZ, RZ, -R5.reuse ;  /* 0x000000ffff077224 */ /* 0x100fe200078e0a05 */
[----:B------:R-:W-:Y:S01]  /*a150*/  IADD3 R2, P0, P1, R5, UR10, R2 ;  /* 0x0000000a05027c10 */ /* 0x000fe2000f91e002 */
[----:B------:R-:W-:Y:S01]  /*a160*/  UIADD3.X UR10, UR13, UR11, UR16, UP0, UP1 ;  /* 0x0000000b0d0a7290 */ /* 0x000fe200087e2410 */
[----:B------:R-:W-:Y:S01]  /*a170*/  SHF.R.S32.HI R5, RZ, 0x1f, R5 ;  /* 0x0000001fff057819 */ /* 0x000fe20000011405 */
[----:B------:R-:W-:-:S04]  /*a180*/  IMAD R7, R9, R7, R4 ;  /* 0x0000000709077224 */ /* 0x000fc800078e0204 */
[----:B------:R-:W-:Y:S01]  /*a190*/  IADD3.X R3, R5, UR10, R6, P0, P1 ;  /* 0x0000000a05037c10 */ /* 0x000fe200087e2406 */
[C---:B------:R-:W-:Y:S01]  /*a1a0*/  IMAD R9, R7.reuse, UR9, RZ ;  /* 0x0000000907097c24 */ /* 0x040fe2000f8e02ff */
[----:B------:R-:W-:Y:S01]  /*a1b0*/  SHF.R.S32.HI R4, RZ, 0x1f, R7 ;  /* 0x0000001fff047819 */ /* 0x000fe20000011407 */
[----:B------:R-:W-:Y:S01]  /*a1c0*/  ULDC.64 UR10, c[0x0][0xba8] ;  /* 0x0002ea00000a7ab9 */ /* 0x000fe20000000a00 */
[----:B------:R-:W-:Y:S01]  /*a1d0*/  @!UP2 ULDC UR10, c[0x0][0xb50] ;  /* 0x0002d400000aaab9 */ /* 0x000fe20000000800 */
[----:B------:R-:W-:Y:S01]  /*a1e0*/  IMAD.WIDE.U32 R2, R7, UR8, R2 ;  /* 0x0000000807027c25 */ /* 0x000fe2000f8e0002 */
[----:B------:R-:W-:-:S03]  /*a1f0*/  @!UP2 ULDC UR11, c[0x0][0xb54] ;  /* 0x0002d500000baab9 */ /* 0x000fc60000000800 */
[----:B------:R-:W-:Y:S01]  /*a200*/  IMAD R9, R4, UR8, R9 ;  /* 0x0000000804097c24 */ /* 0x000fe2000f8e0209 */
[----:B------:R-:W-:-:S03]  /*a210*/  LEA R4, P0, R2, UR10, 0x2 ;  /* 0x0000000a02047c11 */ /* 0x000fc6000f8010ff */
[----:B------:R-:W-:-:S05]  /*a220*/  IMAD.IADD R3, R3, 0x1, R9 ;  /* 0x0000000103037824 */ /* 0x000fca00078e0209 */
[----:B------:R-:W-:Y:S01]  /*a230*/  LEA.HI.X R5, R2, UR11, R3, 0x2, P0 ;  /* 0x0000000b02057c11 */ /* 0x000fe200080f1403 */
[----:B------:R-:W-:-:S05]  /*a240*/  IMAD.MOV.U32 R3, RZ, RZ, -0x800000 ;  /* 0xff800000ff037424 */ /* 0x000fca00078e00ff */
[----:B------:R0:W-:Y:S02]  /*a250*/  STG.E desc[UR52][R4.64], R3 ;  /* 0x0000000304007986 */ /* 0x0001e4000c101934 */
.L_x_172:
[----:B------:R-:W-:Y:S05]  /*a260*/  BSYNC B1 ;  /* 0x0000000000017941 */ /* 0x000fea0003800000 */
.L_x_171:
[----:B------:R-:W-:-:S06]  /*a270*/  UISETP.GT.AND UP0, UPT, UR44, 0x1, UPT ;  /* 0x000000012c00788c */ /* 0x000fcc000bf04270 */
[----:B------:R-:W-:-:S13]  /*a280*/  PLOP3.LUT P0, PT, PT, PT, UP0, 0x80, 0x0 ;  /* 0x000000000000781c */ /* 0x000fda0003f0f008 */
[----:B------:R-:W-:Y:S05]  /*a290*/  @P0 BRA `(.L_x_167) ;  /* 0x0000000400680947 */ /* 0x000fea0003800000 */
[----:B------:R-:W1:Y:S01]  /*a2a0*/  LDC R11, c[0x0][0xbe8] ;  /* 0x0002fa00ff0b7b82 */ /* 0x000e620000000800 */
[--C-:B------:R-:W-:Y:S01]  /*a2b0*/  SHF.R.S32.HI R2, RZ, 0x1f, R10.reuse ;  /* 0x0000001fff027819 */ /* 0x100fe2000001140a */
[----:B------:R-:W-:Y:S01]  /*a2c0*/  ULDC.64 UR12, c[0x0][0xaa0] ;  /* 0x0002a800000c7ab9 */ /* 0x000fe20000000a00 */
[----:B------:R-:W-:Y:S01]  /*a2d0*/  SHF.R.S32.HI R8, RZ, 0x1f, R10 ;  /* 0x0000001fff087819 */ /* 0x000fe2000001140a */
[----:B------:R-:W-:Y:S01]  /*a2e0*/  UIMAD UR10, UR16, UR12, URZ ;  /* 0x0000000c100a72a4 */ /* 0x000fe2000f8e023f */
[-C--:B------:R-:W-:Y:S01]  /*a2f0*/  LEA.HI R2, R2, R10.reuse, RZ, 0x2 ;  /* 0x0000000a02027211 */ /* 0x080fe200078f10ff */
[----:B------:R-:W-:Y:S01]  /*a300*/  UIMAD.WIDE.U32 UR8, UR4, UR12, URZ ;  /* 0x0000000c040872a5 */ /* 0x000fe2000f8e003f */
[----:B------:R-:W-:Y:S01]  /*a310*/  LEA.HI R8, R8, R10, RZ, 0x2 ;  /* 0x0000000a08087211 */ /* 0x000fe200078f10ff */
[----:B------:R-:W-:Y:S01]  /*a320*/  UIMAD UR10, UR4, UR13, UR10 ;  /* 0x0000000d040a72a4 */ /* 0x000fe2000f8e020a */
[----:B------:R-:W-:Y:S01]  /*a330*/  LOP3.LUT R2, R2, 0xfffffffc, RZ, 0xc0, !PT ;  /* 0xfffffffc02027812 */ /* 0x000fe200078ec0ff */
[----:B0-----:R-:W-:Y:S01]  /*a340*/  IMAD.U32 R5, RZ, RZ, UR41 ;  /* 0x00000029ff057e24 */ /* 0x001fe2000f8e00ff */
[----:B------:R-:W-:Y:S01]  /*a350*/  SHF.R.S32.HI R8, RZ, 0x2, R8 ;  /* 0x00000002ff087819 */ /* 0x000fe20000011408 */
[----:B------:R-:W-:Y:S01]  /*a360*/  UIADD3 UR9, UR9, UR10, URZ ;  /* 0x0000000a09097290 */ /* 0x000fe2000fffe03f */
[----:B------:R-:W-:Y:S01]  /*a370*/  IMAD.U32 R6, RZ, RZ, UR41 ;  /* 0x00000029ff067e24 */ /* 0x000fe2000f8e00ff */
[----:B------:R-:W-:Y:S01]  /*a380*/  BSSY B1, `(.L_x_173) ;  /* 0x000003a000017945 */ /* 0x000fe20003800000 */
[----:B------:R-:W-:Y:S01]  /*a390*/  IMAD.IADD R2, R10, 0x1, -R2 ;  /* 0x000000010a027824 */ /* 0x000fe200078e0a02 */
[----:B------:R-:W-:Y:S01]  /*a3a0*/  ULDC.64 UR10, c[0x0][0xae8] ;  /* 0x0002ba00000a7ab9 */ /* 0x000fe20000000a00 */
[----:B------:R-:W-:Y:S01]  /*a3b0*/  SHF.R.S32.HI R10, RZ, 0x1f, R18 ;  /* 0x0000001fff0a7819 */ /* 0x000fe20000011412 */
[----:B------:R-:W-:Y:S01]  /*a3c0*/  UIMAD.WIDE.U32 UR8, UR42, UR10, UR8 ;  /* 0x0000000a2a0872a5 */ /* 0x000fe2000f8e0008 */
[----:B------:R-:W-:Y:S01]  /*a3d0*/  IMAD R2, R2, 0x60, R8 ;  /* 0x0000006002027824 */ /* 0x000fe200078e0208 */
[----:B------:R-:W-:-:S02]  /*a3e0*/  SHF.R.S32.HI R14, RZ, 0x1f, R17 ;  /* 0x0000001fff0e7819 */ /* 0x000fc40000011411 */
[----:B------:R-:W-:Y:S01]  /*a3f0*/  UIMAD UR9, UR42, UR11, UR9 ;  /* 0x0000000b2a0972a4 */ /* 0x000fe2000f8e0209 */
[----:B------:R-:W-:Y:S01]  /*a400*/  IMAD R4, R5, 0xc0, R2 ;  /* 0x000000c005047824 */ /* 0x000fe200078e0202 */
[----:B-1----:R-:W-:Y:S01]  /*a410*/  ISETP.NE.AND P0, PT, R11, 0x1, PT ;  /* 0x000000010b00780c */ /* 0x002fe20003f05270 */
[----:B------:R-:W-:Y:S02]  /*a420*/  ULDC.64 UR10, c[0x0][0xaf0] ;  /* 0x0002bc00000a7ab9 */ /* 0x000fe40000000a00 */
[----:B------:R-:W-:Y:S01]  /*a430*/  UIMAD UR39, UR39, UR10, URZ ;  /* 0x0000000a272772a4 */ /* 0x000fe2000f8e023f */
[----:B------:R-:W-:-:S03]  /*a440*/  IMAD.MOV.U32 R5, RZ, RZ, R4 ;  /* 0x000000ffff057224 */ /* 0x000fc600078e0004 */
[----:B------:R-:W-:Y:S02]  /*a450*/  UIMAD UR4, UR38, UR11, UR39 ;  /* 0x0000000b260472a4 */ /* 0x000fe4000f8e0227 */
[----:B------:R-:W-:-:S03]  /*a460*/  UIMAD.WIDE.U32 UR38, UR38, UR10, UR8 ;  /* 0x0000000a262672a5 */ /* 0x000fc6000f8e0008 */
[----:B------:R-:W-:Y:S01]  /*a470*/  ULDC.64 UR8, c[0x0][0xae0] ;  /* 0x0002b80000087ab9 */ /* 0x000fe20000000a00 */
[----:B------:R-:W0:Y:S01]  /*a480*/  @P0 LDC R3, c[0x0][0xbec] ;  /* 0x0002fb00ff030b82 */ /* 0x000e220000000800 */
[----:B------:R-:W-:-:S07]  /*a490*/  UIADD3 UR4, UR39, UR4, URZ ;  /* 0x0000000427047290 */ /* 0x000fce000fffe03f */
[----:B------:R-:W1:Y:S01]  /*a4a0*/  @P0 LDC R7, c[0x0][0xbf0] ;  /* 0x0002fc00ff070b82 */ /* 0x000e620000000800 */
[----:B0-----:R-:W-:-:S04]  /*a4b0*/  @P0 IMAD.HI.U32 R2, R4, R3, RZ ;  /* 0x0000000304020227 */ /* 0x001fc800078e00ff */
[----:B------:R-:W-:Y:S02]  /*a4c0*/  IMAD.U32 R3, RZ, RZ, UR39 ;  /* 0x00000027ff037e24 */ /* 0x000fe4000f8e00ff */
[----:B------:R-:W-:Y:S01]  /*a4d0*/  IMAD.U32 R3, RZ, RZ, UR4 ;  /* 0x00000004ff037e24 */ /* 0x000fe2000f8e00ff */
[----:B-1----:R-:W-:-:S04]  /*a4e0*/  @P0 SHF.R.U32.HI R5, RZ, R7, R2 ;  /* 0x00000007ff050219 */ /* 0x002fc80000011602 */
[--C-:B------:R-:W-:Y:S01]  /*a4f0*/  SHF.R.S32.HI R2, RZ, 0x1f, R5.reuse ;  /* 0x0000001fff027819 */ /* 0x100fe20000011405 */
[----:B------:R-:W-:-:S04]  /*a500*/  IMAD.MOV R7, RZ, RZ, -R5 ;  /* 0x000000ffff077224 */ /* 0x000fc800078e0a05 */
[----:B------:R-:W-:Y:S02]  /*a510*/  IMAD R7, R11, R7, R4 ;  /* 0x000000070b077224 */ /* 0x000fe400078e0204 */
[----:B------:R-:W-:Y:S02]  /*a520*/  IMAD R4, R2, UR8, RZ ;  /* 0x0000000802047c24 */ /* 0x000fe4000f8e02ff */
[----:B------:R-:W-:Y:S02]  /*a530*/  IMAD.U32 R2, RZ, RZ, UR38 ;  /* 0x00000026ff027e24 */ /* 0x000fe4000f8e00ff */
[C---:B------:R-:W-:Y:S01]  /*a540*/  IMAD R9, R5.reuse, UR9, R4 ;  /* 0x0000000905097c24 */ /* 0x040fe2000f8e0204 */
[----:B------:R-:W-:Y:S01]  /*a550*/  SHF.R.S32.HI R4, RZ, 0x1f, R7 ;  /* 0x0000001fff047819 */ /* 0x000fe20000011407 */
[----:B------:R-:W-:Y:S01]  /*a560*/  IMAD.WIDE.U32 R2, R5, UR8, R2 ;  /* 0x0000000805027c25 */ /* 0x000fe2000f8e0002 */
[----:B------:R-:W-:-:S03]  /*a570*/  ULDC.64 UR8, c[0x0][0xad8] ;  /* 0x0002b60000087ab9 */ /* 0x000fc60000000a00 */
[----:B------:R-:W-:Y:S02]  /*a580*/  IMAD R4, R4, UR8, RZ ;  /* 0x0000000804047c24 */ /* 0x000fe4000f8e02ff */
[----:B------:R-:W-:Y:S02]  /*a590*/  IMAD.IADD R3, R3, 0x1, R9 ;  /* 0x0000000103037824 */ /* 0x000fe400078e0209 */
[----:B-----5:R-:W-:Y:S02]  /*a5a0*/  IMAD R11, R0, R11, RZ ;  /* 0x0000000b000b7224 */ /* 0x020fe400078e02ff */
[----:B------:R-:W-:Y:S02]  /*a5b0*/  IMAD R0, R6, 0xc0, R8 ;  /* 0x000000c006007824 */ /* 0x000fe400078e0208 */
[C---:B------:R-:W-:Y:S02]  /*a5c0*/  IMAD R5, R7.reuse, UR9, R4 ;  /* 0x0000000907057c24 */ /* 0x040fe4000f8e0204 */
[----:B------:R-:W-:Y:S01]  /*a5d0*/  IMAD.WIDE.U32 R2, R7, UR8, R2 ;  /* 0x0000000807027c25 */ /* 0x000fe2000f8e0002 */
[----:B------:R-:W-:Y:S01]  /*a5e0*/  ISETP.GE.AND P0, PT, R0, R11, PT ;  /* 0x0000000b0000720c */ /* 0x000fe20003f06270 */
[----:B------:R-:W-:-:S02]  /*a5f0*/  ULDC.64 UR8, c[0x0][0xa80] ;  /* 0x0002a00000087ab9 */ /* 0x000fc40000000a00 */
[----:B------:R-:W-:Y:S01]  /*a600*/  IMAD.IADD R3, R3, 0x1, R5 ;  /* 0x0000000103037824 */ /* 0x000fe200078e0205 */
[----:B------:R-:W-:-:S04]  /*a610*/  LEA R4, P1, R2, UR8, 0x1 ;  /* 0x0000000802047c11 */ /* 0x000fc8000f8208ff */
[----:B------:R-:W-:Y:S02]  /*a620*/  LEA.HI.X R5, R2, UR9, R3, 0x1, P1 ;  /* 0x0000000902057c11 */ /* 0x000fe400088f0c03 */
[----:B------:R0:W1:Y:S04]  /*a630*/  SHFL.IDX PT, R2, R4, RZ, 0x1c1f ;  /* 0x001c1fff04027589 */ /* 0x00006800000e0000 */
[----:B------:R0:W2:Y:S01]  /*a640*/  SHFL.IDX PT, R3, R5, RZ, 0x1c1f ;  /* 0x001c1fff05037589 */ /* 0x0000a200000e0000 */
[----:B------:R-:W-:Y:S05]  /*a650*/  @P0 BRA `(.L_x_174) ;  /* 0x0000000000300947 */ /* 0x000fea0003800000 */
        /* <DEDUP_REMOVED lines=9> */
[----:B------:R3:W-:Y:S04]  /*a6f0*/  @!P2 ST.E.128 desc[UR52][R6.64], RZ ;  /* 0x000000ff0600a985 */ /* 0x0007e8000c101d34 */
[----:B------:R3:W-:Y:S04]  /*a700*/  @!P3 ST.E.128 desc[UR52][R8.64], RZ ;  /* 0x000000ff0800b985 */ /* 0x0007e8000c101d34 */
[----:B------:R3:W-:Y:S02]  /*a710*/  @!P4 ST.E.128 desc[UR52][R12.64], RZ ;  /* 0x000000ff0c00c985 */ /* 0x0007e4000c101d34 */
.L_x_174:
[----:B------:R-:W-:Y:S05]  /*a720*/  BSYNC B1 ;  /* 0x0000000000017941 */ /* 0x000fea0003800000 */
.L_x_173:
[----:B------:R-:W-:Y:S01]  /*a730*/  VIADD R0, R0, 0x60 ;  /* 0x0000006000007836 */ /* 0x000fe20000000000 */
[----:B--2---:R2:W4:Y:S04]  /*a740*/  SHFL.IDX PT, R3, R5, 0x1, 0x1c1f ;  /* 0x003c1f0005037f89 */ /* 0x00452800000e0000 */
[----:B------:R-:W-:Y:S01]  /*a750*/  ISETP.GE.AND P0, PT, R0, R11, PT ;  /* 0x0000000b0000720c */ /* 0x000fe20003f06270 */
[----:B-1----:R2:W1:-:S12]  /*a760*/  SHFL.IDX PT, R2, R4, 0x1, 0x1c1f ;  /* 0x003c1f0004027f89 */ /* 0x00245800000e0000 */
[----:B--2---:R-:W-:Y:S05]  /*a770*/  @P0 BRA `(.L_x_167) ;  /* 0x0000000000300947 */ /* 0x004fea0003800000 */
[----:B------:R-:W-:Y:S02]  /*a780*/  ULDC UR4, c[0x0][0xac8] ;  /* 0x0002b20000047ab9 */ /* 0x000fe40000000800 */
[----:B------:R-:W-:Y:S02]  /*a790*/  ISETP.GE.AND P3, PT, R17, UR4, PT ;  /* 0x0000000411007c0c */ /* 0x000fe4000bf66270 */
[----:B------:R-:W-:Y:S02]  /*a7a0*/  ISETP.GE.AND P4, PT, R18, UR4, PT ;  /* 0x0000000412007c0c */ /* 0x000fe4000bf86270 */
[----:B------:R-:W-:-:S09]  /*a7b0*/  ISETP.GE.AND P2, PT, R16, UR4, PT ;  /* 0x0000000410007c0c */ /* 0x000fd2000bf46270 */
[CC--:B-1-3--:R-:W-:Y:S02]  /*a7c0*/  @!P3 LEA R6, P0, R17.reuse, R2.reuse, 0x1 ;  /* 0x000000021106b211 */ /* 0x0cafe400078008ff */
[----:B------:R-:W-:Y:S02]  /*a7d0*/  @!P4 LEA R8, P1, R18, R2, 0x1 ;  /* 0x000000021208c211 */ /* 0x000fe400078208ff */
[----:B0---4-:R-:W-:Y:S01]  /*a7e0*/  @!P2 IMAD.WIDE R4, R16, 0x2, R2 ;  /* 0x000000021004a825 */ /* 0x011fe200078e0202 */
[-C--:B------:R-:W-:Y:S02]  /*a7f0*/  @!P3 LEA.HI.X R7, R17, R3.reuse, R14, 0x1, P0 ;  /* 0x000000031107b211 */ /* 0x080fe400000f0c0e */
[----:B------:R-:W-:Y:S02]  /*a800*/  @!P4 LEA.HI.X R9, R18, R3, R10, 0x1, P1 ;  /* 0x000000031209c211 */ /* 0x000fe400008f0c0a */
[----:B------:R2:W-:Y:S04]  /*a810*/  @!P2 ST.E.128 desc[UR52][R4.64], RZ ;  /* 0x000000ff0400a985 */ /* 0x0005e8000c101d34 */
[----:B------:R2:W-:Y:S04]  /*a820*/  @!P3 ST.E.128 desc[UR52][R6.64], RZ ;  /* 0x000000ff0600b985 */ /* 0x0005e8000c101d34 */
[----:B------:R2:W-:Y:S02]  /*a830*/  @!P4 ST.E.128 desc[UR52][R8.64], RZ ;  /* 0x000000ff0800c985 */ /* 0x0005e4000c101d34 */
.L_x_167:
[----:B------:R-:W-:Y:S05]  /*a840*/  BSYNC B0 ;  /* 0x0000000000007941 */ /* 0x000fea0003800000 */
.L_x_161:
[----:B------:R-:W-:Y:S02]  /*a850*/  ULDC UR4, c[0x0][0xc3c] ;  /* 0x00030f0000047ab9 */ /* 0x000fe40000000800 */
[----:B------:R-:W-:-:S06]  /*a860*/  UISETP.GE.AND UP0, UPT, UR7, UR4, UPT ;  /* 0x000000040700728c */ /* 0x000fcc000bf06270 */
[----:B------:R-:W-:-:S13]  /*a870*/  PLOP3.LUT P0, PT, PT, PT, UP0, 0x80, 0x0 ;  /* 0x000000000000781c */ /* 0x000fda0003f0f008 */
[----:B------:R-:W-:Y:S05]  /*a880*/  @!P0 BRA `(.L_x_175) ;  /* 0xffffff6400c88947 */ /* 0x000fea000383ffff */
[----:B------:R-:W-:Y:S05]  /*a890*/  EXIT ;  /* 0x000000000000794d */ /* 0x000fea0003800000 */
.L_x_134:
[----:B------:R-:W-:-:S08]  /*a8a0*/  NOP ;  /* 0x0000000000007918 */ /* 0x000fd00000000000 */
[----:B------:R-:W0:-:S00]  /*a8b0*/  USETMAXREG.DEALLOC.CTAPOOL 0x20 ;  /* 0x00000020000079c8 */ /* 0x000e0000080e0500 */
[----:B0-----:R-:W-:Y:S01]  /*a8c0*/  LOP3.LUT R2, R0, 0x3, RZ, 0xc0, !PT ;  /* 0x0000000300027812 */ /* 0x001fe200078ec0ff */
[----:B------:R-:W-:Y:S01]  /*a8d0*/  IMAD.MOV.U32 R6, RZ, RZ, RZ ;  /* 0x000000ffff067224 */ /* 0x000fe200078e00ff */
[----:B------:R-:W-:-:S04]  /*a8e0*/  LOP3.LUT R23, R23, 0xfffffffd, RZ, 0xc0, !PT ;  /* 0xfffffffd17177812 */ /* 0x000fc800078ec0ff */
[----:B------:R-:W0:Y:S02]  /*a8f0*/  SHFL.IDX PT, R2, R2, RZ, 0x1f ;  /* 0x00001fff02027589 */ /* 0x000e2400000e0000 */
[----:B0-----:R-:W-:-:S13]  /*a900*/  ISETP.NE.AND P0, PT, R2, RZ, PT ;  /* 0x000000ff0200720c */ /* 0x001fda0003f05270 */
[----:B------:R-:W-:Y:S01]  /*a910*/  @P0 LOP3.LUT R23, R23, 0x2, RZ, 0xfc, !PT ;  /* 0x0000000217170812 */ /* 0x000fe200078efcff */
[----:B------:R-:W-:Y:S06]  /*a920*/  @!P0 BRA `(.L_x_176) ;  /* 0x0000000000208947 */ /* 0x000fec0003800000 */
[----:B------:R-:W0:Y:S08]  /*a930*/  S2UR UR5, SR_CgaCtaId ;  /* 0x00000000000579c3 */ /* 0x000e300000008800 */
[----:B------:R-:W-:Y:S06]  /*a940*/  BAR.SYNC.DEFER_BLOCKING 0x5, 0x200 ;  /* 0x0148000000007b1d */ /* 0x000fec0000010000 */
[----:B------:R-:W-:-:S02]  /*a950*/  UMOV UR4, 0x400 ;  /* 0x0000040000047882 */ /* 0x000fc40000000000 */
[----:B0-----:R-:W-:-:S09]  /*a960*/  ULEA UR4, UR5, UR4, 0x18 ;  /* 0x0000000405047291 */ /* 0x001fd2000f8ec03f */
[----:B------:R-:W0:Y:S02]  /*a970*/  LDS.128 R24, [UR4+0x19cd0] ;  /* 0x019cd004ff187984 */ /* 0x000e240008000c00 */
[----:B0-----:R-:W-:Y:S01]  /*a980*/  R2UR UR43, R27 ;  /* 0x000000001b2b72ca */ /* 0x001fe200000e0000 */
[----:B------:R-:W-:Y:S06]  /*a990*/  BAR.ARV 0x4, 0x200 ;  /* 0x0108000000007b1d */ /* 0x000fec0000002000 */
[----:B------:R-:W-:Y:S08]  /*a9a0*/  BRA `(.L_x_177) ;  /* 0x0000000800a87947 */ /* 0x000ff00003800000 */
.L_x_176:
[----:B------:R-:W0:Y:S01]  /*a9b0*/  S2R R2, SR_TID.X ;  /* 0x0000000000027919 */ /* 0x000e220000002100 */
[----:B------:R-:W-:Y:S01]  /*a9c0*/  ULDC UR4, c[0x0][0xc3c] ;  /* 0x00030f0000047ab9 */ /* 0x000fe20000000800 */
[----:B------:R-:W-:Y:S01]  /*a9d0*/  IMAD.MOV.U32 R9, RZ, RZ, RZ ;  /* 0x000000ffff097224 */ /* 0x000fe200078e00ff */
[----:B------:R-:W1:Y:S01]  /*a9e0*/  LDC R24, c[0x0][0xc38] ;  /* 0x00030e00ff187b82 */ /* 0x000e620000000800 */
[----:B0-----:R-:W-:-:S04]  /*a9f0*/  LOP3.LUT R7, R2, 0x1f, RZ, 0xc0, !PT ;  /* 0x0000001f02077812 */ /* 0x001fc800078ec0ff */
[----:B------:R-:W-:-:S04]  /*aa00*/  ISETP.NE.AND P0, PT, R7, 0x1f, PT ;  /* 0x0000001f0700780c */ /* 0x000fc80003f05270 */
[----:B------:R-:W-:-:S13]  /*aa10*/  ISETP.GE.OR P1, PT, R7, UR4, !P0 ;  /* 0x0000000407007c0c */ /* 0x000fda000c726670 */
[----:B------:R-:W0:Y:S08]  /*aa20*/  @!P1 LDC.64 R4, c[0x0][0xc80] ;  /* 0x00032000ff049b82 */ /* 0x000e300000000a00 */
[----:B------:R-:W2:Y:S01]  /*aa30*/  @!P1 LDC.64 R2, c[0x0][0xc78] ;  /* 0x00031e00ff029b82 */ /* 0x000ea20000000a00 */
[----:B0-----:R-:W-:-:S05]  /*aa40*/  @!P1 IMAD.WIDE.U32 R4, R7, 0x4, R4 ;  /* 0x0000000407049825 */ /* 0x001fca00078e0004 */
[----:B------:R-:W3:Y:S01]  /*aa50*/  @!P1 LDG.E R6, desc[UR52][R4.64] ;  /* 0x0000003404069981 */ /* 0x000ee2000c1e1900 */
[----:B--2---:R-:W-:-:S05]  /*aa60*/  @!P1 IMAD.WIDE.U32 R2, R7, 0x4, R2 ;  /* 0x0000000407029825 */ /* 0x004fca00078e0002 */
[----:B------:R-:W3:Y:S01]  /*aa70*/  @!P1 LDG.E R9, desc[UR52][R2.64] ;  /* 0x0000003402099981 */ /* 0x000ee2000c1e1900 */
[C---:B------:R-:W-:Y:S02]  /*aa80*/  ISETP.NE.AND P1, PT, R7.reuse, RZ, PT ;  /* 0x000000ff0700720c */ /* 0x040fe40003f25270 */
[C---:B------:R-:W-:Y:S02]  /*aa90*/  ISETP.GE.U32.AND P2, PT, R7.reuse, 0x2, PT ;  /* 0x000000020700780c */ /* 0x040fe40003f46070 */
[C---:B------:R-:W-:Y:S02]  /*aaa0*/  ISETP.GE.U32.AND P3, PT, R7.reuse, 0x4, PT ;  /* 0x000000040700780c */ /* 0x040fe40003f66070 */
[C---:B------:R-:W-:Y:S02]  /*aab0*/  ISETP.GE.U32.AND P4, PT, R7.reuse, 0x8, PT ;  /* 0x000000080700780c */ /* 0x040fe40003f86070 */
[----:B------:R-:W-:Y:S01]  /*aac0*/  ISETP.GE.U32.AND P5, PT, R7, 0x10, PT ;  /* 0x000000100700780c */ /* 0x000fe20003fa6070 */
[----:B------:R-:W-:Y:S01]  /*aad0*/  UMOV UR43, URZ ;  /* 0x0000003f002b7c82 */ /* 0x000fe20008000000 */
[----:B---3--:R-:W-:-:S05]  /*aae0*/  IMAD R8, R6, R9, RZ ;  /* 0x0000000906087224 */ /* 0x008fca00078e02ff */
[----:B------:R-:W0:Y:S02]  /*aaf0*/  SHFL.UP PT, R10, R8, 0x1, RZ ;  /* 0x04200000080a7989 */ /* 0x000e2400000e00ff */
[----:B0-----:R-:W-:-:S05]  /*ab00*/  SEL R11, R10, RZ, P1 ;  /* 0x000000ff0a0b7207 */ /* 0x001fca0000800000 */
[----:B------:R-:W-:-:S05]  /*ab10*/  IMAD.IADD R11, R8, 0x1, R11 ;  /* 0x00000001080b7824 */ /* 0x000fca00078e020b */
        /* <DEDUP_REMOVED lines=9> */
[----:B------:R-:W0:Y:S01]  /*abb0*/  SHFL.UP PT, R4, R2, 0x10, RZ ;  /* 0x0600000002047989 */ /* 0x000e2200000e00ff */
[----:B------:R-:W2:Y:S01]  /*abc0*/  S2R R11, SR_CTAID.X ;  /* 0x00000000000b7919 */ /* 0x000ea20000002500 */
[----:B0-----:R-:W-:-:S05]  /*abd0*/  SEL R5, R4, RZ, P5 ;  /* 0x000000ff04057207 */ /* 0x001fca0002800000 */
[----:B------:R-:W-:-:S05]  /*abe0*/  IMAD.IADD R5, R2, 0x1, R5 ;  /* 0x0000000102057824 */ /* 0x000fca00078e0205 */
[----:B------:R-:W1:Y:S02]  /*abf0*/  SHFL.IDX PT, R13, R5, 0x1f, 0x1f ;  /* 0x03e01f00050d7f89 */ /* 0x000e6400000e0000 */
[----:B-1----:R-:W-:-:S05]  /*ac00*/  IMAD R8, R13, R24, RZ ;  /* 0x000000180d087224 */ /* 0x002fca00078e02ff */
[----:B--2---:R-:W-:Y:S01]  /*ac10*/  ISETP.GT.AND P6, PT, R8, R11, PT ;  /* 0x0000000b0800720c */ /* 0x004fe20003fc4270 */
[----:B------:R-:W-:-:S12]  /*ac20*/  IMAD.MOV.U32 R3, RZ, RZ, R8 ;  /* 0x000000ffff037224 */ /* 0x000fd800078e0008 */
[----:B------:R-:W-:Y:S05]  /*ac30*/  @P6 BRA `(.L_x_178) ;  /* 0x0000000000a86947 */ /* 0x000fea0003800000 */
[----:B------:R-:W-:Y:S01]  /*ac40*/  IMAD.MOV.U32 R8, RZ, RZ, R3 ;  /* 0x000000ffff087224 */ /* 0x000fe200078e0003 */
[----:B------:R-:W-:Y:S01]  /*ac50*/  UMOV UR43, URZ ;  /* 0x0000003f002b7c82 */ /* 0x000fe20008000000 */
[----:B------:R-:W-:-:S05]  /*ac60*/  ULDC UR5, c[0x0][0xc3c] ;  /* 0x00030f0000057ab9 */ /* 0x000fca0000000800 */
.L_x_180:
[----:B------:R-:W-:-:S03]  /*ac70*/  UIADD3 UR4, UR43, 0x1f, URZ ;  /* 0x0000001f2b047890 */ /* 0x000fc6000fffe03f */
[----:B------:R-:W-:Y:S01]  /*ac80*/  ULDC UR43, c[0x0][0xc3c] ;  /* 0x00030f00002b7ab9 */ /* 0x000fe20000000800 */
[----:B------:R-:W-:-:S06]  /*ac90*/  UISETP.GE.AND UP0, UPT, UR4, UR5, UPT ;  /* 0x000000050400728c */ /* 0x000fcc000bf06270 */
[----:B------:R-:W-:-:S13]  /*aca0*/  PLOP3.LUT P6, PT, PT, PT, UP0, 0x40, 0x0 ;  /* 0x000000000000781c */ /* 0x000fda0003fce808 */
[----:B------:R-:W-:Y:S05]  /*acb0*/  @!P6 BRA `(.L_x_179) ;  /* 0x0000000400bce947 */ /* 0x000fea0003800000 */
[----:B------:R-:W-:Y:S01]  /*acc0*/  UMOV UR43, UR4 ;  /* 0x00000004002b7c82 */ /* 0x000fe20008000000 */
[----:B------:R-:W-:Y:S01]  /*acd0*/  IMAD.MOV.U32 R6, RZ, RZ, RZ ;  /* 0x000000ffff067224 */ /* 0x000fe200078e00ff */
[----:B------:R-:W0:Y:S01]  /*ace0*/  LDC R24, c[0x0][0xc38] ;  /* 0x00030e00ff187b82 */ /* 0x000e220000000800 */
[----:B------:R-:W-:-:S05]  /*acf0*/  VIADD R9, R7, UR43 ;  /* 0x0000002b07097c36 */ /* 0x000fca0008000000 */
[----:B------:R-:W-:-:S13]  /*ad00*/  ISETP.GE.OR P6, PT, R9, UR5, !P0 ;  /* 0x0000000509007c0c */ /* 0x000fda000c7c6670 */
[----:B------:R-:W1:Y:S08]  /*ad10*/  @!P6 LDC.64 R4, c[0x0][0xc80] ;  /* 0x00032000ff04eb82 */ /* 0x000e700000000a00 */
[----:B------:R-:W2:Y:S01]  /*ad20*/  @!P6 LDC.64 R2, c[0x0][0xc78] ;  /* 0x00031e00ff02eb82 */ /* 0x000ea20000000a00 */
[----:B-1----:R-:W-:-:S05]  /*ad30*/  @!P6 IMAD.WIDE R4, R9, 0x4, R4 ;  /* 0x000000040904e825 */ /* 0x002fca00078e0204 */
[----:B------:R-:W3:Y:S01]  /*ad40*/  @!P6 LDG.E R6, desc[UR52][R4.64] ;  /* 0x000000340406e981 */ /* 0x000ee2000c1e1900 */
[----:B--2---:R-:W-:-:S04]  /*ad50*/  @!P6 IMAD.WIDE R2, R9, 0x4, R2 ;  /* 0x000000040902e825 */ /* 0x004fc800078e0202 */
[----:B------:R-:W-:-:S06]  /*ad60*/  IMAD.MOV.U32 R9, RZ, RZ, RZ ;  /* 0x000000ffff097224 */ /* 0x000fcc00078e00ff */
[----:B------:R-:W3:Y:S02]  /*ad70*/  @!P6 LDG.E R9, desc[UR52][R2.64] ;  /* 0x000000340209e981 */ /* 0x000ee4000c1e1900 */
[----:B---3--:R-:W-:-:S05]  /*ad80*/  IMAD R15, R6, R9, RZ ;  /* 0x00000009060f7224 */ /* 0x008fca00078e02ff */
[----:B------:R-:W1:Y:S02]  /*ad90*/  SHFL.UP PT, R10, R15, 0x1, RZ ;  /* 0x042000000f0a7989 */ /* 0x000e6400000e00ff */
[----:B-1----:R-:W-:-:S05]  /*ada0*/  SEL R10, R10, RZ, P1 ;  /* 0x000000ff0a0a7207 */ /* 0x002fca0000800000 */
[----:B------:R-:W-:-:S05]  /*adb0*/  IMAD.IADD R10, R15, 0x1, R10 ;  /* 0x000000010f0a7824 */ /* 0x000fca00078e020a */
        /* <DEDUP_REMOVED lines=12> */
[----:B------:R-:W0:Y:S02]  /*ae80*/  SHFL.IDX PT, R15, R5, 0x1f, 0x1f ;  /* 0x03e01f00050f7f89 */ /* 0x000e2400000e0000 */
[----:B0-----:R-:W-:-:S04]  /*ae90*/  IMAD R15, R15, R24, RZ ;  /* 0x000000180f0f7224 */ /* 0x001fc800078e02ff */
[----:B------:R-:W-:-:S05]  /*aea0*/  IMAD.IADD R8, R15, 0x1, R8 ;  /* 0x000000010f087824 */ /* 0x000fca00078e0208 */
[----:B------:R-:W-:-:S13]  /*aeb0*/  ISETP.GT.AND P6, PT, R8, R11, PT ;  /* 0x0000000b0800720c */ /* 0x000fda0003fc4270 */
[----:B------:R-:W-:Y:S05]  /*aec0*/  @!P6 BRA `(.L_x_180) ;  /* 0xfffffffc0068e947 */ /* 0x000fea000383ffff */
[----:B------:R-:W-:-:S07]  /*aed0*/  IMAD.MOV.U32 R3, RZ, RZ, R15 ;  /* 0x000000ffff037224 */ /* 0x000fce00078e000f */
.L_x_178:
[----:B------:R-:W-:-:S04]  /*aee0*/  IMAD.IADD R10, R8, 0x1, -R3 ;  /* 0x00000001080a7824 */ /* 0x000fc800078e0a03 */
[----:B------:R-:W-:-:S05]  /*aef0*/  IMAD R2, R5, R24, R10 ;  /* 0x0000001805027224 */ /* 0x000fca00078e020a */
[----:B------:R-:W-:-:S13]  /*af00*/  ISETP.GT.AND P0, PT, R2, R11, PT ;  /* 0x0000000b0200720c */ /* 0x000fda0003f04270 */
[----:B------:R-:W-:Y:S02]  /*af10*/  VOTEU.ANY UR5, UPT, !P0 ;  /* 0x0000000000057886 */ /* 0x000fe400040e0100 */
[----:B------:R-:W-:Y:S02]  /*af20*/  UPOPC UR4, UR5 ;  /* 0x00000005000472bf */ /* 0x000fe40008000000 */
[----:B------:R-:W-:-:S04]  /*af30*/  ISETP.NE.AND P0, PT, RZ, UR5, PT ;  /* 0x00000005ff007c0c */ /* 0x000fc8000bf05270 */
[----:B------:R-:W-:Y:S02]  /*af40*/  IMAD.U32 R13, RZ, RZ, UR4 ;  /* 0x00000004ff0d7e24 */ /* 0x000fe4000f8e00ff */
[----:B------:R-:W-:-:S03]  /*af50*/  IMAD.U32 R12, RZ, RZ, UR4 ;  /* 0x00000004ff0c7e24 */ /* 0x000fc6000f8e00ff */
[----:B------:R0:W1:Y:S04]  /*af60*/  SHFL.IDX PT, R6, R6, R13, 0x1f ;  /* 0x00001f0d06067589 */ /* 0x00006800000e0000 */
[----:B------:R-:W2:Y:S01]  /*af70*/  SHFL.IDX PT, R9, R9, R12, 0x1f ;  /* 0x00001f0c09097589 */ /* 0x000ea200000e0000 */
[----:B0-----:R-:W-:Y:S01]  /*af80*/  IMAD.MOV.U32 R13, RZ, RZ, RZ ;  /* 0x000000ffff0d7224 */ /* 0x001fe200078e00ff */
[----:B-1----:R-:W-:-:S04]  /*af90*/  IABS R4, R6 ;  /* 0x0000000600047213 */ /* 0x002fc80000000000 */
[----:B------:R-:W0:Y:S01]  /*afa0*/  I2F.RP R8, R4 ;  /* 0x0000000400087306 */ /* 0x000e220000209400 */
[----:B--2---:R-:W-:-:S07]  /*afb0*/  IABS R14, R9 ;  /* 0x00000009000e7213 */ /* 0x004fce0000000000 */
[----:B0-----:R-:W0:Y:S02]  /*afc0*/  MUFU.RCP R8, R8 ;  /* 0x0000000800087308 */ /* 0x001e240000001000 */
[----:B0-----:R-:W-:-:S06]  /*afd0*/  VIADD R2, R8, 0xffffffe ;  /* 0x0ffffffe08027836 */ /* 0x001fcc0000000000 */
[----:B------:R-:W0:Y:S02]  /*afe0*/  F2I.FTZ.U32.TRUNC.NTZ R3, R2 ;  /* 0x0000000200037305 */ /* 0x000e24000021f000 */
[----:B0-----:R-:W-:Y:S01]  /*aff0*/  IMAD.MOV R15, RZ, RZ, -R3 ;  /* 0x000000ffff0f7224 */ /* 0x001fe200078e0a03 */
[----:B------:R-:W-:Y:S06]  /*b000*/  @!P0 BRA `(.L_x_181) ;  /* 0x00000000000c8947 */ /* 0x000fec0003800000 */
[----:B------:R-:W-:-:S06]  /*b010*/  UIADD3 UR5, UR4, -0x1, URZ ;  /* 0xffffffff04057890 */ /* 0x000fcc000fffe03f */
[----:B------:R-:W-:-:S05]  /*b020*/  IMAD.U32 R8, RZ, RZ, UR5 ;  /* 0x00000005ff087e24 */ /* 0x000fca000f8e00ff */
[----:B------:R0:W1:Y:S02]  /*b030*/  SHFL.IDX PT, R13, R5, R8, 0x1f ;  /* 0x00001f08050d7589 */ /* 0x00006400000e0000 */
.L_x_181:
[----:B-1----:R-:W-:Y:S01]  /*b040*/  IMAD R24, R13, R24, R10 ;  /* 0x000000180d187224 */ /* 0x002fe200078e020a */
[----:B------:R-:W-:Y:S01]  /*b050*/  IABS R10, R6 ;  /* 0x00000006000a7213 */ /* 0x000fe20000000000 */
[----:B------:R-:W-:Y:S01]  /*b060*/  IMAD R13, R15, R4, RZ ;  /* 0x000000040f0d7224 */ /* 0x000fe200078e02ff */
[----:B------:R-:W-:Y:S01]  /*b070*/  UIADD3 UR43, UR4, UR43, URZ ;  /* 0x0000002b042b7290 */ /* 0x000fe2000fffe03f */
[----:B------:R-:W-:Y:S02]  /*b080*/  IMAD.IADD R25, R11, 0x1, -R24 ;  /* 0x000000010b197824 */ /* 0x000fe400078e0a18 */
[----:B------:R-:W-:Y:S02]  /*b090*/  IMAD.MOV.U32 R2, RZ, RZ, RZ ;  /* 0x000000ffff027224 */ /* 0x000fe400078e00ff */
[----:B0-----:R-:W-:Y:S02]  /*b0a0*/  IMAD.MOV.U32 R5, RZ, RZ, R14 ;  /* 0x000000ffff057224 */ /* 0x001fe400078e000e */
[----:B------:R-:W-:Y:S01]  /*b0b0*/  IMAD.HI.U32 R2, R3, R13, R2 ;  /* 0x0000000d03027227 */ /* 0x000fe200078e0002 */
[----:B------:R-:W-:Y:S01]  /*b0c0*/  IABS R3, R25 ;  /* 0x0000001900037213 */ /* 0x000fe20000000000 */
[----:B------:R-:W0:Y:S02]  /*b0d0*/  I2F.RP R8, R5 ;  /* 0x0000000500087306 */ /* 0x000e240000209400 */
[----:B------:R-:W-:-:S02]  /*b0e0*/  IMAD.MOV R10, RZ, RZ, -R10 ;  /* 0x000000ffff0a7224 */ /* 0x000fc400078e0a0a */
[----:B------:R-:W-:-:S04]  /*b0f0*/  IMAD.HI.U32 R2, R2, R3, RZ ;  /* 0x0000000302027227 */ /* 0x000fc800078e00ff */
[----:B------:R-:W-:-:S05]  /*b100*/  IMAD R3, R2, R10, R3 ;  /* 0x0000000a02037224 */ /* 0x000fca00078e0203 */
[----:B------:R-:W-:Y:S01]  /*b110*/  ISETP.GT.U32.AND P1, PT, R4, R3, PT ;  /* 0x000000030400720c */ /* 0x000fe20003f24070 */
[----:B0-----:R-:W0:-:S12]  /*b120*/  MUFU.RCP R8, R8 ;  /* 0x0000000800087308 */ /* 0x001e180000001000 */
[----:B------:R-:W-:Y:S02]  /*b130*/  @!P1 IMAD.IADD R3, R3, 0x1, -R4 ;  /* 0x0000000103039824 */ /* 0x000fe400078e0a04 */
[----:B------:R-:W-:Y:S01]  /*b140*/  @!P1 VIADD R2, R2, 0x1 ;  /* 0x0000000102029836 */ /* 0x000fe20000000000 */
[----:B------:R-:W-:Y:S02]  /*b150*/  ISETP.NE.AND P1, PT, R6, RZ, PT ;  /* 0x000000ff0600720c */ /* 0x000fe40003f25270 */
[----:B------:R-:W-:Y:S01]  /*b160*/  ISETP.GE.U32.AND P0, PT, R3, R4, PT ;  /* 0x000000040300720c */ /* 0x000fe20003f06070 */
[----:B0-----:R-:W-:Y:S01]  /*b170*/  VIADD R10, R8, 0xffffffe ;  /* 0x0ffffffe080a7836 */ /* 0x001fe20000000000 */
[----:B------:R-:W-:-:S03]  /*b180*/  LOP3.LUT R4, R25, R6, RZ, 0x3c, !PT ;  /* 0x0000000619047212 */ /* 0x000fc600078e3cff */
[----:B------:R0:W1:Y:S01]  /*b190*/  F2I.FTZ.U32.TRUNC.NTZ R3, R10 ;  /* 0x0000000a00037305 */ /* 0x000062000021f000 */
[----:B------:R-:W-:-:S07]  /*b1a0*/  ISETP.GE.AND P2, PT, R4, RZ, PT ;  /* 0x000000ff0400720c */ /* 0x000fce0003f46270 */
[----:B------:R-:W-:Y:S01]  /*b1b0*/  @P0 VIADD R2, R2, 0x1 ;  /* 0x0000000102020836 */ /* 0x000fe20000000000 */
[----:B0-----:R-:W-:-:S03]  /*b1c0*/  IABS R10, R9 ;  /* 0x00000009000a7213 */ /* 0x001fc60000000000 */
[----:B------:R-:W-:Y:S02]  /*b1d0*/  IMAD.MOV.U32 R8, RZ, RZ, R2 ;  /* 0x000000ffff087224 */ /* 0x000fe400078e0002 */
[----:B------:R-:W-:Y:S02]  /*b1e0*/  IMAD.MOV R10, RZ, RZ, -R10 ;  /* 0x000000ffff0a7224 */ /* 0x000fe400078e0a0a */
[----:B-1----:R-:W-:Y:S02]  /*b1f0*/  IMAD.MOV R2, RZ, RZ, -R3 ;  /* 0x000000ffff027224 */ /* 0x002fe400078e0a03 */
[----:B------:R-:W-:Y:S01]  /*b200*/  @!P2 IMAD.MOV R8, RZ, RZ, -R8 ;  /* 0x000000ffff08a224 */ /* 0x000fe200078e0a08 */
[----:B------:R-:W-:Y:S01]  /*b210*/  @!P1 LOP3.LUT R8, RZ, R6, RZ, 0x33, !PT ;  /* 0x00000006ff089212 */ /* 0x000fe200078e33ff */
[----:B------:R-:W-:Y:S02]  /*b220*/  IMAD R11, R2, R5, RZ ;  /* 0x00000005020b7224 */ /* 0x000fe400078e02ff */
[----:B------:R-:W-:Y:S01]  /*b230*/  IMAD.MOV.U32 R2, RZ, RZ, RZ ;  /* 0x000000ffff027224 */ /* 0x000fe200078e00ff */
[-C--:B------:R-:W-:Y:S01]  /*b240*/  IABS R4, R8.reuse ;  /* 0x0000000800047213 */ /* 0x080fe20000000000 */
[----:B------:R-:W-:-:S02]  /*b250*/  IMAD R6, R6, R8, RZ ;  /* 0x0000000806067224 */ /* 0x000fc400078e02ff */
[----:B------:R-:W-:-:S04]  /*b260*/  IMAD.HI.U32 R2, R3, R11, R2 ;  /* 0x0000000b03027227 */ /* 0x000fc800078e0002 */
[----:B------:R-:W-:Y:S02]  /*b270*/  IMAD.MOV.U32 R3, RZ, RZ, R4 ;  /* 0x000000ffff037224 */ /* 0x000fe400078e0004 */
[----:B------:R-:W-:Y:S02]  /*b280*/  IMAD.MOV.U32 R4, RZ, RZ, R10 ;  /* 0x000000ffff047224 */ /* 0x000fe400078e000a */
[----:B------:R-:W-:-:S04]  /*b290*/  IMAD.HI.U32 R2, R2, R3, RZ ;  /* 0x0000000302027227 */ /* 0x000fc800078e00ff */
[----:B------:R-:W-:Y:S01]  /*b2a0*/  IMAD R4, R2, R4, R3 ;  /* 0x0000000402047224 */ /* 0x000fe200078e0203 */
[----:B------:R-:W-:Y:S01]  /*b2b0*/  LOP3.LUT R3, R8, R9, RZ, 0x3c, !PT ;  /* 0x0000000908037212 */ /* 0x000fe200078e3cff */
[----:B------:R-:W-:-:S03]  /*b2c0*/  IMAD.IADD R25, R25, 0x1, -R6 ;  /* 0x0000000119197824 */ /* 0x000fc600078e0a06 */
[----:B------:R-:W-:Y:S02]  /*b2d0*/  ISETP.GT.U32.AND P1, PT, R5, R4, PT ;  /* 0x000000040500720c */ /* 0x000fe40003f24070 */
[----:B------:R-:W-:-:S11]  /*b2e0*/  ISETP.GE.AND P2, PT, R3, RZ, PT ;  /* 0x000000ff0300720c */ /* 0x000fd60003f46270 */
[----:B------:R-:W-:Y:S02]  /*b2f0*/  @!P1 IMAD.IADD R4, R4, 0x1, -R5 ;  /* 0x0000000104049824 */ /* 0x000fe400078e0a05 */
[----:B------:R-:W-:Y:S01]  /*b300*/  @!P1 VIADD R2, R2, 0x1 ;  /* 0x0000000102029836 */ /* 0x000fe20000000000 */
[----:B------:R-:W-:Y:S02]  /*b310*/  ISETP.NE.AND P1, PT, R9, RZ, PT ;  /* 0x000000ff0900720c */ /* 0x000fe40003f25270 */
[----:B------:R-:W-:-:S13]  /*b320*/  ISETP.GE.U32.AND P0, PT, R4, R5, PT ;  /* 0x000000050400720c */ /* 0x000fda0003f06070 */
[----:B------:R-:W-:-:S04]  /*b330*/  @P0 VIADD R2, R2, 0x1 ;  /* 0x0000000102020836 */ /* 0x000fc80000000000 */
[----:B------:R-:W-:Y:S01]  /*b340*/  @!P2 IMAD.MOV R2, RZ, RZ, -R2 ;  /* 0x000000ffff02a224 */ /* 0x000fe200078e0a02 */
[----:B------:R-:W-:-:S05]  /*b350*/  @!P1 LOP3.LUT R2, RZ, R9, RZ, 0x33, !PT ;  /* 0x00000009ff029212 */ /* 0x000fca00078e33ff */
[----:B------:R-:W-:-:S04]  /*b360*/  IMAD.MOV R26, RZ, RZ, -R2 ;  /* 0x000000ffff1a7224 */ /* 0x000fc800078e0a02 */
[C---:B------:R-:W-:Y:S02]  /*b370*/  IMAD R26, R9.reuse, R26, R8 ;  /* 0x0000001a091a7224 */ /* 0x040fe400078e0208 */
[----:B------:R-:W-:-:S04]  /*b380*/  IMAD R9, R9, 0x1000000, R2 ;  /* 0x0100000009097824 */ /* 0x000fc800078e0202 */
[----:B------:R-:W-:Y:S01]  /*b390*/  IMAD R26, R26, 0x10000, R9 ;  /* 0x000100001a1a7824 */ /* 0x000fe200078e0209 */
[----:B------:R-:W-:Y:S06]  /*b3a0*/  BRA `(.L_x_182) ;  /* 0x00000000000c7947 */ /* 0x000fec0003800000 */
.L_x_179:
[----:B------:R-:W-:Y:S02]  /*b3b0*/  IMAD.MOV.U32 R24, RZ, RZ, R11 ;  /* 0x000000ffff187224 */ /* 0x000fe400078e000b */
[----:B------:R-:W-:Y:S02]  /*b3c0*/  IMAD.MOV.U32 R25, RZ, RZ, RZ ;  /* 0x000000ffff197224 */ /* 0x000fe400078e00ff */
[----:B------:R-:W-:-:S07]  /*b3d0*/  IMAD.MOV.U32 R26, RZ, RZ, RZ ;  /* 0x000000ffff1a7224 */ /* 0x000fce00078e00ff */
.L_x_182:
[----:B------:R-:W-:Y:S01]  /*b3e0*/  ISETP.NE.AND P0, PT, R7, RZ, PT ;  /* 0x000000ff0700720c */ /* 0x000fe20003f05270 */
[----:B------:R-:W-:-:S12]  /*b3f0*/  IMAD.U32 R27, RZ, RZ, UR43 ;  /* 0x0000002bff1b7e24 */ /* 0x000fd8000f8e00ff */
[----:B------:R-:W0:Y:S01]  /*b400*/  @!P0 S2R R3, SR_CgaCtaId ;  /* 0x0000000000038919 */ /* 0x000e220000008800 */
[----:B------:R-:W-:-:S04]  /*b410*/  @!P0 MOV R2, 0x400 ;  /* 0x0000040000028802 */ /* 0x000fc80000000f00 */
[----:B0-----:R-:W-:-:S05]  /*b420*/  @!P0 LEA R2, R3, R2, 0x18 ;  /* 0x0000000203028211 */ /* 0x001fca00078ec0ff */
[----:B------:R0:W-:Y:S01]  /*b430*/  @!P0 STS.128 [R2+0x19cd0], R24 ;  /* 0x019cd01802008388 */ /* 0x0001e20000000c00 */
[----:B------:R-:W-:Y:S06]  /*b440*/  BAR.ARV 0x5, 0x200 ;  /* 0x0148000000007b1d */ /* 0x000fec0000002000 */
.L_x_177:
[----:B------:R-:W-:Y:S01]  /*b450*/  ULDC UR4, c[0x0][0xc3c] ;  /* 0x00030f0000047ab9 */ /* 0x000fe20000000800 */
[----:B------:R1:W-:Y:S01]  /*b460*/  STL [R1+0x10], RZ ;  /* 0x000010ff01007387 */ /* 0x0003e20000100800 */
[----:B------:R-:W-:Y:S01]  /*b470*/  UISETP.GE.AND UP0, UPT, UR43, UR4, UPT ;  /* 0x000000042b00728c */ /* 0x000fe2000bf06270 */
[----:B------:R-:W-:Y:S02]  /*b480*/  IMAD.MOV.U32 R19, RZ, RZ, 0x1 ;  /* 0x00000001ff137424 */ /* 0x000fe400078e00ff */
[----:B------:R-:W-:-:S03]  /*b490*/  IMAD.MOV.U32 R18, RZ, RZ, RZ ;  /* 0x000000ffff127224 */ /* 0x000fc600078e00ff */
[----:B------:R-:W-:-:S13]  /*b4a0*/  PLOP3.LUT P0, PT, PT, PT, UP0, 0x80, 0x0 ;  /* 0x000000000000781c */ /* 0x000fda0003f0f008 */
[----:B-1----:R-:W-:Y:S05]  /*b4b0*/  @P0 BRA `(.L_x_183) ;  /* 0x0000004400b40947 */ /* 0x002fea0003800000 */
[----:B------:R-:W1:Y:S01]  /*b4c0*/  S2R R13, SR_TID.X ;  /* 0x00000000000d7919 */ /* 0x000e620000002100 */
[----:B------:R-:W2:Y:S01]  /*b4d0*/  S2UR UR5, SR_CgaCtaId ;  /* 0x00000000000579c3 */ /* 0x000ea20000008800 */
[----:B------:R-:W-:Y:S01]  /*b4e0*/  IMAD.SHL.U32 R9, R0, 0x800, RZ ;  /* 0x0000080000097824 */ /* 0x000fe200078e00ff */
[----:B------:R-:W-:Y:S01]  /*b4f0*/  UMOV UR4, 0x400 ;  /* 0x0000040000047882 */ /* 0x000fe20000000000 */
[----:B------:R-:W-:Y:S01]  /*b500*/  IMAD.MOV.U32 R29, RZ, RZ, 0x40 ;  /* 0x00000040ff1d7424 */ /* 0x000fe200078e00ff */
[----:B------:R-:W-:Y:S01]  /*b510*/  ULDC UR41, c[0x0][0xc] ;  /* 0x0000030000297ab9 */ /* 0x000fe20000000800 */
[----:B------:R-:W-:Y:S01]  /*b520*/  IMAD.MOV.U32 R19, RZ, RZ, 0x1 ;  /* 0x00000001ff137424 */ /* 0x000fe200078e00ff */
[----:B------:R-:W-:Y:S01]  /*b530*/  ULOP3.LUT UR38, UR40, 0x1, URZ, 0xfc, !UPT ;  /* 0x0000000128267892 */ /* 0x000fe2000f8efc3f */
[----:B------:R-:W-:Y:S01]  /*b540*/  IMAD.MOV.U32 R18, RZ, RZ, RZ ;  /* 0x000000ffff127224 */ /* 0x000fe200078e00ff */
[----:B------:R-:W-:Y:S01]  /*b550*/  ULOP3.LUT UR42, UR40, 0x2, URZ, 0xfc, !UPT ;  /* 0x00000002282a7892 */ /* 0x000fe2000f8efc3f */
[----:B------:R-:W-:Y:S01]  /*b560*/  ULDC.64 UR50, c[0x0][0x198] ;  /* 0x0000660000327ab9 */ /* 0x000fe20000000a00 */
[----:B--2---:R-:W-:-:S06]  /*b570*/  ULEA UR4, UR5, UR4, 0x18 ;  /* 0x0000000405047291 */ /* 0x004fcc000f8ec03f */
[----:B------:R-:W-:Y:S01]  /*b580*/  IMAD.U32 R17, RZ, RZ, UR4 ;  /* 0x00000004ff117e24 */ /* 0x000fe2000f8e00ff */
[--C-:B-1----:R-:W-:Y:S01]  /*b590*/  SHF.R.U32.HI R4, RZ, 0x1, R13.reuse ;  /* 0x00000001ff047819 */ /* 0x102fe2000001160d */
[C---:B0-----:R-:W-:Y:S01]  /*b5a0*/  IMAD.SHL.U32 R2, R13.reuse, 0x20, RZ ;  /* 0x000000200d027824 */ /* 0x041fe200078e00ff */
[C---:B------:R-:W-:Y:S01]  /*b5b0*/  LOP3.LUT R12, R13.reuse, 0x7f, RZ, 0xc0, !PT ;  /* 0x0000007f0d0c7812 */ /* 0x040fe200078ec0ff */
[C---:B------:R-:W-:Y:S01]  /*b5c0*/  IMAD.SHL.U32 R10, R13.reuse, 0x4, RZ ;  /* 0x000000040d0a7824 */ /* 0x040fe200078e00ff */
[----:B------:R-:W-:Y:S01]  /*b5d0*/  LOP3.LUT R0, R4, 0x20, RZ, 0xc0, !PT ;  /* 0x0000002004007812 */ /* 0x000fe200078ec0ff */
[----:B------:R-:W-:Y:S01]  /*b5e0*/  IMAD.SHL.U32 R11, R13, 0x2, RZ ;  /* 0x000000020d0b7824 */ /* 0x000fe200078e00ff */
[----:B------:R-:W-:Y:S01]  /*b5f0*/  LOP3.LUT R3, R2, 0x80, RZ, 0xc0, !PT ;  /* 0x0000008002037812 */ /* 0x000fe200078ec0ff */
[----:B------:R-:W-:Y:S01]  /*b600*/  IMAD.SHL.U32 R5, R12, 0x10, RZ ;  /* 0x000000100c057824 */ /* 0x000fe200078e00ff */
[----:B------:R-:W-:Y:S02]  /*b610*/  LOP3.LUT R2, R2, 0x360, RZ, 0xc0, !PT ;  /* 0x0000036002027812 */ /* 0x000fe400078ec0ff */
[----:B------:R-:W-:Y:S01]  /*b620*/  LOP3.LUT R3, R3, 0x10, R4, 0xf8, !PT ;  /* 0x0000001003037812 */ /* 0x000fe200078ef804 */
[C---:B------:R-:W-:Y:S01]  /*b630*/  IMAD.SHL.U32 R4, R13.reuse, 0x80, RZ ;  /* 0x000000800d047824 */ /* 0x040fe200078e00ff */
[----:B------:R-:W-:Y:S01]  /*b640*/  LOP3.LUT R7, R0, 0x10, R13, 0xf8, !PT ;  /* 0x0000001000077812 */ /* 0x000fe200078ef80d */
[----:B------:R-:W-:Y:S01]  /*b650*/  IMAD.SHL.U32 R0, R13, 0x10, RZ ;  /* 0x000000100d007824 */ /* 0x000fe200078e00ff */
[----:B------:R-:W-:-:S02]  /*b660*/  LOP3.LUT R2, R2, 0x400, R5, 0xf8, !PT ;  /* 0x0000040002027812 */ /* 0x000fc400078ef805 */
[----:B------:R-:W-:Y:S02]  /*b670*/  LOP3.LUT R3, R3, 0x10, R10, 0x78, !PT ;  /* 0x0000001003037812 */ /* 0x000fe400078e780a */
[C---:B------:R-:W-:Y:S02]  /*b680*/  LOP3.LUT R8, R0.reuse, 0x60, RZ, 0xc0, !PT ;  /* 0x0000006000087812 */ /* 0x040fe400078ec0ff */
[----:B------:R-:W-:Y:S02]  /*b690*/  LOP3.LUT R6, R0, 0x90, RZ, 0xc0, !PT ;  /* 0x0000009000067812 */ /* 0x000fe400078ec0ff */
[----:B------:R-:W-:Y:S02]  /*b6a0*/  LOP3.LUT R2, R2, R3, RZ, 0xfc, !PT ;  /* 0x0000000302027212 */ /* 0x000fe400078efcff */
[----:B------:R-:W-:Y:S02]  /*b6b0*/  LOP3.LUT R5, R8, 0x700, R5, 0xf8, !PT ;  /* 0x0000070008057812 */ /* 0x000fe400078ef805 */
[----:B------:R-:W-:Y:S01]  /*b6c0*/  LOP3.LUT R6, R6, 0x10, R11, 0x78, !PT ;  /* 0x0000001006067812 */ /* 0x000fe200078e780b */
[----:B------:R0:W-:Y:S01]  /*b6d0*/  STL [R1], R2 ;  /* 0x0000000201007387 */ /* 0x0001e20000100800 */
[----:B------:R-:W-:-:S02]  /*b6e0*/  SHF.R.U32.HI R3, RZ, 0x1, R12 ;  /* 0x00000001ff037819 */ /* 0x000fc4000001160c */
[----:B------:R-:W-:Y:S01]  /*b6f0*/  LOP3.LUT R6, R5, R6, RZ, 0xfc, !PT ;  /* 0x0000000605067212 */ /* 0x000fe200078efcff */
[----:B------:R1:W-:Y:S01]  /*b700*/  STL [R1+0x10], RZ ;  /* 0x000010ff01007387 */ /* 0x0003e20000100800 */
[----:B------:R-:W-:Y:S02]  /*b710*/  LOP3.LUT R7, R7, 0x380, R4, 0xf8, !PT ;  /* 0x0000038007077812 */ /* 0x000fe400078ef804 */
[----:B------:R-:W-:Y:S02]  /*b720*/  LOP3.LUT R4, R4, 0x400, RZ, 0xc0, !PT ;  /* 0x0000040004047812 */ /* 0x000fe400078ec0ff */
[----:B------:R-:W-:Y:S01]  /*b730*/  LOP3.LUT R7, R7, 0x70, R0, 0x78, !PT ;  /* 0x0000007007077812 */ /* 0x000fe200078e7800 */
[----:B0-----:R-:W-:Y:S01]  /*b740*/  IMAD.SHL.U32 R2, R13, 0x40, RZ ;  /* 0x000000400d027824 */ /* 0x001fe200078e00ff */
[----:B------:R-:W-:Y:S02]  /*b750*/  LOP3.LUT R0, R0, 0x10, RZ, 0xc0, !PT ;  /* 0x0000001000007812 */ /* 0x000fe400078ec0ff */
[----:B------:R-:W-:-:S02]  /*b760*/  LOP3.LUT R4, R4, 0x800, R9, 0xf8, !PT ;  /* 0x0000080004047812 */ /* 0x000fc400078ef809 */
[----:B------:R-:W-:Y:S01]  /*b770*/  LOP3.LUT R2, R3, 0x40, R2, 0xf8, !PT ;  /* 0x0000004003027812 */ /* 0x000fe200078ef802 */
[----:B------:R-:W-:Y:S01]  /*b780*/  IMAD.IADD R3, R17, 0x1, R6 ;  /* 0x0000000111037824 */ /* 0x000fe200078e0206 */
[----:B------:R-:W-:Y:S02]  /*b790*/  LOP3.LUT P0, RZ, R13, 0x4, RZ, 0xc0, !PT ;  /* 0x000000040dff7812 */ /* 0x000fe4000780c0ff */
[----:B------:R-:W-:Y:S02]  /*b7a0*/  LOP3.LUT R2, R0, 0x20, RZ, 0xfc, !PT ;  /* 0x0000002000027812 */ /* 0x000fe400078efcff */
[----:B------:R1:W-:Y:S01]  /*b7b0*/  STL [R1+0x4], R3 ;  /* 0x0000040301007387 */ /* 0x0003e20000100800 */
[----:B------:R-:W-:Y:S02]  /*b7c0*/  LOP3.LUT R28, R4, R7, RZ, 0xfc, !PT ;  /* 0x00000007041c7212 */ /* 0x000fe400078efcff */
[----:B------:R-:W-:Y:S02]  /*b7d0*/  SEL R29, R29, 0xffffffc0, !P0 ;  /* 0xffffffc01d1d7807 */ /* 0x000fe40004000000 */
[----:B------:R-:W-:-:S07]  /*b7e0*/  LOP3.LUT R0, R0, 0x40, RZ, 0xfc, !PT ;  /* 0x0000004000007812 */ /* 0x000fce00078efcff */
.L_x_255:
[----:B------:R-:W-:Y:S01]  /*b7f0*/  ULDC.64 UR4, c[0x0][0xc88] ;  /* 0x0003220000047ab9 */ /* 0x000fe20000000a00 */
[----:B------:R-:W-:Y:S01]  /*b800*/  ULDC.64 UR6, c[0x0][0xa18] ;  /* 0x0002860000067ab9 */ /* 0x000fe20000000a00 */
[----:B------:R-:W-:Y:S01]  /*b810*/  UIMAD.WIDE UR4, UR43, 0x4, UR4 ;  /* 0x000000042b0478a5 */ /* 0x000fe2000f8e0204 */
[----:B0-----:R-:W0:Y:S05]  /*b820*/  LDC.64 R6, c[0x0][0x418] ;  /* 0x00010600ff067b82 */ /* 0x001e2a0000000a00 */
[----:B------:R-:W-:Y:S02]  /*b830*/  IMAD.U32 R2, RZ, RZ, UR4 ;  /* 0x00000004ff027e24 */ /* 0x000fe4000f8e00ff */
[----:B-1----:R-:W-:Y:S01]  /*b840*/  IMAD.U32 R3, RZ, RZ, UR5 ;  /* 0x00000005ff037e24 */ /* 0x002fe2000f8e00ff */
[----:B------:R-:W-:Y:S01]  /*b850*/  UISETP.NE.U32.AND UP0, UPT, UR6, URZ, UPT ;  /* 0x0000003f0600728c */ /* 0x000fe2000bf05070 */
[----:B------:R-:W-:Y:S01]  /*b860*/  ULDC UR8, c[0x0][0x288] ;  /* 0x0000a20000087ab9 */ /* 0x000fe20000000800 */
[----:B------:R-:W-:-:S02]  /*b870*/  ULDC.64 UR4, c[0x0][0xa28] ;  /* 0x00028a0000047ab9 */ /* 0x000fc40000000a00 */
[----:B------:R-:W2:Y:S01]  /*b880*/  LDG.E R2, desc[UR52][R2.64] ;  /* 0x0000003402027981 */ /* 0x000ea2000c1e1900 */
[----:B------:R-:W-:Y:S01]  /*b890*/  UISETP.NE.AND.EX UP0, UPT, UR7, URZ, UPT, UP0 ;  /* 0x0000003f0700728c */ /* 0x000fe2000bf05300 */
[----:B------:R-:W-:Y:S01]  /*b8a0*/  IMAD.U32 R0, RZ, RZ, UR8 ;  /* 0x00000008ff007e24 */ /* 0x000fe2000f8e00ff */
[----:B------:R-:W-:Y:S01]  /*b8b0*/  UISETP.NE.U32.AND UP1, UPT, UR4, URZ, UPT ;  /* 0x0000003f0400728c */ /* 0x000fe2000bf25070 */
[----:B------:R-:W-:-:S03]  /*b8c0*/  ULDC.64 UR8, c[0x0][0xa08] ;  /* 0x0002820000087ab9 */ /* 0x000fc60000000a00 */
[----:B------:R-:W-:Y:S01]  /*b8d0*/  PLOP3.LUT P3, PT, PT, PT, UP0, 0x80, 0x0 ;  /* 0x000000000000781c */ /* 0x000fe20003f6f008 */
[----:B------:R-:W-:-:S06]  /*b8e0*/  UISETP.NE.AND.EX UP1, UPT, UR5, URZ, UPT, UP1 ;  /* 0x0000003f0500728c */ /* 0x000fcc000bf25310 */
[----:B------:R-:W-:Y:S02]  /*b8f0*/  PLOP3.LUT P4, PT, PT, PT, UP1, 0x80, 0x0 ;  /* 0x000000000000781c */ /* 0x000fe40003f8f018 */
[----:B--2---:R-:W-:-:S13]  /*b900*/  R2UR UR47, R2 ;  /* 0x00000000022f72ca */ /* 0x004fda00000e0000 */
[----:B------:R-:W-:Y:S02]  /*b910*/  USHF.R.S32.HI UR46, URZ, 0x1f, UR47 ;  /* 0x0000001f3f2e7899 */ /* 0x000fe4000801142f */
[----:B------:R-:W-:Y:S02]  /*b920*/  USHF.L.U32 UR44, UR47, 0x2, URZ ;  /* 0x000000022f2c7899 */ /* 0x000fe4000800063f */
[----:B------:R-:W-:Y:S02]  /*b930*/  USHF.L.U64.HI UR45, UR47, 0x2, UR46 ;  /* 0x000000022f2d7899 */ /* 0x000fe4000801022e */
[----:B------:R-:W-:Y:S02]  /*b940*/  @UP0 UIADD3 UR6, UP3, UR44, UR6, URZ ;  /* 0x000000062c060290 */ /* 0x000fe4000ff7e03f */
[----:B------:R-:W-:Y:S02]  /*b950*/  @UP1 ULEA UR4, UP2, UR47, UR4, 0x2 ;  /* 0x000000042f041291 */ /* 0x000fe4000f84103f */
[----:B------:R-:W-:-:S02]  /*b960*/  @UP0 UIADD3.X UR7, UR45, UR7, URZ, UP3, !UPT ;  /* 0x000000072d070290 */ /* 0x000fc40009ffe43f */
[----:B------:R-:W-:Y:S01]  /*b970*/  IMAD.U32 R2, RZ, RZ, UR6 ;  /* 0x00000006ff027e24 */ /* 0x000fe2000f8e00ff */
[----:B------:R-:W-:-:S03]  /*b980*/  @UP1 ULEA.HI.X UR5, UR47, UR5, UR46, 0x2, UP2 ;  /* 0x000000052f051291 */ /* 0x000fc600090f142e */
[----:B------:R-:W-:Y:S01]  /*b990*/  IMAD.U32 R3, RZ, RZ, UR7 ;  /* 0x00000007ff037e24 */ /* 0x000fe2000f8e00ff */
[----:B------:R-:W-:-:S04]  /*b9a0*/  ULDC.64 UR6, c[0x0][0xa00] ;  /* 0x0002800000067ab9 */ /* 0x000fc80000000a00 */
[----:B------:R1:W2:Y:S01]  /*b9b0*/  @P3 LDG.E R0, desc[UR52][R2.64] ;  /* 0x0000003402003981 */ /* 0x0002a2000c1e1900 */
[----:B------:R-:W-:Y:S02]  /*b9c0*/  ISETP.NE.U32.AND P2, PT, RZ, UR8, PT ;  /* 0x00000008ff007c0c */ /* 0x000fe4000bf45070 */
[----:B------:R-:W-:Y:S02]  /*b9d0*/  ISETP.NE.U32.AND P0, PT, RZ, UR6, PT ;  /* 0x00000006ff007c0c */ /* 0x000fe4000bf05070 */
[----:B0-----:R-:W-:Y:S01]  /*b9e0*/  ISETP.NE.U32.AND P1, PT, R6, RZ, PT ;  /* 0x000000ff0600720c */ /* 0x001fe20003f25070 */
[----:B-1----:R-:W-:Y:S01]  /*b9f0*/  IMAD.U32 R2, RZ, RZ, UR4 ;  /* 0x00000004ff027e24 */ /* 0x002fe2000f8e00ff */
[----:B------:R-:W-:Y:S01]  /*ba00*/  UIADD3 UR4, UP0, UR44, UR6, URZ ;  /* 0x000000062c047290 */ /* 0x000fe2000ff1e03f */
[----:B------:R-:W-:Y:S01]  /*ba10*/  IMAD.U32 R3, RZ, RZ, UR5 ;  /* 0x00000005ff037e24 */ /* 0x000fe2000f8e00ff */
[----:B------:R-:W-:Y:S01]  /*ba20*/  UIADD3 UR6, UP1, UR44, UR8, URZ ;  /* 0x000000082c067290 */ /* 0x000fe2000ff3e03f */
[----:B------:R-:W-:Y:S01]  /*ba30*/  ISETP.NE.AND.EX P2, PT, RZ, UR9, PT, P2 ;  /* 0x00000009ff007c0c */ /* 0x000fe2000bf45320 */
[----:B------:R-:W-:-:S02]  /*ba40*/  UIADD3.X UR5, UR45, UR7, URZ, UP0, !UPT ;  /* 0x000000072d057290 */ /* 0x000fc400087fe43f */
[----:B------:R-:W-:Y:S01]  /*ba50*/  ISETP.NE.AND.EX P0, PT, RZ, UR7, PT, P0 ;  /* 0x00000007ff007c0c */ /* 0x000fe2000bf05300 */
[----:B------:R0:W3:Y:S01]  /*ba60*/  @P4 LDG.E R6, desc[UR52][R2.64] ;  /* 0x0000003402064981 */ /* 0x0000e2000c1e1900 */
[----:B------:R-:W-:Y:S01]  /*ba70*/  UIADD3.X UR7, UR45, UR9, URZ, UP1, !UPT ;  /* 0x000000092d077290 */ /* 0x000fe20008ffe43f */
[----:B------:R-:W-:-:S05]  /*ba80*/  IMAD.U32 R4, RZ, RZ, UR6 ;  /* 0x00000006ff047e24 */ /* 0x000fca000f8e00ff */
[----:B------:R-:W-:Y:S02]  /*ba90*/  IMAD.U32 R5, RZ, RZ, UR7 ;  /* 0x00000007ff057e24 */ /* 0x000fe4000f8e00ff */
[----:B0-----:R-:W-:Y:S02]  /*baa0*/  IMAD.U32 R2, RZ, RZ, UR4 ;  /* 0x00000004ff027e24 */ /* 0x001fe4000f8e00ff */
[----:B------:R-:W-:Y:S01]  /*bab0*/  IMAD.U32 R3, RZ, RZ, UR5 ;  /* 0x00000005ff037e24 */ /* 0x000fe2000f8e00ff */
[----:B------:R-:W4:Y:S04]  /*bac0*/  @P2 LDG.E R8, desc[UR52][R4.64] ;  /* 0x0000003404082981 */ /* 0x000f28000c1e1900 */
[----:B--2---:R0:W-:Y:S04]  /*bad0*/  STL [R1+0xc], R0 ;  /* 0x00000c0001007387 */ /* 0x0041e80000100800 */
[----:B0-----:R-:W2:Y:S01]  /*bae0*/  @P0 LDG.E R0, desc[UR52][R2.64] ;  /* 0x0000003402000981 */ /* 0x001ea2000c1e1900 */
[----:B------:R-:W-:Y:S01]  /*baf0*/  UMOV UR4, URZ ;  /* 0x0000003f00047c82 */ /* 0x000fe20008000000 */
[----:B------:R-:W-:-:S02]  /*bb00*/  ISETP.NE.AND.EX P1, PT, R7, RZ, PT, P1 ;  /* 0x000000ff0700720c */ /* 0x000fc40003f25310 */
[----:B------:R-:W0:Y:S01]  /*bb10*/  LDC R7, c[0x0][0x2f0] ;  /* 0x0000bc00ff077b82 */ /* 0x000e220000000800 */
[----:B---3--:R-:W-:-:S07]  /*bb20*/  @P4 R2UR UR4, R6 ;  /* 0x00000000060442ca */ /* 0x008fce00000e0000 */
[----:B------:R-:W1:Y:S01]  /*bb30*/  LDC R6, c[0x0][0x424] ;  /* 0x00010900ff067b82 */ /* 0x000e620000000800 */
[----:B------:R-:W-:Y:S01]  /*bb40*/  UMOV UR39, URZ ;  /* 0x0000003f00277c82 */ /* 0x000fe20008000000 */
[----:B------:R-:W-:Y:S01]  /*bb50*/  UMOV UR48, URZ ;  /* 0x0000003f00307c82 */ /* 0x000fe20008000000 */
[----:B----4-:R-:W-:Y:S02]  /*bb60*/  @P2 R2UR UR39, R8 ;  /* 0x00000000082722ca */ /* 0x010fe400000e0000 */
[C---:B------:R-:W-:Y:S02]  /*bb70*/  LOP3.LUT R8, R26.reuse, 0xff000000, RZ, 0xc0, !PT ;  /* 0xff0000001a087812 */ /* 0x040fe400078ec0ff */
[----:B------:R-:W-:Y:S02]  /*bb80*/  R2UR UR36, R26 ;  /* 0x000000001a2472ca */ /* 0x000fe400000e0000 */
[----:B------:R-:W-:Y:S02]  /*bb90*/  SHF.R.U32.HI R9, RZ, 0x8, R8 ;  /* 0x00000008ff097819 */ /* 0x000fe40000011608 */
[----:B--2---:R-:W-:-:S02]  /*bba0*/  @P0 R2UR UR48, R0 ;  /* 0x00000000003002ca */ /* 0x004fc400000e0000 */
[----:B------:R-:W-:-:S04]  /*bbb0*/  LOP3.LUT R0, R26, 0xff0000, RZ, 0xc0, !PT ;  /* 0x00ff00001a007812 */ /* 0x000fc800078ec0ff */
[----:B------:R-:W-:Y:S01]  /*bbc0*/  LEA.HI R0, R0, R9, RZ, 0x10 ;  /* 0x0000000900007211 */ /* 0x000fe200078f80ff */
[----:B01----:R-:W-:Y:S08]  /*bbd0*/  @P3 BRA `(.L_x_184) ;  /* 0x0000000000143947 */ /* 0x003ff00003800000 */
[----:B------:R-:W-:Y:S05]  /*bbe0*/  @!P0 BRA `(.L_x_184) ;  /* 0x0000000000108947 */ /* 0x000fea0003800000 */
[----:B------:R-:W2:Y:S04]  /*bbf0*/  LDG.E R9, desc[UR52][R2.64] ;  /* 0x0000003402097981 */ /* 0x000ea8000c1e1900 */
[----:B------:R-:W2:Y:S02]  /*bc00*/  LDG.E R8, desc[UR52][R2.64+0x4] ;  /* 0x0000043402087981 */ /* 0x000ea4000c1e1900 */
[----:B--2---:R-:W-:-:S05]  /*bc10*/  IMAD.IADD R2, R8, 0x1, -R9 ;  /* 0x0000000108027824 */ /* 0x004fca00078e0a09 */
[----:B------:R0:W-:Y:S02]  /*bc20*/  STL [R1+0xc], R2 ;  /* 0x00000c0201007387 */ /* 0x0001e40000100800 */
.L_x_184:
[----:B------:R-:W-:Y:S01]  /*bc30*/  ULDC.64 UR6, c[0x0][0xa20] ;  /* 0x0002880000067ab9 */ /* 0x000fe20000000a00 */
[----:B------:R-:W-:Y:S01]  /*bc40*/  SEL R6, R6, 0x1, P1 ;  /* 0x0000000106067807 */ /* 0x000fe20000800000 */
[----:B------:R-:W-:Y:S01]  /*bc50*/  ULOP3.LUT UR36, UR36, 0xffff, URZ, 0xc0, !UPT ;  /* 0x0000ffff24247892 */ /* 0x000fe2000f8ec03f */
[----:B------:R-:W-:Y:S01]  /*bc60*/  ISETP.NE.U32.AND P0, PT, RZ, UR6, PT ;  /* 0x00000006ff007c0c */ /* 0x000fe2000bf05070 */
[----:B------:R-:W-:Y:S01]  /*bc70*/  UIADD3 UR39, UR39, UR4, URZ ;  /* 0x0000000427277290 */ /* 0x000fe2000fffe03f */
[----:B------:R-:W-:Y:S02]  /*bc80*/  IMAD.U32 R22, RZ, RZ, UR47 ;  /* 0x0000002fff167e24 */ /* 0x000fe4000f8e00ff */
[----:B------:R-:W-:Y:S01]  /*bc90*/  ISETP.NE.AND.EX P0, PT, RZ, UR7, PT, P0 ;  /* 0x00000007ff007c0c */ /* 0x000fe2000bf05300 */
[----:B0-----:R-:W-:-:S12]  /*bca0*/  IMAD R2, R6, R7, RZ ;  /* 0x0000000706027224 */ /* 0x001fd800078e02ff */
[----:B------:R-:W-:Y:S05]  /*bcb0*/  @!P0 BRA `(.L_x_185) ;  /* 0x0000000000188947 */ /* 0x000fea0003800000 */
[----:B------:R-:W-:-:S04]  /*bcc0*/  UIADD3 UR5, UP0, UR44, UR6, URZ ;  /* 0x000000062c057290 */ /* 0x000fc8000ff1e03f */
[----:B------:R-:W-:Y:S02]  /*bcd0*/  UIADD3.X UR6, UR45, UR7, URZ, UP0, !UPT ;  /* 0x000000072d067290 */ /* 0x000fe400087fe43f */
[----:B------:R-:W-:-:S04]  /*bce0*/  IMAD.U32 R2, RZ, RZ, UR5 ;  /* 0x00000005ff027e24 */ /* 0x000fc8000f8e00ff */
[----:B------:R-:W-:-:S05]  /*bcf0*/  IMAD.U32 R3, RZ, RZ, UR6 ;  /* 0x00000006ff037e24 */ /* 0x000fca000f8e00ff */
[----:B------:R0:W5:Y:S01]  /*bd00*/  LDG.E R2, desc[UR52][R2.64] ;  /* 0x0000003402027981 */ /* 0x000162000c1e1900 */
[----:B------:R-:W-:Y:S05]  /*bd10*/  BRA `(.L_x_186) ;  /* 0x0000000000107947 */ /* 0x000fea0003800000 */
.L_x_185:
[----:B------:R-:W-:Y:S05]  /*bd20*/  @!P2 BRA `(.L_x_186) ;  /* 0x00000000000ca947 */ /* 0x000fea0003800000 */
[----:B------:R-:W2:Y:S04]  /*bd30*/  LDG.E R3, desc[UR52][R4.64] ;  /* 0x0000003404037981 */ /* 0x000ea8000c1e1900 */
[----:B------:R-:W2:Y:S02]  /*bd40*/  LDG.E R2, desc[UR52][R4.64+0x4] ;  /* 0x0000043404027981 */ /* 0x000ea4000c1e1900 */
[----:B--2---:R-:W-:-:S07]  /*bd50*/  IMAD.IADD R2, R2, 0x1, -R3 ;  /* 0x0000000102027824 */ /* 0x004fce00078e0a03 */
.L_x_186:
[----:B-----5:R-:W-:Y:S01]  /*bd60*/  VIADD R2, R2, -UR4 ;  /* 0x8000000402027c36 */ /* 0x020fe20008000000 */
[----:B------:R-:W-:-:S03]  /*bd70*/  LOP3.LUT R26, R0, 0xff, RZ, 0xc0, !PT ;  /* 0x000000ff001a7812 */ /* 0x000fc600078ec0ff */
[C---:B0-----:R-:W-:Y:S01]  /*bd80*/  VIADD R3, R2.reuse, 0x7f ;  /* 0x0000007f02037836 */ /* 0x041fe20000000000 */
[----:B------:R-:W-:-:S04]  /*bd90*/  ISETP.GE.AND P0, PT, R2, 0x1, PT ;  /* 0x000000010200780c */ /* 0x000fc80003f06270 */
[----:B------:R-:W-:-:S04]  /*bda0*/  SHF.R.S32.HI R2, RZ, 0x1f, R3 ;  /* 0x0000001fff027819 */ /* 0x000fc80000011403 */
[----:B------:R-:W-:Y:S01]  /*bdb0*/  LEA.HI R2, R2, R3, RZ, 0x7 ;  /* 0x0000000302027211 */ /* 0x000fe200078f38ff */
[----:B------:R-:W-:-:S03]  /*bdc0*/  IMAD.MOV.U32 R3, RZ, RZ, RZ ;  /* 0x000000ffff037224 */ /* 0x000fc600078e00ff */
[----:B------:R-:W-:Y:S01]  /*bdd0*/  SHF.R.S32.HI R5, RZ, 0x7, R2 ;  /* 0x00000007ff057819 */ /* 0x000fe20000011402 */
[----:B------:R-:W-:Y:S06]  /*bde0*/  @!P0 BRA `(.L_x_187) ;  /* 0x0000000000748947 */ /* 0x000fec0003800000 */
[----:B------:R-:W-:-:S04]  /*bdf0*/  SHF.R.U32.HI R0, RZ, 0x10, R0 ;  /* 0x00000010ff007819 */ /* 0x000fc80000011600 */
[----:B------:R-:W-:-:S13]  /*be00*/  ISETP.NE.AND P0, PT, R0, RZ, PT ;  /* 0x000000ff0000720c */ /* 0x000fda0003f05270 */
[----:B------:R-:W0:Y:S02]  /*be10*/  @!P0 LDC R0, c[0x0][0x9f0] ;  /* 0x00027c00ff008b82 */ /* 0x000e240000000800 */
[-C--:B0-----:R-:W-:Y:S02]  /*be20*/  IABS R4, R0.reuse ;  /* 0x0000000000047213 */ /* 0x081fe40000000000 */
[----:B------:R-:W-:Y:S02]  /*be30*/  IADD3 R7, R0, -0x1, R5 ;  /* 0xffffffff00077810 */ /* 0x000fe40007ffe005 */
[----:B------:R-:W0:Y:S02]  /*be40*/  I2F.RP R6, R4 ;  /* 0x0000000400067306 */ /* 0x000e240000209400 */
[----:B------:R-:W-:-:S04]  /*be50*/  LOP3.LUT R2, R7, R0, RZ, 0x3c, !PT ;  /* 0x0000000007027212 */ /* 0x000fc800078e3cff */
[----:B------:R-:W-:Y:S01]  /*be60*/  ISETP.GE.AND P2, PT, R2, RZ, PT ;  /* 0x000000ff0200720c */ /* 0x000fe20003f46270 */
[----:B------:R-:W-:Y:S01]  /*be70*/  IMAD.MOV.U32 R2, RZ, RZ, RZ ;  /* 0x000000ffff027224 */ /* 0x000fe200078e00ff */
[----:B0-----:R-:W0:Y:S02]  /*be80*/  MUFU.RCP R6, R6 ;  /* 0x0000000600067308 */ /* 0x001e240000001000 */
[----:B0-----:R-:W-:Y:S01]  /*be90*/  VIADD R3, R6, 0xffffffe ;  /* 0x0ffffffe06037836 */ /* 0x001fe20000000000 */
[----:B------:R-:W-:-:S05]  /*bea0*/  IABS R6, R0 ;  /* 0x0000000000067213 */ /* 0x000fca0000000000 */
[----:B------:R-:W0:Y:S01]  /*beb0*/  F2I.FTZ.U32.TRUNC.NTZ R3, R3 ;  /* 0x0000000300037305 */ /* 0x000e22000021f000 */
[----:B------:R-:W-:Y:S02]  /*bec0*/  IMAD.MOV R6, RZ, RZ, -R6 ;  /* 0x000000ffff067224 */ /* 0x000fe400078e0a06 */
[----:B0-----:R-:W-:-:S04]  /*bed0*/  IMAD.MOV R9, RZ, RZ, -R3 ;  /* 0x000000ffff097224 */ /* 0x001fc800078e0a03 */
[----:B------:R-:W-:-:S04]  /*bee0*/  IMAD R9, R9, R4, RZ ;  /* 0x0000000409097224 */ /* 0x000fc800078e02ff */
[----:B------:R-:W-:Y:S01]  /*bef0*/  IMAD.HI.U32 R2, R3, R9, R2 ;  /* 0x0000000903027227 */ /* 0x000fe200078e0002 */
[----:B------:R-:W-:-:S05]  /*bf00*/  IABS R3, R7 ;  /* 0x0000000700037213 */ /* 0x000fca0000000000 */
[----:B------:R-:W-:-:S04]  /*bf10*/  IMAD.HI.U32 R2, R2, R3, RZ ;  /* 0x0000000302027227 */ /* 0x000fc800078e00ff */
[----:B------:R-:W-:-:S05]  /*bf20*/  IMAD R3, R2, R6, R3 ;  /* 0x0000000602037224 */ /* 0x000fca00078e0203 */
[----:B------:R-:W-:-:S13]  /*bf30*/  ISETP.GT.U32.AND P1, PT, R4, R3, PT ;  /* 0x000000030400720c */ /* 0x000fda0003f24070 */
[----:B------:R-:W-:Y:S02]  /*bf40*/  @!P1 IMAD.IADD R3, R3, 0x1, -R4 ;  /* 0x0000000103039824 */ /* 0x000fe400078e0a04 */
[----:B------:R-:W-:Y:S01]  /*bf50*/  @!P1 VIADD R2, R2, 0x1 ;  /* 0x0000000102029836 */ /* 0x000fe20000000000 */
[----:B------:R-:W-:Y:S02]  /*bf60*/  ISETP.NE.AND P1, PT, R0, RZ, PT ;  /* 0x000000ff0000720c */ /* 0x000fe40003f25270 */
[----:B------:R-:W-:-:S13]  /*bf70*/  ISETP.GE.U32.AND P0, PT, R3, R4, PT ;  /* 0x000000040300720c */ /* 0x000fda0003f06070 */
[----:B------:R-:W-:-:S04]  /*bf80*/  @P0 VIADD R2, R2, 0x1 ;  /* 0x0000000102020836 */ /* 0x000fc80000000000 */
[----:B------:R-:W-:Y:S01]  /*bf90*/  @!P2 IMAD.MOV R2, RZ, RZ, -R2 ;  /* 0x000000ffff02a224 */ /* 0x000fe200078e0a02 */
[----:B------:R-:W-:-:S05]  /*bfa0*/  @!P1 LOP3.LUT R2, RZ, R0, RZ, 0x33, !PT ;  /* 0x00000000ff029212 */ /* 0x000fca00078e33ff */
[----:B------:R-:W-:-:S07]  /*bfb0*/  IMAD.MOV.U32 R3, RZ, RZ, R2 ;  /* 0x000000ffff037224 */ /* 0x000fce00078e0002 */
.L_x_187:
[-C--:B------:R-:W-:Y:S01]  /*bfc0*/  IMAD R26, R26, R3.reuse, RZ ;  /* 0x000000031a1a7224 */ /* 0x080fe200078e02ff */
[----:B------:R-:W-:Y:S04]  /*bfd0*/  BSSY B7, `(.L_x_188) ;  /* 0x0000301000077945 */ /* 0x000fe80003800000 */
[----:B------:R-:W-:-:S04]  /*bfe0*/  VIADDMNMX R0, R26, R3, R5, PT ;  /* 0x000000031a007246 */ /* 0x000fc80003800105 */
[----:B------:R-:W-:Y:S01]  /*bff0*/  ISETP.GT.AND P0, PT, R0, R26, PT ;  /* 0x0000001a0000720c */ /* 0x000fe20003f04270 */
[----:B------:R0:W-:-:S12]  /*c000*/  STL [R1+0x8], R0 ;  /* 0x0000080001007387 */ /* 0x0001d80000100800 */
[----:B0-----:R-:W-:Y:S05]  /*c010*/  @P0 BRA `(.L_x_189) ;  /* 0x0000000000440947 */ /* 0x001fea0003800000 */
[----:B------:R-:W0:Y:S02]  /*c020*/  S2R R0, SR_TID.X ;  /* 0x0000000000007919 */ /* 0x000e240000002100 */
[----:B0-----:R-:W-:-:S04]  /*c030*/  LOP3.LUT R0, R0, 0x7f, RZ, 0xc0, !PT ;  /* 0x0000007f00007812 */ /* 0x001fc800078ec0ff */
[----:B------:R-:W-:-:S13]  /*c040*/  ISETP.NE.AND P0, PT, R0, RZ, PT ;  /* 0x000000ff0000720c */ /* 0x000fda0003f05270 */
[----:B------:R-:W-:Y:S05]  /*c050*/  @P0 BRA `(.L_x_190) ;  /* 0x0000002c00e00947 */ /* 0x000fea0003800000 */
[----:B------:R-:W0:Y:S01]  /*c060*/  S2R R5, SR_LANEID ;  /* 0x0000000000057919 */ /* 0x000e220000000000 */
[----:B------:R-:W-:Y:S01]  /*c070*/  VOTEU.ANY UR4, UPT, PT ;  /* 0x0000000000047886 */ /* 0x000fe200038e0100 */
[----:B------:R-:W1:Y:S01]  /*c080*/  LDC.64 R2, c[0x0][0xc60] ;  /* 0x00031800ff027b82 */ /* 0x000e620000000a00 */
[----:B------:R-:W0:Y:S02]  /*c090*/  FLO.U32 R0, UR4 ;  /* 0x0000000400007d00 */ /* 0x000e2400080e0000 */
[----:B0-----:R-:W-:-:S06]  /*c0a0*/  ISETP.EQ.U32.AND P0, PT, R0, R5, PT ;  /* 0x000000050000720c */ /* 0x001fcc0003f02070 */
[----:B------:R-:W1:Y:S07]  /*c0b0*/  POPC R5, UR4 ;  /* 0x0000000400057d09 */ /* 0x000e6e0008000000 */
[----:B-1----:R-:W2:Y:S01]  /*c0c0*/  @P0 ATOMG.E.ADD.STRONG.GPU PT, R3, desc[UR52][R2.64], R5 ;  /* 0x00000005020309a8 */ /* 0x002ea200081ee1f4 */
[----:B------:R-:W0:Y:S02]  /*c0d0*/  S2R R4, SR_LTMASK ;  /* 0x0000000000047919 */ /* 0x000e240000003900 */
[----:B0-----:R-:W-:-:S04]  /*c0e0*/  LOP3.LUT R4, R4, UR4, RZ, 0xc0, !PT ;  /* 0x0000000404047c12 */ /* 0x001fc8000f8ec0ff */
[----:B------:R-:W0:Y:S01]  /*c0f0*/  POPC R7, R4 ;  /* 0x0000000400077309 */ /* 0x000e220000000000 */
[----:B--2---:R-:W0:Y:S02]  /*c100*/  SHFL.IDX PT, R0, R3, R0, 0x1f ;  /* 0x00001f0003007589 */ /* 0x004e2400000e0000 */
[----:B0-----:R-:W-:Y:S01]  /*c110*/  IADD3 R24, R0, UR41, R7 ;  /* 0x0000002900187c10 */ /* 0x001fe2000fffe007 */
[----:B------:R-:W-:Y:S06]  /*c120*/  BRA `(.L_x_190) ;  /* 0x0000002c00ac7947 */ /* 0x000fec0003800000 */
.L_x_189:
[----:B------:R-:W-:Y:S01]  /*c130*/  VIADD R0, R17, 0x13800 ;  /* 0x0001380011007836 */ /* 0x000fe20000000000 */
[----:B------:R-:W-:Y:S04]  /*c140*/  BSSY B6, `(.L_x_191) ;  /* 0x0000013000067945 */ /* 0x000fe80003800000 */
[----:B------:R-:W-:-:S13]  /*c150*/  LOP3.LUT P0, RZ, R0, 0x9f, RZ, 0xc0, !PT ;  /* 0x0000009f00ff7812 */ /* 0x000fda000780c0ff */
[----:B------:R-:W-:Y:S05]  /*c160*/  @!P0 BRA `(.L_x_192) ;  /* 0x0000000000408947 */ /* 0x000fea0003800000 */
[----:B------:R-:W-:Y:S01]  /*c170*/  MOV R2, 0x0 ;  /* 0x0000000000027802 */ /* 0x000fe20000000f00 */
[----:B------:R-:W-:Y:S01]  /*c180*/  ULDC.64 UR6, c[0x4][0x98] ;  /* 0x0100260000067ab9 */ /* 0x000fe20000000a00 */
[----:B------:R-:W-:Y:S01]  /*c190*/  ULDC.64 UR8, c[0x4][0xa0] ;  /* 0x0100280000087ab9 */ /* 0x000fe20000000a00 */
[----:B------:R-:W-:Y:S01]  /*c1a0*/  ULDC.64 UR4, c[0x4][0x8] ;  /* 0x0100020000047ab9 */ /* 0x000fe20000000a00 */
[----:B------:R-:W-:Y:S02]  /*c1b0*/  IMAD.U32 R4, RZ, RZ, UR6 ;  /* 0x00000006ff047e24 */ /* 0x000fe4000f8e00ff */
[----:B------:R-:W0:Y:S01]  /*c1c0*/  LDC.64 R2, c[0x4][R2] ;  /* 0x0100000002027b82 */ /* 0x000e220000000a00 */
[----:B------:R-:W-:Y:S02]  /*c1d0*/  IMAD.U32 R5, RZ, RZ, UR7 ;  /* 0x00000007ff057e24 */ /* 0x000fe4000f8e00ff */
        /* <DEDUP_REMOVED lines=9> */
.L_x_192:
[----:B------:R-:W-:Y:S05]  /*c270*/  BSYNC B6 ;  /* 0x0000000000067941 */ /* 0x000fea0003800000 */
.L_x_191:
[----:B------:R-:W-:Y:S01]  /*c280*/  VIADD R0, R17, 0x9000 ;  /* 0x0000900011007836 */ /* 0x000fe20000000000 */
[----:B------:R-:W-:Y:S01]  /*c290*/  LOP3.LUT R23, R23, 0xfffffffe, RZ, 0xc0, !PT ;  /* 0xfffffffe17177812 */ /* 0x000fe200078ec0ff */
[----:B------:R-:W-:Y:S03]  /*c2a0*/  BSSY B6, `(.L_x_193) ;  /* 0x0000014000067945 */ /* 0x000fe60003800000 */
[----:B------:R-:W-:-:S13]  /*c2b0*/  LOP3.LUT P0, RZ, R0, 0x9f, RZ, 0xc0, !PT ;  /* 0x0000009f00ff7812 */ /* 0x000fda000780c0ff */
[----:B------:R-:W-:Y:S01]  /*c2c0*/  @P0 LOP3.LUT R23, R23, 0x1, RZ, 0xfc, !PT ;  /* 0x0000000117170812 */ /* 0x000fe200078efcff */
[----:B------:R-:W-:Y:S06]  /*c2d0*/  @!P0 BRA `(.L_x_194) ;  /* 0x0000000000408947 */ /* 0x000fec0003800000 */
        /* <DEDUP_REMOVED lines=16> */
.L_x_194:
[----:B------:R-:W-:Y:S05]  /*c3e0*/  BSYNC B6 ;  /* 0x0000000000067941 */ /* 0x000fea0003800000 */
.L_x_193:
        /* <DEDUP_REMOVED lines=20> */
.L_x_196:
[----:B------:R-:W-:Y:S05]  /*c530*/  BSYNC B6 ;  /* 0x0000000000067941 */ /* 0x000fea0003800000 */
.L_x_195:
[----:B------:R-:W-:Y:S01]  /*c540*/  LOP3.LUT P6, RZ, R23, 0x1, RZ, 0xc0, !PT ;  /* 0x0000000117ff7812 */ /* 0x000fe200078cc0ff */
[----:B------:R-:W-:-:S12]  /*c550*/  BSSY B6, `(.L_x_197) ;  /* 0x0000012000067945 */ /* 0x000fd80003800000 */
        /* <DEDUP_REMOVED lines=17> */
.L_x_198:
[----:B------:R-:W-:Y:S05]  /*c670*/  BSYNC B6 ;  /* 0x0000000000067941 */ /* 0x000fea0003800000 */
.L_x_197:
[----:B------:R-:W-:Y:S02]  /*c680*/  ULDC.64 UR4, c[0x0][0x9f8] ;  /* 0x00027e0000047ab9 */ /* 0x000fe40000000a00 */
[----:B------:R-:W-:-:S04]  /*c690*/  UISETP.NE.U32.AND UP0, UPT, UR4, URZ, UPT ;  /* 0x0000003f0400728c */ /* 0x000fc8000bf05070 */
[----:B------:R-:W-:-:S06]  /*c6a0*/  UISETP.NE.AND.EX UP0, UPT, UR5, URZ, UPT, UP0 ;  /* 0x0000003f0500728c */ /* 0x000fcc000bf05300 */
[----:B------:R-:W-:-:S05]  /*c6b0*/  PLOP3.LUT P0, PT, PT, PT, UP0, 0x80, 0x0 ;  /* 0x000000000000781c */ /* 0x000fca0003f0f008 */
[----:B------:R-:W-:-:S04]  /*c6c0*/  @UP0 UIADD3 UR4, UP1, UR44, UR4, URZ ;  /* 0x000000042c040290 */ /* 0x000fc8000ff3e03f */
[----:B------:R-:W-:Y:S02]  /*c6d0*/  @UP0 UIADD3.X UR5, UR45, UR5, URZ, UP1, !UPT ;  /* 0x000000052d050290 */ /* 0x000fe40008ffe43f */
[----:B------:R-:W-:-:S04]  /*c6e0*/  IMAD.U32 R2, RZ, RZ, UR4 ;  /* 0x00000004ff027e24 */ /* 0x000fc8000f8e00ff */
[----:B------:R-:W-:Y:S01]  /*c6f0*/  IMAD.U32 R3, RZ, RZ, UR5 ;  /* 0x00000005ff037e24 */ /* 0x000fe2000f8e00ff */
[----:B------:R-:W0:Y:S01]  /*c700*/  S2R R16, SR_TID.X ;  /* 0x0000000000107919 */ /* 0x000e220000002100 */
[----:B------:R-:W-:-:S03]  /*c710*/  ULDC.64 UR4, c[0x0][0xa08] ;  /* 0x0002820000047ab9 */ /* 0x000fc60000000a00 */
[----:B------:R1:W2:Y:S02]  /*c720*/  @P0 LDG.E R22, desc[UR52][R2.64] ;  /* 0x0000003402160981 */ /* 0x0002a4000c1e1900 */
[----:B-1----:R-:W1:Y:S01]  /*c730*/  LDC.64 R2, c[0x0][0x418] ;  /* 0x00010600ff027b82 */ /* 0x002e620000000a00 */
[----:B0-----:R-:W-:-:S04]  /*c740*/  SHF.R.U32.HI R20, RZ, 0x5, R16 ;  /* 0x00000005ff147819 */ /* 0x001fc80000011610 */
[----:B------:R-:W-:Y:S02]  /*c750*/  LOP3.LUT R20, R20, 0x3, RZ, 0xc0, !PT ;  /* 0x0000000314147812 */ /* 0x000fe400078ec0ff */
[----:B-1----:R-:W-:Y:S01]  /*c760*/  LOP3.LUT P0, RZ, R2, UR4, RZ, 0xfc, !PT ;  /* 0x0000000402ff7c12 */ /* 0x002fe2000f80fcff */
[----:B------:R-:W-:-:S03]  /*c770*/  UMOV UR4, 0xffffffff ;  /* 0xffffffff00047882 */ /* 0x000fc60000000000 */
[----:B------:R-:W-:Y:S02]  /*c780*/  LOP3.LUT P0, RZ, R3, UR5, RZ, 0xfc, P0 ;  /* 0x0000000503ff7c12 */ /* 0x000fe4000800fcff */
[----:B--2---:R-:W-:Y:S02]  /*c790*/  SHF.R.S32.HI R27, RZ, 0x1f, R22 ;  /* 0x0000001fff1b7819 */ /* 0x004fe40000011416 */
[----:B------:R-:W-:Y:S01]  /*c7a0*/  SEL R16, R22, RZ, !P0 ;  /* 0x000000ff16107207 */ /* 0x000fe20004000000 */
[----:B------:R-:W-:Y:S08]  /*c7b0*/  BRA.DIV UR4, `(.L_x_199) ;  /* 0x0000003a04607947 */ /* 0x000ff0000b800000 */
[----:B------:R0:W1:Y:S02]  /*c7c0*/  SHFL.IDX PT, R14, R20, RZ, 0x1f ;  /* 0x00001fff140e7589 */ /* 0x00006400000e0000 */
.L_x_274:
[----:B-1----:R-:W-:Y:S02]  /*c7d0*/  ISETP.NE.AND P0, PT, R14, RZ, PT ;  /* 0x000000ff0e00720c */ /* 0x002fe40003f05270 */
[----:B------:R-:W-:Y:S02]  /*c7e0*/  PLOP3.LUT P1, PT, PT, PT, PT, 0x8, 0x0 ;  /* 0x000000000000781c */ /* 0x000fe40003f2e170 */
[----:B------:R-:W-:-:S11]  /*c7f0*/  LOP3.LUT R23, R23, 0xfffffffe, RZ, 0xc0, !PT ;  /* 0xfffffffe17177812 */ /* 0x000fd600078ec0ff */
[----:B------:R-:W-:Y:S01]  /*c800*/  @P1 LOP3.LUT R23, R23, 0x1, RZ, 0xfc, !PT ;  /* 0x0000000117171812 */ /* 0x000fe200078efcff */
[----:B------:R-:W-:Y:S06]  /*c810*/  @P0 BRA `(.L_x_200) ;  /* 0x0000000400b80947 */ /* 0x000fec0003800000 */
[----:B------:R-:W2:Y:S01]  /*c820*/  LDL R0, [R1+0x8] ;  /* 0x0000080001007983 */ /* 0x000ea20000100800 */
[----:B------:R-:W-:Y:S01]  /*c830*/  UMOV UR4, 0xffffffff ;  /* 0xffffffff00047882 */ /* 0x000fe20000000000 */
[----:B--2---:R-:W-:Y:S02]  /*c840*/  VIADD R0, R0, 0xffffffff ;  /* 0xffffffff00007836 */ /* 0x004fe40000000000 */
[----:B------:R-:W-:Y:S05]  /*c850*/  BRA.DIV UR4, `(.L_x_201) ;  /* 0x0000003a04587947 */ /* 0x000fea000b800000 */
[----:B------:R-:W-:-:S13]  /*c860*/  ELECT P6, URZ, PT ;  /* 0x00000000003f782f */ /* 0x000fda00038c0000 */
.L_x_277:
[----:B------:R-:W-:Y:S05]  /*c870*/  @!P6 BRA `(.L_x_200) ;  /* 0x0000000400a0e947 */ /* 0x000fea0003800000 */
[----:B------:R-:W-:-:S04]  /*c880*/  ISETP.NE.U32.AND P0, PT, R2, RZ, PT ;  /* 0x000000ff0200720c */ /* 0x000fc80003f05070 */
[----:B------:R-:W-:-:S13]  /*c890*/  ISETP.NE.AND.EX P0, PT, R3, RZ, PT, P0 ;  /* 0x000000ff0300720c */ /* 0x000fda0003f05300 */
[----:B------:R-:W-:Y:S05]  /*c8a0*/  @!P0 BRA `(.L_x_202) ;  /* 0x0000000000448947 */ /* 0x000fea0003800000 */
[----:B------:R-:W1:Y:S01]  /*c8b0*/  LDC R6, c[0x0][0x43c] ;  /* 0x00010f00ff067b82 */ /* 0x000e620000000800 */
[----:B------:R-:W-:Y:S01]  /*c8c0*/  ULDC.64 UR4, c[0x0][0x428] ;  /* 0x00010a0000047ab9 */ /* 0x000fe20000000a00 */
[----:B-1----:R-:W-:-:S13]  /*c8d0*/  ISETP.NE.AND P0, PT, R6, 0x1, PT ;  /* 0x000000010600780c */ /* 0x002fda0003f05270 */
[----:B------:R-:W1:Y:S02]  /*c8e0*/  @P0 LDC.64 R4, c[0x0][0x440] ;  /* 0x00011000ff040b82 */ /* 0x000e640000000a00 */
[----:B-1----:R-:W-:-:S04]  /*c8f0*/  @P0 IMAD.HI.U32 R7, R0, R4, RZ ;  /* 0x0000000400070227 */ /* 0x002fc800078e00ff */
[----:B------:R-:W-:Y:S01]  /*c900*/  IMAD.MOV.U32 R4, RZ, RZ, R0 ;  /* 0x000000ffff047224 */ /* 0x000fe200078e0000 */
[----:B------:R-:W-:-:S05]  /*c910*/  @P0 SHF.R.U32.HI R4, RZ, R5, R7 ;  /* 0x00000005ff040219 */ /* 0x000fca0000011607 */
[----:B------:R-:W-:-:S04]  /*c920*/  IMAD.MOV R5, RZ, RZ, -R4 ;  /* 0x000000ffff057224 */ /* 0x000fc800078e0a04 */
[----:B------:R-:W-:Y:S01]  /*c930*/  IMAD R0, R6, R5, R0 ;  /* 0x0000000506007224 */ /* 0x000fe200078e0200 */
[--C-:B------:R-:W-:Y:S01]  /*c940*/  SHF.R.S32.HI R5, RZ, 0x1f, R4.reuse ;  /* 0x0000001fff057819 */ /* 0x100fe20000011404 */
[----:B------:R-:W-:Y:S02]  /*c950*/  IMAD R6, R27, UR4, RZ ;  /* 0x000000041b067c24 */ /* 0x000fe4000f8e02ff */
[----:B------:R-:W-:-:S04]  /*c960*/  IMAD.WIDE.U32 R4, R22, UR4, R4 ;  /* 0x0000000416047c25 */ /* 0x000fc8000f8e0004 */
[----:B------:R-:W-:Y:S01]  /*c970*/  IMAD R6, R22, UR5, R6 ;  /* 0x0000000516067c24 */ /* 0x000fe2000f8e0206 */
[----:B------:R-:W-:-:S03]  /*c980*/  LEA R2, P0, R4, R2, 0x2 ;  /* 0x0000000204027211 */ /* 0x000fc600078010ff */
[----:B------:R-:W-:-:S05]  /*c990*/  IMAD.IADD R6, R5, 0x1, R6 ;  /* 0x0000000105067824 */ /* 0x000fca00078e0206 */
[----:B------:R-:W-:-:S05]  /*c9a0*/  LEA.HI.X R3, R4, R3, R6, 0x2, P0 ;  /* 0x0000000304037211 */ /* 0x000fca00000f1406 */
[----:B------:R1:W5:Y:S02]  /*c9b0*/  LDG.E R16, desc[UR52][R2.64] ;  /* 0x0000003402107981 */ /* 0x000364000c1e1900 */
.L_x_202:
[----:B-1----:R-:W1:Y:S01]  /*c9c0*/  S2R R2, SR_TID.X ;  /* 0x0000000000027919 */ /* 0x002e620000002100 */
[----:B------:R-:W-:Y:S01]  /*c9d0*/  IMAD R3, R18, 0x8, R17 ;  /* 0x0000000812037824 */ /* 0x000fe200078e0211 */
[----:B-1----:R-:W-:Y:S02]  /*c9e0*/  LOP3.LUT R4, R2, 0x7f, RZ, 0xc0, !PT ;  /* 0x0000007f02047812 */ /* 0x002fe400078ec0ff */
[----:B------:R-:W-:Y:S02]  /*c9f0*/  SHF.L.U32 R2, R19, 0x1f, RZ ;  /* 0x0000001f13027819 */ /* 0x000fe400000006ff */
[----:B------:R-:W-:Y:S02]  /*ca00*/  ISETP.NE.AND P1, PT, R4, RZ, PT ;  /* 0x000000ff0400720c */ /* 0x000fe40003f25270 */
[----:B------:R-:W1:Y:S02]  /*ca10*/  SYNCS.PHASECHK.TRANS64.TRYWAIT P0, [R3+URZ+0x19c80], R2 ;  /* 0x019c8002030075a7 */ /* 0x000e64000800017f */
[----:B-1----:R-:W-:Y:S09]  /*ca20*/  @!P0 BRA `(.L_x_203) ;  /* 0x0000003800048947 */ /* 0x002ff20003800000 */
.L_x_278:
[----:B------:R-:W-:Y:S05]  /*ca30*/  @P1 BRA `(.L_x_204) ;  /* 0x00000000001c1947 */ /* 0x000fea0003800000 */
[----:B------:R-:W2:Y:S02]  /*ca40*/  S2R R4, SR_TID.X ;  /* 0x0000000000047919 */ /* 0x000ea40000002100 */
[----:B--2---:R-:W-:Y:S01]  /*ca50*/  LOP3.LUT R5, R4, 0x1f, RZ, 0xc0, !PT ;  /* 0x0000001f04057812 */ /* 0x004fe200078ec0ff */
[----:B------:R-:W-:-:S03]  /*ca60*/  IMAD.MOV.U32 R4, RZ, RZ, 0x3000 ;  /* 0x00003000ff047424 */ /* 0x000fc600078e00ff */
[----:B------:R-:W-:Y:S01]  /*ca70*/  ISETP.NE.AND P0, PT, R5, RZ, PT ;  /* 0x000000ff0500720c */ /* 0x000fe20003f05270 */
[----:B------:R2:W-:-:S12]  /*ca80*/  SYNCS.ARRIVE.TRANS64 RZ, [R3+URZ+0x19c70], R4 ;  /* 0x019c700403ff79a7 */ /* 0x0005d8000800003f */
[----:B--2---:R-:W-:Y:S05]  /*ca90*/  @!P0 BRA `(.L_x_204) ;  /* 0x0000000000048947 */ /* 0x004fea0003800000 */
[----:B------:R-:W-:Y:S01]  /*caa0*/  BPT.TRAP 0x1 ;  /* 0x000000040000795c */ /* 0x000fe20000300000 */
.L_x_204:
[----:B------:R-:W-:Y:S01]  /*cab0*/  IMAD R4, R18, 0x3000, R17 ;  /* 0x0000300012047824 */ /* 0x000fe200078e0211 */
[----:B------:R-:W-:Y:S01]  /*cac0*/  R2UR UR33, R3 ;  /* 0x00000000032172ca */ /* 0x000fe200000e0000 */
[----:B------:R-:W-:Y:S01]  /*cad0*/  UIADD3 UR4, UP0, UR50, 0x470, URZ ;  /* 0x0000047032047890 */ /* 0x000fe2000ff1e03f */
[----:B------:R-:W-:Y:S01]  /*cae0*/  LEA R0, R0, UR39, 0x7 ;  /* 0x0000002700007c11 */ /* 0x000fe2000f8e38ff */
[----:B------:R-:W-:Y:S01]  /*caf0*/  UMOV UR6, 0x0 ;  /* 0x0000000000067882 */ /* 0x000fe20000000000 */
[----:B------:R-:W-:Y:S01]  /*cb00*/  R2UR UR8, R4 ;  /* 0x00000000040872ca */ /* 0x000fe200000e0000 */
[----:B------:R-:W-:Y:S01]  /*cb10*/  UIADD3.X UR5, URZ, UR51, URZ, UP0, !UPT ;  /* 0x000000333f057290 */ /* 0x000fe200087fe43f */
[----:B-----5:R-:W-:Y:S01]  /*cb20*/  R2UR UR37, R16 ;  /* 0x00000000102572ca */ /* 0x020fe200000e0000 */
[----:B------:R-:W-:Y:S01]  /*cb30*/  UMOV UR7, 0x14f00000 ;  /* 0x14f0000000077882 */ /* 0x000fe20000000000 */
[----:B------:R-:W-:Y:S01]  /*cb40*/  R2UR UR35, R0 ;  /* 0x00000000002372ca */ /* 0x000fe200000e0000 */
[----:B------:R-:W-:Y:S01]  /*cb50*/  UMOV UR34, URZ ;  /* 0x0000003f00227c82 */ /* 0x000fe20008000000 */
[----:B------:R-:W-:Y:S01]  /*cb60*/  UMOV UR18, 0x20 ;  /* 0x0000002000127882 */ /* 0x000fe20000000000 */
[----:B------:R-:W-:Y:S01]  /*cb70*/  UMOV UR20, UR36 ;  /* 0x0000002400147c82 */ /* 0x000fe20008000000 */
[----:B------:R-:W-:Y:S01]  /*cb80*/  UMOV UR10, 0x40 ;  /* 0x00000040000a7882 */ /* 0x000fe20000000000 */
[----:B------:R-:W-:Y:S01]  /*cb90*/  UIADD3 UR33, UR33, 0x19c70, URZ ;  /* 0x00019c7021217890 */ /* 0x000fe2000fffe03f */
[----:B------:R-:W-:-:S03]  /*cba0*/  UMOV UR12, UR36 ;  /* 0x00000024000c7c82 */ /* 0x000fc60008000000 */
[----:B------:R-:W-:Y:S02]  /*cbb0*/  UIADD3 UR32, UR8, 0x9000, URZ ;  /* 0x0000900008207890 */ /* 0x000fe4000fffe03f */
[----:B------:R-:W-:Y:S02]  /*cbc0*/  UIADD3 UR16, UR8, 0xa000, URZ ;  /* 0x0000a00008107890 */ /* 0x000fe4000fffe03f */
[----:B------:R-:W-:Y:S01]  /*cbd0*/  UIADD3 UR8, UR8, 0xb000, URZ ;  /* 0x0000b00008087890 */ /* 0x000fe2000fffe03f */
[----:B------:R-:W-:Y:S01]  /*cbe0*/  UMOV UR21, UR37 ;  /* 0x0000002500157c82 */ /* 0x000fe20008000000 */
[----:B------:R-:W-:Y:S01]  /*cbf0*/  UMOV UR17, UR33 ;  /* 0x0000002100117c82 */ /* 0x000fe20008000000 */
[----:B------:R-:W-:Y:S01]  /*cc00*/  UMOV UR19, UR35 ;  /* 0x0000002300137c82 */ /* 0x000fe20008000000 */
[----:B------:R-:W-:Y:S01]  /*cc10*/  UMOV UR13, UR37 ;  /* 0x00000025000d7c82 */ /* 0x000fe20008000000 */
[----:B------:R-:W-:Y:S01]  /*cc20*/  UMOV UR9, UR33 ;  /* 0x0000002100097c82 */ /* 0x000fe20008000000 */
[----:B------:R-:W-:Y:S01]  /*cc30*/  UMOV UR11, UR35 ;  /* 0x00000023000b7c82 */ /* 0x000fe20008000000 */
[----:B------:R2:W-:Y:S01]  /*cc40*/  UTMALDG.4D [UR32], [UR4], desc[UR6] ;  /* 0x00000620040075b4 */ /* 0x0005e20008019000 */
[----:B------:R2:W-:Y:S01]  /*cc50*/  UTMALDG.4D [UR16], [UR4], desc[UR6] ;  /* 0x00000610040075b4 */ /* 0x0005e20008019000 */
[----:B------:R2:W-:Y:S01]  /*cc60*/  UTMALDG.4D [UR8], [UR4], desc[UR6] ;  /* 0x00000608040075b4 */ /* 0x0005e20008019000 */
[----:B------:R-:W3:Y:S02]  /*cc70*/  SYNCS.PHASECHK.TRANS64.TRYWAIT P0, [R3+URZ+0x19c40], R2 ;  /* 0x019c4002030075a7 */ /* 0x000ee4000800017f */
[----:B--23--:R-:W-:Y:S05]  /*cc80*/  @!P0 BRA `(.L_x_205) ;  /* 0x0000003400808947 */ /* 0x00cfea0003800000 */
.L_x_279:
[----:B------:R-:W-:Y:S05]  /*cc90*/  @P1 BRA `(.L_x_206) ;  /* 0x00000000001c1947 */ /* 0x000fea0003800000 */
[----:B------:R-:W3:Y:S01]  /*cca0*/  S2R R5, SR_TID.X ;  /* 0x0000000000057919 */ /* 0x000ee20000002100 */
[----:B-12---:R-:W-:-:S04]  /*ccb0*/  IMAD.MOV.U32 R2, RZ, RZ, 0x3000 ;  /* 0x00003000ff027424 */ /* 0x006fc800078e00ff */
[----:B------:R4:W-:Y:S01]  /*ccc0*/  SYNCS.ARRIVE.TRANS64 RZ, [R3+URZ+0x19c30], R2 ;  /* 0x019c300203ff79a7 */ /* 0x0009e2000800003f */
[----:B---3--:R-:W-:-:S04]  /*ccd0*/  LOP3.LUT R5, R5, 0x1f, RZ, 0xc0, !PT ;  /* 0x0000001f05057812 */ /* 0x008fc800078ec0ff */
[----:B------:R-:W-:-:S13]  /*cce0*/  ISETP.NE.AND P0, PT, R5, RZ, PT ;  /* 0x000000ff0500720c */ /* 0x000fda0003f05270 */
[----:B----4-:R-:W-:Y:S05]  /*ccf0*/  @!P0 BRA `(.L_x_206) ;  /* 0x0000000000048947 */ /* 0x010fea0003800000 */
[----:B------:R-:W-:Y:S01]  /*cd00*/  BPT.TRAP 0x1 ;  /* 0x000000040000795c */ /* 0x000fe20000300000 */
.L_x_206:
[----:B------:R-:W-:Y:S01]  /*cd10*/  R2UR UR8, R4 ;  /* 0x00000000040872ca */ /* 0x000fe200000e0000 */
[----:B------:R-:W-:Y:S01]  /*cd20*/  UIADD3 UR4, UP0, UR50, 0x370, URZ ;  /* 0x0000037032047890 */ /* 0x000fe2000ff1e03f */
[----:B------:R-:W-:Y:S01]  /*cd30*/  R2UR UR25, R3 ;  /* 0x00000000031972ca */ /* 0x000fe200000e0000 */
[----:B------:R-:W-:Y:S01]  /*cd40*/  UMOV UR6, 0x0 ;  /* 0x0000000000067882 */ /* 0x000fe20000000000 */
[----:B------:R-:W-:Y:S01]  /*cd50*/  R2UR UR27, R0 ;  /* 0x00000000001b72ca */ /* 0x000fe200000e0000 */
[----:B------:R-:W-:Y:S01]  /*cd60*/  UIADD3.X UR5, URZ, UR51, URZ, UP0, !UPT ;  /* 0x000000333f057290 */ /* 0x000fe200087fe43f */
[----:B------:R-:W-:Y:S01]  /*cd70*/  R2UR UR29, R16 ;  /* 0x00000000101d72ca */ /* 0x000fe200000e0000 */
[----:B------:R-:W-:Y:S01]  /*cd80*/  UMOV UR7, 0x14f00000 ;  /* 0x14f0000000077882 */ /* 0x000fe20000000000 */
[----:B------:R-:W-:Y:S01]  /*cd90*/  UMOV UR26, URZ ;  /* 0x0000003f001a7c82 */ /* 0x000fe20008000000 */
[----:B------:R-:W-:Y:S01]  /*cda0*/  UMOV UR28, UR36 ;  /* 0x00000024001c7c82 */ /* 0x000fe20008000000 */
[----:B------:R-:W-:Y:S01]  /*cdb0*/  UMOV UR18, 0x20 ;  /* 0x0000002000127882 */ /* 0x000fe20000000000 */
[----:B------:R-:W-:Y:S01]  /*cdc0*/  UMOV UR20, UR36 ;  /* 0x0000002400147c82 */ /* 0x000fe20008000000 */
[----:B------:R-:W-:Y:S01]  /*cdd0*/  UMOV UR10, 0x40 ;  /* 0x00000040000a7882 */ /* 0x000fe20000000000 */
[----:B------:R-:W-:Y:S01]  /*cde0*/  UIADD3 UR24, UR8, 0x13800, URZ ;  /* 0x0001380008187890 */ /* 0x000fe2000fffe03f */
[----:B------:R-:W-:Y:S01]  /*cdf0*/  PLOP3.LUT P0, PT, PT, PT, PT, 0x80, 0x0 ;  /* 0x000000000000781c */ /* 0x000fe20003f0f070 */
[----:B------:R-:W-:Y:S01]  /*ce00*/  UIADD3 UR25, UR25, 0x19c30, URZ ;  /* 0x00019c3019197890 */ /* 0x000fe2000fffe03f */
[----:B------:R-:W-:Y:S01]  /*ce10*/  LOP3.LUT R23, R23, 0xfffffffe, RZ, 0xc0, !PT ;  /* 0xfffffffe17177812 */ /* 0x000fe200078ec0ff */
[----:B------:R-:W-:-:S02]  /*ce20*/  UIADD3 UR16, UR8, 0x14800, URZ ;  /* 0x0001480008107890 */ /* 0x000fc4000fffe03f */
        /* <DEDUP_REMOVED lines=13> */
.L_x_200:
[----:B------:R-:W-:Y:S05]  /*cf00*/  WARPSYNC.ALL ;  /* 0x0000000000007948 */ /* 0x000fea0003800000 */
[----:B------:R-:W-:Y:S01]  /*cf10*/  VIADD R0, R17, 0xf000 ;  /* 0x0000f00011007836 */ /* 0x000fe20000000000 */
[----:B------:R-:W-:Y:S01]  /*cf20*/  USHF.R.S32.HI UR4, URZ, 0x1f, UR48 ;  /* 0x0000001f3f047899 */ /* 0x000fe20008011430 */
[----:B------:R-:W-:Y:S03]  /*cf30*/  BAR.SYNC.DEFER_BLOCKING 0x8, 0x200 ;  /* 0x0208000000007b1d */ /* 0x000fe60000010000 */
[----:B------:R-:W-:-:S03]  /*cf40*/  LOP3.LUT P0, RZ, R0, 0x9f, RZ, 0xc0, !PT ;  /* 0x0000009f00ff7812 */ /* 0x000fc6000780c0ff */
[----:B------:R-:W-:Y:S01]  /*cf50*/  ULDC.64 UR6, c[0x0][0x298] ;  /* 0x0000a60000067ab9 */ /* 0x000fe20000000a00 */
[----:B------:R-:W-:Y:S01]  /*cf60*/  ULDC.64 UR8, c[0x0][0xa00] ;  /* 0x0002800000087ab9 */ /* 0x000fe20000000a00 */
[----:B------:R-:W-:Y:S01]  /*cf70*/  UIMAD UR4, UR4, UR6, URZ ;  /* 0x00000006040472a4 */ /* 0x000fe2000f8e023f */
[----:B------:R-:W-:Y:S01]  /*cf80*/  BSSY B6, `(.L_x_207) ;  /* 0x0000019000067945 */ /* 0x000fe20003800000 */
[----:B------:R-:W-:Y:S02]  /*cf90*/  UISETP.NE.U32.AND UP0, UPT, UR8, URZ, UPT ;  /* 0x0000003f0800728c */ /* 0x000fe4000bf05070 */
[----:B------:R-:W-:Y:S02]  /*cfa0*/  UIMAD.WIDE.U32 UR44, UR48, UR6, URZ ;  /* 0x00000006302c72a5 */ /* 0x000fe4000f8e003f */
[----:B------:R-:W-:Y:S02]  /*cfb0*/  UIMAD UR4, UR48, UR7, UR4 ;  /* 0x00000007300472a4 */ /* 0x000fe4000f8e0204 */
[----:B------:R-:W-:-:S02]  /*cfc0*/  UISETP.NE.AND.EX UP0, UPT, UR9, URZ, UPT, UP0 ;  /* 0x0000003f0900728c */ /* 0x000fc4000bf05300 */
[----:B------:R-:W-:Y:S02]  /*cfd0*/  UIADD3 UR37, UR45, UR4, URZ ;  /* 0x000000042d257290 */ /* 0x000fe4000fffe03f */
[----:B------:R-:W-:Y:S02]  /*cfe0*/  USEL UR47, UR47, URZ, !UP0 ;  /* 0x0000003f2f2f7287 */ /* 0x000fe4000c000000 */
[----:B------:R-:W-:Y:S01]  /*cff0*/  USEL UR46, UR46, URZ, !UP0 ;  /* 0x0000003f2e2e7287 */ /* 0x000fe2000c000000 */
[----:B------:R-:W-:Y:S11]  /*d000*/  @!P0 BRA `(.L_x_208) ;  /* 0x0000000000408947 */ /* 0x000ff60003800000 */
[----:B-12---:R-:W-:Y:S01]  /*d010*/  MOV R2, 0x0 ;  /* 0x0000000000027802 */ /* 0x006fe20000000f00 */
[----:B------:R-:W-:Y:S01]  /*d020*/  ULDC.64 UR6, c[0x4][0x98] ;  /* 0x0100260000067ab9 */ /* 0x000fe20000000a00 */
[----:B------:R-:W-:Y:S01]  /*d030*/  ULDC.64 UR8, c[0x4][0xa0] ;  /* 0x0100280000087ab9 */ /* 0x000fe20000000a00 */
[----:B------:R-:W-:Y:S01]  /*d040*/  ULDC.64 UR4, c[0x4][0x28] ;  /* 0x01000a0000047ab9 */ /* 0x000fe20000000a00 */
[----:B------:R-:W-:Y:S02]  /*d050*/  IMAD.U32 R4, RZ, RZ, UR6 ;  /* 0x00000006ff047e24 */ /* 0x000fe4000f8e00ff */
[----:B------:R-:W1:Y:S01]  /*d060*/  LDC.64 R2, c[0x4][R2] ;  /* 0x0100000002027b82 */ /* 0x000e620000000a00 */
        /* <DEDUP_REMOVED lines=8> */
[----:B0-----:R-:W-:-:S07]  /*d0f0*/  LEPC R20, `(.L_x_208) ;  /* 0x000000001014794e */ /* 0x001fce0000000000 */
[----:B-1----:R-:W-:Y:S05]  /*d100*/  CALL.ABS.NOINC R2 ;  /* 0x0000000002007343 */ /* 0x002fea0003c00000 */
.L_x_208:
[----:B------:R-:W-:Y:S05]  /*d110*/  BSYNC B6 ;  /* 0x0000000000067941 */ /* 0x000fea0003800000 */
.L_x_207:
[----:B------:R-:W3:Y:S01]  /*d120*/  LDC R8, c[0x0][0x448] ;  /* 0x00011200ff087b82 */ /* 0x000ee20000000800 */
[----:B-12---:R-:W0:Y:S01]  /*d130*/  S2R R2, SR_TID.X ;  /* 0x0000000000027919 */ /* 0x006e220000002100 */
[----:B------:R-:W-:Y:S01]  /*d140*/  ULDC.64 UR6, c[0x0][0x2d8] ;  /* 0x0000b60000067ab9 */ /* 0x000fe20000000a00 */
[----:B------:R-:W-:Y:S01]  /*d150*/  UMOV UR4, UR44 ;  /* 0x0000002c00047c82 */ /* 0x000fe20008000000 */
[----:B------:R-:W-:Y:S01]  /*d160*/  UMOV UR5, UR37 ;  /* 0x0000002500057c82 */ /* 0x000fe20008000000 */
[----:B------:R-:W-:Y:S01]  /*d170*/  ULDC.64 UR8, c[0x0][0x2e0] ;  /* 0x0000b80000087ab9 */ /* 0x000fe20000000a00 */
[----:B------:R-:W-:Y:S01]  /*d180*/  UIMAD.WIDE.U32 UR4, UR36, UR6, UR4 ;  /* 0x00000006240472a5 */ /* 0x000fe2000f8e0004 */
[----:B------:R-:W1:Y:S01]  /*d190*/  S2R R9, SR_TID.X ;  /* 0x0000000000097919 */ /* 0x000e620000002100 */
[----:B------:R-:W-:Y:S02]  /*d1a0*/  UIMAD UR6, UR46, UR8, URZ ;  /* 0x000000082e0672a4 */ /* 0x000fe4000f8e023f */
[----:B------:R-:W-:Y:S01]  /*d1b0*/  UIMAD UR5, UR36, UR7, UR5 ;  /* 0x00000007240572a4 */ /* 0x000fe2000f8e0205 */
[----:B------:R-:W2:Y:S01]  /*d1c0*/  S2R R21, SR_TID.X ;  /* 0x0000000000157919 */ /* 0x000ea20000002100 */
[----:B------:R-:W-:-:S02]  /*d1d0*/  UIMAD UR6, UR47, UR9, UR6 ;  /* 0x000000092f0672a4 */ /* 0x000fc4000f8e0206 */
[----:B------:R-:W-:Y:S01]  /*d1e0*/  UIMAD.WIDE.U32 UR4, UR47, UR8, UR4 ;  /* 0x000000082f0472a5 */ /* 0x000fe2000f8e0004 */
[----:B------:R-:W-:Y:S02]  /*d1f0*/  ULDC.64 UR10, c[0x0][0x280] ;  /* 0x0000a000000a7ab9 */ /* 0x000fe40000000a00 */
[----:B------:R-:W-:Y:S01]  /*d200*/  ULDC.64 UR8, c[0x0][0x2c8] ;  /* 0x0000b20000087ab9 */ /* 0x000fe20000000a00 */
[----:B------:R-:W-:-:S03]  /*d210*/  UIADD3 UR5, UR5, UR6, URZ ;  /* 0x0000000605057290 */ /* 0x000fc6000fffe03f */
[----:B------:R-:W-:Y:S02]  /*d220*/  ULDC.64 UR6, c[0x0][0x2d0] ;  /* 0x0000b40000067ab9 */ /* 0x000fe40000000a00 */
[----:B------:R-:W-:Y:S01]  /*d230*/  IMAD.U32 R5, RZ, RZ, UR6 ;  /* 0x00000006ff057e24 */ /* 0x000fe2000f8e00ff */
[----:B---3--:R-:W-:Y:S02]  /*d240*/  ISETP.NE.AND P0, PT, R8, 0x1, PT ;  /* 0x000000010800780c */ /* 0x008fe40003f05270 */
[C---:B0-----:R-:W-:Y:S01]  /*d250*/  LOP3.LUT R20, R2.reuse, 0x7f, RZ, 0xc0, !PT ;  /* 0x0000007f02147812 */ /* 0x041fe200078ec0ff */
[----:B------:R-:W-:-:S10]  /*d260*/  IMAD.SHL.U32 R2, R2, 0x40, RZ ;  /* 0x0000004002027824 */ /* 0x000fd400078e00ff */
[----:B------:R-:W0:Y:S01]  /*d270*/  @P0 LDC R3, c[0x0][0x44c] ;  /* 0x00011300ff030b82 */ /* 0x000e220000000800 */
[----:B------:R-:W-:Y:S01]  /*d280*/  SHF.R.U32.HI R20, RZ, 0x1, R20 ;  /* 0x00000001ff147819 */ /* 0x000fe20000011614 */
[----:B-1----:R-:W-:-:S03]  /*d290*/  IMAD.SHL.U32 R9, R9, 0x10, RZ ;  /* 0x0000001009097824 */ /* 0x002fc600078e00ff */
[----:B------:R-:W-:Y:S01]  /*d2a0*/  LOP3.LUT R2, R20, 0x40, R2, 0xf8, !PT ;  /* 0x0000004014027812 */ /* 0x000fe200078ef802 */
[----:B--2---:R-:W-:Y:S01]  /*d2b0*/  IMAD.SHL.U32 R20, R21, 0x10, RZ ;  /* 0x0000001015147824 */ /* 0x004fe200078e00ff */
[----:B------:R-:W-:Y:S01]  /*d2c0*/  LOP3.LUT R9, R9, 0x10, RZ, 0xc0, !PT ;  /* 0x0000001009097812 */ /* 0x000fe200078ec0ff */
[----:B------:R-:W1:Y:S02]  /*d2d0*/  @P0 LDC R0, c[0x0][0x450] ;  /* 0x00011400ff000b82 */ /* 0x000e640000000800 */
[----:B------:R-:W-:Y:S01]  /*d2e0*/  IMAD R6, R25, 0xc0, R2 ;  /* 0x000000c019067824 */ /* 0x000fe200078e0202 */
[C---:B------:R-:W-:Y:S02]  /*d2f0*/  LOP3.LUT R10, R9.reuse, 0x20, RZ, 0xfc, !PT ;  /* 0x00000020090a7812 */ /* 0x040fe400078efcff */
[----:B------:R-:W-:Y:S01]  /*d300*/  LOP3.LUT R20, R20, 0x10, RZ, 0xc0, !PT ;  /* 0x0000001014147812 */ /* 0x000fe200078ec0ff */
[----:B------:R-:W-:Y:S01]  /*d310*/  IMAD.MOV.U32 R2, RZ, RZ, R6 ;  /* 0x000000ffff027224 */ /* 0x000fe200078e0006 */
[----:B------:R-:W-:Y:S01]  /*d320*/  LOP3.LUT R9, R9, 0x40, RZ, 0xfc, !PT ;  /* 0x0000004009097812 */ /* 0x000fe200078efcff */
[----:B0-----:R-:W-:-:S05]  /*d330*/  @P0 IMAD.HI.U32 R3, R6, R3, RZ ;  /* 0x0000000306030227 */ /* 0x001fca00078e00ff */
[----:B-1----:R-:W-:-:S04]  /*d340*/  @P0 SHF.R.U32.HI R2, RZ, R0, R3 ;  /* 0x00000000ff020219 */ /* 0x002fc80000011603 */
[--C-:B------:R-:W-:Y:S01]  /*d350*/  SHF.R.S32.HI R4, RZ, 0x1f, R2.reuse ;  /* 0x0000001fff047819 */ /* 0x100fe20000011402 */
[----:B------:R-:W-:-:S04]  /*d360*/  IMAD.MOV R0, RZ, RZ, -R2 ;  /* 0x000000ffff007224 */ /* 0x000fc800078e0a02 */
[----:B------:R-:W-:Y:S02]  /*d370*/  IMAD R4, R4, UR6, RZ ;  /* 0x0000000604047c24 */ /* 0x000fe4000f8e02ff */
[----:B------:R-:W-:Y:S02]  /*d380*/  IMAD R0, R8, R0, R6 ;  /* 0x0000000008007224 */ /* 0x000fe400078e0206 */
[C---:B------:R-:W-:Y:S02]  /*d390*/  IMAD R4, R2.reuse, UR7, R4 ;  /* 0x0000000702047c24 */ /* 0x040fe4000f8e0204 */
[----:B------:R-:W-:-:S04]  /*d3a0*/  IMAD.WIDE.U32 R2, R2, R5, UR4 ;  /* 0x0000000402027e25 */ /* 0x000fc8000f8e0005 */
[----:B------:R-:W-:Y:S01]  /*d3b0*/  IMAD.IADD R3, R3, 0x1, R4 ;  /* 0x0000000103037824 */ /* 0x000fe200078e0204 */
[----:B------:R-:W-:Y:S01]  /*d3c0*/  SHF.R.S32.HI R4, RZ, 0x1f, R0 ;  /* 0x0000001fff047819 */ /* 0x000fe20000011400 */
[----:B------:R-:W-:Y:S02]  /*d3d0*/  VIADD R6, R6, 0x80 ;  /* 0x0000008006067836 */ /* 0x000fe40000000000 */
[----:B------:R-:W-:-:S04]  /*d3e0*/  IMAD.WIDE.U32 R2, R0, UR8, R2 ;  /* 0x0000000800027c25 */ /* 0x000fc8000f8e0002 */
[----:B------:R-:W-:-:S04]  /*d3f0*/  IMAD R4, R4, UR8, RZ ;  /* 0x0000000804047c24 */ /* 0x000fc8000f8e02ff */
[----:B------:R-:W-:Y:S01]  /*d400*/  IMAD R0, R0, UR9, R4 ;  /* 0x0000000900007c24 */ /* 0x000fe2000f8e0204 */
[----:B------:R-:W-:Y:S02]  /*d410*/  IADD3 R4, P1, R2, UR10, RZ ;  /* 0x0000000a02047c10 */ /* 0x000fe4000ff3e0ff */
[----:B------:R-:W0:Y:S02]  /*d420*/  @P0 LDC R2, c[0x0][0x44c] ;  /* 0x00011300ff020b82 */ /* 0x000e240000000800 */
[----:B------:R-:W-:-:S06]  /*d430*/  IADD3.X R0, R3, UR11, R0, P1, !PT ;  /* 0x0000000b03007c10 */ /* 0x000fcc0008ffe400 */
[----:B------:R-:W1:Y:S01]  /*d440*/  @P0 LDC R3, c[0x0][0x450] ;  /* 0x00011400ff030b82 */ /* 0x000e620000000800 */
[----:B0-----:R-:W-:-:S04]  /*d450*/  @P0 IMAD.HI.U32 R7, R6, R2, RZ ;  /* 0x0000000206070227 */ /* 0x001fc800078e00ff */
[----:B------:R-:W-:Y:S01]  /*d460*/  IMAD.MOV.U32 R2, RZ, RZ, R6 ;  /* 0x000000ffff027224 */ /* 0x000fe200078e0006 */
[----:B-1----:R-:W-:-:S05]  /*d470*/  @P0 SHF.R.U32.HI R2, RZ, R3, R7 ;  /* 0x00000003ff020219 */ /* 0x002fca0000011607 */
[----:B------:R-:W-:-:S04]  /*d480*/  IMAD.MOV R3, RZ, RZ, -R2 ;  /* 0x000000ffff037224 */ /* 0x000fc800078e0a02 */
[----:B------:R-:W-:Y:S01]  /*d490*/  IMAD R6, R8, R3, R6 ;  /* 0x0000000308067224 */ /* 0x000fe200078e0206 */
[----:B------:R-:W-:-:S05]  /*d4a0*/  SHF.R.S32.HI R3, RZ, 0x1f, R2 ;  /* 0x0000001fff037819 */ /* 0x000fca0000011402 */
[----:B------:R-:W-:-:S04]  /*d4b0*/  IMAD R3, R3, UR6, RZ ;  /* 0x0000000603037c24 */ /* 0x000fc8000f8e02ff */
[C---:B------:R-:W-:Y:S02]  /*d4c0*/  IMAD R7, R2.reuse, UR7, R3 ;  /* 0x0000000702077c24 */ /* 0x040fe4000f8e0203 */
[----:B------:R-:W-:Y:S01]  /*d4d0*/  IMAD.WIDE.U32 R2, R2, R5, UR4 ;  /* 0x0000000402027e25 */ /* 0x000fe2000f8e0005 */
[----:B------:R-:W-:Y:S01]  /*d4e0*/  ULDC UR4, c[0x0][0x2b8] ;  /* 0x0000ae0000047ab9 */ /* 0x000fe20000000800 */
[----:B------:R-:W-:Y:S02]  /*d4f0*/  SHF.R.S32.HI R5, RZ, 0x1f, R6 ;  /* 0x0000001fff057819 */ /* 0x000fe40000011406 */
[----:B------:R-:W-:Y:S01]  /*d500*/  ISETP.GE.AND P1, PT, R10, UR4, PT ;  /* 0x000000040a007c0c */ /* 0x000fe2000bf26270 */
[----:B------:R-:W-:Y:S01]  /*d510*/  IMAD.IADD R3, R3, 0x1, R7 ;  /* 0x0000000103037824 */ /* 0x000fe200078e0207 */
[----:B------:R0:W5:Y:S01]  /*d520*/  LDL R10, [R1+0x4] ;  /* 0x00000400010a7983 */ /* 0x0001620000100800 */
[----:B------:R-:W-:Y:S01]  /*d530*/  IMAD R5, R5, UR8, RZ ;  /* 0x0000000805057c24 */ /* 0x000fe2000f8e02ff */
[----:B------:R-:W-:Y:S01]  /*d540*/  ISETP.GE.AND P2, PT, R20, UR4, PT ;  /* 0x0000000414007c0c */ /* 0x000fe2000bf46270 */
[----:B------:R-:W-:-:S04]  /*d550*/  IMAD.WIDE.U32 R2, R6, UR8, R2 ;  /* 0x0000000806027c25 */ /* 0x000fc8000f8e0002 */
[----:B------:R-:W-:Y:S01]  /*d560*/  IMAD R6, R6, UR9, R5 ;  /* 0x0000000906067c24 */ /* 0x000fe2000f8e0205 */
[----:B------:R-:W-:-:S04]  /*d570*/  IADD3 R5, P0, R2, UR10, RZ ;  /* 0x0000000a02057c10 */ /* 0x000fc8000ff1e0ff */
[----:B------:R-:W-:Y:S02]  /*d580*/  IADD3.X R6, R3, UR11, R6, P0, !PT ;  /* 0x0000000b03067c10 */ /* 0x000fe400087fe406 */
[----:B------:R-:W-:Y:S01]  /*d590*/  ISETP.GE.AND P0, PT, R9, UR4, PT ;  /* 0x0000000409007c0c */ /* 0x000fe2000bf06270 */
[----:B------:R-:W-:Y:S01]  /*d5a0*/  UMOV UR4, 0xffffffff ;  /* 0xffffffff00047882 */ /* 0x000fe20000000000 */
[----:B------:R-:W-:-:S04]  /*d5b0*/  LOP3.LUT R21, R21, 0x7f, RZ, 0xc0, !PT ;  /* 0x0000007f15157812 */ /* 0x000fc800078ec0ff */
[----:B------:R-:W-:Y:S01]  /*d5c0*/  SHF.R.U32.HI R21, RZ, 0x1, R21 ;  /* 0x00000001ff157819 */ /* 0x000fe20000011615 */
[----:B0-----:R-:W-:Y:S06]  /*d5d0*/  BRA.DIV UR4, `(.L_x_209) ;  /* 0x0000002e04407947 */ /* 0x001fec000b800000 */
[----:B------:R-:W2:Y:S01]  /*d5e0*/  LDL.LU R2, [R1+0xc] ;  /* 0x00000c0001027983 */ /* 0x000ea20000300800 */
[----:B------:R-:W-:-:S03]  /*d5f0*/  IMAD R25, R25, 0xc0, R21 ;  /* 0x000000c019197824 */ /* 0x000fc600078e0215 */
[----:B------:R-:W0:Y:S04]  /*d600*/  SHFL.IDX PT, R3, R4, RZ, 0x1e1f ;  /* 0x001e1fff04037589 */ /* 0x000e2800000e0000 */
[----:B------:R-:W-:Y:S04]  /*d610*/  SHFL.IDX PT, R4, R4, 0x1, 0x1e1f ;  /* 0x003e1f0004047f89 */ /* 0x000fe800000e0000 */
[----:B------:R-:W-:Y:S04]  /*d620*/  SHFL.IDX PT, R6, R6, RZ, 0x1e1f ;  /* 0x001e1fff06067589 */ /* 0x000fe800000e0000 */
[----:B------:R-:W-:Y:S01]  /*d630*/  SHFL.IDX PT, R14, R5, RZ, 0x1e1f ;  /* 0x001e1fff050e7589 */ /* 0x000fe200000e0000 */
[----:B--2---:R-:W-:-:S03]  /*d640*/  IMAD R7, R2, R8, RZ ;  /* 0x0000000802077224 */ /* 0x004fc600078e02ff */
[----:B------:R-:W1:Y:S02]  /*d650*/  SHFL.IDX PT, R2, R0, RZ, 0x1e1f ;  /* 0x001e1fff00027589 */ /* 0x000e6400000e0000 */
[----:B------:R-:W-:Y:S02]  /*d660*/  ISETP.GE.AND P4, PT, R25, R7, PT ;  /* 0x000000071900720c */ /* 0x000fe40003f86270 */
[----:B------:R-:W2:Y:S11]  /*d670*/  SHFL.IDX PT, R0, R0, 0x1, 0x1e1f ;  /* 0x003e1f0000007f89 */ /* 0x000eb600000e0000 */
[----:B0-----:R-:W-:-:S05]  /*d680*/  @!P4 IADD3 R3, P3, R20, R3, RZ ;  /* 0x000000031403c210 */ /* 0x001fca0007f7e0ff */
[----:B-1----:R-:W-:-:S05]  /*d690*/  @!P4 IMAD.X R2, RZ, RZ, R2, P3 ;  /* 0x000000ffff02c224 */ /* 0x002fca00018e0602 */
[----:B------:R-:W-:-:S04]  /*d6a0*/  @!P4 LOP3.LUT R3, R3, R2, RZ, 0x3c, !PT ;  /* 0x000000020303c212 */ /* 0x000fc800078e3cff */
[----:B------:R-:W-:-:S04]  /*d6b0*/  @!P4 LOP3.LUT R2, R3, R2, RZ, 0x3c, !PT ;  /* 0x000000020302c212 */ /* 0x000fc800078e3cff */
[----:B------:R-:W-:-:S05]  /*d6c0*/  @!P4 LOP3.LUT R3, R3, R2, RZ, 0x3c, !PT ;  /* 0x000000020303c212 */ /* 0x000fca00078e3cff */
[----:B-----5:R-:W-:Y:S04]  /*d6d0*/  @!P4 LDGSTS.E.BYPASS.LTC128B.128 [R10+0xf000], desc[UR52][R2.64], !P2 ;  /* 0x0f000000020acfae */ /* 0x020fe8000d101d74 */
[----:B------:R-:W-:Y:S04]  /*d6e0*/  @!P4 LDGSTS.E.BYPASS.LTC128B.128 [R10+0x10800], desc[UR52][R2.64+0x20], !P1 ;  /* 0x10800020020acfae */ /* 0x000fe8000c901d74 */
[----:B------:R0:W-:Y:S02]  /*d6f0*/  @!P4 LDGSTS.E.BYPASS.LTC128B.128 [R10+0x12000], desc[UR52][R2.64+0x40], !P0 ;  /* 0x12000040020acfae */ /* 0x0001e4000c101d74 */
[----:B0-----:R-:W-:-:S05]  /*d700*/  VIADD R2, R25, 0x40 ;  /* 0x0000004019027836 */ /* 0x001fca0000000000 */
[----:B------:R-:W-:-:S13]  /*d710*/  ISETP.GE.AND P4, PT, R2, R7, PT ;  /* 0x000000070200720c */ /* 0x000fda0003f86270 */
[----:B------:R-:W-:-:S05]  /*d720*/  @!P4 IADD3 R8, P3, R20, R4, RZ ;  /* 0x000000041408c210 */ /* 0x000fca0007f7e0ff */
[----:B--2---:R-:W-:Y:S02]  /*d730*/  @!P4 IMAD.X R9, RZ, RZ, R0, P3 ;  /* 0x000000ffff09c224 */ /* 0x004fe400018e0600 */
[----:B------:R-:W-:Y:S02]  /*d740*/  @!P4 IMAD.MOV.U32 R2, RZ, RZ, R8 ;  /* 0x000000ffff02c224 */ /* 0x000fe400078e0008 */
[----:B------:R-:W-:-:S05]  /*d750*/  @!P4 IMAD.MOV.U32 R3, RZ, RZ, R9 ;  /* 0x000000ffff03c224 */ /* 0x000fca00078e0009 */
[----:B------:R1:W-:Y:S04]  /*d760*/  @!P4 LDGSTS.E.BYPASS.LTC128B.128 [R10+0xf800], desc[UR52][R2.64], !P2 ;  /* 0x0f800000020acfae */ /* 0x0003e8000d101d74 */
[----:B------:R1:W-:Y:S04]  /*d770*/  @!P4 LDGSTS.E.BYPASS.LTC128B.128 [R10+0x11000], desc[UR52][R2.64+0x20], !P1 ;  /* 0x11000020020acfae */ /* 0x0003e8000c901d74 */
[----:B------:R1:W-:Y:S02]  /*d780*/  @!P4 LDGSTS.E.BYPASS.LTC128B.128 [R10+0x12800], desc[UR52][R2.64+0x40], !P0 ;  /* 0x12800040020acfae */ /* 0x0003e4000c101d74 */
.L_x_286:
[----:B------:R-:W-:Y:S01]  /*d790*/  VIADD R0, R25, 0x80 ;  /* 0x0000008019007836 */ /* 0x000fe20000000000 */
[----:B------:R-:W-:Y:S04]  /*d7a0*/  BSSY B0, `(.L_x_210) ;  /* 0x000000b000007945 */ /* 0x000fe80003800000 */
[----:B------:R-:W-:-:S13]  /*d7b0*/  ISETP.GE.AND P3, PT, R0, R7, PT ;  /* 0x000000070000720c */ /* 0x000fda0003f66270 */
[----:B------:R-:W-:Y:S05]  /*d7c0*/  @P3 BRA `(.L_x_211) ;  /* 0x0000000000203947 */ /* 0x000fea0003800000 */
[----:B01----:R-:W-:-:S05]  /*d7d0*/  IADD3 R2, P3, R20, R14, RZ ;  /* 0x0000000e14027210 */ /* 0x003fca0007f7e0ff */
[----:B------:R-:W-:-:S05]  /*d7e0*/  IMAD.X R3, RZ, RZ, R6, P3 ;  /* 0x000000ffff037224 */ /* 0x000fca00018e0606 */
[----:B------:R-:W-:Y:S01]  /*d7f0*/  @!PT LDS RZ, [RZ] ;  /* 0x00000000fffff984 */ /* 0x000fe20000000800 */
[----:B------:R-:W-:Y:S01]  /*d800*/  @!PT LDS RZ, [RZ] ;  /* 0x00000000fffff984 */ /* 0x000fe20000000800 */
[----:B------:R-:W-:Y:S01]  /*d810*/  @!PT LDS RZ, [RZ] ;  /* 0x00000000fffff984 */ /* 0x000fe20000000800 */
[----:B------:R2:W-:Y:S04]  /*d820*/  LDGSTS.E.BYPASS.LTC128B.128 [R10+0x10000], desc[UR52][R2.64], !P2 ;  /* 0x10000000020a7fae */ /* 0x0005e8000d101d74 */
[----:B------:R2:W-:Y:S04]  /*d830*/  LDGSTS.E.BYPASS.LTC128B.128 [R10+0x11800], desc[UR52][R2.64+0x20], !P1 ;  /* 0x11800020020a7fae */ /* 0x0005e8000c901d74 */
[----:B------:R2:W-:Y:S02]  /*d840*/  LDGSTS.E.BYPASS.LTC128B.128 [R10+0x13000], desc[UR52][R2.64+0x40], !P0 ;  /* 0x13000040020a7fae */ /* 0x0005e4000c101d74 */
.L_x_211:
[----:B------:R-:W-:Y:S05]  /*d850*/  BSYNC B0 ;  /* 0x0000000000007941 */ /* 0x000fea0003800000 */
.L_x_210:
[----:B------:R-:W-:Y:S01]  /*d860*/  NOP ;  /* 0x0000000000007918 */ /* 0x000fe20000000000 */
[----:B------:R-:W-:-:S13]  /*d870*/  PLOP3.LUT P0, PT, PT, PT, PT, 0x80, 0x0 ;  /* 0x000000000000781c */ /* 0x000fda0003f0f070 */
.L_x_212:
[----:B------:R-:W-:Y:S02]  /*d880*/  PLOP3.LUT P1, PT, P1, P0, PT, 0xa2, 0x0 ;  /* 0x000000000000781c */ /* 0x000fe40000f21472 */
[----:B------:R-:W-:-:S08]  /*d890*/  @P0 R2UR P1, UR4, R17 ;  /* 0x00000000110402ca */ /* 0x000fd00000020000 */
[----:B------:R-:W-:-:S05]  /*d8a0*/  @P0 PLOP3.LUT P0, PT, P1, PT, PT, 0x80, 0x0 ;  /* 0x000000000000081c */ /* 0x000fca0000f0f070 */
[----:B------:R-:W-:Y:S01]  /*d8b0*/  @!P1 SYNCS.ARRIVE.TRANS64.RED.A0T1 RZ, [UR4+0x19c00], RZ ;  /* 0x019c00ffffff99a7 */ /* 0x000fe20008200404 */
[----:B------:R-:W-:Y:S07]  /*d8c0*/  @!P1 ARRIVES.LDGSTSBAR.64.TRANSCNT [UR4+0x19c00] ;  /* 0x019c0000ff0099b0 */ /* 0x000fee0008000a84 */
[----:B------:R-:W-:Y:S05]  /*d8d0*/  @P0 BRA.U.ANY `(.L_x_212) ;  /* 0xfffffffd00e80947 */ /* 0x000fea000393ffff */
[----:B012---:R-:W2:Y:S02]  /*d8e0*/  LDL.LU R2, [R1+0x10] ;  /* 0x0000100001027983 */ /* 0x007ea40000300800 */
[----:B--2---:R-:W-:-:S05]  /*d8f0*/  VIADD R2, R2, 0x1 ;  /* 0x0000000102027836 */ /* 0x004fca0000000000 */
[----:B------:R-:W-:Y:S01]  /*d900*/  LEA.HI R0, R2, R2, RZ, 0x1 ;  /* 0x0000000202007211 */ /* 0x000fe200078f08ff */
[----:B------:R0:W-:Y:S03]  /*d910*/  STL [R1+0x10], R2 ;  /* 0x0000100201007387 */ /* 0x0001e60000100800 */
[----:B------:R-:W-:-:S05]  /*d920*/  LOP3.LUT R0, R0, 0xfffffffe, RZ, 0xc0, !PT ;  /* 0xfffffffe00007812 */ /* 0x000fca00078ec0ff */
[----:B------:R-:W-:-:S05]  /*d930*/  IMAD.IADD R0, R2, 0x1, -R0 ;  /* 0x0000000102007824 */ /* 0x000fca00078e0a00 */
[----:B0-----:R-:W-:Y:S01]  /*d940*/  SHF.L.U32 R2, R0, 0x1f, RZ ;  /* 0x0000001f00027819 */ /* 0x001fe200000006ff */
[----:B------:R-:W-:Y:S01]  /*d950*/  NOP ;  /* 0x0000000000007918 */ /* 0x000fe20000000000 */
[----:B------:R-:W2:Y:S01]  /*d960*/  LDL.LU R3, [R1+0x8] ;  /* 0x0000080001037983 */ /* 0x000ea20000300800 */
[----:B------:R0:W-:Y:S01]  /*d970*/  SYNCS.ARRIVE.TRANS64.A1T0 RZ, [R17+URZ+0x19c00], RZ ;  /* 0x019c00ff11ff79a7 */ /* 0x0001e2000810003f */
[----:B------:R-:W-:Y:S01]  /*d980*/  BSSY B0, `(.L_x_213) ;  /* 0x0000005000007945 */ /* 0x000fe20003800000 */
[----:B------:R-:W1:Y:S01]  /*d990*/  SYNCS.PHASECHK.TRANS64.TRYWAIT P0, [R17+URZ+0x19c20], R2 ;  /* 0x019c2002110075a7 */ /* 0x000e62000800017f */
[----:B--2---:R-:W-:-:S05]  /*d9a0*/  VIADD R0, R3, 0xfffffffe ;  /* 0xfffffffe03007836 */ /* 0x004fca0000000000 */
[----:B------:R-:W-:Y:S01]  /*d9b0*/  ISETP.GE.AND P1, PT, R0, R26, PT ;  /* 0x0000001a0000720c */ /* 0x000fe20003f26270 */
[----:B01----:R-:W-:-:S12]  /*d9c0*/  @!P0 BRA `(.L_x_214) ;  /* 0x0000002c00308947 */ /* 0x003fd80003800000 */
.L_x_287:
[----:B------:R-:W-:Y:S05]  /*d9d0*/  BSYNC B0 ;  /* 0x0000000000007941 */ /* 0x000fea0003800000 */
.L_x_213:
[----:B------:R-:W-:Y:S05]  /*d9e0*/  @!P1 BRA `(.L_x_215) ;  /* 0x0000000c00f49947 */ /* 0x000fea0003800000 */
[----:B------:R-:W-:Y:S02]  /*d9f0*/  IMAD.MOV.U32 R6, RZ, RZ, R19 ;  /* 0x000000ffff067224 */ /* 0x000fe400078e0013 */
[----:B------:R-:W-:-:S07]  /*da00*/  IMAD.MOV.U32 R7, RZ, RZ, R18 ;  /* 0x000000ffff077224 */ /* 0x000fce00078e0012 */
.L_x_239:
[----:B------:R-:W-:Y:S01]  /*da10*/  LOP3.LUT P1, RZ, R23, 0x1, RZ, 0xc0, !PT ;  /* 0x0000000117ff7812 */ /* 0x000fe2000782c0ff */
[----:B------:R-:W-:Y:S01]  /*da20*/  VIADD R18, R7, 0x1 ;  /* 0x0000000107127836 */ /* 0x000fe20000000000 */
[----:B------:R-:W-:Y:S05]  /*da30*/  YIELD ;  /* 0x0000000000007946 */ /* 0x000fea0003800000 */
[----:B------:R-:W-:Y:S01]  /*da40*/  ISETP.NE.AND P0, PT, R18, 0x2, PT ;  /* 0x000000021200780c */ /* 0x000fe20003f05270 */
[----:B------:R-:W-:Y:S03]  /*da50*/  BSSY B0, `(.L_x_216) ;  /* 0x00000a3000007945 */ /* 0x000fe60003800000 */
[----:B------:R-:W-:-:S02]  /*da60*/  SEL R19, RZ, 0x1, P0 ;  /* 0x00000001ff137807 */ /* 0x000fc40000000000 */
[----:B------:R-:W-:Y:S02]  /*da70*/  SEL R18, R18, RZ, P0 ;  /* 0x000000ff12127207 */ /* 0x000fe40000000000 */
[----:B------:R-:W-:Y:S01]  /*da80*/  LOP3.LUT R19, R6, R19, RZ, 0x3c, !PT ;  /* 0x0000001306137212 */ /* 0x000fe200078e3cff */
[----:B0-----:R-:W-:Y:S06]  /*da90*/  @!P1 BRA `(.L_x_217) ;  /* 0x0000000800789947 */ /* 0x001fec0003800000 */
[----:B------:R-:W-:Y:S01]  /*daa0*/  ULDC.64 UR4, c[0x0][0x418] ;  /* 0x0001060000047ab9 */ /* 0x000fe20000000a00 */
[----:B------:R-:W-:Y:S01]  /*dab0*/  IMAD.MOV.U32 R8, RZ, RZ, R0 ;  /* 0x000000ffff087224 */ /* 0x000fe200078e0000 */
[----:B------:R-:W-:-:S04]  /*dac0*/  ISETP.NE.U32.AND P0, PT, RZ, UR4, PT ;  /* 0x00000004ff007c0c */ /* 0x000fc8000bf05070 */
[----:B------:R-:W-:-:S13]  /*dad0*/  ISETP.NE.AND.EX P0, PT, RZ, UR5, PT, P0 ;  /* 0x00000005ff007c0c */ /* 0x000fda000bf05300 */
[----:B------:R-:W-:Y:S05]  /*dae0*/  @!P0 BRA `(.L_x_218) ;  /* 0x0000000000448947 */ /* 0x000fea0003800000 */
[----:B------:R-:W1:Y:S01]  /*daf0*/  LDC R5, c[0x0][0x43c] ;  /* 0x00010f00ff057b82 */ /* 0x000e620000000800 */
[----:B------:R-:W-:Y:S01]  /*db00*/  ULDC.64 UR6, c[0x0][0x428] ;  /* 0x00010a0000067ab9 */ /* 0x000fe20000000a00 */
[----:B-1----:R-:W-:-:S13]  /*db10*/  ISETP.NE.AND P0, PT, R5, 0x1, PT ;  /* 0x000000010500780c */ /* 0x002fda0003f05270 */
[----:B0-----:R-:W0:Y:S02]  /*db20*/  @P0 LDC.64 R2, c[0x0][0x440] ;  /* 0x00011000ff020b82 */ /* 0x001e240000000a00 */
[----:B0-----:R-:W-:-:S04]  /*db30*/  @P0 IMAD.HI.U32 R4, R0, R2, RZ ;  /* 0x0000000200040227 */ /* 0x001fc800078e00ff */
[----:B------:R-:W-:Y:S01]  /*db40*/  IMAD.MOV.U32 R2, RZ, RZ, R0 ;  /* 0x000000ffff027224 */ /* 0x000fe200078e0000 */
[----:B------:R-:W-:-:S04]  /*db50*/  @P0 SHF.R.U32.HI R2, RZ, R3, R4 ;  /* 0x00000003ff020219 */ /* 0x000fc80000011604 */
[--C-:B------:R-:W-:Y:S01]  /*db60*/  SHF.R.S32.HI R3, RZ, 0x1f, R2.reuse ;  /* 0x0000001fff037819 */ /* 0x100fe20000011402 */
[----:B------:R-:W-:-:S04]  /*db70*/  IMAD.MOV R8, RZ, RZ, -R2 ;  /* 0x000000ffff087224 */ /* 0x000fc800078e0a02 */
[----:B------:R-:W-:Y:S02]  /*db80*/  IMAD R8, R5, R8, R0 ;  /* 0x0000000805087224 */ /* 0x000fe400078e0200 */
[----:B------:R-:W-:Y:S02]  /*db90*/  IMAD R5, R27, UR6, RZ ;  /* 0x000000061b057c24 */ /* 0x000fe4000f8e02ff */
[----:B------:R-:W-:-:S04]  /*dba0*/  IMAD.WIDE.U32 R2, R22, UR6, R2 ;  /* 0x0000000616027c25 */ /* 0x000fc8000f8e0002 */
[----:B------:R-:W-:-:S04]  /*dbb0*/  IMAD R4, R22, UR7, R5 ;  /* 0x0000000716047c24 */ /* 0x000fc8000f8e0205 */
[----:B------:R-:W-:Y:S01]  /*dbc0*/  IMAD.IADD R3, R4, 0x1, R3 ;  /* 0x0000000104037824 */ /* 0x000fe200078e0203 */
[----:B------:R-:W-:-:S04]  /*dbd0*/  LEA R4, P0, R2, UR4, 0x2 ;  /* 0x0000000402047c11 */ /* 0x000fc8000f8010ff */
[----:B------:R-:W-:-:S05]  /*dbe0*/  LEA.HI.X R5, R2, UR5, R3, 0x2, P0 ;  /* 0x0000000502057c11 */ /* 0x000fca00080f1403 */
[----:B------:R1:W5:Y:S04]  /*dbf0*/  LDG.E R16, desc[UR52][R4.64] ;  /* 0x0000003404107981 */ /* 0x000368000c1e1900 */
.L_x_218:
[----:B0-----:R-:W0:Y:S01]  /*dc00*/  S2R R2, SR_TID.X ;  /* 0x0000000000027919 */ /* 0x001e220000002100 */
[----:B-1----:R-:W-:Y:S01]  /*dc10*/  IMAD R4, R18, 0x8, R17 ;  /* 0x0000000812047824 */ /* 0x002fe200078e0211 */
[----:B------:R-:W-:Y:S01]  /*dc20*/  BSSY B1, `(.L_x_219) ;  /* 0x0000006000017945 */ /* 0x000fe20003800000 */
[----:B0-----:R-:W-:Y:S02]  /*dc30*/  LOP3.LUT R3, R2, 0x7f, RZ, 0xc0, !PT ;  /* 0x0000007f02037812 */ /* 0x001fe400078ec0ff */
[----:B------:R-:W-:Y:S02]  /*dc40*/  SHF.L.U32 R2, R19, 0x1f, RZ ;  /* 0x0000001f13027819 */ /* 0x000fe400000006ff */
[----:B------:R-:W-:Y:S02]  /*dc50*/  ISETP.NE.AND P1, PT, R3, RZ, PT ;  /* 0x000000ff0300720c */ /* 0x000fe40003f25270 */
[----:B------:R-:W0:Y:S02]  /*dc60*/  SYNCS.PHASECHK.TRANS64.TRYWAIT P0, [R4+URZ+0x19c80], R2 ;  /* 0x019c8002040075a7 */ /* 0x000e24000800017f */
[----:B0-----:R-:W-:Y:S09]  /*dc70*/  @!P0 BRA `(.L_x_220) ;  /* 0x0000002800988947 */ /* 0x001ff20003800000 */
.L_x_288:
[----:B------:R-:W-:Y:S05]  /*dc80*/  BSYNC B1 ;  /* 0x0000000000017941 */ /* 0x000fea0003800000 */
.L_x_219:
[----:B------:R-:W-:Y:S04]  /*dc90*/  BSSY B1, `(.L_x_221) ;  /* 0x0000009000017945 */ /* 0x000fe80003800000 */
[----:B------:R-:W-:Y:S05]  /*dca0*/  @P1 BRA `(.L_x_222) ;  /* 0x00000000001c1947 */ /* 0x000fea0003800000 */
[----:B------:R-:W1:Y:S02]  /*dcb0*/  S2R R3, SR_TID.X ;  /* 0x0000000000037919 */ /* 0x000e640000002100 */
[----:B-1----:R-:W-:Y:S01]  /*dcc0*/  LOP3.LUT R5, R3, 0x1f, RZ, 0xc0, !PT ;  /* 0x0000001f03057812 */ /* 0x002fe200078ec0ff */
[----:B------:R-:W-:-:S03]  /*dcd0*/  IMAD.MOV.U32 R3, RZ, RZ, 0x3000 ;  /* 0x00003000ff037424 */ /* 0x000fc600078e00ff */
[----:B------:R-:W-:Y:S01]  /*dce0*/  ISETP.NE.AND P0, PT, R5, RZ, PT ;  /* 0x000000ff0500720c */ /* 0x000fe20003f05270 */
[----:B------:R1:W-:-:S12]  /*dcf0*/  SYNCS.ARRIVE.TRANS64 RZ, [R4+URZ+0x19c70], R3 ;  /* 0x019c700304ff79a7 */ /* 0x0003d8000800003f */
[----:B-1----:R-:W-:Y:S05]  /*dd00*/  @!P0 BRA `(.L_x_222) ;  /* 0x0000000000048947 */ /* 0x002fea0003800000 */
[----:B------:R-:W-:Y:S01]  /*dd10*/  BPT.TRAP 0x1 ;  /* 0x000000040000795c */ /* 0x000fe20000300000 */
.L_x_222:
[----:B------:R-:W-:Y:S05]  /*dd20*/  BSYNC B1 ;  /* 0x0000000000017941 */ /* 0x000fea0003800000 */
.L_x_221:
[----:B------:R-:W-:Y:S01]  /*dd30*/  IMAD.MOV.U32 R5, RZ, RZ, RZ ;  /* 0x000000ffff057224 */ /* 0x000fe200078e00ff */
[----:B------:R-:W-:Y:S01]  /*dd40*/  UIADD3 UR4, UP0, UR50, 0x470, URZ ;  /* 0x0000047032047890 */ /* 0x000fe2000ff1e03f */
[----:B------:R-:W-:Y:S01]  /*dd50*/  IMAD R9, R18, 0x3000, R17 ;  /* 0x0000300012097824 */ /* 0x000fe200078e0211 */
[----:B------:R-:W-:Y:S01]  /*dd60*/  PLOP3.LUT P0, PT, PT, PT, PT, 0x80, 0x0 ;  /* 0x000000000000781c */ /* 0x000fe20003f0f070 */
[----:B------:R-:W-:Y:S01]  /*dd70*/  VIADD R3, R4, 0x19c70 ;  /* 0x00019c7004037836 */ /* 0x000fe20000000000 */
[----:B------:R-:W-:Y:S01]  /*dd80*/  R2UR UR10, R5 ;  /* 0x00000000050a72ca */ /* 0x000fe200000e0000 */
[----:B------:R-:W-:Y:S01]  /*dd90*/  VIADD R10, R9, 0x9000 ;  /* 0x00009000090a7836 */ /* 0x000fe20000000000 */
[----:B------:R-:W-:Y:S01]  /*dda0*/  LEA R8, R8, UR39, 0x7 ;  /* 0x0000002708087c11 */ /* 0x000fe2000f8e38ff */
[----:B------:R-:W-:Y:S01]  /*ddb0*/  UIADD3.X UR5, URZ, UR51, URZ, UP0, !UPT ;  /* 0x000000333f057290 */ /* 0x000fe200087fe43f */
[----:B------:R-:W-:Y:S01]  /*ddc0*/  UMOV UR6, 0x0 ;  /* 0x0000000000067882 */ /* 0x000fe20000000000 */
[----:B------:R-:W-:-:S10]  /*ddd0*/  UMOV UR7, 0x14f00000 ;  /* 0x14f0000000077882 */ /* 0x000fd40000000000 */
.L_x_223:
[----:B------:R-:W-:-:S13]  /*dde0*/  @P0 ELECT P2, URZ, PT ;  /* 0x00000000003f082f */ /* 0x000fda0003840000 */
[----:B-----5:R-:W-:Y:S01]  /*ddf0*/  @P2 R2UR UR13, R16 ;  /* 0x00000000100d22ca */ /* 0x020fe200000e0000 */
[----:B------:R-:W-:Y:S01]  /*de00*/  UMOV UR12, UR36 ;  /* 0x00000024000c7c82 */ /* 0x000fe20008000000 */
[----:B------:R-:W-:Y:S02]  /*de10*/  @P2 R2UR UR11, R8 ;  /* 0x00000000080b22ca */ /* 0x000fe400000e0000 */
[----:B------:R-:W-:Y:S02]  /*de20*/  @P2 R2UR UR9, R3 ;  /* 0x00000000030922ca */ /* 0x000fe400000e0000 */
[----:B------:R-:W-:Y:S02]  /*de30*/  @P2 R2UR UR8, R10 ;  /* 0x000000000a0822ca */ /* 0x000fe400000e0000 */
[----:B------:R-:W-:Y:S02]  /*de40*/  @P2 PLOP3.LUT P0, PT, P2, PT, PT, 0x8, 0x0 ;  /* 0x000000000000281c */ /* 0x000fe4000170e170 */
[----:B------:R-:W-:-:S09]  /*de50*/  PLOP3.LUT P2, PT, PT, PT, PT, 0x8, 0x0 ;  /* 0x000000000000781c */ /* 0x000fd20003f4e170 */
[----:B------:R1:W-:Y:S02]  /*de60*/  UTMALDG.4D [UR8], [UR4], desc[UR6] ;  /* 0x00000608040075b4 */ /* 0x0003e40008019000 */
[----:B-1----:R-:W-:Y:S05]  /*de70*/  @P0 BRA.U.ANY `(.L_x_223) ;  /* 0xfffffffd00d80947 */ /* 0x002fea000393ffff */
[----:B------:R-:W-:Y:S01]  /*de80*/  IMAD.MOV.U32 R10, RZ, RZ, 0x20 ;  /* 0x00000020ff0a7424 */ /* 0x000fe200078e00ff */
[----:B------:R-:W-:Y:S01]  /*de90*/  PLOP3.LUT P0, PT, PT, PT, PT, 0x80, 0x0 ;  /* 0x000000000000781c */ /* 0x000fe20003f0f070 */
[----:B------:R-:W-:Y:S01]  /*dea0*/  VIADD R11, R9, 0xa000 ;  /* 0x0000a000090b7836 */ /* 0x000fe20000000000 */
[----:B------:R-:W-:Y:S01]  /*deb0*/  UMOV UR6, 0x0 ;  /* 0x0000000000067882 */ /* 0x000fe20000000000 */
[----:B------:R-:W-:Y:S01]  /*dec0*/  UMOV UR7, 0x14f00000 ;  /* 0x14f0000000077882 */ /* 0x000fe20000000000 */
[----:B------:R-:W-:-:S15]  /*ded0*/  R2UR UR10, R10 ;  /* 0x000000000a0a72ca */ /* 0x000fde00000e0000 */
.L_x_224:
[----:B------:R-:W-:-:S13]  /*dee0*/  @P0 ELECT P2, URZ, PT ;  /* 0x00000000003f082f */ /* 0x000fda0003840000 */
[----:B------:R-:W-:Y:S01]  /*def0*/  @P2 R2UR UR13, R16 ;  /* 0x00000000100d22ca */ /* 0x000fe200000e0000 */
        /* <DEDUP_REMOVED lines=14> */
.L_x_225:
        /* <DEDUP_REMOVED lines=10> */
[----:B------:R-:W1:Y:S01]  /*e080*/  SYNCS.PHASECHK.TRANS64.TRYWAIT P0, [R4+URZ+0x19c40], R2 ;  /* 0x019c4002040075a7 */ /* 0x000e62000800017f */
[----:B------:R-:W-:Y:S04]  /*e090*/  BSSY B1, `(.L_x_226) ;  /* 0x0000002000017945 */ /* 0x000fe80003800000 */
[----:B-1----:R-:W-:Y:S05]  /*e0a0*/  @!P0 BRA `(.L_x_227) ;  /* 0x0000002400a08947 */ /* 0x002fea0003800000 */
.L_x_289:
[----:B------:R-:W-:Y:S05]  /*e0b0*/  BSYNC B1 ;  /* 0x0000000000017941 */ /* 0x000fea0003800000 */
.L_x_226:
[----:B------:R-:W-:Y:S01]  /*e0c0*/  BSSY B1, `(.L_x_228) ;  /* 0x000000b000017945 */ /* 0x000fe20003800000 */
[----:B01----:R-:W-:Y:S02]  /*e0d0*/  IMAD.MOV.U32 R2, RZ, RZ, 0x0 ;  /* 0x00000000ff027424 */ /* 0x003fe400078e00ff */
[----:B------:R-:W-:Y:S01]  /*e0e0*/  IMAD.MOV.U32 R3, RZ, RZ, 0x14f00000 ;  /* 0x14f00000ff037424 */ /* 0x000fe200078e00ff */
[----:B------:R-:W-:Y:S06]  /*e0f0*/  @P1 BRA `(.L_x_229) ;  /* 0x00000000001c1947 */ /* 0x000fec0003800000 */
[----:B------:R-:W0:Y:S02]  /*e100*/  S2R R12, SR_TID.X ;  /* 0x00000000000c7919 */ /* 0x000e240000002100 */
[----:B0-----:R-:W-:Y:S01]  /*e110*/  LOP3.LUT R13, R12, 0x1f, RZ, 0xc0, !PT ;  /* 0x0000001f0c0d7812 */ /* 0x001fe200078ec0ff */
[----:B------:R-:W-:-:S03]  /*e120*/  IMAD.MOV.U32 R12, RZ, RZ, 0x3000 ;  /* 0x00003000ff0c7424 */ /* 0x000fc600078e00ff */
[----:B------:R-:W-:Y:S01]  /*e130*/  ISETP.NE.AND P0, PT, R13, RZ, PT ;  /* 0x000000ff0d00720c */ /* 0x000fe20003f05270 */
[----:B------:R0:W-:-:S12]  /*e140*/  SYNCS.ARRIVE.TRANS64 RZ, [R4+URZ+0x19c30], R12 ;  /* 0x019c300c04ff79a7 */ /* 0x0001d8000800003f */
[----:B0-----:R-:W-:Y:S05]  /*e150*/  @!P0 BRA `(.L_x_229) ;  /* 0x0000000000048947 */ /* 0x001fea0003800000 */
[----:B------:R-:W-:Y:S01]  /*e160*/  BPT.TRAP 0x1 ;  /* 0x000000040000795c */ /* 0x000fe20000300000 */
.L_x_229:
[----:B------:R-:W-:Y:S05]  /*e170*/  BSYNC B1 ;  /* 0x0000000000017941 */ /* 0x000fea0003800000 */
.L_x_228:
[----:B------:R-:W-:Y:S01]  /*e180*/  R2UR UR6, R2 ;  /* 0x00000000020672ca */ /* 0x000fe200000e0000 */
[----:B------:R-:W-:Y:S01]  /*e190*/  UIADD3 UR4, UP0, UR50, 0x370, URZ ;  /* 0x0000037032047890 */ /* 0x000fe2000ff1e03f */
[----:B------:R-:W-:Y:S01]  /*e1a0*/  R2UR UR7, R3 ;  /* 0x00000000030772ca */ /* 0x000fe200000e0000 */
[----:B------:R-:W-:Y:S01]  /*e1b0*/  VIADD R4, R4, 0x19c30 ;  /* 0x00019c3004047836 */ /* 0x000fe20000000000 */
[----:B------:R-:W-:Y:S01]  /*e1c0*/  R2UR UR10, R5 ;  /* 0x00000000050a72ca */ /* 0x000fe200000e0000 */
[----:B------:R-:W-:Y:S01]  /*e1d0*/  VIADD R5, R9, 0x13800 ;  /* 0x0001380009057836 */ /* 0x000fe20000000000 */
[----:B------:R-:W-:Y:S01]  /*e1e0*/  PLOP3.LUT P0, PT, PT, PT, PT, 0x80, 0x0 ;  /* 0x000000000000781c */ /* 0x000fe20003f0f070 */
[----:B------:R-:W-:-:S12]  /*e1f0*/  UIADD3.X UR5, URZ, UR51, URZ, UP0, !UPT ;  /* 0x000000333f057290 */ /* 0x000fd800087fe43f */
.L_x_230:
        /* <DEDUP_REMOVED lines=9> */
[----:B0-----:R-:W-:Y:S05]  /*e290*/  @P0 BRA.U.ANY `(.L_x_230) ;  /* 0xfffffffd00d80947 */ /* 0x001fea000393ffff */
[----:B------:R-:W-:Y:S01]  /*e2a0*/  R2UR UR10, R10 ;  /* 0x000000000a0a72ca */ /* 0x000fe200000e0000 */
[----:B------:R-:W-:Y:S01]  /*e2b0*/  VIADD R5, R9, 0x14800 ;  /* 0x0001480009057836 */ /* 0x000fe20000000000 */
[----:B------:R-:W-:Y:S02]  /*e2c0*/  R2UR UR6, R2 ;  /* 0x00000000020672ca */ /* 0x000fe400000e0000 */
[----:B------:R-:W-:Y:S02]  /*e2d0*/  R2UR UR7, R3 ;  /* 0x00000000030772ca */ /* 0x000fe400000e0000 */
[----:B------:R-:W-:-:S13]  /*e2e0*/  PLOP3.LUT P0, PT, PT, PT, PT, 0x80, 0x0 ;  /* 0x000000000000781c */ /* 0x000fda0003f0f070 */
.L_x_231:
        /* <DEDUP_REMOVED lines=15> */
.L_x_232:
        /* <DEDUP_REMOVED lines=10> */
.L_x_217:
[----:B------:R-:W-:Y:S05]  /*e480*/  BSYNC B0 ;  /* 0x0000000000007941 */ /* 0x000fea0003800000 */
.L_x_216:
[----:B------:R-:W-:-:S06]  /*e490*/  UISETP.NE.AND UP0, UPT, UR38, 0x3, UPT ;  /* 0x000000032600788c */ /* 0x000fcc000bf05270 */
[----:B------:R-:W-:-:S13]  /*e4a0*/  PLOP3.LUT P0, PT, PT, PT, UP0, 0x80, 0x0 ;  /* 0x000000000000781c */ /* 0x000fda0003f0f008 */
[----:B------:R-:W-:Y:S05]  /*e4b0*/  @!P0 BRA `(.L_x_233) ;  /* 0x0000000000048947 */ /* 0x000fea0003800000 */
[----:B------:R-:W-:Y:S01]  /*e4c0*/  BPT.TRAP 0x1 ;  /* 0x000000040000795c */ /* 0x000fe20000300000 */
.L_x_233:
[----:B0-----:R-:W-:Y:S01]  /*e4d0*/  IMAD.U32 R2, RZ, RZ, UR42 ;  /* 0x0000002aff027e24 */ /* 0x001fe2000f8e00ff */
[----:B------:R-:W-:Y:S01]  /*e4e0*/  BSSY B0, `(.L_x_234) ;  /* 0x0000007000007945 */ /* 0x000fe20003800000 */
[----:B------:R-:W-:-:S03]  /*e4f0*/  IMAD R3, R7, 0x8, R17 ;  /* 0x0000000807037824 */ /* 0x000fc600078e0211 */
[----:B------:R-:W-:Y:S02]  /*e500*/  ISETP.NE.AND P1, PT, R2, 0x3, PT ;  /* 0x000000030200780c */ /* 0x000fe40003f25270 */
[----:B------:R-:W-:-:S04]  /*e510*/  LOP3.LUT R2, R6, 0x1, RZ, 0x3c, !PT ;  /* 0x0000000106027812 */ /* 0x000fc800078e3cff */
[----:B------:R-:W-:-:S04]  /*e520*/  SHF.L.U32 R2, R2, 0x1f, RZ ;  /* 0x0000001f02027819 */ /* 0x000fc800000006ff */
[----:B------:R-:W0:Y:S02]  /*e530*/  SYNCS.PHASECHK.TRANS64.TRYWAIT P0, [R3+URZ+0x19c70], R2 ;  /* 0x019c7002030075a7 */ /* 0x000e24000800017f */
[----:B0-----:R-:W-:Y:S05]  /*e540*/  @!P0 BRA `(.L_x_235) ;  /* 0x00000020008c8947 */ /* 0x001fea0003800000 */
.L_x_290:
[----:B------:R-:W-:Y:S05]  /*e550*/  BSYNC B0 ;  /* 0x0000000000007941 */ /* 0x000fea0003800000 */
.L_x_234:
[----:B------:R-:W-:Y:S05]  /*e560*/  @!P1 BRA `(.L_x_236) ;  /* 0x0000000000049947 */ /* 0x000fea0003800000 */
[----:B------:R-:W-:Y:S01]  /*e570*/  BPT.TRAP 0x1 ;  /* 0x000000040000795c */ /* 0x000fe20000300000 */
.L_x_236:
[----:B0-----:R-:W-:Y:S01]  /*e580*/  SHF.L.U32 R2, R6, 0x1f, RZ ;  /* 0x0000001f06027819 */ /* 0x001fe200000006ff */
[----:B------:R-:W-:-:S03]  /*e590*/  IMAD R10, R7, 0x3000, RZ ;  /* 0x00003000070a7824 */ /* 0x000fc600078e02ff */
[----:B------:R-:W0:Y:S02]  /*e5a0*/  SYNCS.PHASECHK.TRANS64.TRYWAIT P0, [R3+URZ+0x19c60], R2 ;  /* 0x019c6002030075a7 */ /* 0x000e24000800017f */
[----:B0-----:R-:W-:Y:S05]  /*e5b0*/  @!P0 BRA `(.L_x_237) ;  /* 0x0000002000848947 */ /* 0x001fea0003800000 */
.L_x_291:
[----:B------:R-:W0:Y:S01]  /*e5c0*/  LDL R4, [R1] ;  /* 0x0000000001047983 */ /* 0x000e220000100800 */
[----:B------:R-:W-:Y:S05]  /*e5d0*/  WARPSYNC.ALL ;  /* 0x0000000000007948 */ /* 0x000fea0003800000 */
[----:B------:R-:W-:-:S05]  /*e5e0*/  LOP3.LUT R12, R10, R28, RZ, 0xfc, !PT ;  /* 0x0000001c0a0c7212 */ /* 0x000fca00078efcff */
[----:B------:R-:W-:Y:S01]  /*e5f0*/  IMAD.IADD R12, R17, 0x1, R12 ;  /* 0x00000001110c7824 */ /* 0x000fe200078e020c */
[----:B0-----:R-:W-:-:S05]  /*e600*/  LOP3.LUT R2, R10, R4, RZ, 0xfc, !PT ;  /* 0x000000040a027212 */ /* 0x001fca00078efcff */
[----:B------:R-:W-:-:S05]  /*e610*/  IMAD.IADD R2, R17, 0x1, R2 ;  /* 0x0000000111027824 */ /* 0x000fca00078e0202 */
[----:B------:R-:W0:Y:S02]  /*e620*/  LDSM.16.MT88.4 R4, [R2+0x9000] ;  /* 0x009000000204783b */ /* 0x000e240000004200 */
[C-C-:B0-----:R-:W-:Y:S02]  /*e630*/  PRMT R8, R4.reuse, 0x6420, R5.reuse ;  /* 0x0000642004087816 */ /* 0x141fe40000000005 */
[----:B------:R-:W-:Y:S02]  /*e640*/  PRMT R9, R4, 0x7531, R5 ;  /* 0x0000753104097816 */ /* 0x000fe40000000005 */
[C-C-:B------:R-:W-:Y:S02]  /*e650*/  PRMT R10, R6.reuse, 0x6420, R7.reuse ;  /* 0x00006420060a7816 */ /* 0x140fe40000000007 */
[----:B------:R-:W-:-:S05]  /*e660*/  PRMT R11, R6, 0x7531, R7 ;  /* 0x00007531060b7816 */ /* 0x000fca0000000007 */
[----:B------:R-:W-:Y:S04]  /*e670*/  STSM.16.M88.4 [R12+0x3000], R8 ;  /* 0x003000080c007844 */ /* 0x000fe80000000200 */
[----:B------:R-:W0:Y:S02]  /*e680*/  LDSM.16.MT88.4 R4, [R2+0xa000] ;  /* 0x00a000000204783b */ /* 0x000e240000004200 */
[C-C-:B0-----:R-:W-:Y:S02]  /*e690*/  PRMT R8, R4.reuse, 0x6420, R5.reuse ;  /* 0x0000642004087816 */ /* 0x141fe40000000005 */
[----:B------:R-:W-:Y:S02]  /*e6a0*/  PRMT R9, R4, 0x7531, R5 ;  /* 0x0000753104097816 */ /* 0x000fe40000000005 */
[----:B------:R-:W-:-:S02]  /*e6b0*/  PRMT R10, R6, 0x6420, R7 ;  /* 0x00006420060a7816 */ /* 0x000fc40000000007 */
[----:B------:R-:W-:-:S05]  /*e6c0*/  PRMT R11, R6, 0x7531, R7 ;  /* 0x00007531060b7816 */ /* 0x000fca0000000007 */
[----:B------:R-:W-:Y:S04]  /*e6d0*/  STSM.16.M88.4 [R12+0x4000], R8 ;  /* 0x004000080c007844 */ /* 0x000fe80000000200 */
[----:B------:R-:W0:Y:S02]  /*e6e0*/  LDSM.16.MT88.4 R4, [R2+0xb000] ;  /* 0x00b000000204783b */ /* 0x000e240000004200 */
[C-C-:B0-----:R-:W-:Y:S02]  /*e6f0*/  PRMT R8, R4.reuse, 0x6420, R5.reuse ;  /* 0x0000642004087816 */ /* 0x141fe40000000005 */
[----:B------:R-:W-:Y:S02]  /*e700*/  PRMT R9, R4, 0x7531, R5 ;  /* 0x0000753104097816 */ /* 0x000fe40000000005 */
[----:B------:R-:W-:-:S02]  /*e710*/  PRMT R10, R6, 0x6420, R7 ;  /* 0x00006420060a7816 */ /* 0x000fc40000000007 */
[----:B------:R-:W-:-:S05]  /*e720*/  PRMT R11, R6, 0x7531, R7 ;  /* 0x00007531060b7816 */ /* 0x000fca0000000007 */
[----:B------:R0:W-:Y:S04]  /*e730*/  STSM.16.M88.4 [R12+0x5000], R8 ;  /* 0x005000080c007844 */ /* 0x0001e80000000200 */
[----:B------:R-:W1:Y:S01]  /*e740*/  LDSM.16.MT88.4 R4, [R2+0x9800] ;  /* 0x009800000204783b */ /* 0x000e620000004200 */
[----:B0-----:R-:W-:Y:S02]  /*e750*/  IADD3 R12, R29, 0x3000, R12 ;  /* 0x000030001d0c7810 */ /* 0x001fe40007ffe00c */
[C-C-:B-1----:R-:W-:Y:S02]  /*e760*/  PRMT R8, R4.reuse, 0x6420, R5.reuse ;  /* 0x0000642004087816 */ /* 0x142fe40000000005 */
[----:B------:R-:W-:Y:S02]  /*e770*/  PRMT R9, R4, 0x7531, R5 ;  /* 0x0000753104097816 */ /* 0x000fe40000000005 */
[----:B------:R-:W-:-:S02]  /*e780*/  PRMT R10, R6, 0x6420, R7 ;  /* 0x00006420060a7816 */ /* 0x000fc40000000007 */
[----:B------:R-:W-:-:S05]  /*e790*/  PRMT R11, R6, 0x7531, R7 ;  /* 0x00007531060b7816 */ /* 0x000fca0000000007 */
[----:B------:R-:W-:Y:S04]  /*e7a0*/  STSM.16.M88.4 [R12], R8 ;  /* 0x000000080c007844 */ /* 0x000fe80000000200 */
        /* <DEDUP_REMOVED lines=17> */
[----:B-1----:R-:W1:Y:S01]  /*e8c0*/  FENCE.VIEW.ASYNC.S ;  /* 0x00000000000073c6 */ /* 0x002e620000000000 */
[----:B------:R-:W-:Y:S05]  /*e8d0*/  @!P1 BRA `(.L_x_238) ;  /* 0x0000000000049947 */ /* 0x000fea0003800000 */
[----:B------:R-:W-:Y:S01]  /*e8e0*/  BPT.TRAP 0x1 ;  /* 0x000000040000795c */ /* 0x000fe20000300000 */
.L_x_238:
[----:B------:R-:W2:Y:S01]  /*e8f0*/  S2R R2, SR_TID.X ;  /* 0x0000000000027919 */ /* 0x000ea20000002100 */
[----:B-1----:R1:W-:Y:S01]  /*e900*/  SYNCS.ARRIVE.TRANS64.A1T0 RZ, [R3+URZ+0x19c50], RZ ;  /* 0x019c50ff03ff79a7 */ /* 0x0023e2000810003f */
[----:B------:R-:W-:Y:S02]  /*e910*/  IMAD.MOV.U32 R6, RZ, RZ, R19 ;  /* 0x000000ffff067224 */ /* 0x000fe400078e0013 */
[----:B------:R-:W-:Y:S01]  /*e920*/  IMAD.MOV.U32 R7, RZ, RZ, R18 ;  /* 0x000000ffff077224 */ /* 0x000fe200078e0012 */
[----:B--2---:R-:W-:Y:S01]  /*e930*/  LOP3.LUT R2, R2, 0x7f, RZ, 0xc0, !PT ;  /* 0x0000007f02027812 */ /* 0x004fe200078ec0ff */
[----:B------:R-:W-:Y:S03]  /*e940*/  BAR.SYNC.DEFER_BLOCKING 0x2, 0x80 ;  /* 0x0082000000007b1d */ /* 0x000fe60000010000 */
[----:B------:R-:W-:-:S13]  /*e950*/  ISETP.NE.AND P0, PT, R2, RZ, PT ;  /* 0x000000ff0200720c */ /* 0x000fda0003f05270 */
[----:B------:R-:W-:-:S05]  /*e960*/  @!P0 VIADD R2, R3, 0x19c80 ;  /* 0x00019c8003028836 */ /* 0x000fca0000000000 */
[----:B------:R-:W-:-:S04]  /*e970*/  @!P0 PRMT R2, RZ, 0x654, R2 ;  /* 0x00000654ff028816 */ /* 0x000fc80000000002 */
[----:B------:R1:W-:Y:S01]  /*e980*/  @!P0 SYNCS.ARRIVE.TRANS64.RED.A1T0 RZ, [R2+URZ], RZ ;  /* 0x000000ff02ff89a7 */ /* 0x0003e2000810043f */
[C---:B------:R-:W-:Y:S01]  /*e990*/  ISETP.GT.AND P0, PT, R0.reuse, R26, PT ;  /* 0x0000001a0000720c */ /* 0x040fe20003f04270 */
[----:B------:R-:W-:-:S12]  /*e9a0*/  VIADD R0, R0, 0xffffffff ;  /* 0xffffffff00007836 */ /* 0x000fd80000000000 */
[----:B-1----:R-:W-:Y:S05]  /*e9b0*/  @P0 BRA `(.L_x_239) ;  /* 0xfffffff000140947 */ /* 0x002fea000383ffff */
.L_x_215:
[----:B0-----:R-:W0:Y:S01]  /*e9c0*/  S2R R2, SR_TID.X ;  /* 0x0000000000027919 */ /* 0x001e220000002100 */
[----:B------:R-:W-:Y:S01]  /*e9d0*/  BSSY B0, `(.L_x_240) ;  /* 0x0000010000007945 */ /* 0x000fe20003800000 */
        /* <DEDUP_REMOVED lines=14> */
[----:B0-----:R-:W-:-:S07]  /*eac0*/  IADD3 R24, R0, UR41, R7 ;  /* 0x0000002900187c10 */ /* 0x001fce000fffe007 */
.L_x_241:
[----:B------:R-:W-:Y:S05]  /*ead0*/  BSYNC B0 ;  /* 0x0000000000007941 */ /* 0x000fea0003800000 */
.L_x_240:
[----:B------:R-:W-:-:S06]  /*eae0*/  UISETP.NE.AND UP0, UPT, UR38, 0x3, UPT ;  /* 0x000000032600788c */ /* 0x000fcc000bf05270 */
[----:B------:R-:W-:-:S13]  /*eaf0*/  PLOP3.LUT P1, PT, PT, PT, UP0, 0x80, 0x0 ;  /* 0x000000000000781c */ /* 0x000fda0003f2f008 */
[----:B------:R-:W-:Y:S05]  /*eb00*/  @!P1 BRA `(.L_x_242) ;  /* 0x0000000000049947 */ /* 0x000fea0003800000 */
[----:B------:R-:W-:Y:S01]  /*eb10*/  BPT.TRAP 0x1 ;  /* 0x000000040000795c */ /* 0x000fe20000300000 */
.L_x_242:
[----:B------:R-:W-:Y:S01]  /*eb20*/  LOP3.LUT R0, R19, 0x1, RZ, 0x3c, !PT ;  /* 0x0000000113007812 */ /* 0x000fe200078e3cff */
[----:B------:R-:W-:Y:S01]  /*eb30*/  IMAD R3, R18, 0x8, R17 ;  /* 0x0000000812037824 */ /* 0x000fe200078e0211 */
[----:B------:R-:W-:Y:S01]  /*eb40*/  BSSY B0, `(.L_x_243) ;  /* 0x0000006000007945 */ /* 0x000fe20003800000 */
[----:B------:R-:W-:Y:S01]  /*eb50*/  IMAD.U32 R2, RZ, RZ, UR42 ;  /* 0x0000002aff027e24 */ /* 0x000fe2000f8e00ff */
[----:B------:R-:W-:-:S04]  /*eb60*/  SHF.L.U32 R0, R0, 0x1f, RZ ;  /* 0x0000001f00007819 */ /* 0x000fc800000006ff */
[----:B------:R-:W0:Y:S01]  /*eb70*/  SYNCS.PHASECHK.TRANS64.TRYWAIT P1, [R3+URZ+0x19c70], R0 ;  /* 0x019c7000030075a7 */ /* 0x000e22000802017f */
[----:B------:R-:W-:Y:S01]  /*eb80*/  ISETP.NE.AND P2, PT, R2, 0x3, PT ;  /* 0x000000030200780c */ /* 0x000fe20003f45270 */
[----:B0-----:R-:W-:-:S12]  /*eb90*/  @!P1 BRA `(.L_x_244) ;  /* 0x0000001c00209947 */ /* 0x001fd80003800000 */
.L_x_292:
[----:B------:R-:W-:Y:S05]  /*eba0*/  BSYNC B0 ;  /* 0x0000000000007941 */ /* 0x000fea0003800000 */
.L_x_243:
[----:B------:R-:W-:Y:S05]  /*ebb0*/  @!P2 BRA `(.L_x_245) ;  /* 0x000000000004a947 */ /* 0x000fea0003800000 */
[----:B------:R-:W-:Y:S01]  /*ebc0*/  BPT.TRAP 0x1 ;  /* 0x000000040000795c */ /* 0x000fe20000300000 */
.L_x_245:
[----:B0-----:R-:W-:-:S04]  /*ebd0*/  SHF.L.U32 R0, R19, 0x1f, RZ ;  /* 0x0000001f13007819 */ /* 0x001fc800000006ff */
[----:B------:R-:W0:Y:S02]  /*ebe0*/  SYNCS.PHASECHK.TRANS64.TRYWAIT P1, [R3+URZ+0x19c60], R0 ;  /* 0x019c6000030075a7 */ /* 0x000e24000802017f */
[----:B0-----:R-:W-:Y:S05]  /*ebf0*/  @!P1 BRA `(.L_x_246) ;  /* 0x0000001c001c9947 */ /* 0x001fea0003800000 */
.L_x_293:
[----:B------:R-:W0:Y:S01]  /*ec00*/  LDL R2, [R1] ;  /* 0x0000000001027983 */ /* 0x000e220000100800 */
[----:B------:R-:W-:Y:S01]  /*ec10*/  IMAD R11, R18, 0x3000, RZ ;  /* 0x00003000120b7824 */ /* 0x000fe200078e02ff */
[----:B------:R-:W-:Y:S05]  /*ec20*/  WARPSYNC.ALL ;  /* 0x0000000000007948 */ /* 0x000fea0003800000 */
[C---:B0-----:R-:W-:Y:S02]  /*ec30*/  LOP3.LUT R0, R11.reuse, R2, RZ, 0xfc, !PT ;  /* 0x000000020b007212 */ /* 0x041fe400078efcff */
[----:B------:R-:W-:-:S03]  /*ec40*/  LOP3.LUT R2, R11, R28, RZ, 0xfc, !PT ;  /* 0x0000001c0b027212 */ /* 0x000fc600078efcff */
[C---:B------:R-:W-:Y:S02]  /*ec50*/  IMAD.IADD R0, R17.reuse, 0x1, R0 ;  /* 0x0000000111007824 */ /* 0x040fe400078e0200 */
[----:B------:R-:W-:-:S03]  /*ec60*/  IMAD.IADD R2, R17, 0x1, R2 ;  /* 0x0000000111027824 */ /* 0x000fc600078e0202 */
        /* <DEDUP_REMOVED lines=45> */
.L_x_247:
[----:B-1----:R-:W-:Y:S01]  /*ef40*/  SYNCS.ARRIVE.TRANS64.A1T0 RZ, [R3+URZ+0x19c50], RZ ;  /* 0x019c50ff03ff79a7 */ /* 0x002fe2000810003f */
[----:B------:R-:W-:Y:S02]  /*ef50*/  @!P0 VIADD R0, R3, 0x19c80 ;  /* 0x00019c8003008836 */ /* 0x000fe40000000000 */
[----:B------:R-:W-:-:S03]  /*ef60*/  VIADD R18, R18, 0x1 ;  /* 0x0000000112127836 */ /* 0x000fc60000000000 */
[----:B------:R-:W-:Y:S01]  /*ef70*/  @!P0 PRMT R0, RZ, 0x654, R0 ;  /* 0x00000654ff008816 */ /* 0x000fe20000000000 */
[----:B------:R-:W-:Y:S06]  /*ef80*/  BAR.SYNC.DEFER_BLOCKING 0x2, 0x80 ;  /* 0x0082000000007b1d */ /* 0x000fec0000010000 */
[----:B------:R1:W-:Y:S01]  /*ef90*/  @!P0 SYNCS.ARRIVE.TRANS64.RED.A1T0 RZ, [R0+URZ], RZ ;  /* 0x000000ff00ff89a7 */ /* 0x0003e2000810043f */
[----:B------:R-:W-:-:S04]  /*efa0*/  ISETP.NE.AND P0, PT, R18, 0x2, PT ;  /* 0x000000021200780c */ /* 0x000fc80003f05270 */
[----:B------:R-:W-:Y:S02]  /*efb0*/  SEL R18, R18, RZ, P0 ;  /* 0x000000ff12127207 */ /* 0x000fe40000000000 */
[----:B-1----:R-:W-:-:S04]  /*efc0*/  SEL R0, RZ, 0x1, P0 ;  /* 0x00000001ff007807 */ /* 0x002fc80000000000 */
[----:B------:R-:W-:-:S07]  /*efd0*/  LOP3.LUT R19, R19, R0, RZ, 0x3c, !PT ;  /* 0x0000000013137212 */ /* 0x000fce00078e3cff */
.L_x_190:
[----:B------:R-:W-:Y:S05]  /*efe0*/  BSYNC B7 ;  /* 0x0000000000077941 */ /* 0x000fea0003800000 */
.L_x_188:
[----:B------:R-:W-:-:S13]  /*eff0*/  LOP3.LUT P0, RZ, R23, 0x2, RZ, 0xc0, !PT ;  /* 0x0000000217ff7812 */ /* 0x000fda000780c0ff */
[----:B------:R-:W-:Y:S05]  /*f000*/  @!P0 BRA `(.L_x_248) ;  /* 0x0000000000248947 */ /* 0x000fea0003800000 */
[----:B------:R-:W1:Y:S08]  /*f010*/  S2UR UR5, SR_CgaCtaId ;  /* 0x00000000000579c3 */ /* 0x000e700000008800 */
[----:B------:R-:W-:Y:S06]  /*f020*/  BAR.SYNC.DEFER_BLOCKING 0x5, 0x200 ;  /* 0x0148000000007b1d */ /* 0x000fec0000010000 */
[----:B------:R-:W-:-:S02]  /*f030*/  UMOV UR4, 0x400 ;  /* 0x0000040000047882 */ /* 0x000fc40000000000 */
[----:B-1----:R-:W-:-:S06]  /*f040*/  ULEA UR4, UR5, UR4, 0x18 ;  /* 0x0000000405047291 */ /* 0x002fcc000f8ec03f */
[----:B------:R-:W-:-:S05]  /*f050*/  IMAD.U32 R17, RZ, RZ, UR4 ;  /* 0x00000004ff117e24 */ /* 0x000fca000f8e00ff */
[----:B------:R-:W1:Y:S02]  /*f060*/  LDS.128 R24, [R17+0x19cd0] ;  /* 0x019cd00011187984 */ /* 0x000e640000000c00 */
[----:B-1----:R-:W-:Y:S01]  /*f070*/  R2UR UR43, R27 ;  /* 0x000000001b2b72ca */ /* 0x002fe200000e0000 */
[----:B------:R-:W-:Y:S06]  /*f080*/  BAR.ARV 0x4, 0x200 ;  /* 0x0108000000007b1d */ /* 0x000fec0000002000 */
[----:B------:R-:W-:Y:S08]  /*f090*/  BRA `(.L_x_249) ;  /* 0x0000000800ac7947 */ /* 0x000ff00003800000 */
.L_x_248:
[----:B------:R-:W0:Y:S01]  /*f0a0*/  S2R R0, SR_TID.X ;  /* 0x0000000000007919 */ /* 0x000e220000002100 */
[----:B------:R-:W-:Y:S01]  /*f0b0*/  ULDC UR4, c[0x0][0xc3c] ;  /* 0x00030f0000047ab9 */ /* 0x000fe20000000800 */
[----:B0-----:R-:W-:Y:S01]  /*f0c0*/  LOP3.LUT R9, R0, 0x1f, RZ, 0xc0, !PT ;  /* 0x0000001f00097812 */ /* 0x001fe200078ec0ff */
[----:B------:R-:W-:-:S03]  /*f0d0*/  IMAD.MOV.U32 R0, RZ, RZ, RZ ;  /* 0x000000ffff007224 */ /* 0x000fc600078e00ff */
[C---:B------:R-:W-:Y:S01]  /*f0e0*/  ISETP.NE.AND P0, PT, R9.reuse, 0x1f, PT ;  /* 0x0000001f0900780c */ /* 0x040fe20003f05270 */
[----:B------:R-:W-:-:S05]  /*f0f0*/  VIADD R7, R9, UR43 ;  /* 0x0000002b09077c36 */ /* 0x000fca0008000000 */
[----:B------:R-:W-:Y:S01]  /*f100*/  ISETP.GE.OR P1, PT, R7, UR4, !P0 ;  /* 0x0000000407007c0c */ /* 0x000fe2000c726670 */
[----:B------:R-:W-:-:S12]  /*f110*/  ULDC UR4, c[0x0][0xc3c] ;  /* 0x00030f0000047ab9 */ /* 0x000fd80000000800 */
[----:B------:R-:W0:Y:S08]  /*f120*/  @!P1 LDC.64 R2, c[0x0][0xc80] ;  /* 0x00032000ff029b82 */ /* 0x000e300000000a00 */
[----:B------:R-:W1:Y:S01]  /*f130*/  @!P1 LDC.64 R4, c[0x0][0xc78] ;  /* 0x00031e00ff049b82 */ /* 0x000e620000000a00 */
[----:B0-----:R-:W-:-:S05]  /*f140*/  @!P1 IMAD.WIDE R2, R7, 0x4, R2 ;  /* 0x0000000407029825 */ /* 0x001fca00078e0202 */
[----:B------:R1:W2:Y:S02]  /*f150*/  @!P1 LDG.E R0, desc[UR52][R2.64] ;  /* 0x0000003402009981 */ /* 0x0002a4000c1e1900 */
[----:B-1----:R-:W-:-:S04]  /*f160*/  @!P1 IMAD.WIDE R2, R7, 0x4, R4 ;  /* 0x0000000407029825 */ /* 0x002fc800078e0204 */
[----:B------:R-:W-:-:S06]  /*f170*/  IMAD.MOV.U32 R5, RZ, RZ, RZ ;  /* 0x000000ffff057224 */ /* 0x000fcc00078e00ff */
[----:B------:R-:W2:Y:S01]  /*f180*/  @!P1 LDG.E R5, desc[UR52][R2.64] ;  /* 0x0000003402059981 */ /* 0x000ea2000c1e1900 */
[C---:B------:R-:W-:Y:S02]  /*f190*/  ISETP.NE.AND P1, PT, R9.reuse, RZ, PT ;  /* 0x000000ff0900720c */ /* 0x040fe40003f25270 */
[C---:B------:R-:W-:Y:S02]  /*f1a0*/  ISETP.GE.U32.AND P2, PT, R9.reuse, 0x2, PT ;  /* 0x000000020900780c */ /* 0x040fe40003f46070 */
[C---:B------:R-:W-:Y:S02]  /*f1b0*/  ISETP.GE.U32.AND P3, PT, R9.reuse, 0x4, PT ;  /* 0x000000040900780c */ /* 0x040fe40003f66070 */
[C---:B------:R-:W-:Y:S02]  /*f1c0*/  ISETP.GE.U32.AND P4, PT, R9.reuse, 0x8, PT ;  /* 0x000000080900780c */ /* 0x040fe40003f86070 */
[----:B------:R-:W-:Y:S01]  /*f1d0*/  ISETP.GE.U32.AND P5, PT, R9, 0x10, PT ;  /* 0x000000100900780c */ /* 0x000fe20003fa6070 */
[----:B--2---:R-:W-:-:S05]  /*f1e0*/  IMAD R4, R5, R0, RZ ;  /* 0x0000000005047224 */ /* 0x004fca00078e02ff */
[----:B------:R-:W0:Y:S02]  /*f1f0*/  SHFL.UP PT, R6, R4, 0x1, RZ ;  /* 0x0420000004067989 */ /* 0x000e2400000e00ff */
[----:B0-----:R-:W-:-:S05]  /*f200*/  SEL R7, R6, RZ, P1 ;  /* 0x000000ff06077207 */ /* 0x001fca0000800000 */
[----:B------:R-:W-:-:S05]  /*f210*/  IMAD.IADD R7, R4, 0x1, R7 ;  /* 0x0000000104077824 */ /* 0x000fca00078e0207 */
[----:B------:R-:W0:Y:S02]  /*f220*/  SHFL.UP PT, R6, R7, 0x2, RZ ;  /* 0x0440000007067989 */ /* 0x000e2400000e00ff */
[----:B0-----:R-:W-:-:S05]  /*f230*/  SEL R6, R6, RZ, P2 ;  /* 0x000000ff06067207 */ /* 0x001fca0001000000 */
[----:B------:R-:W-:Y:S02]  /*f240*/  IMAD.IADD R6, R7, 0x1, R6 ;  /* 0x0000000107067824 */ /* 0x000fe400078e0206 */
[----:B------:R-:W-:Y:S04]  /*f250*/  SHFL.IDX PT, R7, R24, 0x1, 0x1f ;  /* 0x00201f0018077f89 */ /* 0x000fe800000e0000 */
[----:B------:R-:W0:Y:S02]  /*f260*/  SHFL.UP PT, R8, R6, 0x4, RZ ;  /* 0x0480000006087989 */ /* 0x000e2400000e00ff */
[----:B0-----:R-:W-:-:S05]  /*f270*/  SEL R3, R8, RZ, P3 ;  /* 0x000000ff08037207 */ /* 0x001fca0001800000 */
[----:B------:R-:W-:Y:S02]  /*f280*/  IMAD.IADD R4, R6, 0x1, R3 ;  /* 0x0000000106047824 */ /* 0x000fe400078e0203 */
[----:B------:R-:W-:Y:S04]  /*f290*/  SHFL.IDX PT, R6, R24, RZ, 0x1f ;  /* 0x00001fff18067589 */ /* 0x000fe800000e0000 */
[----:B------:R-:W0:Y:S02]  /*f2a0*/  SHFL.UP PT, R2, R4, 0x8, RZ ;  /* 0x0500000004027989 */ /* 0x000e2400000e00ff */
[----:B0-----:R-:W-:-:S05]  /*f2b0*/  SEL R3, R2, RZ, P4 ;  /* 0x000000ff02037207 */ /* 0x001fca0002000000 */
[----:B------:R-:W-:-:S05]  /*f2c0*/  IMAD.IADD R8, R4, 0x1, R3 ;  /* 0x0000000104087824 */ /* 0x000fca00078e0203 */
[----:B------:R-:W0:Y:S02]  /*f2d0*/  SHFL.UP PT, R2, R8, 0x10, RZ ;  /* 0x0600000008027989 */ /* 0x000e2400000e00ff */
[----:B0-----:R-:W-:-:S05]  /*f2e0*/  SEL R3, R2, RZ, P5 ;  /* 0x000000ff02037207 */ /* 0x001fca0002800000 */
[----:B------:R-:W-:Y:S02]  /*f2f0*/  IMAD.IADD R2, R8, 0x1, R3 ;  /* 0x0000000108027824 */ /* 0x000fe400078e0203 */
[----:B------:R-:W0:Y:S01]  /*f300*/  LDC R3, c[0x0][0xc38] ;  /* 0x00030e00ff037b82 */ /* 0x000e220000000800 */
[----:B------:R-:W-:Y:S02]  /*f310*/  IMAD.MOV.U32 R8, RZ, RZ, RZ ;  /* 0x000000ffff087224 */ /* 0x000fe400078e00ff */
[----:B------:R-:W0:Y:S02]  /*f320*/  SHFL.IDX PT, R10, R2, 0x1f, 0x1f ;  /* 0x03e01f00020a7f89 */ /* 0x000e2400000e0000 */
[----:B0-----:R-:W-:-:S04]  /*f330*/  IMAD R10, R10, R3, RZ ;  /* 0x000000030a0a7224 */ /* 0x001fc800078e02ff */
[----:B------:R-:W-:-:S05]  /*f340*/  IMAD.IADD R7, R7, 0x1, R10 ;  /* 0x0000000107077824 */ /* 0x000fca00078e020a */
[----:B------:R-:W-:-:S13]  /*f350*/  ISETP.GT.AND P6, PT, R7, R6, PT ;  /* 0x000000060700720c */ /* 0x000fda0003fc4270 */
[----:B------:R-:W-:Y:S05]  /*f360*/  @P6 BRA `(.L_x_250) ;  /* 0x00000000009c6947 */ /* 0x000fea0003800000 */
.L_x_252:
[----:B------:R-:W-:-:S04]  /*f370*/  UIADD3 UR43, UR43, 0x1f, URZ ;  /* 0x0000001f2b2b7890 */ /* 0x000fc8000fffe03f */
[----:B------:R-:W-:-:S06]  /*f380*/  UISETP.GE.AND UP0, UPT, UR43, UR4, UPT ;  /* 0x000000042b00728c */ /* 0x000fcc000bf06270 */
[----:B------:R-:W-:-:S13]  /*f390*/  PLOP3.LUT P6, PT, PT, PT, UP0, 0x40, 0x0 ;  /* 0x000000000000781c */ /* 0x000fda0003fce808 */
[----:B------:R-:W-:Y:S05]  /*f3a0*/  @!P6 BRA `(.L_x_251) ;  /* 0x0000000400b0e947 */ /* 0x000fea0003800000 */
[----:B------:R-:W0:Y:S02]  /*f3b0*/  S2R R0, SR_TID.X ;  /* 0x0000000000007919 */ /* 0x000e240000002100 */
[----:B0-----:R-:W-:-:S05]  /*f3c0*/  LOP3.LUT R0, R0, 0x1f, RZ, 0xc0, !PT ;  /* 0x0000001f00007812 */ /* 0x001fca00078ec0ff */
[----:B------:R-:W-:Y:S02]  /*f3d0*/  VIADD R9, R0, UR43 ;  /* 0x0000002b00097c36 */ /* 0x000fe40008000000 */
[----:B------:R-:W-:-:S03]  /*f3e0*/  IMAD.MOV.U32 R0, RZ, RZ, RZ ;  /* 0x000000ffff007224 */ /* 0x000fc600078e00ff */
[----:B------:R-:W-:-:S13]  /*f3f0*/  ISETP.GE.OR P6, PT, R9, UR4, !P0 ;  /* 0x0000000409007c0c */ /* 0x000fda000c7c6670 */
[----:B------:R-:W0:Y:S08]  /*f400*/  @!P6 LDC.64 R2, c[0x0][0xc80] ;  /* 0x00032000ff02eb82 */ /* 0x000e300000000a00 */
[----:B------:R-:W1:Y:S01]  /*f410*/  @!P6 LDC.64 R4, c[0x0][0xc78] ;  /* 0x00031e00ff04eb82 */ /* 0x000e620000000a00 */
[----:B0-----:R-:W-:-:S05]  /*f420*/  @!P6 IMAD.WIDE R2, R9, 0x4, R2 ;  /* 0x000000040902e825 */ /* 0x001fca00078e0202 */
[----:B------:R1:W2:Y:S02]  /*f430*/  @!P6 LDG.E R0, desc[UR52][R2.64] ;  /* 0x000000340200e981 */ /* 0x0002a4000c1e1900 */
[----:B-1----:R-:W-:-:S04]  /*f440*/  @!P6 IMAD.WIDE R2, R9, 0x4, R4 ;  /* 0x000000040902e825 */ /* 0x002fc800078e0204 */
[----:B------:R-:W-:-:S06]  /*f450*/  IMAD.MOV.U32 R5, RZ, RZ, RZ ;  /* 0x000000ffff057224 */ /* 0x000fcc00078e00ff */
[----:B------:R-:W2:Y:S02]  /*f460*/  @!P6 LDG.E R5, desc[UR52][R2.64] ;  /* 0x000000340205e981 */ /* 0x000ea4000c1e1900 */
[----:B--2---:R-:W-:-:S05]  /*f470*/  IMAD R11, R5, R0, RZ ;  /* 0x00000000050b7224 */ /* 0x004fca00078e02ff */
        /* <DEDUP_REMOVED lines=14> */
[----:B------:R-:W-:Y:S02]  /*f560*/  IMAD.IADD R2, R2, 0x1, R3 ;  /* 0x0000000102027824 */ /* 0x000fe400078e0203 */
[----:B------:R-:W0:Y:S03]  /*f570*/  LDC R3, c[0x0][0xc38] ;  /* 0x00030e00ff037b82 */ /* 0x000e260000000800 */
[----:B------:R-:W0:Y:S02]  /*f580*/  SHFL.IDX PT, R4, R2, 0x1f, 0x1f ;  /* 0x03e01f0002047f89 */ /* 0x000e2400000e0000 */
[----:B0-----:R-:W-:-:S04]  /*f590*/  IMAD R4, R4, R3, RZ ;  /* 0x0000000304047224 */ /* 0x001fc800078e02ff */
[----:B------:R-:W-:-:S05]  /*f5a0*/  IMAD.IADD R7, R4, 0x1, R7 ;  /* 0x0000000104077824 */ /* 0x000fca00078e0207 */
[----:B------:R-:W-:-:S13]  /*f5b0*/  ISETP.GT.AND P6, PT, R7, R6, PT ;  /* 0x000000060700720c */ /* 0x000fda0003fc4270 */
[----:B------:R-:W-:Y:S05]  /*f5c0*/  @!P6 BRA `(.L_x_252) ;  /* 0xfffffffc0068e947 */ /* 0x000fea000383ffff */
[----:B------:R-:W-:-:S07]  /*f5d0*/  IMAD.MOV.U32 R10, RZ, RZ, R4 ;  /* 0x000000ffff0a7224 */ /* 0x000fce00078e0004 */
.L_x_250:
        /* <DEDUP_REMOVED lines=8> */
[----:B------:R-:W0:Y:S04]  /*f660*/  SHFL.IDX PT, R0, R0, R11, 0x1f ;  /* 0x00001f0b00007589 */ /* 0x000e2800000e0000 */
[----:B------:R1:W2:Y:S01]  /*f670*/  SHFL.IDX PT, R5, R5, R10, 0x1f ;  /* 0x00001f0a05057589 */ /* 0x0002a200000e0000 */
[----:B0-----:R-:W-:-:S04]  /*f680*/  IABS R4, R0 ;  /* 0x0000000000047213 */ /* 0x001fc80000000000 */
[----:B------:R-:W0:Y:S08]  /*f690*/  I2F.RP R9, R4 ;  /* 0x0000000400097306 */ /* 0x000e300000209400 */
[----:B0-----:R-:W0:Y:S02]  /*f6a0*/  MUFU.RCP R9, R9 ;  /* 0x0000000900097308 */ /* 0x001e240000001000 */
[----:B0-----:R-:W-:-:S06]  /*f6b0*/  VIADD R7, R9, 0xffffffe ;  /* 0x0ffffffe09077836 */ /* 0x001fcc0000000000 */
[----:B------:R-:W0:Y:S01]  /*f6c0*/  F2I.FTZ.U32.TRUNC.NTZ R7, R7 ;  /* 0x0000000700077305 */ /* 0x000e22000021f000 */
[----:B-12---:R-:W-:Y:S05]  /*f6d0*/  @!P0 BRA `(.L_x_253) ;  /* 0x00000000000c8947 */ /* 0x006fea0003800000 */
[----:B------:R-:W-:-:S06]  /*f6e0*/  UIADD3 UR5, UR4, -0x1, URZ ;  /* 0xffffffff04057890 */ /* 0x000fcc000fffe03f */
[----:B------:R-:W-:-:S05]  /*f6f0*/  IMAD.U32 R9, RZ, RZ, UR5 ;  /* 0x00000005ff097e24 */ /* 0x000fca000f8e00ff */
[----:B------:R1:W2:Y:S02]  /*f700*/  SHFL.IDX PT, R8, R2, R9, 0x1f ;  /* 0x00001f0902087589 */ /* 0x0002a400000e0000 */
.L_x_253:
[----:B--2---:R-:W-:Y:S01]  /*f710*/  IMAD R24, R8, R3, R24 ;  /* 0x0000000308187224 */ /* 0x004fe200078e0218 */
[----:B------:R-:W-:Y:S01]  /*f720*/  UIADD3 UR43, UR4, UR43, URZ ;  /* 0x0000002b042b7290 */ /* 0x000fe2000fffe03f */
[--C-:B0-----:R-:W-:Y:S02]  /*f730*/  IMAD.MOV R3, RZ, RZ, -R7.reuse ;  /* 0x000000ffff037224 */ /* 0x101fe400078e0a07 */
[----:B-1----:R-:W-:Y:S02]  /*f740*/  IMAD.MOV.U32 R2, RZ, RZ, RZ ;  /* 0x000000ffff027224 */ /* 0x002fe400078e00ff */
[----:B------:R-:W-:Y:S02]  /*f750*/  IMAD R8, R3, R4, RZ ;  /* 0x0000000403087224 */ /* 0x000fe400078e02ff */
[----:B------:R-:W-:Y:S02]  /*f760*/  IMAD.MOV.U32 R3, RZ, RZ, R7 ;  /* 0x000000ffff037224 */ /* 0x000fe400078e0007 */
[----:B------:R-:W-:Y:S01]  /*f770*/  IMAD.IADD R25, R6, 0x1, -R24 ;  /* 0x0000000106197824 */ /* 0x000fe200078e0a18 */
[----:B------:R-:W-:Y:S01]  /*f780*/  IABS R6, R0 ;  /* 0x0000000000067213 */ /* 0x000fe20000000000 */
[----:B------:R-:W-:Y:S01]  /*f790*/  IMAD.HI.U32 R3, R7, R8, R2 ;  /* 0x0000000807037227 */ /* 0x000fe200078e0002 */
[----:B------:R-:W-:-:S02]  /*f7a0*/  IABS R7, R5 ;  /* 0x0000000500077213 */ /* 0x000fc40000000000 */
[----:B------:R-:W-:Y:S01]  /*f7b0*/  IABS R9, R25 ;  /* 0x0000001900097213 */ /* 0x000fe20000000000 */
[----:B------:R-:W-:Y:S01]  /*f7c0*/  IMAD.MOV R10, RZ, RZ, -R6 ;  /* 0x000000ffff0a7224 */ /* 0x000fe200078e0a06 */
[----:B------:R-:W0:Y:S03]  /*f7d0*/  I2F.RP R8, R7 ;  /* 0x0000000700087306 */ /* 0x000e260000209400 */
        /* <DEDUP_REMOVED lines=9> */
[----:B------:R-:W-:-:S03]  /*f870*/  IABS R4, R5 ;  /* 0x0000000500047213 */ /* 0x000fc60000000000 */
[----:B------:R-:W0:Y:S02]  /*f880*/  F2I.FTZ.U32.TRUNC.NTZ R3, R10 ;  /* 0x0000000a00037305 */ /* 0x000e24000021f000 */
[----:B------:R-:W-:-:S06]  /*f890*/  IMAD.MOV R4, RZ, RZ, -R4 ;  /* 0x000000ffff047224 */ /* 0x000fcc00078e0a04 */
[----:B------:R-:W-:Y:S02]  /*f8a0*/  @P0 VIADD R6, R6, 0x1 ;  /* 0x0000000106060836 */ /* 0x000fe40000000000 */
[----:B0-----:R-:W-:-:S04]  /*f8b0*/  IMAD.MOV R2, RZ, RZ, -R3 ;  /* 0x000000ffff027224 */ /* 0x001fc800078e0a03 */
[----:B------:R-:W-:Y:S02]  /*f8c0*/  IMAD R9, R2, R7, RZ ;  /* 0x0000000702097224 */ /* 0x000fe400078e02ff */
[----:B------:R-:W-:-:S04]  /*f8d0*/  IMAD.MOV.U32 R2, RZ, RZ, RZ ;  /* 0x000000ffff027224 */ /* 0x000fc800078e00ff */
[----:B------:R-:W-:Y:S01]  /*f8e0*/  IMAD.HI.U32 R2, R3, R9, R2 ;  /* 0x0000000903027227 */ /* 0x000fe200078e0002 */
[----:B------:R-:W-:-:S04]  /*f8f0*/  LOP3.LUT R3, R25, R0, RZ, 0x3c, !PT ;  /* 0x0000000019037212 */ /* 0x000fc800078e3cff */
[----:B------:R-:W-:-:S13]  /*f900*/  ISETP.GE.AND P2, PT, R3, RZ, PT ;  /* 0x000000ff0300720c */ /* 0x000fda0003f46270 */
[----:B------:R-:W-:Y:S01]  /*f910*/  @!P2 IMAD.MOV R6, RZ, RZ, -R6 ;  /* 0x000000ffff06a224 */ /* 0x000fe200078e0a06 */
[----:B------:R-:W-:-:S04]  /*f920*/  @!P1 LOP3.LUT R6, RZ, R0, RZ, 0x33, !PT ;  /* 0x00000000ff069212 */ /* 0x000fc800078e33ff */
[-C--:B------:R-:W-:Y:S01]  /*f930*/  IABS R3, R6.reuse ;  /* 0x0000000600037213 */ /* 0x080fe20000000000 */
[----:B------:R-:W-:-:S04]  /*f940*/  IMAD R0, R0, R6, RZ ;  /* 0x0000000600007224 */ /* 0x000fc800078e02ff */
        /* <DEDUP_REMOVED lines=18> */
.L_x_251:
[----:B------:R-:W-:Y:S01]  /*fa70*/  IMAD.MOV.U32 R24, RZ, RZ, R6 ;  /* 0x000000ffff187224 */ /* 0x000fe200078e0006 */
[----:B------:R-:W-:Y:S01]  /*fa80*/  ULDC UR43, c[0x0][0xc3c] ;  /* 0x00030f00002b7ab9 */ /* 0x000fe20000000800 */
[----:B------:R-:W-:Y:S02]  /*fa90*/  IMAD.MOV.U32 R25, RZ, RZ, RZ ;  /* 0x000000ffff197224 */ /* 0x000fe400078e00ff */
[----:B------:R-:W-:-:S07]  /*faa0*/  IMAD.MOV.U32 R26, RZ, RZ, RZ ;  /* 0x000000ffff1a7224 */ /* 0x000fce00078e00ff */
.L_x_254:
[----:B------:R-:W0:Y:S01]  /*fab0*/  S2R R0, SR_TID.X ;  /* 0x0000000000007919 */ /* 0x000e220000002100 */
[----:B------:R-:W-:Y:S01]  /*fac0*/  IMAD.U32 R27, RZ, RZ, UR43 ;  /* 0x0000002bff1b7e24 */ /* 0x000fe2000f8e00ff */
[----:B------:R-:W-:Y:S01]  /*fad0*/  BAR.SYNC.DEFER_BLOCKING 0x4, 0x200 ;  /* 0x0108000000007b1d */ /* 0x000fe20000010000 */
[----:B0-----:R-:W-:-:S04]  /*fae0*/  LOP3.LUT R0, R0, 0x1f, RZ, 0xc0, !PT ;  /* 0x0000001f00007812 */ /* 0x001fc800078ec0ff */
[----:B------:R-:W-:-:S13]  /*faf0*/  ISETP.NE.AND P0, PT, R0, RZ, PT ;  /* 0x000000ff0000720c */ /* 0x000fda0003f05270 */
[----:B------:R-:W0:Y:S01]  /*fb00*/  @!P0 S2R R3, SR_CgaCtaId ;  /* 0x0000000000038919 */ /* 0x000e220000008800 */
[----:B------:R-:W-:-:S04]  /*fb10*/  @!P0 MOV R0, 0x400 ;  /* 0x0000040000008802 */ /* 0x000fc80000000f00 */
[----:B0-----:R-:W-:-:S05]  /*fb20*/  @!P0 LEA R17, R3, R0, 0x18 ;  /* 0x0000000003118211 */ /* 0x001fca00078ec0ff */
[----:B------:R0:W-:Y:S01]  /*fb30*/  @!P0 STS.128 [R17+0x19cd0], R24 ;  /* 0x019cd01811008388 */ /* 0x0001e20000000c00 */
[----:B------:R-:W-:Y:S06]  /*fb40*/  BAR.ARV 0x5, 0x200 ;  /* 0x0148000000007b1d */ /* 0x000fec0000002000 */
.L_x_249:
[----:B------:R-:W-:Y:S02]  /*fb50*/  ULDC UR4, c[0x0][0xc3c] ;  /* 0x00030f0000047ab9 */ /* 0x000fe40000000800 */
[----:B------:R-:W-:-:S06]  /*fb60*/  UISETP.GE.AND UP0, UPT, UR43, UR4, UPT ;  /* 0x000000042b00728c */ /* 0x000fcc000bf06270 */
[----:B------:R-:W-:-:S13]  /*fb70*/  PLOP3.LUT P0, PT, PT, PT, UP0, 0x80, 0x0 ;  /* 0x000000000000781c */ /* 0x000fda0003f0f008 */
[----:B------:R-:W-:Y:S05]  /*fb80*/  @!P0 BRA `(.L_x_255) ;  /* 0xffffffbc00188947 */ /* 0x000fea000383ffff */
.L_x_183:
[----:B------:R-:W2:Y:S01]  /*fb90*/  LDL.LU R0, [R1+0x10] ;  /* 0x0000100001007983 */ /* 0x000ea20000300800 */
[----:B------:R-:W-:Y:S01]  /*fba0*/  BSSY B0, `(.L_x_256) ;  /* 0x000000b000007945 */ /* 0x000fe20003800000 */
[----:B------:R-:W1:Y:S01]  /*fbb0*/  S2R R5, SR_CgaCtaId ;  /* 0x0000000000057919 */ /* 0x000e620000008800 */
[----:B--2---:R-:W-:-:S05]  /*fbc0*/  VIADD R0, R0, 0x1 ;  /* 0x0000000100007836 */ /* 0x004fca0000000000 */
[----:B0-----:R-:W-:-:S04]  /*fbd0*/  LEA.HI R2, R0, R0, RZ, 0x1 ;  /* 0x0000000000027211 */ /* 0x001fc800078f08ff */
[----:B------:R-:W-:Y:S02]  /*fbe0*/  LOP3.LUT R3, R2, 0xfffffffe, RZ, 0xc0, !PT ;  /* 0xfffffffe02037812 */ /* 0x000fe400078ec0ff */
[----:B------:R-:W-:-:S03]  /*fbf0*/  MOV R2, 0x400 ;  /* 0x0000040000027802 */ /* 0x000fc60000000f00 */
[----:B------:R-:W-:Y:S01]  /*fc00*/  IMAD.IADD R0, R0, 0x1, -R3 ;  /* 0x0000000100007824 */ /* 0x000fe200078e0a03 */
[----:B-1----:R-:W-:-:S04]  /*fc10*/  LEA R7, R5, R2, 0x18 ;  /* 0x0000000205077211 */ /* 0x002fc800078ec0ff */
[----:B------:R-:W-:-:S04]  /*fc20*/  SHF.L.U32 R0, R0, 0x1f, RZ ;  /* 0x0000001f00007819 */ /* 0x000fc800000006ff */
[----:B------:R-:W0:Y:S02]  /*fc30*/  SYNCS.PHASECHK.TRANS64.TRYWAIT P0, [R7+URZ+0x19c20], R0 ;  /* 0x019c2000070075a7 */ /* 0x000e24000800017f */
[----:B0-----:R-:W-:Y:S05]  /*fc40*/  @!P0 BRA `(.L_x_257) ;  /* 0x0000000c001c8947 */ /* 0x001fea0003800000 */
.L_x_294:
[----:B------:R-:W-:Y:S05]  /*fc50*/  BSYNC B0 ;  /* 0x0000000000007941 */ /* 0x000fea0003800000 */
.L_x_256:
[----:B------:R-:W-:-:S03]  /*fc60*/  UMOV UR4, 0xffffffff ;  /* 0xffffffff00047882 */ /* 0x000fc60000000000 */
[----:B------:R-:W-:Y:S05]  /*fc70*/  BRA.DIV UR4, `(.L_x_258) ;  /* 0x0000000e04247947 */ /* 0x000fea000b800000 */
[----:B0-----:R-:W0:Y:S02]  /*fc80*/  S2R R0, SR_TID.X ;  /* 0x0000000000007919 */ /* 0x001e240000002100 */
[----:B0-----:R-:W-:-:S04]  /*fc90*/  SHF.R.U32.HI R0, RZ, 0x5, R0 ;  /* 0x00000005ff007819 */ /* 0x001fc80000011600 */
[----:B------:R-:W-:-:S05]  /*fca0*/  LOP3.LUT R0, R0, 0x3, RZ, 0xc0, !PT ;  /* 0x0000000300007812 */ /* 0x000fca00078ec0ff */
[----:B------:R0:W1:Y:S02]  /*fcb0*/  SHFL.IDX PT, R14, R0, RZ, 0x1f ;  /* 0x00001fff000e7589 */ /* 0x00006400000e0000 */
.L_x_297:
[----:B-1----:R-:W-:Y:S01]  /*fcc0*/  ISETP.NE.AND P0, PT, R14, RZ, PT ;  /* 0x000000ff0e00720c */ /* 0x002fe20003f05270 */
[----:B------:R-:W-:-:S12]  /*fcd0*/  BSSY B0, `(.L_x_259) ;  /* 0x000002b000007945 */ /* 0x000fd80003800000 */
[----:B------:R-:W-:Y:S05]  /*fce0*/  @P0 BRA `(.L_x_260) ;  /* 0x0000000000a40947 */ /* 0x000fea0003800000 */
[----:B------:R-:W-:-:S03]  /*fcf0*/  UMOV UR4, 0xffffffff ;  /* 0xffffffff00047882 */ /* 0x000fc60000000000 */
[----:B------:R-:W-:Y:S05]  /*fd00*/  BRA.DIV UR4, `(.L_x_261) ;  /* 0x0000000e04347947 */ /* 0x000fea000b800000 */
[----:B------:R-:W-:-:S13]  /*fd10*/  ELECT P6, URZ, PT ;  /* 0x00000000003f782f */ /* 0x000fda00038c0000 */
.L_x_300:
[----:B------:R-:W-:Y:S05]  /*fd20*/  @!P6 BRA `(.L_x_260) ;  /* 0x000000000094e947 */ /* 0x000fea0003800000 */
[----:B------:R-:W-:-:S06]  /*fd30*/  ULOP3.LUT UR4, UR40, 0x2, URZ, 0xfc, !UPT ;  /* 0x0000000228047892 */ /* 0x000fcc000f8efc3f */
[----:B0-----:R-:W-:-:S05]  /*fd40*/  IMAD.U32 R0, RZ, RZ, UR4 ;  /* 0x00000004ff007e24 */ /* 0x001fca000f8e00ff */
[----:B------:R-:W-:-:S13]  /*fd50*/  ISETP.NE.AND P0, PT, R0, 0x3, PT ;  /* 0x000000030000780c */ /* 0x000fda0003f05270 */
[----:B------:R-:W-:Y:S05]  /*fd60*/  @!P0 BRA `(.L_x_262) ;  /* 0x0000000000048947 */ /* 0x000fea0003800000 */
[----:B------:R-:W-:Y:S01]  /*fd70*/  BPT.TRAP 0x1 ;  /* 0x000000040000795c */ /* 0x000fe20000300000 */
.L_x_262:
        /* <DEDUP_REMOVED lines=8> */
[----:B------:R-:W-:-:S03]  /*fe00*/  LOP3.LUT R0, R19, R2, RZ, 0x3c, !PT ;  /* 0x0000000213007212 */ /* 0x000fc600078e3cff */
[----:B------:R-:W-:Y:S01]  /*fe10*/  IMAD R3, R6, 0x8, R3 ;  /* 0x0000000806037824 */ /* 0x000fe200078e0203 */
[----:B------:R-:W-:Y:S01]  /*fe20*/  SHF.L.U32 R0, R0, 0x1f, RZ ;  /* 0x0000001f00007819 */ /* 0x000fe200000006ff */
[----:B0-----:R-:W-:Y:S06]  /*fe30*/  @!P1 BRA `(.L_x_263) ;  /* 0x0000000c00089947 */ /* 0x001fec0003800000 */
.L_x_301:
[----:B------:R-:W1:Y:S02]  /*fe40*/  SYNCS.PHASECHK.TRANS64.TRYWAIT P1, [R3+URZ], R0 ;  /* 0x00000000030075a7 */ /* 0x000e64000802017f */
[----:B-1----:R-:W-:Y:S05]  /*fe50*/  @!P1 BRA `(.L_x_264) ;  /* 0x0000000c00149947 */ /* 0x002fea0003800000 */
.L_x_302:
[----:B------:R-:W-:Y:S05]  /*fe60*/  @!P0 BRA `(.L_x_265) ;  /* 0x0000000000048947 */ /* 0x000fea0003800000 */
[----:B------:R-:W-:Y:S01]  /*fe70*/  BPT.TRAP 0x1 ;  /* 0x000000040000795c */ /* 0x000fe20000300000 */
.L_x_265:
[----:B-1----:R-:W-:-:S04]  /*fe80*/  IMAD R3, R18, 0x8, R7 ;  /* 0x0000000812037824 */ /* 0x002fc800078e0207 */
[----:B------:R-:W1:Y:S02]  /*fe90*/  SYNCS.PHASECHK.TRANS64.TRYWAIT P1, [R3+URZ+0x19c60], R4 ;  /* 0x019c6004030075a7 */ /* 0x000e64000802017f */
[----:B-1----:R-:W-:Y:S05]  /*fea0*/  @!P1 BRA `(.L_x_266) ;  /* 0x0000000c00149947 */ /* 0x002fea0003800000 */
.L_x_303:
[----:B------:R-:W-:Y:S05]  /*feb0*/  @!P0 BRA `(.L_x_267) ;  /* 0x0000000000048947 */ /* 0x000fea0003800000 */
[----:B------:R-:W-:Y:S01]  /*fec0*/  BPT.TRAP 0x1 ;  /* 0x000000040000795c */ /* 0x000fe20000300000 */
.L_x_267:
[----:B0-----:R-:W-:-:S04]  /*fed0*/  IMAD R5, R6, 0x8, R7 ;  /* 0x0000000806057824 */ /* 0x001fc800078e0207 */
[----:B------:R-:W0:Y:S02]  /*fee0*/  SYNCS.PHASECHK.TRANS64.TRYWAIT P1, [R5+URZ+0x19c60], R0 ;  /* 0x019c6000050075a7 */ /* 0x000e24000802017f */
[----:B0-----:R-:W-:Y:S05]  /*fef0*/  @!P1 BRA `(.L_x_268) ;  /* 0x0000000c00149947 */ /* 0x001fea0003800000 */
.L_x_304:
[----:B------:R-:W-:Y:S05]  /*ff00*/  @!P0 BRA `(.L_x_269) ;  /* 0x0000000000048947 */ /* 0x000fea0003800000 */
[----:B------:R-:W-:Y:S01]  /*ff10*/  BPT.TRAP 0x1 ;  /* 0x000000040000795c */ /* 0x000fe20000300000 */
.L_x_269:
[----:B------:R-:W2:Y:S02]  /*ff20*/  SYNCS.PHASECHK.TRANS64.TRYWAIT P0, [R3+URZ+0x19c80], R4 ;  /* 0x019c8004030075a7 */ /* 0x000ea4000800017f */
[----:B--2---:R-:W-:Y:S05]  /*ff30*/  @!P0 BRA `(.L_x_270) ;  /* 0x0000000c00188947 */ /* 0x004fea0003800000 */
.L_x_271:
[----:B---3--:R3:W4:Y:S02]  /*ff40*/  SYNCS.PHASECHK.TRANS64.TRYWAIT P0, [R5+URZ+0x19c80], R0 ;  /* 0x019c8000050075a7 */ /* 0x008724000800017f */
[----:B----4-:R-:W-:Y:S05]  /*ff50*/  @!P0 NANOSLEEP.SYNCS 0x989680 ;  /* 0x009896800000895d */ /* 0x010fea0003900000 */
[----:B------:R-:W4:Y:S02]  /*ff60*/  @!P0 SYNCS.PHASECHK.TRANS64 P0, [R5+URZ+0x19c80], R0 ;  /* 0x019c8000050085a7 */ /* 0x000f24000800007f */
[----:B----4-:R-:W-:Y:S05]  /*ff70*/  @!P0 BRA `(.L_x_271) ;  /* 0xfffffffc00f08947 */ /* 0x010fea000383ffff */
.L_x_260:
[----:B------:R-:W-:Y:S05]  /*ff80*/  BSYNC B0 ;  /* 0x0000000000007941 */ /* 0x000fea0003800000 */
.L_x_259:
[----:B------:R-:W-:Y:S05]  /*ff90*/  EXIT ;  /* 0x000000000000794d */ /* 0x000fea0003800000 */
.L_x_140:
[----:B0-----:R0:W1:Y:S02]  /*ffa0*/  SYNCS.PHASECHK.TRANS64.TRYWAIT P1, [R2+URZ+0x19c00], R11 ;  /* 0x019c000b020075a7 */ /* 0x001064000802017f */
[----:B-1----:R-:W-:Y:S05]  /*ffb0*/  @!P1 NANOSLEEP.SYNCS 0x989680 ;  /* 0x009896800000995d */ /* 0x002fea0003900000 */
[----:B------:R-:W1:Y:S02]  /*ffc0*/  @!P1 SYNCS.PHASECHK.TRANS64 P1, [R2+URZ+0x19c00], R11 ;  /* 0x019c000b020095a7 */ /* 0x000e64000802007f */
[----:B-1----:R-:W-:Y:S05]  /*ffd0*/  @!P1 BRA `(.L_x_140) ;  /* 0xfffffffc00f09947 */ /* 0x002fea000383ffff */
[----:B------:R-:W-:Y:S05]  /*ffe0*/  BRA `(.L_x_272) ;  /* 0xffffff1c00707947 */ /* 0x000fea000383ffff */
.L_x_144:
[----:B--2---:R2:W3:Y:S02]  /*fff0*/  SYNCS.PHASECHK.TRANS64.TRYWAIT P1, [R4+URZ+0x19c30], R5 ;  /* 0x019c3005040075a7 */ /* 0x0044e4000802017f */
[----:B---3--:R-:W-:Y:S05]  /*10000*/  @!P1 NANOSLEEP.SYNCS 0x989680 ;  /* 0x009896800000995d */ /* 0x008fea0003900000 */
[----:B------:R-:W3:Y:S02]  /*10010*/  @!P1 SYNCS.PHASECHK.TRANS64 P1, [R4+URZ+0x19c30], R5 ;  /* 0x019c3005040095a7 */ /* 0x000ee4000802007f */
[----:B---3--:R-:W-:Y:S05]  /*10020*/  @!P1 BRA `(.L_x_144) ;  /* 0xfffffffc00f09947 */ /* 0x008fea000383ffff */
[----:B------:R-:W-:Y:S05]  /*10030*/  BRA `(.L_x_143) ;  /* 0xffffff1c00987947 */ /* 0x000fea000383ffff */
.L_x_149:
[----:B-1----:R1:W2:Y:S02]  /*10040*/  SYNCS.PHASECHK.TRANS64.TRYWAIT P1, [R8+URZ+0x19c30], R9 ;  /* 0x019c3009080075a7 */ /* 0x0022a4000802017f */
[----:B--2---:R-:W-:Y:S05]  /*10050*/  @!P1 NANOSLEEP.SYNCS 0x989680 ;  /* 0x009896800000995d */ /* 0x004fea0003900000 */
[----:B------:R-:W2:Y:S02]  /*10060*/  @!P1 SYNCS.PHASECHK.TRANS64 P1, [R8+URZ+0x19c30], R9 ;  /* 0x019c3009080095a7 */ /* 0x000ea4000802007f */
[----:B--2---:R-:W-:Y:S05]  /*10070*/  @!P1 BRA `(.L_x_149) ;  /* 0xfffffffc00f09947 */ /* 0x004fea000383ffff */
[----:B------:R-:W-:Y:S05]  /*10080*/  BRA `(.L_x_148) ;  /* 0xffffff4400e47947 */ /* 0x000fea000383ffff */
.L_x_153:
[----:B-1----:R-:W-:-:S04]  /*10090*/  IMAD.U32 R10, RZ, RZ, UR11 ;  /* 0x0000000bff0a7e24 */ /* 0x002fc8000f8e00ff */
[----:B------:R1:W2:Y:S03]  /*100a0*/  SYNCS.PHASECHK.TRANS64.TRYWAIT P1, [R10+URZ+0x19c50], R9 ;  /* 0x019c50090a0075a7 */ /* 0x0002a6000802017f */
[----:B--2---:R-:W-:Y:S05]  /*100b0*/  @!P1 NANOSLEEP.SYNCS 0x989680 ;  /* 0x009896800000995d */ /* 0x004fea0003900000 */
[----:B------:R-:W2:Y:S02]  /*100c0*/  @!P1 SYNCS.PHASECHK.TRANS64 P1, [R10+URZ+0x19c50], R9 ;  /* 0x019c50090a0095a7 */ /* 0x000ea4000802007f */
[----:B--2---:R-:W-:Y:S05]  /*100d0*/  @!P1 BRA `(.L_x_153) ;  /* 0xfffffffc00ec9947 */ /* 0x004fea000383ffff */
[----:B------:R-:W-:Y:S05]  /*100e0*/  BRA `(.L_x_152) ;  /* 0xffffff4800387947 */ /* 0x000fea000383ffff */
.L_x_159:
[----:B-1----:R1:W2:Y:S02]  /*100f0*/  SYNCS.PHASECHK.TRANS64.TRYWAIT P1, [R12+URZ+0x19c50], R7 ;  /* 0x019c50070c0075a7 */ /* 0x0022a4000802017f */
[----:B--2---:R-:W-:Y:S05]  /*10100*/  @!P1 NANOSLEEP.SYNCS 0x989680 ;  /* 0x009896800000995d */ /* 0x004fea0003900000 */
[----:B------:R-:W2:Y:S02]  /*10110*/  @!P1 SYNCS.PHASECHK.TRANS64 P1, [R12+URZ+0x19c50], R7 ;  /* 0x019c50070c0095a7 */ /* 0x000ea4000802007f */
[----:B--2---:R-:W-:Y:S05]  /*10120*/  @!P1 BRA `(.L_x_159) ;  /* 0xfffffffc00f09947 */ /* 0x004fea000383ffff */
[----:B------:R-:W-:Y:S05]  /*10130*/  BRA `(.L_x_158) ;  /* 0xffffff6800947947 */ /* 0x000fea000383ffff */
.L_x_199:
[----:B------:R-:W-:Y:S02]  /*10140*/  IMAD.MOV.U32 R13, RZ, RZ, R20 ;  /* 0x000000ffff0d7224 */ /* 0x000fe400078e0014 */
[----:B------:R-:W-:Y:S02]  /*10150*/  IMAD.MOV.U32 R12, RZ, RZ, RZ ;  /* 0x000000ffff0c7224 */ /* 0x000fe400078e00ff */
[----:B------:R-:W-:Y:S02]  /*10160*/  IMAD.MOV.U32 R11, RZ, RZ, 0x1f ;  /* 0x0000001fff0b7424 */ /* 0x000fe400078e00ff */
[----:B------:R-:W-:-:S07]  /*10170*/  IMAD.MOV.U32 R15, RZ, RZ, -0x1 ;  /* 0xffffffffff0f7424 */ /* 0x000fce00078e00ff */
[----:B------:R-:W-:Y:S05]  /*10180*/  WARPSYNC.COLLECTIVE R15, `(.L_x_273) ;  /* 0x000000000f087348 */ /* 0x000fea0003c00000 */
[----:B------:R0:W1:Y:S02]  /*10190*/  SHFL.IDX P6, R14, R13, R12, R11 ;  /* 0x0000000c0d0e7389 */ /* 0x00006400000c000b */
[----:B01----:R-:W-:Y:S01]  /*101a0*/  ENDCOLLECTIVE ;  /* 0x000000000000791b */ /* 0x003fe20003800000 */
.L_x_273:
[----:B------:R-:W-:Y:S05]  /*101b0*/  BRA `(.L_x_274) ;  /* 0xffffffc400847947 */ /* 0x000fea000383ffff */
.L_x_201:
[----:B------:R-:W-:Y:S01]  /*101c0*/  BSSY B0, `(.L_x_275) ;  /* 0x0000006000007945 */ /* 0x000fe20003800000 */
[----:B------:R-:W-:-:S07]  /*101d0*/  IMAD.MOV.U32 R15, RZ, RZ, -0x1 ;  /* 0xffffffffff0f7424 */ /* 0x000fce00078e00ff */
[----:B0-----:R-:W-:Y:S05]  /*101e0*/  WARPSYNC.COLLECTIVE R15, `(.L_x_276) ;  /* 0x000000000f0c7348 */ /* 0x001fea0003c00000 */
[----:B------:R-:W-:Y:S02]  /*101f0*/  ELECT P6, UR62, PT ;  /* 0x00000000003e782f */ /* 0x000fe400038c0000 */
[----:B------:R-:W-:Y:S01]  /*10200*/  MOV R14, UR62 ;  /* 0x0000003e000e7c02 */ /* 0x000fe20008000f00 */
[----:B0-----:R-:W-:Y:S10]  /*10210*/  ENDCOLLECTIVE ;  /* 0x000000000000791b */ /* 0x001ff40003800000 */
.L_x_276:
[----:B------:R-:W-:Y:S05]  /*10220*/  BSYNC B0 ;  /* 0x0000000000007941 */ /* 0x000fea0003800000 */
.L_x_275:
[----:B------:R-:W-:Y:S05]  /*10230*/  BRA `(.L_x_277) ;  /* 0xffffffc4008c7947 */ /* 0x000fea000383ffff */
.L_x_203:
[----:B-1----:R1:W2:Y:S02]  /*10240*/  SYNCS.PHASECHK.TRANS64.TRYWAIT P0, [R3+URZ+0x19c80], R2 ;  /* 0x019c8002030075a7 */ /* 0x0022a4000800017f */
[----:B--2---:R-:W-:Y:S05]  /*10250*/  @!P0 NANOSLEEP.SYNCS 0x989680 ;  /* 0x009896800000895d */ /* 0x004fea0003900000 */
[----:B------:R-:W2:Y:S02]  /*10260*/  @!P0 SYNCS.PHASECHK.TRANS64 P0, [R3+URZ+0x19c80], R2 ;  /* 0x019c8002030085a7 */ /* 0x000ea4000800007f */
[----:B--2---:R-:W-:Y:S05]  /*10270*/  @!P0 BRA `(.L_x_203) ;  /* 0xfffffffc00f08947 */ /* 0x004fea000383ffff */
[----:B------:R-:W-:Y:S05]  /*10280*/  BRA `(.L_x_278) ;  /* 0xffffffc400e87947 */ /* 0x000fea000383ffff */
.L_x_205:
[----:B--2---:R2:W3:Y:S02]  /*10290*/  SYNCS.PHASECHK.TRANS64.TRYWAIT P0, [R3+URZ+0x19c40], R2 ;  /* 0x019c4002030075a7 */ /* 0x0044e4000800017f */
[----:B---3--:R-:W-:Y:S05]  /*102a0*/  @!P0 NANOSLEEP.SYNCS 0x989680 ;  /* 0x009896800000895d */ /* 0x008fea0003900000 */
[----:B------:R-:W3:Y:S02]  /*102b0*/  @!P0 SYNCS.PHASECHK.TRANS64 P0, [R3+URZ+0x19c40], R2 ;  /* 0x019c4002030085a7 */ /* 0x000ee4000800007f */
[----:B---3--:R-:W-:Y:S05]  /*102c0*/  @!P0 BRA `(.L_x_205) ;  /* 0xfffffffc00f08947 */ /* 0x008fea000383ffff */
[----:B------:R-:W-:Y:S05]  /*102d0*/  BRA `(.L_x_279) ;  /* 0xffffffc8006c7947 */ /* 0x000fea000383ffff */
.L_x_209:
[----:B------:R0:W5:Y:S01]  /*102e0*/  LDL.LU R9, [R1+0xc] ;  /* 0x00000c0001097983 */ /* 0x0001620000300800 */
[----:B------:R-:W-:Y:S02]  /*102f0*/  IMAD.MOV.U32 R13, RZ, RZ, R0 ;  /* 0x000000ffff0d7224 */ /* 0x000fe400078e0000 */
[----:B------:R-:W-:Y:S02]  /*10300*/  IMAD.MOV.U32 R12, RZ, RZ, RZ ;  /* 0x000000ffff0c7224 */ /* 0x000fe400078e00ff */
[----:B------:R-:W-:Y:S02]  /*10310*/  IMAD.MOV.U32 R11, RZ, RZ, 0x1e1f ;  /* 0x00001e1fff0b7424 */ /* 0x000fe400078e00ff */
[----:B------:R-:W-:Y:S02]  /*10320*/  IMAD.MOV.U32 R15, RZ, RZ, -0x1 ;  /* 0xffffffffff0f7424 */ /* 0x000fe400078e00ff */
[----:B0-----:R-:W-:-:S07]  /*10330*/  IMAD R25, R25, 0xc0, R21 ;  /* 0x000000c019197824 */ /* 0x001fce00078e0215 */
[----:B-----5:R-:W-:Y:S05]  /*10340*/  WARPSYNC.COLLECTIVE R15, `(.L_x_280) ;  /* 0x000000000f087348 */ /* 0x020fea0003c00000 */
[----:B------:R0:W1:Y:S02]  /*10350*/  SHFL.IDX P6, R14, R13, R12, R11 ;  /* 0x0000000c0d0e7389 */ /* 0x00006400000c000b */
[----:B01---5:R-:W-:Y:S01]  /*10360*/  ENDCOLLECTIVE ;  /* 0x000000000000791b */ /* 0x023fe20003800000 */
.L_x_280:
[----:B------:R-:W-:Y:S02]  /*10370*/  IMAD.MOV.U32 R13, RZ, RZ, R4 ;  /* 0x000000ffff0d7224 */ /* 0x000fe400078e0004 */
[----:B------:R-:W-:-:S07]  /*10380*/  IMAD.MOV.U32 R2, RZ, RZ, R14 ;  /* 0x000000ffff027224 */ /* 0x000fce00078e000e */
[----:B------:R-:W-:Y:S05]  /*10390*/  WARPSYNC.COLLECTIVE R15, `(.L_x_281) ;  /* 0x000000000f087348 */ /* 0x000fea0003c00000 */
[----:B------:R0:W1:Y:S02]  /*103a0*/  SHFL.IDX P6, R14, R13, R12, R11 ;  /* 0x0000000c0d0e7389 */ /* 0x00006400000c000b */
[----:B01----:R-:W-:Y:S01]  /*103b0*/  ENDCOLLECTIVE ;  /* 0x000000000000791b */ /* 0x003fe20003800000 */
.L_x_281:
[----:B------:R-:W-:Y:S02]  /*103c0*/  IMAD.MOV.U32 R13, RZ, RZ, R0 ;  /* 0x000000ffff0d7224 */ /* 0x000fe400078e0000 */
[----:B------:R-:W-:Y:S02]  /*103d0*/  IMAD.MOV.U32 R12, RZ, RZ, 0x1 ;  /* 0x00000001ff0c7424 */ /* 0x000fe400078e00ff */
[----:B------:R-:W-:-:S07]  /*103e0*/  IMAD.MOV.U32 R3, RZ, RZ, R14 ;  /* 0x000000ffff037224 */ /* 0x000fce00078e000e */
[----:B------:R-:W-:Y:S05]  /*103f0*/  WARPSYNC.COLLECTIVE R15, `(.L_x_282) ;  /* 0x000000000f087348 */ /* 0x000fea0003c00000 */
[----:B------:R0:W1:Y:S02]  /*10400*/  SHFL.IDX P6, R14, R13, R12, R11 ;  /* 0x0000000c0d0e7389 */ /* 0x00006400000c000b */
[----:B01----:R-:W-:Y:S01]  /*10410*/  ENDCOLLECTIVE ;  /* 0x000000000000791b */ /* 0x003fe20003800000 */
.L_x_282:
[----:B------:R-:W-:Y:S02]  /*10420*/  IMAD.MOV.U32 R13, RZ, RZ, R4 ;  /* 0x000000ffff0d7224 */ /* 0x000fe400078e0004 */
[----:B------:R-:W-:-:S07]  /*10430*/  IMAD.MOV.U32 R0, RZ, RZ, R14 ;  /* 0x000000ffff007224 */ /* 0x000fce00078e000e */
[----:B------:R-:W-:Y:S05]  /*10440*/  WARPSYNC.COLLECTIVE R15, `(.L_x_283) ;  /* 0x000000000f087348 */ /* 0x000fea0003c00000 */
[----:B------:R0:W1:Y:S02]  /*10450*/  SHFL.IDX P6, R14, R13, R12, R11 ;  /* 0x0000000c0d0e7389 */ /* 0x00006400000c000b */
[----:B01----:R-:W-:Y:S01]  /*10460*/  ENDCOLLECTIVE ;  /* 0x000000000000791b */ /* 0x003fe20003800000 */
.L_x_283:
[----:B------:R-:W-:Y:S02]  /*10470*/  IMAD.MOV.U32 R13, RZ, RZ, R6 ;  /* 0x000000ffff0d7224 */ /* 0x000fe400078e0006 */
[----:B------:R-:W-:Y:S02]  /*10480*/  IMAD.MOV.U32 R12, RZ, RZ, RZ ;  /* 0x000000ffff0c7224 */ /* 0x000fe400078e00ff */
[----:B------:R-:W-:-:S07]  /*10490*/  IMAD.MOV.U32 R4, RZ, RZ, R14 ;  /* 0x000000ffff047224 */ /* 0x000fce00078e000e */
[----:B------:R-:W-:Y:S05]  /*104a0*/  WARPSYNC.COLLECTIVE R15, `(.L_x_284) ;  /* 0x000000000f087348 */ /* 0x000fea0003c00000 */
[----:B------:R0:W1:Y:S02]  /*104b0*/  SHFL.IDX P6, R14, R13, R12, R11 ;  /* 0x0000000c0d0e7389 */ /* 0x00006400000c000b */
[----:B01----:R-:W-:Y:S01]  /*104c0*/  ENDCOLLECTIVE ;  /* 0x000000000000791b */ /* 0x003fe20003800000 */
.L_x_284:
[----:B------:R-:W-:Y:S02]  /*104d0*/  IMAD.MOV.U32 R13, RZ, RZ, R5 ;  /* 0x000000ffff0d7224 */ /* 0x000fe400078e0005 */
[----:B------:R-:W-:-:S07]  /*104e0*/  IMAD.MOV.U32 R6, RZ, RZ, R14 ;  /* 0x000000ffff067224 */ /* 0x000fce00078e000e */
[----:B------:R-:W-:Y:S05]  /*104f0*/  WARPSYNC.COLLECTIVE R15, `(.L_x_285) ;  /* 0x000000000f087348 */ /* 0x000fea0003c00000 */
[----:B------:R0:W1:Y:S02]  /*10500*/  SHFL.IDX P6, R14, R13, R12, R11 ;  /* 0x0000000c0d0e7389 */ /* 0x00006400000c000b */
[----:B01----:R-:W-:Y:S01]  /*10510*/  ENDCOLLECTIVE ;  /* 0x000000000000791b */ /* 0x003fe20003800000 */
.L_x_285:
[----:B------:R-:W-:-:S05]  /*10520*/  IMAD R7, R9, R8, RZ ;  /* 0x0000000809077224 */ /* 0x000fca00078e02ff */
[----:B------:R-:W-:-:S13]  /*10530*/  ISETP.GE.AND P4, PT, R25, R7, PT ;  /* 0x000000071900720c */ /* 0x000fda0003f86270 */
[----:B------:R-:W-:-:S05]  /*10540*/  @!P4 IADD3 R3, P3, R20, R3, RZ ;  /* 0x000000031403c210 */ /* 0x000fca0007f7e0ff */
[----:B------:R-:W-:-:S05]  /*10550*/  @!P4 IMAD.X R2, RZ, RZ, R2, P3 ;  /* 0x000000ffff02c224 */ /* 0x000fca00018e0602 */
[----:B------:R-:W-:-:S04]  /*10560*/  @!P4 LOP3.LUT R3, R3, R2, RZ, 0x3c, !PT ;  /* 0x000000020303c212 */ /* 0x000fc800078e3cff */
[----:B------:R-:W-:-:S04]  /*10570*/  @!P4 LOP3.LUT R2, R3, R2, RZ, 0x3c, !PT ;  /* 0x000000020302c212 */ /* 0x000fc800078e3cff */
[----:B------:R-:W-:-:S05]  /*10580*/  @!P4 LOP3.LUT R3, R3, R2, RZ, 0x3c, !PT ;  /* 0x000000020303c212 */ /* 0x000fca00078e3cff */
[----:B------:R-:W-:Y:S01]  /*10590*/  @!PT LDS RZ, [RZ] ;  /* 0x00000000fffff984 */ /* 0x000fe20000000800 */
[----:B------:R-:W-:Y:S01]  /*105a0*/  @!PT LDS RZ, [RZ] ;  /* 0x00000000fffff984 */ /* 0x000fe20000000800 */
[----:B------:R-:W-:Y:S01]  /*105b0*/  @!PT LDS RZ, [RZ] ;  /* 0x00000000fffff984 */ /* 0x000fe20000000800 */
[----:B------:R-:W-:Y:S04]  /*105c0*/  @!P4 LDGSTS.E.BYPASS.LTC128B.128 [R10+0xf000], desc[UR52][R2.64], !P2 ;  /* 0x0f000000020acfae */ /* 0x000fe8000d101d74 */
[----:B------:R-:W-:Y:S04]  /*105d0*/  @!P4 LDGSTS.E.BYPASS.LTC128B.128 [R10+0x10800], desc[UR52][R2.64+0x20], !P1 ;  /* 0x10800020020acfae */ /* 0x000fe8000c901d74 */
[----:B------:R0:W-:Y:S02]  /*105e0*/  @!P4 LDGSTS.E.BYPASS.LTC128B.128 [R10+0x12000], desc[UR52][R2.64+0x40], !P0 ;  /* 0x12000040020acfae */ /* 0x0001e4000c101d74 */
[----:B0-----:R-:W-:-:S05]  /*105f0*/  VIADD R2, R25, 0x40 ;  /* 0x0000004019027836 */ /* 0x001fca0000000000 */
[----:B------:R-:W-:-:S13]  /*10600*/  ISETP.GE.AND P4, PT, R2, R7, PT ;  /* 0x000000070200720c */ /* 0x000fda0003f86270 */
[----:B------:R-:W-:-:S05]  /*10610*/  @!P4 IADD3 R8, P3, R20, R4, RZ ;  /* 0x000000041408c210 */ /* 0x000fca0007f7e0ff */
[----:B------:R-:W-:Y:S02]  /*10620*/  @!P4 IMAD.X R9, RZ, RZ, R0, P3 ;  /* 0x000000ffff09c224 */ /* 0x000fe400018e0600 */
[----:B------:R-:W-:Y:S02]  /*10630*/  @!P4 IMAD.MOV.U32 R2, RZ, RZ, R8 ;  /* 0x000000ffff02c224 */ /* 0x000fe400078e0008 */
[----:B------:R-:W-:-:S05]  /*10640*/  @!P4 IMAD.MOV.U32 R3, RZ, RZ, R9 ;  /* 0x000000ffff03c224 */ /* 0x000fca00078e0009 */
[----:B------:R0:W-:Y:S04]  /*10650*/  @!P4 LDGSTS.E.BYPASS.LTC128B.128 [R10+0xf800], desc[UR52][R2.64], !P2 ;  /* 0x0f800000020acfae */ /* 0x0001e8000d101d74 */
[----:B------:R0:W-:Y:S04]  /*10660*/  @!P4 LDGSTS.E.BYPASS.LTC128B.128 [R10+0x11000], desc[UR52][R2.64+0x20], !P1 ;  /* 0x11000020020acfae */ /* 0x0001e8000c901d74 */
[----:B------:R0:W-:Y:S01]  /*10670*/  @!P4 LDGSTS.E.BYPASS.LTC128B.128 [R10+0x12800], desc[UR52][R2.64+0x40], !P0 ;  /* 0x12800040020acfae */ /* 0x0001e2000c101d74 */
[----:B------:R-:W-:Y:S05]  /*10680*/  BRA `(.L_x_286) ;  /* 0xffffffd000407947 */ /* 0x000fea000383ffff */
.L_x_214:
[----:B0-----:R0:W1:Y:S02]  /*10690*/  SYNCS.PHASECHK.TRANS64.TRYWAIT P0, [R17+URZ+0x19c20], R2 ;  /* 0x019c2002110075a7 */ /* 0x001064000800017f */
[----:B-1----:R-:W-:Y:S05]  /*106a0*/  @!P0 NANOSLEEP.SYNCS 0x989680 ;  /* 0x009896800000895d */ /* 0x002fea0003900000 */
[----:B------:R-:W1:Y:S02]  /*106b0*/  @!P0 SYNCS.PHASECHK.TRANS64 P0, [R17+URZ+0x19c20], R2 ;  /* 0x019c2002110085a7 */ /* 0x000e64000800007f */
[----:B-1----:R-:W-:Y:S05]  /*106c0*/  @!P0 BRA `(.L_x_214) ;  /* 0xfffffffc00f08947 */ /* 0x002fea000383ffff */
[----:B------:R-:W-:Y:S05]  /*106d0*/  BRA `(.L_x_287) ;  /* 0xffffffd000bc7947 */ /* 0x000fea000383ffff */
.L_x_220:
[----:B0-----:R0:W1:Y:S02]  /*106e0*/  SYNCS.PHASECHK.TRANS64.TRYWAIT P0, [R4+URZ+0x19c80], R2 ;  /* 0x019c8002040075a7 */ /* 0x001064000800017f */
[----:B-1----:R-:W-:Y:S05]  /*106f0*/  @!P0 NANOSLEEP.SYNCS 0x989680 ;  /* 0x009896800000895d */ /* 0x002fea0003900000 */
[----:B------:R-:W1:Y:S02]  /*10700*/  @!P0 SYNCS.PHASECHK.TRANS64 P0, [R4+URZ+0x19c80], R2 ;  /* 0x019c8002040085a7 */ /* 0x000e64000800007f */
[----:B-1----:R-:W-:Y:S05]  /*10710*/  @!P0 BRA `(.L_x_220) ;  /* 0xfffffffc00f08947 */ /* 0x002fea000383ffff */
[----:B------:R-:W-:Y:S05]  /*10720*/  BRA `(.L_x_288) ;  /* 0xffffffd400547947 */ /* 0x000fea000383ffff */
.L_x_227:
[----:B-1----:R1:W2:Y:S02]  /*10730*/  SYNCS.PHASECHK.TRANS64.TRYWAIT P0, [R4+URZ+0x19c40], R2 ;  /* 0x019c4002040075a7 */ /* 0x0022a4000800017f */
[----:B--2---:R-:W-:Y:S05]  /*10740*/  @!P0 NANOSLEEP.SYNCS 0x989680 ;  /* 0x009896800000895d */ /* 0x004fea0003900000 */
[----:B------:R-:W2:Y:S02]  /*10750*/  @!P0 SYNCS.PHASECHK.TRANS64 P0, [R4+URZ+0x19c40], R2 ;  /* 0x019c4002040085a7 */ /* 0x000ea4000800007f */
[----:B--2---:R-:W-:Y:S05]  /*10760*/  @!P0 BRA `(.L_x_227) ;  /* 0xfffffffc00f08947 */ /* 0x004fea000383ffff */
[----:B------:R-:W-:Y:S05]  /*10770*/  BRA `(.L_x_289) ;  /* 0xffffffd8004c7947 */ /* 0x000fea000383ffff */
.L_x_235:
[----:B0-----:R0:W1:Y:S02]  /*10780*/  SYNCS.PHASECHK.TRANS64.TRYWAIT P0, [R3+URZ+0x19c70], R2 ;  /* 0x019c7002030075a7 */ /* 0x001064000800017f */
[----:B-1----:R-:W-:Y:S05]  /*10790*/  @!P0 NANOSLEEP.SYNCS 0x989680 ;  /* 0x009896800000895d */ /* 0x002fea0003900000 */
[----:B------:R-:W1:Y:S02]  /*107a0*/  @!P0 SYNCS.PHASECHK.TRANS64 P0, [R3+URZ+0x19c70], R2 ;  /* 0x019c7002030085a7 */ /* 0x000e64000800007f */
[----:B-1----:R-:W-:Y:S05]  /*107b0*/  @!P0 BRA `(.L_x_235) ;  /* 0xfffffffc00f08947 */ /* 0x002fea000383ffff */
[----:B------:R-:W-:Y:S05]  /*107c0*/  BRA `(.L_x_290) ;  /* 0xffffffdc00607947 */ /* 0x000fea000383ffff */
.L_x_237:
[----:B0-----:R0:W1:Y:S02]  /*107d0*/  SYNCS.PHASECHK.TRANS64.TRYWAIT P0, [R3+URZ+0x19c60], R2 ;  /* 0x019c6002030075a7 */ /* 0x001064000800017f */
[----:B-1----:R-:W-:Y:S05]  /*107e0*/  @!P0 NANOSLEEP.SYNCS 0x989680 ;  /* 0x009896800000895d */ /* 0x002fea0003900000 */
[----:B------:R-:W1:Y:S02]  /*107f0*/  @!P0 SYNCS.PHASECHK.TRANS64 P0, [R3+URZ+0x19c60], R2 ;  /* 0x019c6002030085a7 */ /* 0x000e64000800007f */
[----:B-1----:R-:W-:Y:S05]  /*10800*/  @!P0 BRA `(.L_x_237) ;  /* 0xfffffffc00f08947 */ /* 0x002fea000383ffff */
[----:B------:R-:W-:Y:S05]  /*10810*/  BRA `(.L_x_291) ;  /* 0xffffffdc00687947 */ /* 0x000fea000383ffff */
.L_x_244:
[----:B0-----:R0:W1:Y:S02]  /*10820*/  SYNCS.PHASECHK.TRANS64.TRYWAIT P1, [R3+URZ+0x19c70], R0 ;  /* 0x019c7000030075a7 */ /* 0x001064000802017f */
[----:B-1----:R-:W-:Y:S05]  /*10830*/  @!P1 NANOSLEEP.SYNCS 0x989680 ;  /* 0x009896800000995d */ /* 0x002fea0003900000 */
[----:B------:R-:W1:Y:S02]  /*10840*/  @!P1 SYNCS.PHASECHK.TRANS64 P1, [R3+URZ+0x19c70], R0 ;  /* 0x019c7000030095a7 */ /* 0x000e64000802007f */
[----:B-1----:R-:W-:Y:S05]  /*10850*/  @!P1 BRA `(.L_x_244) ;  /* 0xfffffffc00f09947 */ /* 0x002fea000383ffff */
[----:B------:R-:W-:Y:S05]  /*10860*/  BRA `(.L_x_292) ;  /* 0xffffffe000cc7947 */ /* 0x000fea000383ffff */
.L_x_246:
[----:B0-----:R0:W1:Y:S02]  /*10870*/  SYNCS.PHASECHK.TRANS64.TRYWAIT P1, [R3+URZ+0x19c60], R0 ;  /* 0x019c6000030075a7 */ /* 0x001064000802017f */
[----:B-1----:R-:W-:Y:S05]  /*10880*/  @!P1 NANOSLEEP.SYNCS 0x989680 ;  /* 0x009896800000995d */ /* 0x002fea0003900000 */
[----:B------:R-:W1:Y:S02]  /*10890*/  @!P1 SYNCS.PHASECHK.TRANS64 P1, [R3+URZ+0x19c60], R0 ;  /* 0x019c6000030095a7 */ /* 0x000e64000802007f */
[----:B-1----:R-:W-:Y:S05]  /*108a0*/  @!P1 BRA `(.L_x_246) ;  /* 0xfffffffc00f09947 */ /* 0x002fea000383ffff */
[----:B------:R-:W-:Y:S05]  /*108b0*/  BRA `(.L_x_293) ;  /* 0xffffffe000d07947 */ /* 0x000fea000383ffff */
.L_x_257:
[----:B0-----:R0:W1:Y:S02]  /*108c0*/  SYNCS.PHASECHK.TRANS64.TRYWAIT P0, [R7+URZ+0x19c20], R0 ;  /* 0x019c2000070075a7 */ /* 0x001064000800017f */
[----:B-1----:R-:W-:Y:S05]  /*108d0*/  @!P0 NANOSLEEP.SYNCS 0x989680 ;  /* 0x009896800000895d */ /* 0x002fea0003900000 */
[----:B------:R-:W1:Y:S02]  /*108e0*/  @!P0 SYNCS.PHASECHK.TRANS64 P0, [R7+URZ+0x19c20], R0 ;  /* 0x019c2000070085a7 */ /* 0x000e64000800007f */
[----:B-1----:R-:W-:Y:S05]  /*108f0*/  @!P0 BRA `(.L_x_257) ;  /* 0xfffffffc00f08947 */ /* 0x002fea000383ffff */
[----:B------:R-:W-:Y:S05]  /*10900*/  BRA `(.L_x_294) ;  /* 0xfffffff000d07947 */ /* 0x000fea000383ffff */
.L_x_258:
[----:B------:R-:W1:Y:S01]  /*10910*/  S2R R2, SR_TID.X ;  /* 0x0000000000027919 */ /* 0x000e620000002100 */
[----:B------:R-:W-:Y:S01]  /*10920*/  BSSY B0, `(.L_x_295) ;  /* 0x000000a000007945 */ /* 0x000fe20003800000 */
[----:B------:R-:W-:Y:S02]  /*10930*/  IMAD.MOV.U32 R12, RZ, RZ, RZ ;  /* 0x000000ffff0c7224 */ /* 0x000fe400078e00ff */
[----:B------:R-:W-:Y:S02]  /*10940*/  IMAD.MOV.U32 R11, RZ, RZ, 0x1f ;  /* 0x0000001fff0b7424 */ /* 0x000fe400078e00ff */
[----:B------:R-:W-:Y:S01]  /*10950*/  IMAD.MOV.U32 R15, RZ, RZ, -0x1 ;  /* 0xffffffffff0f7424 */ /* 0x000fe200078e00ff */
[----:B-1----:R-:W-:-:S04]  /*10960*/  SHF.R.U32.HI R2, RZ, 0x5, R2 ;  /* 0x00000005ff027819 */ /* 0x002fc80000011602 */
[----:B------:R-:W-:-:S05]  /*10970*/  LOP3.LUT R2, R2, 0x3, RZ, 0xc0, !PT ;  /* 0x0000000302027812 */ /* 0x000fca00078ec0ff */
[----:B------:R-:W-:-:S07]  /*10980*/  IMAD.MOV.U32 R13, RZ, RZ, R2 ;  /* 0x000000ffff0d7224 */ /* 0x000fce00078e0002 */
[----:B0-----:R-:W-:Y:S05]  /*10990*/  WARPSYNC.COLLECTIVE R15, `(.L_x_296) ;  /* 0x000000000f087348 */ /* 0x001fea0003c00000 */
[----:B------:R1:W2:Y:S02]  /*109a0*/  SHFL.IDX P6, R14, R13, R12, R11 ;  /* 0x0000000c0d0e7389 */ /* 0x0002a400000c000b */
[----:B012---:R-:W-:Y:S01]  /*109b0*/  ENDCOLLECTIVE ;  /* 0x000000000000791b */ /* 0x007fe20003800000 */
.L_x_296:
[----:B------:R-:W-:Y:S05]  /*109c0*/  BSYNC B0 ;  /* 0x0000000000007941 */ /* 0x000fea0003800000 */
.L_x_295:
[----:B------:R-:W-:Y:S05]  /*109d0*/  BRA `(.L_x_297) ;  /* 0xfffffff000b87947 */ /* 0x000fea000383ffff */
.L_x_261:
[----:B------:R-:W-:Y:S01]  /*109e0*/  BSSY B1, `(.L_x_298) ;  /* 0x0000006000017945 */ /* 0x000fe20003800000 */
[----:B------:R-:W-:-:S07]  /*109f0*/  IMAD.MOV.U32 R15, RZ, RZ, -0x1 ;  /* 0xffffffffff0f7424 */ /* 0x000fce00078e00ff */
[----:B0-----:R-:W-:Y:S05]  /*10a00*/  WARPSYNC.COLLECTIVE R15, `(.L_x_299) ;  /* 0x000000000f0c7348 */ /* 0x001fea0003c00000 */
[----:B------:R-:W-:Y:S02]  /*10a10*/  ELECT P6, UR62, PT ;  /* 0x00000000003e782f */ /* 0x000fe400038c0000 */
[----:B------:R-:W-:Y:S01]  /*10a20*/  MOV R14, UR62 ;  /* 0x0000003e000e7c02 */ /* 0x000fe20008000f00 */
[----:B0-----:R-:W-:Y:S10]  /*10a30*/  ENDCOLLECTIVE ;  /* 0x000000000000791b */ /* 0x001ff40003800000 */
.L_x_299:
[----:B------:R-:W-:Y:S05]  /*10a40*/  BSYNC B1 ;  /* 0x0000000000017941 */ /* 0x000fea0003800000 */
.L_x_298:
[----:B------:R-:W-:Y:S05]  /*10a50*/  BRA `(.L_x_300) ;  /* 0xfffffff000b07947 */ /* 0x000fea000383ffff */
.L_x_263:
[----:B0-----:R0:W1:Y:S02]  /*10a60*/  SYNCS.PHASECHK.TRANS64.TRYWAIT P1, [R5+URZ], R4 ;  /* 0x00000004050075a7 */ /* 0x001064000802017f */
[----:B-1----:R-:W-:Y:S05]  /*10a70*/  @!P1 NANOSLEEP.SYNCS 0x989680 ;  /* 0x009896800000995d */ /* 0x002fea0003900000 */
[----:B------:R-:W1:Y:S02]  /*10a80*/  @!P1 SYNCS.PHASECHK.TRANS64 P1, [R5+URZ], R4 ;  /* 0x00000004050095a7 */ /* 0x000e64000802007f */
[----:B-1----:R-:W-:Y:S05]  /*10a90*/  @!P1 BRA `(.L_x_263) ;  /* 0xfffffffc00f09947 */ /* 0x002fea000383ffff */
[----:B------:R-:W-:Y:S05]  /*10aa0*/  BRA `(.L_x_301) ;  /* 0xfffffff000e47947 */ /* 0x000fea000383ffff */
.L_x_264:
[----:B-1----:R1:W2:Y:S02]  /*10ab0*/  SYNCS.PHASECHK.TRANS64.TRYWAIT P1, [R3+URZ], R0 ;  /* 0x00000000030075a7 */ /* 0x0022a4000802017f */
[----:B--2---:R-:W-:Y:S05]  /*10ac0*/  @!P1 NANOSLEEP.SYNCS 0x989680 ;  /* 0x009896800000995d */ /* 0x004fea0003900000 */
[----:B------:R-:W2:Y:S02]  /*10ad0*/  @!P1 SYNCS.PHASECHK.TRANS64 P1, [R3+URZ], R0 ;  /* 0x00000000030095a7 */ /* 0x000ea4000802007f */
[----:B--2---:R-:W-:Y:S05]  /*10ae0*/  @!P1 BRA `(.L_x_264) ;  /* 0xfffffffc00f09947 */ /* 0x004fea000383ffff */
[----:B------:R-:W-:Y:S05]  /*10af0*/  BRA `(.L_x_302) ;  /* 0xfffffff000d87947 */ /* 0x000fea000383ffff */
.L_x_266:
[----:B-1----:R1:W2:Y:S02]  /*10b00*/  SYNCS.PHASECHK.TRANS64.TRYWAIT P1, [R3+URZ+0x19c60], R4 ;  /* 0x019c6004030075a7 */ /* 0x0022a4000802017f */
[----:B--2---:R-:W-:Y:S05]  /*10b10*/  @!P1 NANOSLEEP.SYNCS 0x989680 ;  /* 0x009896800000995d */ /* 0x004fea0003900000 */
[----:B------:R-:W2:Y:S02]  /*10b20*/  @!P1 SYNCS.PHASECHK.TRANS64 P1, [R3+URZ+0x19c60], R4 ;  /* 0x019c6004030095a7 */ /* 0x000ea4000802007f */
[----:B--2---:R-:W-:Y:S05]  /*10b30*/  @!P1 BRA `(.L_x_266) ;  /* 0xfffffffc00f09947 */ /* 0x004fea000383ffff */
[----:B------:R-:W-:Y:S05]  /*10b40*/  BRA `(.L_x_303) ;  /* 0xfffffff000d87947 */ /* 0x000fea000383ffff */
.L_x_268:
[----:B0-----:R0:W2:Y:S02]  /*10b50*/  SYNCS.PHASECHK.TRANS64.TRYWAIT P1, [R5+URZ+0x19c60], R0 ;  /* 0x019c6000050075a7 */ /* 0x0010a4000802017f */
[----:B--2---:R-:W-:Y:S05]  /*10b60*/  @!P1 NANOSLEEP.SYNCS 0x989680 ;  /* 0x009896800000995d */ /* 0x004fea0003900000 */
[----:B------:R-:W2:Y:S02]  /*10b70*/  @!P1 SYNCS.PHASECHK.TRANS64 P1, [R5+URZ+0x19c60], R0 ;  /* 0x019c6000050095a7 */ /* 0x000ea4000802007f */
[----:B--2---:R-:W-:Y:S05]  /*10b80*/  @!P1 BRA `(.L_x_268) ;  /* 0xfffffffc00f09947 */ /* 0x004fea000383ffff */
[----:B------:R-:W-:Y:S05]  /*10b90*/  BRA `(.L_x_304) ;  /* 0xfffffff000d87947 */ /* 0x000fea000383ffff */
.L_x_270:
[----:B--2---:R2:W3:Y:S02]  /*10ba0*/  SYNCS.PHASECHK.TRANS64.TRYWAIT P0, [R3+URZ+0x19c80], R4 ;  /* 0x019c8004030075a7 */ /* 0x0044e4000800017f */
[----:B---3--:R-:W-:Y:S05]  /*10bb0*/  @!P0 NANOSLEEP.SYNCS 0x989680 ;  /* 0x009896800000895d */ /* 0x008fea0003900000 */
[----:B------:R-:W3:Y:S02]  /*10bc0*/  @!P0 SYNCS.PHASECHK.TRANS64 P0, [R3+URZ+0x19c80], R4 ;  /* 0x019c8004030085a7 */ /* 0x000ee4000800007f */
[----:B---3--:R-:W-:Y:S05]  /*10bd0*/  @!P0 BRA `(.L_x_270) ;  /* 0xfffffffc00f08947 */ /* 0x008fea000383ffff */
[----:B------:R-:W-:Y:S05]  /*10be0*/  BRA `(.L_x_271) ;  /* 0xfffffff000d47947 */ /* 0x000fea000383ffff */
.L_x_305:
        /* <DEDUP_REMOVED lines=9> */
.L_x_2277:


//--------------------- .text._ZN7cutlass13device_kernelIN5flash11enable_sm90INS1_16FlashAttnFwdSm90INS1_25CollectiveMainloopFwdSm90ILi2EN4cute5tupleIJNS5_1CILi1EEES8_S8_EEENS6_IJNS7_ILi192EEENS7_ILi128EEENS7_ILi96EEEEEELi96ENS_12float_e4m3_tEfNS_4arch4Sm90ELb0ELb0ELb1ELb1ELb0ELb1ELb0ELb1ELb1ELb1ELb1ELb0EEENS1_21CollectiveEpilogueFwdINS6_IJSA_SC_SB_EEES9_NS_10bfloat16_tESG_Li384ELb1ELb1ELb1ELb1EEENS1_36VarlenDynamicPersistentTileSchedulerILi192ELi128ELi384ELi128ELb1ELb1ELb1ELb0ELb1ELb1EEEEEEEEEvNT_6ParamsE --------------------------
	.section	.text._ZN7cutlass13device_kernelIN5flash11enable_sm90INS1_16FlashAttnFwdSm90INS1_25CollectiveMainloopFwdSm90ILi2EN4cute5tupleIJNS5_1CILi1EEES8_S8_EEENS6_IJNS7_ILi192EEENS7_ILi128EEENS7_ILi96EEEEEELi96ENS_12float_e4m3_tEfNS_4arch4Sm90ELb0ELb0ELb1ELb1ELb0ELb1ELb0ELb1ELb1ELb1ELb1ELb0EEENS1_21CollectiveEpilogueFwdINS6_IJSA_SC_SB_EEES9_NS_10bfloat16_tESG_Li384ELb1ELb1ELb1ELb1EEENS1_36VarlenDynamicPersistentTileSchedulerILi192ELi128ELi384ELi128ELb1ELb1ELb1ELb0ELb1ELb1EEEEEEEEEvNT_6ParamsE,"ax",@progbits
	.align	128
.text._ZN7cutlass13device_kernelIN5flash11enable_sm90INS1_16FlashAttnFwdSm90INS1_25CollectiveMainloopFwdSm90ILi2EN4cute5tupleIJNS5_1CILi1EEES8_S8_EEENS6_IJNS7_ILi192EEENS7_ILi128EEENS7_ILi96EEEEEELi96ENS_12float_e4m3_tEfNS_4arch4Sm90ELb0ELb0ELb1ELb1ELb0ELb1ELb0ELb1ELb1ELb1ELb1ELb0EEENS1_21CollectiveEpilogueFwdINS6_IJSA_SC_SB_EEES9_NS_10bfloat16_tESG_Li384ELb1ELb1ELb1ELb1EEENS1_36VarlenDynamicPersistentTileSchedulerILi192ELi128ELi384ELi128ELb1ELb1ELb1ELb0ELb1ELb1EEEEEEEEEvNT_6ParamsE:
        .type           _ZN7cutlass13device_kernelIN5flash11enable_sm90INS1_16FlashAttnFwdSm90INS1_25CollectiveMainloopFwdSm90ILi2EN4cute5tupleIJNS5_1CILi1EEES8_S8_EEENS6_IJNS7_ILi192EEENS7_ILi128EEENS7_ILi96EEEEEELi96ENS_12float_e4m3_tEfNS_4arch4Sm90ELb0ELb0ELb1ELb1ELb0ELb1ELb0ELb1ELb1ELb1ELb1ELb0EEENS1_21CollectiveEpilogueFwdINS6_IJSA_SC_SB_EEES9_NS_10bfloat16_tESG_Li384ELb1ELb1ELb1ELb1EEENS1_36VarlenDynamicPersistentTileSchedulerILi192ELi128ELi384ELi128ELb1ELb1ELb1ELb0ELb1ELb1EEEEEEEEEvNT_6ParamsE,@function
        .size           _ZN7cutlass13device_kernelIN5flash11enable_sm90INS1_16FlashAttnFwdSm90INS1_25CollectiveMainloopFwdSm90ILi2EN4cute5tupleIJNS5_1CILi1EEES8_S8_EEENS6_IJNS7_ILi192EEENS7_ILi128EEENS7_ILi96EEEEEELi96ENS_12float_e4m3_tEfNS_4arch4Sm90ELb0ELb0ELb1ELb1ELb0ELb1ELb0ELb1ELb1ELb1ELb1ELb0EEENS1_21CollectiveEpilogueFwdINS6_IJSA_SC_SB_EEES9_NS_10bfloat16_tESG_Li384ELb1ELb1ELb1ELb1EEENS1_36VarlenDynamicPersistentTileSchedulerILi192ELi128ELi384ELi128ELb1ELb1ELb1ELb0ELb1ELb1EEEEEEEEEvNT_6ParamsE,(.L_x_2278 - _ZN7cutlass13device_kernelIN5flash11enable_sm90INS1_16FlashAttnFwdSm90INS1_25CollectiveMainloopFwdSm90ILi2EN4cute5tupleIJNS5_1CILi1EEES8_S8_EEENS6_IJNS7_ILi192EEENS7_ILi128EEENS7_ILi96EEEEEELi96ENS_12float_e4m3_tEfNS_4arch4Sm90ELb0ELb0ELb1ELb1ELb0ELb1ELb0ELb1ELb1ELb1ELb1ELb0EEENS1_21CollectiveEpilogueFwdINS6_IJSA_SC_SB_EEES9_NS_10bfloat16_tESG_Li384ELb1ELb1ELb1ELb1EEENS1_36VarlenDynamicPersistentTileSchedulerILi192ELi128ELi384ELi128ELb1ELb1ELb1ELb0ELb1ELb1EEEEEEEEEvNT_6ParamsE)
        .other          _ZN7cutlass13device_kernelIN5flash11enable_sm90INS1_16FlashAttnFwdSm90INS1_25CollectiveMainloopFwdSm90ILi2EN4cute5tupleIJNS5_1CILi1EEES8_S8_EEENS6_IJNS7_ILi192EEENS7_ILi128EEENS7_ILi96EEEEEELi96ENS_12float_e4m3_tEfNS_4arch4Sm90ELb0ELb0ELb1ELb1ELb0ELb1ELb0ELb1ELb1ELb1ELb1ELb0EEENS1_21CollectiveEpilogueFwdINS6_IJSA_SC_SB_EEES9_NS_10bfloat16_tESG_Li384ELb1ELb1ELb1ELb1EEENS1_36VarlenDynamicPersistentTileSchedulerILi192ELi128ELi384ELi128ELb1ELb1ELb1ELb0ELb1ELb1EEEEEEEEEvNT_6ParamsE,@"STO_CUDA_ENTRY STV_DEFAULT"
_ZN7cutlass13device_kernelIN5flash11enable_sm90INS1_16FlashAttnFwdSm90INS1_25CollectiveMainloopFwdSm90ILi2EN4cute5tupleIJNS5_1CILi1EEES8_S8_EEENS6_IJNS7_ILi192EEENS7_ILi128EEENS7_ILi96EEEEEELi96ENS_12float_e4m3_tEfNS_4arch4Sm90ELb0ELb0ELb1ELb1ELb0ELb1ELb0ELb1ELb1ELb1ELb1ELb0EEENS1_21CollectiveEpilogueFwdINS6_IJSA_SC_SB_EEES9_NS_10bfloat16_tESG_Li384ELb1ELb1ELb1ELb1EEENS1_36VarlenDynamicPersistentTileSchedulerILi192ELi128ELi384ELi128ELb1ELb1ELb1ELb0ELb1ELb1EEEEEEEEEvNT_6ParamsE:
[----:B------:R-:W0:Y:S02]  /*0000*/  LDC R1, c[0x0][0x28] ;  /* 0x00000a00ff017b82 */ /* 0x000e240000000800 */
[----:B0-----:R-:W-:Y:S01]  /*0010*/  VIADD R1, R1, 0xffffff70 ;  /* 0xffffff7001017836 */ /* 0x001fe20000000000 */
[----:B------:R-:W0:Y:S01]  /*0020*/  S2R R2, SR_TID.X ;  /* 0x0000000000027919 */ /* 0x000e220000002100 */
[----:B------:R-:W-:Y:S01]  /*0030*/  ELECT P0, URZ, PT ;  /* 0x00000000003f782f */ /* 0x000fe20003800000 */
[----:B------:R-:W-:Y:S01]  /*0040*/  BSSY B0, `(.L_x_306) ;  /* 0x0000013000007945 */ /* 0x000fe20003800000 */
[----:B0-----:R-:W-:-:S05]  /*0050*/  SHF.R.U32.HI R6, RZ, 0x5, R2 ;  /* 0x00000005ff067819 */ /* 0x001fca0000011602 */
[----:B------:R-:W0:Y:S02]  /*0060*/  SHFL.IDX PT, R0, R6, RZ, 0x1f ;  /* 0x00001fff06007589 */ /* 0x000e2400000e0000 */
[----:B0-----:R-:W-:-:S13]  /*0070*/  ISETP.EQ.AND P0, PT, R0, RZ, P0 ;  /* 0x000000ff0000720c */ /* 0x001fda0000702270 */
[----:B------:R-:W-:Y:S05]  /*0080*/  @!P0 BRA `(.L_x_307) ;  /* 0x0000000000388947 */ /* 0x000fea0003800000 */
[----:B------:R-:W-:Y:S02]  /*0090*/  ULDC.64 UR4, c[0x0][0x198] ;  /* 0x0000660000047ab9 */ /* 0x000fe40000000a00 */
[----:B------:R-:W-:Y:S02]  /*00a0*/  UIADD3 UR6, UP0, UR4, 0x370, URZ ;  /* 0x0000037004067890 */ /* 0x000fe4000ff1e03f */
[----:B------:R-:W-:Y:S02]  /*00b0*/  UIADD3 UR8, UP1, UR4, 0x470, URZ ;  /* 0x0000047004087890 */ /* 0x000fe4000ff3e03f */
[----:B------:R-:W-:Y:S02]  /*00c0*/  UIADD3 UR10, UP2, UR4, 0x570, URZ ;  /* 0x00000570040a7890 */ /* 0x000fe4000ff5e03f */
[----:B------:R-:W-:Y:S02]  /*00d0*/  UIADD3 UR4, UP3, UR4, 0x670, URZ ;  /* 0x0000067004047890 */ /* 0x000fe4000ff7e03f */
[----:B------:R-:W-:-:S02]  /*00e0*/  UIADD3.X UR7, URZ, UR5, URZ, UP0, !UPT ;  /* 0x000000053f077290 */ /* 0x000fc400087fe43f */
[----:B------:R-:W-:Y:S02]  /*00f0*/  UIADD3.X UR9, URZ, UR5, URZ, UP1, !UPT ;  /* 0x000000053f097290 */ /* 0x000fe40008ffe43f */
[----:B------:R-:W-:Y:S02]  /*0100*/  UIADD3.X UR11, URZ, UR5, URZ, UP2, !UPT ;  /* 0x000000053f0b7290 */ /* 0x000fe400097fe43f */
[----:B------:R-:W-:-:S03]  /*0110*/  UIADD3.X UR5, URZ, UR5, URZ, UP3, !UPT ;  /* 0x000000053f057290 */ /* 0x000fc60009ffe43f */
[----:B------:R0:W-:Y:S02]  /*0120*/  UTMACCTL.PF [UR6] ;  /* 0x00000000060079b9 */ /* 0x0001e40008040000 */
[----:B------:R0:W-:Y:S02]  /*0130*/  UTMACCTL.PF [UR8] ;  /* 0x00000000080079b9 */ /* 0x0001e40008040000 */
[----:B------:R0:W-:Y:S02]  /*0140*/  UTMACCTL.PF [UR10] ;  /* 0x000000000a0079b9 */ /* 0x0001e40008040000 */
[----:B------:R0:W-:Y:S02]  /*0150*/  UTMACCTL.PF [UR4] ;  /* 0x00000000040079b9 */ /* 0x0001e40008040000 */
[----:B0-----:R-:W-:Y:S01]  /*0160*/  NOP ;  /* 0x0000000000007918 */ /* 0x001fe20000000000 */
.L_x_307:
[----:B------:R-:W-:Y:S05]  /*0170*/  BSYNC B0 ;  /* 0x0000000000007941 */ /* 0x000fea0003800000 */
.L_x_306:
[----:B------:R-:W-:Y:S01]  /*0180*/  VOTEU.ANY UP0, P0 ;  /* 0x00000000003f7886 */ /* 0x000fe20000000100 */
[----:B------:R-:W0:Y:S01]  /*0190*/  SHFL.IDX PT, R0, R6, RZ, 0x1f ;  /* 0x00001fff06007589 */ /* 0x000e2200000e0000 */
[----:B------:R-:W-:Y:S01]  /*01a0*/  UMOV UR4, 0x80 ;  /* 0x0000008000047882 */ /* 0x000fe20000000000 */
[----:B------:R-:W-:Y:S01]  /*01b0*/  UMOV UR7, 0x180 ;  /* 0x0000018000077882 */ /* 0x000fe20000000000 */
[----:B------:R-:W-:Y:S01]  /*01c0*/  SHF.R.U32.HI R2, RZ, 0x7, R2 ;  /* 0x00000007ff027819 */ /* 0x000fe20000011602 */
[----:B------:R-:W1:Y:S01]  /*01d0*/  @UP0 S2UR UR8, SR_CgaCtaId ;  /* 0x00000000000809c3 */ /* 0x000e620000008800 */
[----:B------:R-:W-:Y:S01]  /*01e0*/  @UP0 UMOV UR6, 0x400 ;  /* 0x0000040000060882 */ /* 0x000fe20000000000 */
[----:B------:R-:W-:-:S04]  /*01f0*/  @UP0 UIADD3 UR4, -UR4, 0x100000, URZ ;  /* 0x0010000004040890 */ /* 0x000fc8000fffe13f */
[----:B------:R-:W-:Y:S02]  /*0200*/  @UP0 USHF.L.U32 UR5, UR4, 0xb, URZ ;  /* 0x0000000b04050899 */ /* 0x000fe4000800063f */
[----:B------:R-:W-:Y:S01]  /*0210*/  @UP0 USHF.L.U32 UR4, UR4, 0x1, URZ ;  /* 0x0000000104040899 */ /* 0x000fe2000800063f */
[----:B------:R-:W-:Y:S01]  /*0220*/  VOTEU.ANY UP1, P0 ;  /* 0x00000000003f7886 */ /* 0x000fe20000020100 */
[----:B0-----:R-:W-:Y:S02]  /*0230*/  ISETP.NE.AND P1, PT, R0, RZ, PT ;  /* 0x000000ff0000720c */ /* 0x001fe40003f25270 */
[----:B------:R0:W2:Y:S01]  /*0240*/  SHFL.IDX PT, R0, R2, RZ, 0x1f ;  /* 0x00001fff02007589 */ /* 0x0000a200000e0000 */
[----:B-1----:R-:W-:Y:S02]  /*0250*/  @UP0 ULEA UR8, UR8, UR6, 0x18 ;  /* 0x0000000608080291 */ /* 0x002fe4000f8ec03f */
[----:B------:R-:W-:-:S04]  /*0260*/  @UP0 UIADD3 UR6, -UR7, 0x100000, URZ ;  /* 0x0010000007060890 */ /* 0x000fc8000fffe13f */
[----:B------:R-:W-:Y:S02]  /*0270*/  @UP0 USHF.L.U32 UR7, UR6, 0xb, URZ ;  /* 0x0000000b06070899 */ /* 0x000fe4000800063f */
[----:B------:R-:W-:Y:S01]  /*0280*/  @UP0 USHF.L.U32 UR6, UR6, 0x1, URZ ;  /* 0x0000000106060899 */ /* 0x000fe2000800063f */
[----:B------:R-:W-:Y:S01]  /*0290*/  VOTEU.ANY UP0, P0 ;  /* 0x00000000003f7886 */ /* 0x000fe20000000100 */
[----:B------:R-:W1:Y:S04]  /*02a0*/  FENCE.VIEW.ASYNC.S ;  /* 0x00000000000073c6 */ /* 0x000e680000000000 */
[----:B-1----:R0:W1:Y:S06]  /*02b0*/  @UP0 SYNCS.EXCH.64 URZ, [UR8+0x19c00], UR4 ;  /* 0x019c0004083f05b2 */ /* 0x00206c0008000100 */
[----:B------:R0:W3:Y:S02]  /*02c0*/  @UP1 SYNCS.EXCH.64 URZ, [UR8+0x19c20], UR6 ;  /* 0x019c2006083f15b2 */ /* 0x0000e40008000100 */
[----:B0-----:R-:W-:Y:S05]  /*02d0*/  @P1 BRA `(.L_x_308) ;  /* 0x0000000000481947 */ /* 0x001fea0003800000 */
[----:B------:R-:W0:Y:S01]  /*02e0*/  S2UR UR5, SR_CgaCtaId ;  /* 0x00000000000579c3 */ /* 0x000e220000008800 */
        /* <DEDUP_REMOVED lines=15> */
[----:B------:R0:W0:Y:S01]  /*03e0*/  SYNCS.EXCH.64 URZ, [UR8+0x19c48], UR6 ;  /* 0x019c4806083f75b2 */ /* 0x0000220008000100 */
[----:B------:R-:W-:Y:S01]  /*03f0*/  NOP ;  /* 0x0000000000007918 */ /* 0x000fe20000000000 */
.L_x_308:
[----:B------:R-:W5:Y:S01]  /*0400*/  SHFL.IDX PT, R2, R6, RZ, 0x1f ;  /* 0x00001fff06027589 */ /* 0x000f6200000e0000 */
[----:B------:R-:W-:Y:S01]  /*0410*/  NOP ;  /* 0x0000000000007918 */ /* 0x000fe20000000000 */
[----:B-----5:R-:W-:-:S13]  /*0420*/  ISETP.NE.AND P0, PT, R2, RZ, PT ;  /* 0x000000ff0200720c */ /* 0x020fda0003f05270 */
        /* <DEDUP_REMOVED lines=17> */
[----:B------:R0:W0:Y:S01]  /*0540*/  SYNCS.EXCH.64 URZ, [UR8+0x19c68], UR6 ;  /* 0x019c6806083f75b2 */ /* 0x0000220008000100 */
[----:B------:R-:W-:Y:S01]  /*0550*/  NOP ;  /* 0x0000000000007918 */ /* 0x000fe20000000000 */
.L_x_309:
[----:B------:R-:W5:Y:S01]  /*0560*/  SHFL.IDX PT, R2, R6, RZ, 0x1f ;  /* 0x00001fff06027589 */ /* 0x000f6200000e0000 */
[----:B------:R-:W-:Y:S01]  /*0570*/  NOP ;  /* 0x0000000000007918 */ /* 0x000fe20000000000 */
[----:B-----5:R-:W-:-:S13]  /*0580*/  ISETP.NE.AND P0, PT, R2, RZ, PT ;  /* 0x000000ff0200720c */ /* 0x020fda0003f05270 */
        /* <DEDUP_REMOVED lines=13> */
[----:B------:R0:W0:Y:S01]  /*0660*/  SYNCS.EXCH.64 URZ, [UR6+0x19c88], UR4 ;  /* 0x019c8804063f75b2 */ /* 0x0000220008000100 */
[----:B------:R-:W-:Y:S01]  /*0670*/  NOP ;  /* 0x0000000000007918 */ /* 0x000fe20000000000 */
.L_x_310:
        /* <DEDUP_REMOVED lines=22> */
.L_x_311:
        /* <DEDUP_REMOVED lines=22> */
.L_x_312:
[----:B--2---:R-:W-:Y:S01]  /*0940*/  ISETP.NE.AND P0, PT, R0, RZ, PT ;  /* 0x000000ff0000720c */ /* 0x004fe20003f05270 */
[----:B------:R-:W-:Y:S01]  /*0950*/  IMAD.MOV.U32 R0, RZ, RZ, 0x1 ;  /* 0x00000001ff007424 */ /* 0x000fe200078e00ff */
[----:B------:R-:W-:Y:S01]  /*0960*/  NOP ;  /* 0x0000000000007918 */ /* 0x000fe20000000000 */
[----:B------:R-:W-:Y:S01]  /*0970*/  ULDC.64 UR40, c[0x0][0x208] ;  /* 0x0000820000287ab9 */ /* 0x000fe20000000a00 */
[----:B------:R-:W-:Y:S02]  /*0980*/  BSSY B8, `(.L_x_313) ;  /* 0x0001a88000087945 */ /* 0x000fe40003800000 */
[----:B------:R-:W-:-:S05]  /*0990*/  SEL R0, R0, 0x2, !P0 ;  /* 0x0000000200007807 */ /* 0x000fca0004000000 */
[----:B------:R2:W-:Y:S01]  /*09a0*/  STL [R1+0x40], R0 ;  /* 0x0000400001007387 */ /* 0x0005e20000100800 */
[----:B01-34-:R-:W-:Y:S06]  /*09b0*/  BAR.SYNC.DEFER_BLOCKING 0x0 ;  /* 0x0000000000007b1d */ /* 0x01bfec0000010000 */
[----:B------:R-:W-:Y:S05]  /*09c0*/  @!P0 BRA `(.L_x_314) ;  /* 0x0000013800248947 */ /* 0x000fea0003800000 */
.L_x_315:
[----:B------:R-:W-:-:S08]  /*09d0*/  NOP ;  /* 0x0000000000007918 */ /* 0x000fd00000000000 */
[----:B------:R-:W0:Y:S02]  /*09e0*/  USETMAXREG.TRY_ALLOC.CTAPOOL UP0, 0xa0 ;  /* 0x000000a0000079c8 */ /* 0x000e240008000600 */
[----:B0-----:R-:W-:-:S13]  /*09f0*/  PLOP3.LUT P0, PT, PT, PT, UP0, 0x80, 0x0 ;  /* 0x000000000000781c */ /* 0x001fda0003f0f008 */
[----:B------:R-:W-:Y:S05]  /*0a00*/  @!P0 BRA `(.L_x_315) ;  /* 0xfffffffc00f08947 */ /* 0x000fea000383ffff */
[----:B------:R-:W2:Y:S08]  /*0a10*/  S2UR UR4, SR_CgaCtaId ;  /* 0x00000000000479c3 */ /* 0x000eb00000008800 */
[----:B------:R-:W-:Y:S06]  /*0a20*/  BAR.ARV 0x8, 0x200 ;  /* 0x0208000000007b1d */ /* 0x000fec0000002000 */
[----:B------:R-:W-:-:S02]  /*0a30*/  MOV R16, 0x400 ;  /* 0x0000040000107802 */ /* 0x000fc40000000f00 */
[----:B------:R-:W-:Y:S01]  /*0a40*/  BAR.SYNC.DEFER_BLOCKING 0x5, 0x200 ;  /* 0x0148000000007b1d */ /* 0x000fe20000010000 */
[----:B--2---:R-:W-:-:S05]  /*0a50*/  IMAD.U32 R0, RZ, RZ, UR4 ;  /* 0x00000004ff007e24 */ /* 0x004fca000f8e00ff */
[----:B------:R-:W-:Y:S01]  /*0a60*/  ULDC UR4, c[0x0][0xc3c] ;  /* 0x00030f0000047ab9 */ /* 0x000fe20000000800 */
[----:B------:R-:W-:Y:S01]  /*0a70*/  LEA R16, R0, R16, 0x18 ;  /* 0x0000001000107211 */ /* 0x000fe200078ec0ff */
[----:B------:R-:W-:Y:S04]  /*0a80*/  STL [R1+0x20], R0 ;  /* 0x0000200001007387 */ /* 0x000fe80000100800 */
[----:B------:R-:W0:Y:S01]  /*0a90*/  LDS.128 R28, [R16+0x19cd0] ;  /* 0x019cd000101c7984 */ /* 0x000e220000000c00 */
[----:B------:R-:W-:Y:S06]  /*0aa0*/  BAR.ARV 0x4, 0x200 ;  /* 0x0108000000007b1d */ /* 0x000fec0000002000 */
[----:B0-----:R-:W-:-:S13]  /*0ab0*/  ISETP.GE.AND P0, PT, R31, UR4, PT ;  /* 0x000000041f007c0c */ /* 0x001fda000bf06270 */
[----:B------:R-:W-:Y:S05]  /*0ac0*/  @P0 BRA `(.L_x_316) ;  /* 0x000001a400cc0947 */ /* 0x000fea0003800000 */
[----:B------:R-:W0:Y:S02]  /*0ad0*/  S2R R0, SR_TID.X ;  /* 0x0000000000007919 */ /* 0x000e240000002100 */
[----:B0-----:R-:W-:-:S05]  /*0ae0*/  VIADD R21, R0, 0xffffff80 ;  /* 0xffffff8000157836 */ /* 0x001fca0000000000 */
[CC--:B------:R-:W-:Y:S02]  /*0af0*/  LEA.HI R6, R21.reuse, R21.reuse, RZ, 0x1 ;  /* 0x0000001515067211 */ /* 0x0c0fe400078f08ff */
[----:B------:R-:W-:Y:S02]  /*0b00*/  SHF.R.S32.HI R0, RZ, 0x1f, R21 ;  /* 0x0000001fff007819 */ /* 0x000fe40000011415 */
[----:B------:R-:W-:Y:S02]  /*0b10*/  LOP3.LUT R7, R6, 0xfffffffe, RZ, 0xc0, !PT ;  /* 0xfffffffe06077812 */ /* 0x000fe400078ec0ff */
[CC--:B------:R-:W-:Y:S02]  /*0b20*/  LEA.HI R2, R0.reuse, R21.reuse, RZ, 0x5 ;  /* 0x0000001500027211 */ /* 0x0c0fe400078f28ff */
[----:B------:R-:W-:Y:S01]  /*0b30*/  LEA.HI R3, R0, R21, RZ, 0x4 ;  /* 0x0000001500037211 */ /* 0x000fe200078f20ff */
[----:B------:R-:W-:Y:S01]  /*0b40*/  IMAD.IADD R18, R21, 0x1, -R7 ;  /* 0x0000000115127824 */ /* 0x000fe200078e0a07 */
[--C-:B------:R-:W-:Y:S01]  /*0b50*/  SHF.R.S32.HI R22, RZ, 0x1, R6.reuse ;  /* 0x00000001ff167819 */ /* 0x100fe20000011406 */
[----:B------:R-:W-:Y:S01]  /*0b60*/  IMAD.SHL.U32 R4, R2, 0x10, RZ ;  /* 0x0000001002047824 */ /* 0x000fe200078e00ff */
[----:B------:R-:W-:Y:S01]  /*0b70*/  LOP3.LUT R2, R3, 0x7fffff0, RZ, 0xc0, !PT ;  /* 0x07fffff003027812 */ /* 0x000fe200078ec0ff */
[----:B------:R-:W-:Y:S01]  /*0b80*/  IMAD.SHL.U32 R152, R18, 0x8, RZ ;  /* 0x0000000812987824 */ /* 0x000fe200078e00ff */
[----:B------:R-:W-:-:S02]  /*0b90*/  SHF.R.S32.HI R9, RZ, 0x1f, R6 ;  /* 0x0000001fff097819 */ /* 0x000fc40000011406 */
[----:B------:R-:W-:Y:S01]  /*0ba0*/  LOP3.LUT R5, R4, 0xfffffe00, RZ, 0xc0, !PT ;  /* 0xfffffe0004057812 */ /* 0x000fe200078ec0ff */
[----:B------:R-:W-:Y:S01]  /*0bb0*/  VIADD R10, R152, 0x20 ;  /* 0x00000020980a7836 */ /* 0x000fe20000000000 */
[----:B------:R-:W-:Y:S01]  /*0bc0*/  LEA.HI R9, R9, R22, RZ, 0x2 ;  /* 0x0000001609097211 */ /* 0x000fe200078f10ff */
[----:B------:R-:W-:Y:S01]  /*0bd0*/  IMAD.IADD R4, R21, 0x1, -R2 ;  /* 0x0000000115047824 */ /* 0x000fe200078e0a02 */
[-C--:B------:R-:W-:Y:S02]  /*0be0*/  LEA.HI R2, R0, R21.reuse, RZ, 0x7 ;  /* 0x0000001500027211 */ /* 0x080fe400078f38ff */
[----:B------:R0:W-:Y:S01]  /*0bf0*/  STL [R1+0xc], R10 ;  /* 0x00000c0a01007387 */ /* 0x0001e20000100800 */
[----:B------:R-:W-:Y:S01]  /*0c00*/  LOP3.LUT R9, R9, 0x7fffffc, RZ, 0xc0, !PT ;  /* 0x07fffffc09097812 */ /* 0x000fe200078ec0ff */
[----:B------:R-:W-:Y:S01]  /*0c10*/  IMAD R4, R4, 0x20, R5 ;  /* 0x0000002004047824 */ /* 0x000fe200078e0205 */
[----:B------:R-:W-:Y:S01]  /*0c20*/  LOP3.LUT R8, R2, 0xffffff80, RZ, 0xc0, !PT ;  /* 0xffffff8002087812 */ /* 0x000fe200078ec0ff */
[----:B------:R-:W2:Y:S01]  /*0c30*/  LDL.LU R17, [R1+0x40] ;  /* 0x0000400001117983 */ /* 0x000ea20000300800 */
[----:B------:R-:W-:Y:S01]  /*0c40*/  SHF.R.S32.HI R23, RZ, 0x7, R2 ;  /* 0x00000007ff177819 */ /* 0x000fe20000011402 */
[----:B------:R-:W-:Y:S01]  /*0c50*/  IMAD.IADD R9, R22, 0x1, -R9 ;  /* 0x0000000116097824 */ /* 0x000fe200078e0a09 */
[----:B------:R-:W-:Y:S01]  /*0c60*/  SHF.R.S32.HI R2, RZ, 0x4, R3 ;  /* 0x00000004ff027819 */ /* 0x000fe20000011403 */
[----:B------:R-:W-:Y:S01]  /*0c70*/  IMAD.IADD R20, R21, 0x1, -R8 ;  /* 0x0000000115147824 */ /* 0x000fe200078e0a08 */
[----:B------:R-:W-:Y:S01]  /*0c80*/  LEA.HI R5, R0, R21, RZ, 0x3 ;  /* 0x0000001500057211 */ /* 0x000fe200078f18ff */
[----:B0-----:R-:W-:Y:S01]  /*0c90*/  IMAD.IADD R10, R152, 0x1, R10 ;  /* 0x00000001980a7824 */ /* 0x001fe200078e020a */
[----:B------:R-:W-:-:S02]  /*0ca0*/  LEA.HI R3, R3, R2, RZ, 0x1 ;  /* 0x0000000203037211 */ /* 0x000fc400078f08ff */
[----:B------:R-:W-:Y:S02]  /*0cb0*/  SHF.R.S32.HI R6, RZ, 0x1f, R20 ;  /* 0x0000001fff067819 */ /* 0x000fe40000011414 */
[----:B------:R-:W-:Y:S02]  /*0cc0*/  LOP3.LUT R3, R3, 0x1ffffffe, RZ, 0xc0, !PT ;  /* 0x1ffffffe03037812 */ /* 0x000fe400078ec0ff */
[----:B------:R-:W-:Y:S01]  /*0cd0*/  LEA.HI R7, R6, R20, RZ, 0x2 ;  /* 0x0000001406077211 */ /* 0x000fe200078f10ff */
[C---:B------:R-:W-:Y:S01]  /*0ce0*/  IMAD R13, R2.reuse, 0x8, R9 ;  /* 0x00000008020d7824 */ /* 0x040fe200078e0209 */
[----:B------:R-:W-:Y:S01]  /*0cf0*/  SHF.R.S32.HI R5, RZ, 0x3, R5 ;  /* 0x00000003ff057819 */ /* 0x000fe20000011405 */
[----:B------:R-:W-:Y:S01]  /*0d00*/  IMAD.IADD R3, R2, 0x1, -R3 ;  /* 0x0000000102037824 */ /* 0x000fe200078e0a03 */
[--C-:B------:R-:W-:Y:S02]  /*0d10*/  SHF.R.S32.HI R8, RZ, 0x2, R7.reuse ;  /* 0x00000002ff087819 */ /* 0x100fe40000011407 */
[----:B------:R-:W-:Y:S01]  /*0d20*/  SHF.R.S32.HI R11, RZ, 0x1f, R7 ;  /* 0x0000001fff0b7819 */ /* 0x000fe20000011407 */
[----:B------:R-:W-:-:S03]  /*0d30*/  IMAD.HI R2, R23, 0x55555556, RZ ;  /* 0x5555555617027827 */ /* 0x000fc600078e02ff */
[----:B------:R-:W-:Y:S02]  /*0d40*/  LEA.HI R11, R11, R8, RZ, 0x3 ;  /* 0x000000080b0b7211 */ /* 0x000fe400078f18ff */
[----:B------:R-:W-:Y:S02]  /*0d50*/  SHF.R.S32.HI R9, RZ, 0x1f, R10 ;  /* 0x0000001fff097819 */ /* 0x000fe4000001140a */
[----:B------:R-:W-:Y:S02]  /*0d60*/  LOP3.LUT R11, R11, 0xfffffff8, RZ, 0xc0, !PT ;  /* 0xfffffff80b0b7812 */ /* 0x000fe400078ec0ff */
[----:B------:R-:W-:Y:S01]  /*0d70*/  LEA.HI R6, R6, R20, RZ, 0x5 ;  /* 0x0000001406067211 */ /* 0x000fe200078f28ff */
[----:B------:R-:W-:Y:S01]  /*0d80*/  IMAD.SHL.U32 R5, R5, 0x80, RZ ;  /* 0x0000008005057824 */ /* 0x000fe200078e00ff */
[----:B------:R-:W-:Y:S01]  /*0d90*/  LEA.HI R12, R9, R10, RZ, 0x4 ;  /* 0x0000000a090c7211 */ /* 0x000fe200078f20ff */
[----:B------:R-:W-:Y:S01]  /*0da0*/  IMAD.IADD R11, R8, 0x1, -R11 ;  /* 0x00000001080b7824 */ /* 0x000fe200078e0a0b */
[----:B------:R-:W-:-:S02]  /*0db0*/  LEA.HI R2, R2, R2, RZ, 0x1 ;  /* 0x0000000202027211 */ /* 0x000fc400078f08ff */
[----:B------:R-:W-:Y:S02]  /*0dc0*/  SHF.R.S32.HI R6, RZ, 0x5, R6 ;  /* 0x00000005ff067819 */ /* 0x000fe40000011406 */
[----:B------:R-:W-:Y:S02]  /*0dd0*/  LEA.HI R9, R9, R10, RZ, 0x5 ;  /* 0x0000000a09097211 */ /* 0x000fe400078f28ff */
[----:B------:R-:W-:Y:S01]  /*0de0*/  LOP3.LUT R157, R5, 0x80, RZ, 0xc0, !PT ;  /* 0x00000080059d7812 */ /* 0x000fe200078ec0ff */
[----:B------:R-:W-:Y:S01]  /*0df0*/  IMAD R2, R2, -0x3, R23 ;  /* 0xfffffffd02027824 */ /* 0x000fe200078e0217 */
[----:B------:R-:W-:Y:S01]  /*0e00*/  SHF.R.S32.HI R9, RZ, 0x5, R9 ;  /* 0x00000005ff097819 */ /* 0x000fe20000011409 */
[----:B------:R-:W-:Y:S01]  /*0e10*/  IMAD R11, R6, 0x10, R11 ;  /* 0x00000010060b7824 */ /* 0x000fe200078e020b */
[----:B------:R-:W-:Y:S01]  /*0e20*/  SHF.R.U32.HI R15, RZ, 0x3, R157 ;  /* 0x00000003ff0f7819 */ /* 0x000fe2000001169d */
[----:B------:R-:W-:Y:S01]  /*0e30*/  IMAD.SHL.U32 R14, R13, 0x20, RZ ;  /* 0x000000200d0e7824 */ /* 0x000fe200078e00ff */
[----:B------:R-:W-:-:S02]  /*0e40*/  LOP3.LUT R5, R157, 0x10, R12, 0xf8, !PT ;  /* 0x000000109d057812 */ /* 0x000fc400078ef80c */
[----:B------:R-:W-:Y:S01]  /*0e50*/  LEA.HI R0, R0, R21, RZ, 0x2 ;  /* 0x0000001500007211 */ /* 0x000fe200078f10ff */
[----:B------:R-:W-:Y:S01]  /*0e60*/  IMAD R6, R3, 0x8, R4 ;  /* 0x0000000803067824 */ /* 0x000fe200078e0204 */
[----:B------:R-:W-:Y:S01]  /*0e70*/  LEA R3, R2, R11, 0x6 ;  /* 0x0000000b02037211 */ /* 0x000fe200078e30ff */
[----:B------:R-:W-:Y:S01]  /*0e80*/  IMAD R9, R9, 0x1800, R14 ;  /* 0x0000180009097824 */ /* 0x000fe200078e020e */
[----:B------:R-:W-:Y:S02]  /*0e90*/  LOP3.LUT R5, R5, R15, RZ, 0x3c, !PT ;  /* 0x0000000f05057212 */ /* 0x000fe400078e3cff */
[----:B------:R-:W-:Y:S01]  /*0ea0*/  LOP3.LUT R2, R0, 0xfffffffc, RZ, 0xc0, !PT ;  /* 0xfffffffc00027812 */ /* 0x000fe200078ec0ff */
[----:B------:R-:W-:Y:S01]  /*0eb0*/  STL [R1+0x10], R14 ;  /* 0x0000100e01007387 */ /* 0x000fe20000100800 */
[----:B------:R-:W-:-:S03]  /*0ec0*/  IADD3 R4, R16, R9, R5 ;  /* 0x0000000910047210 */ /* 0x000fc60007ffe005 */
[----:B------:R0:W-:Y:S01]  /*0ed0*/  STL [R1+0x84], R6 ;  /* 0x0000840601007387 */ /* 0x0001e20000100800 */
[----:B------:R-:W-:Y:S01]  /*0ee0*/  SHF.R.S32.HI R0, RZ, 0x2, R0 ;  /* 0x00000002ff007819 */ /* 0x000fe20000011400 */
[----:B------:R-:W-:Y:S02]  /*0ef0*/  VIADD R5, R152, 0x10 ;  /* 0x0000001098057836 */ /* 0x000fe40000000000 */
[----:B------:R1:W-:Y:S01]  /*0f00*/  STL [R1+0x78], R4 ;  /* 0x0000780401007387 */ /* 0x0003e20000100800 */
[----:B------:R-:W-:Y:S02]  /*0f10*/  IMAD.SHL.U32 R18, R18, 0x10, RZ ;  /* 0x0000001012127824 */ /* 0x000fe400078e00ff */
[----:B0-----:R-:W-:Y:S01]  /*0f20*/  IMAD.IADD R6, R21, 0x1, -R2 ;  /* 0x0000000115067824 */ /* 0x001fe200078e0a02 */
[----:B------:R-:W-:Y:S03]  /*0f30*/  STL [R1+0x7c], R3 ;  /* 0x00007c0301007387 */ /* 0x000fe60000100800 */
[C---:B-1----:R-:W-:Y:S01]  /*0f40*/  IMAD.SHL.U32 R4, R6.reuse, 0x8, RZ ;  /* 0x0000000806047824 */ /* 0x042fe200078e00ff */
[----:B------:R-:W-:Y:S01]  /*0f50*/  LEA.HI R0, R6, R6, RZ, 0x1 ;  /* 0x0000000606007211 */ /* 0x000fe200078f08ff */
[----:B------:R-:W-:Y:S01]  /*0f60*/  STL [R1+0x40], RZ ;  /* 0x000040ff01007387 */ /* 0x000fe20000100800 */
[----:B------:R-:W-:-:S02]  /*0f70*/  SHF.R.S32.HI R2, RZ, 0x1f, R22 ;  /* 0x0000001fff027819 */ /* 0x000fc40000011416 */
[----:B------:R-:W-:Y:S01]  /*0f80*/  LOP3.LUT R2, R0, 0x1ffffffe, RZ, 0xc0, !PT ;  /* 0x1ffffffe00027812 */ /* 0x000fe200078ec0ff */
[----:B------:R0:W-:Y:S01]  /*0f90*/  STL [R1+0x8], R5 ;  /* 0x0000080501007387 */ /* 0x0001e20000100800 */
[----:B------:R-:W-:Y:S02]  /*0fa0*/  LOP3.LUT R7, R7, 0x7ffffffc, RZ, 0xc0, !PT ;  /* 0x7ffffffc07077812 */ /* 0x000fe400078ec0ff */
[----:B------:R-:W-:Y:S01]  /*0fb0*/  LOP3.LUT R0, R157, 0x10, R18, 0xf8, !PT ;  /* 0x000000109d007812 */ /* 0x000fe200078ef812 */
[----:B------:R1:W-:Y:S02]  /*0fc0*/  STL [R1+0x2c], R4 ;  /* 0x00002c0401007387 */ /* 0x0003e40000100800 */
[----:B------:R-:W-:Y:S02]  /*0fd0*/  IMAD.IADD R7, R20, 0x1, -R7 ;  /* 0x0000000114077824 */ /* 0x000fe400078e0a07 */
[----:B0-----:R-:W-:Y:S01]  /*0fe0*/  VIADD R5, R4, 0x20 ;  /* 0x0000002004057836 */ /* 0x001fe20000000000 */
[----:B------:R-:W-:Y:S01]  /*0ff0*/  LOP3.LUT R0, R0, R15, RZ, 0x3c, !PT ;  /* 0x0000000f00007212 */ /* 0x000fe200078e3cff */
[----:B-1----:R-:W-:-:S03]  /*1000*/  VIADD R4, R4, 0x40 ;  /* 0x0000004004047836 */ /* 0x002fc60000000000 */
[----:B------:R0:W-:Y:S01]  /*1010*/  STL [R1+0x4c], R5 ;  /* 0x00004c0501007387 */ /* 0x0001e20000100800 */
[----:B------:R-:W-:Y:S01]  /*1020*/  SHF.R.S32.HI R8, RZ, 0x1f, R5 ;  /* 0x0000001fff087819 */ /* 0x000fe20000011405 */
[----:B------:R-:W-:Y:S02]  /*1030*/  IMAD.IADD R2, R6, 0x1, -R2 ;  /* 0x0000000106027824 */ /* 0x000fe400078e0a02 */
[----:B------:R1:W-:Y:S01]  /*1040*/  STL [R1+0x58], R4 ;  /* 0x0000580401007387 */ /* 0x0003e20000100800 */
[----:B------:R-:W-:Y:S01]  /*1050*/  IMAD.SHL.U32 R6, R7, 0x2, RZ ;  /* 0x0000000207067824 */ /* 0x000fe200078e00ff */
[----:B0-----:R-:W-:Y:S02]  /*1060*/  SHF.R.S32.HI R5, RZ, 0x1f, R4 ;  /* 0x0000001fff057819 */ /* 0x001fe40000011404 */
[----:B------:R-:W-:Y:S01]  /*1070*/  STL [R1+0x8c], R8 ;  /* 0x00008c0801007387 */ /* 0x000fe20000100800 */
[----:B-1----:R-:W-:Y:S01]  /*1080*/  IMAD.IADD R4, R14, 0x1, R0 ;  /* 0x000000010e047824 */ /* 0x002fe200078e0200 */
[----:B------:R-:W-:-:S02]  /*1090*/  SHF.R.S32.HI R0, RZ, 0x4, R12 ;  /* 0x00000004ff007819 */ /* 0x000fc4000001140c */
[----:B------:R0:W-:Y:S01]  /*10a0*/  STL [R1+0x88], R5 ;  /* 0x0000880501007387 */ /* 0x0001e20000100800 */
[----:B------:R-:W-:-:S03]  /*10b0*/  VIADD R7, R6, 0x40 ;  /* 0x0000004006077836 */ /* 0x000fc60000000000 */
[----:B------:R-:W-:Y:S04]  /*10c0*/  STL [R1+0x30], R6 ;  /* 0x0000300601007387 */ /* 0x000fe80000100800 */
[----:B------:R1:W-:Y:S01]  /*10d0*/  STL [R1+0x24], R4 ;  /* 0x0000240401007387 */ /* 0x0003e20000100800 */
[----:B0-----:R-:W-:-:S03]  /*10e0*/  VIADD R5, R6, 0x48 ;  /* 0x0000004806057836 */ /* 0x001fc60000000000 */
[----:B------:R0:W-:Y:S01]  /*10f0*/  STL [R1+0x68], R0 ;  /* 0x0000680001007387 */ /* 0x0001e20000100800 */
[----:B-1----:R-:W-:-:S03]  /*1100*/  VIADD R4, R6, 0x50 ;  /* 0x0000005006047836 */ /* 0x002fc60000000000 */
[----:B------:R1:W-:Y:S01]  /*1110*/  STL [R1+0x64], R5 ;  /* 0x0000640501007387 */ /* 0x0003e20000100800 */
[----:B0-----:R-:W-:Y:S01]  /*1120*/  VIADD R0, R6, 0x58 ;  /* 0x0000005806007836 */ /* 0x001fe20000000000 */
[----:B------:R-:W-:Y:S02]  /*1130*/  SHF.R.S32.HI R6, RZ, 0x1f, R5 ;  /* 0x0000001fff067819 */ /* 0x000fe40000011405 */
[----:B------:R-:W-:Y:S04]  /*1140*/  STL [R1+0x54], R7 ;  /* 0x0000540701007387 */ /* 0x000fe80000100800 */
[----:B------:R0:W-:Y:S01]  /*1150*/  STL [R1+0x60], R4 ;  /* 0x0000600401007387 */ /* 0x0001e20000100800 */
[----:B-1----:R-:W-:-:S03]  /*1160*/  SHF.R.S32.HI R5, RZ, 0x1f, R4 ;  /* 0x0000001fff057819 */ /* 0x002fc60000011404 */
[----:B------:R-:W-:Y:S04]  /*1170*/  STL [R1+0x74], R6 ;  /* 0x0000740601007387 */ /* 0x000fe80000100800 */
[----:B------:R1:W-:Y:S01]  /*1180*/  STL [R1+0x5c], R0 ;  /* 0x00005c0001007387 */ /* 0x0003e20000100800 */
[----:B0-----:R-:W-:-:S03]  /*1190*/  SHF.R.S32.HI R4, RZ, 0x1f, R0 ;  /* 0x0000001fff047819 */ /* 0x001fc60000011400 */
[----:B------:R0:W-:Y:S01]  /*11a0*/  STL [R1+0x70], R5 ;  /* 0x0000700501007387 */ /* 0x0001e20000100800 */
[----:B-1----:R-:W-:-:S05]  /*11b0*/  IMAD R0, R2, 0x8, R3 ;  /* 0x0000000802007824 */ /* 0x002fca00078e0203 */
[----:B------:R0:W-:Y:S04]  /*11c0*/  STL [R1+0x80], R0 ;  /* 0x0000800001007387 */ /* 0x0001e80000100800 */
[----:B------:R0:W-:Y:S01]  /*11d0*/  STL [R1+0x6c], R4 ;  /* 0x00006c0401007387 */ /* 0x0001e20000100800 */
[----:B------:R-:W-:Y:S02]  /*11e0*/  IMAD.MOV.U32 R23, RZ, RZ, RZ ;  /* 0x000000ffff177224 */ /* 0x000fe400078e00ff */
[----:B------:R-:W-:Y:S02]  /*11f0*/  IMAD.MOV.U32 R156, RZ, RZ, RZ ;  /* 0x000000ffff9c7224 */ /* 0x000fe400078e00ff */
[----:B------:R-:W-:Y:S01]  /*1200*/  IMAD.MOV.U32 R154, RZ, RZ, RZ ;  /* 0x000000ffff9a7224 */ /* 0x000fe200078e00ff */
[----:B--2---:R-:W-:Y:S01]  /*1210*/  LOP3.LUT R155, R17, 0x1, RZ, 0xfc, !PT ;  /* 0x00000001119b7812 */ /* 0x004fe200078efcff */
[----:B0-----:R-:W-:-:S07]  /*1220*/  IMAD.MOV.U32 R17, RZ, RZ, RZ ;  /* 0x000000ffff117224 */ /* 0x001fce00078e00ff */
.L_x_438:
[----:B012-4-:R-:W0:Y:S01]  /*1230*/  LDC.64 R2, c[0x0][0xc88] ;  /* 0x00032200ff027b82 */ /* 0x017e220000000a00 */
[----:B------:R-:W-:Y:S01]  /*1240*/  ULDC.64 UR4, c[0x0][0xa28] ;  /* 0x00028a0000047ab9 */ /* 0x000fe20000000a00 */
[----:B------:R-:W-:Y:S01]  /*1250*/  ULDC.64 UR8, c[0x0][0xa18] ;  /* 0x0002860000087ab9 */ /* 0x000fe20000000a00 */
[----:B------:R-:W-:Y:S01]  /*1260*/  ULDC.64 UR6, c[0x0][0xa08] ;  /* 0x0002820000067ab9 */ /* 0x000fe20000000a00 */
[----:B0-----:R-:W-:-:S05]  /*1270*/  IMAD.WIDE R2, R31, 0x4, R2 ;  /* 0x000000041f027825 */ /* 0x001fca00078e0202 */
[----:B------:R-:W2:Y:S01]  /*1280*/  LDG.E R33, desc[UR40][R2.64] ;  /* 0x0000002802217981 */ /* 0x000ea2000c1e1900 */
[----:B------:R-:W-:Y:S01]  /*1290*/  ISETP.NE.U32.AND P2, PT, RZ, UR4, PT ;  /* 0x00000004ff007c0c */ /* 0x000fe2000bf45070 */
[----:B------:R-:W-:Y:S01]  /*12a0*/  IMAD.MOV.U32 R9, RZ, RZ, RZ ;  /* 0x000000ffff097224 */ /* 0x000fe200078e00ff */
[----:B------:R-:W-:Y:S01]  /*12b0*/  ISETP.NE.U32.AND P1, PT, RZ, UR8, PT ;  /* 0x00000008ff007c0c */ /* 0x000fe2000bf25070 */
[----:B------:R-:W-:Y:S01]  /*12c0*/  IMAD.MOV.U32 R49, RZ, RZ, RZ ;  /* 0x000000ffff317224 */ /* 0x000fe200078e00ff */
[----:B------:R-:W-:Y:S02]  /*12d0*/  ISETP.NE.AND.EX P2, PT, RZ, UR5, PT, P2 ;  /* 0x00000005ff007c0c */ /* 0x000fe4000bf45320 */
[----:B------:R-:W-:Y:S02]  /*12e0*/  ISETP.NE.AND.EX P1, PT, RZ, UR9, PT, P1 ;  /* 0x00000009ff007c0c */ /* 0x000fe4000bf25310 */
[----:B------:R-:W-:-:S04]  /*12f0*/  ISETP.NE.U32.AND P0, PT, RZ, UR6, PT ;  /* 0x00000006ff007c0c */ /* 0x000fc8000bf05070 */
[----:B------:R-:W-:Y:S02]  /*1300*/  ISETP.NE.AND.EX P0, PT, RZ, UR7, PT, P0 ;  /* 0x00000007ff007c0c */ /* 0x000fe4000bf05300 */
[----:B--2---:R-:W-:Y:S01]  /*1310*/  SHF.R.S32.HI R0, RZ, 0x1f, R33 ;  /* 0x0000001fff007819 */ /* 0x004fe20000011421 */
[----:B------:R-:W-:Y:S02]  /*1320*/  STL [R1+0x28], R33 ;  /* 0x0000282101007387 */ /* 0x000fe40000100800 */
[C---:B------:R-:W-:Y:S02]  /*1330*/  @P2 LEA R2, P3, R33.reuse, UR4, 0x2 ;  /* 0x0000000421022c11 */ /* 0x040fe4000f8610ff */
[C---:B------:R-:W-:Y:S01]  /*1340*/  SHF.L.U32 R35, R33.reuse, 0x2, RZ ;  /* 0x0000000221237819 */ /* 0x040fe200000006ff */
[----:B------:R0:W-:Y:S01]  /*1350*/  STL [R1+0x44], R0 ;  /* 0x0000440001007387 */ /* 0x0001e20000100800 */
[C-C-:B------:R-:W-:Y:S01]  /*1360*/  @P2 LEA.HI.X R3, R33.reuse, UR5, R0.reuse, 0x2, P3 ;  /* 0x0000000521032c11 */ /* 0x140fe200098f1400 */
[----:B------:R-:W-:Y:S01]  /*1370*/  ULDC UR4, c[0x0][0x288] ;  /* 0x0000a20000047ab9 */ /* 0x000fe20000000800 */
[----:B------:R-:W-:Y:S01]  /*1380*/  SHF.L.U64.HI R34, R33, 0x2, R0 ;  /* 0x0000000221227819 */ /* 0x000fe20000010200 */
[----:B------:R1:W-:Y:S01]  /*1390*/  STL [R1+0x38], R35 ;  /* 0x0000382301007387 */ /* 0x0003e20000100800 */
[----:B------:R-:W-:-:S03]  /*13a0*/  IADD3 R6, P4, R35, UR6, RZ ;  /* 0x0000000623067c10 */ /* 0x000fc6000ff9e0ff */
[----:B-----5:R2:W5:Y:S01]  /*13b0*/  @P2 LDG.E R9, desc[UR40][R2.64] ;  /* 0x0000002802092981 */ /* 0x020562000c1e1900 */
[----:B---3--:R-:W-:Y:S01]  /*13c0*/  @P1 IADD3 R4, P2, R35, UR8, RZ ;  /* 0x0000000823041c10 */ /* 0x008fe2000ff5e0ff */
[----:B------:R-:W-:Y:S01]  /*13d0*/  IMAD.U32 R24, RZ, RZ, UR4 ;  /* 0x00000004ff187e24 */ /* 0x000fe2000f8e00ff */
[C---:B------:R-:W-:Y:S01]  /*13e0*/  IADD3.X R7, R34.reuse, UR7, RZ, P4, !PT ;  /* 0x0000000722077c10 */ /* 0x040fe2000a7fe4ff */
[----:B------:R1:W-:Y:S01]  /*13f0*/  STL [R1+0x3c], R34 ;  /* 0x00003c2201007387 */ /* 0x0003e20000100800 */
[----:B------:R-:W-:Y:S01]  /*1400*/  @P1 IADD3.X R5, R34, UR9, RZ, P2, !PT ;  /* 0x0000000922051c10 */ /* 0x000fe200097fe4ff */
[----:B------:R-:W-:Y:S01]  /*1410*/  ULDC.64 UR4, c[0x0][0x418] ;  /* 0x0001060000047ab9 */ /* 0x000fe20000000a00 */
[----:B------:R-:W-:Y:S01]  /*1420*/  LOP3.LUT R32, R30, 0xffff, RZ, 0xc0, !PT ;  /* 0x0000ffff1e207812 */ /* 0x000fe200078ec0ff */
[----:B------:R1:W5:Y:S01]  /*1430*/  @P0 LDG.E R49, desc[UR40][R6.64] ;  /* 0x0000002806310981 */ /* 0x000362000c1e1900 */
[----:B------:R-:W-:-:S03]  /*1440*/  ULDC.64 UR8, c[0x0][0xa20] ;  /* 0x0002880000087ab9 */ /* 0x000fc60000000a00 */
[----:B------:R1:W5:Y:S04]  /*1450*/  @P1 LDG.E R24, desc[UR40][R4.64] ;  /* 0x0000002804181981 */ /* 0x000368000c1e1900 */
[----:B------:R1:W-:Y:S04]  /*1460*/  STL [R1+0x48], R29 ;  /* 0x0000481d01007387 */ /* 0x0003e80000100800 */
[----:B------:R1:W-:Y:S01]  /*1470*/  STL [R1+0x18], R32 ;  /* 0x0000182001007387 */ /* 0x0003e20000100800 */
[----:B------:R-:W-:Y:S01]  /*1480*/  UISETP.NE.U32.AND UP0, UPT, UR4, URZ, UPT ;  /* 0x0000003f0400728c */ /* 0x000fe2000bf05070 */
[----:B--2---:R-:W-:-:S02]  /*1490*/  LOP3.LUT R2, R30, 0xff000000, RZ, 0xc0, !PT ;  /* 0xff0000001e027812 */ /* 0x004fc400078ec0ff */
[----:B------:R-:W-:Y:S01]  /*14a0*/  ULDC UR4, c[0x0][0x424] ;  /* 0x0001090000047ab9 */ /* 0x000fe20000000800 */
[----:B------:R-:W-:Y:S01]  /*14b0*/  UISETP.NE.AND.EX UP0, UPT, UR5, URZ, UPT, UP0 ;  /* 0x0000003f0500728c */ /* 0x000fe2000bf05300 */
[----:B------:R-:W-:Y:S02]  /*14c0*/  ISETP.NE.U32.AND P2, PT, RZ, UR8, PT ;  /* 0x00000008ff007c0c */ /* 0x000fe4000bf45070 */
[----:B------:R-:W-:Y:S01]  /*14d0*/  ULDC UR5, c[0x0][0x2f0] ;  /* 0x0000bc0000057ab9 */ /* 0x000fe20000000800 */
[----:B------:R-:W-:Y:S01]  /*14e0*/  USEL UR4, UR4, 0x1, UP0 ;  /* 0x0000000104047887 */ /* 0x000fe20008000000 */
[----:B0-----:R-:W-:Y:S02]  /*14f0*/  LOP3.LUT R0, R30, 0xff0000, RZ, 0xc0, !PT ;  /* 0x00ff00001e007812 */ /* 0x001fe400078ec0ff */
[----:B------:R-:W-:Y:S01]  /*1500*/  SHF.R.U32.HI R3, RZ, 0x8, R2 ;  /* 0x00000008ff037819 */ /* 0x000fe20000011602 */
[----:B------:R-:W-:Y:S01]  /*1510*/  UIMAD UR4, UR4, UR5, URZ ;  /* 0x00000005040472a4 */ /* 0x000fe2000f8e023f */
[----:B------:R-:W-:-:S02]  /*1520*/  ISETP.NE.AND.EX P2, PT, RZ, UR9, PT, P2 ;  /* 0x00000009ff007c0c */ /* 0x000fc4000bf45320 */
[----:B------:R-:W-:Y:S01]  /*1530*/  ULDC UR5, c[0x0][0x348] ;  /* 0x0000d20000057ab9 */ /* 0x000fe20000000800 */
[----:B------:R-:W-:Y:S01]  /*1540*/  LEA.HI R8, R0, R3, RZ, 0x10 ;  /* 0x0000000300087211 */ /* 0x000fe200078f80ff */
[----:B-1----:R-:W-:Y:S09]  /*1550*/  @P1 BRA `(.L_x_317) ;  /* 0x0000000000241947 */ /* 0x002ff20003800000 */
[----:B------:R-:W-:Y:S02]  /*1560*/  ULDC.64 UR6, c[0x0][0xa00] ;  /* 0x0002800000067ab9 */ /* 0x000fe40000000a00 */
[----:B------:R-:W-:-:S04]  /*1570*/  ISETP.NE.U32.AND P1, PT, RZ, UR6, PT ;  /* 0x00000006ff007c0c */ /* 0x000fc8000bf25070 */
[----:B------:R-:W-:-:S13]  /*1580*/  ISETP.NE.AND.EX P1, PT, RZ, UR7, PT, P1 ;  /* 0x00000007ff007c0c */ /* 0x000fda000bf25310 */
[----:B------:R-:W-:Y:S05]  /*1590*/  @!P1 BRA `(.L_x_317) ;  /* 0x0000000000149947 */ /* 0x000fea0003800000 */
[----:B------:R-:W0:Y:S02]  /*15a0*/  LDC.64 R2, c[0x0][0xa00] ;  /* 0x00028000ff027b82 */ /* 0x000e240000000a00 */
[----:B0-----:R-:W-:-:S05]  /*15b0*/  IMAD.WIDE R2, R33, 0x4, R2 ;  /* 0x0000000421027825 */ /* 0x001fca00078e0202 */
[----:B-----5:R-:W2:Y:S04]  /*15c0*/  LDG.E R24, desc[UR40][R2.64] ;  /* 0x0000002802187981 */ /* 0x020ea8000c1e1900 */
[----:B------:R-:W2:Y:S02]  /*15d0*/  LDG.E R5, desc[UR40][R2.64+0x4] ;  /* 0x0000042802057981 */ /* 0x000ea4000c1e1900 */
[----:B--2---:R-:W-:-:S07]  /*15e0*/  IMAD.IADD R24, R5, 0x1, -R24 ;  /* 0x0000000105187824 */ /* 0x004fce00078e0a18 */
.L_x_317:
[----:B------:R-:W-:Y:S02]  /*15f0*/  IMAD.U32 R28, RZ, RZ, UR5 ;  /* 0x00000005ff1c7e24 */ /* 0x000fe4000f8e00ff */
[----:B------:R-:W-:Y:S01]  /*1600*/  IMAD.U32 R30, RZ, RZ, UR4 ;  /* 0x00000004ff1e7e24 */ /* 0x000fe2000f8e00ff */
[----:B------:R-:W-:Y:S06]  /*1610*/  @!P2 BRA `(.L_x_318) ;  /* 0x000000000010a947 */ /* 0x000fec0003800000 */
[----:B------:R-:W-:-:S04]  /*1620*/  IADD3 R2, P0, R35, UR8, RZ ;  /* 0x0000000823027c10 */ /* 0x000fc8000ff1e0ff */
[----:B------:R-:W-:-:S05]  /*1630*/  IADD3.X R3, R34, UR9, RZ, P0, !PT ;  /* 0x0000000922037c10 */ /* 0x000fca00087fe4ff */
[----:B------:R0:W5:Y:S01]  /*1640*/  LDG.E R30, desc[UR40][R2.64] ;  /* 0x00000028021e7981 */ /* 0x000162000c1e1900 */
[----:B------:R-:W-:Y:S05]  /*1650*/  BRA `(.L_x_319) ;  /* 0x0000000000107947 */ /* 0x000fea0003800000 */
.L_x_318:
[----:B------:R-:W-:Y:S05]  /*1660*/  @!P0 BRA `(.L_x_319) ;  /* 0x00000000000c8947 */ /* 0x000fea0003800000 */
[----:B------:R-:W2:Y:S04]  /*1670*/  LDG.E R3, desc[UR40][R6.64] ;  /* 0x0000002806037981 */ /* 0x000ea8000c1e1900 */
[----:B------:R-:W2:Y:S02]  /*1680*/  LDG.E R30, desc[UR40][R6.64+0x4] ;  /* 0x00000428061e7981 */ /* 0x000ea4000c1e1900 */
[----:B--2---:R-:W-:-:S07]  /*1690*/  IMAD.IADD R30, R30, 0x1, -R3 ;  /* 0x000000011e1e7824 */ /* 0x004fce00078e0a03 */
.L_x_319:
[----:B------:R-:W-:Y:S01]  /*16a0*/  ULDC.64 UR4, c[0x0][0xa10] ;  /* 0x0002840000047ab9 */ /* 0x000fe20000000a00 */
[----:B------:R-:W2:Y:S01]  /*16b0*/  LDL.LU R31, [R1+0x14] ;  /* 0x00001400011f7983 */ /* 0x000ea20000300800 */
[----:B------:R-:W-:-:S04]  /*16c0*/  ISETP.NE.U32.AND P0, PT, RZ, UR4, PT ;  /* 0x00000004ff007c0c */ /* 0x000fc8000bf05070 */
[----:B------:R-:W-:Y:S01]  /*16d0*/  ISETP.NE.AND.EX P0, PT, RZ, UR5, PT, P0 ;  /* 0x00000005ff007c0c */ /* 0x000fe2000bf05300 */
[----:B------:R-:W-:Y:S02]  /*16e0*/  ULDC.64 UR4, c[0x0][0xa30] ;  /* 0x00028c0000047ab9 */ /* 0x000fe40000000a00 */
[----:B------:R-:W-:-:S10]  /*16f0*/  ISETP.NE.U32.AND P1, PT, RZ, UR4, PT ;  /* 0x00000004ff007c0c */ /* 0x000fd4000bf25070 */
[----:B0-----:R-:W0:Y:S02]  /*1700*/  @P0 LDC.64 R2, c[0x0][0xa10] ;  /* 0x00028400ff020b82 */ /* 0x001e240000000a00 */
[----:B0-----:R-:W-:-:S05]  /*1710*/  @P0 IMAD.WIDE R2, R33, 0x4, R2 ;  /* 0x0000000421020825 */ /* 0x001fca00078e0202 */
[----:B------:R-:W3:Y:S04]  /*1720*/  @P0 LDG.E R0, desc[UR40][R2.64] ;  /* 0x0000002802000981 */ /* 0x000ee8000c1e1900 */
[----:B------:R-:W3:Y:S01]  /*1730*/  @P0 LDG.E R7, desc[UR40][R2.64+0x4] ;  /* 0x0000042802070981 */ /* 0x000ee2000c1e1900 */
[----:B------:R-:W-:Y:S01]  /*1740*/  ISETP.NE.AND.EX P1, PT, RZ, UR5, PT, P1 ;  /* 0x00000005ff007c0c */ /* 0x000fe2000bf25310 */
[----:B-----5:R-:W-:-:S12]  /*1750*/  IMAD.MOV.U32 R25, RZ, RZ, R30 ;  /* 0x000000ffff197224 */ /* 0x020fd800078e001e */
[----:B------:R-:W-:-:S04]  /*1760*/  @P1 IADD3 R4, P2, R35, UR4, RZ ;  /* 0x0000000423041c10 */ /* 0x000fc8000ff5e0ff */
[----:B------:R-:W-:-:S05]  /*1770*/  @P1 IADD3.X R5, R34, UR5, RZ, P2, !PT ;  /* 0x0000000522051c10 */ /* 0x000fca00097fe4ff */
[----:B------:R0:W5:Y:S01]  /*1780*/  @P1 LDG.E R25, desc[UR40][R4.64] ;  /* 0x0000002804191981 */ /* 0x000162000c1e1900 */
[----:B------:R-:W-:Y:S01]  /*1790*/  IMAD.IADD R9, R30, 0x1, -R9 ;  /* 0x000000011e097824 */ /* 0x000fe200078e0a09 */
[----:B------:R-:W-:Y:S01]  /*17a0*/  LOP3.LUT R12, R8, 0xff, RZ, 0xc0, !PT ;  /* 0x000000ff080c7812 */ /* 0x000fe200078ec0ff */
[----:B------:R-:W-:Y:S01]  /*17b0*/  BSSY B0, `(.L_x_320) ;  /* 0x000002d000007945 */ /* 0x000fe20003800000 */
[----:B------:R-:W-:-:S03]  /*17c0*/  SHF.R.U32.HI R6, RZ, 0x10, R8 ;  /* 0x00000010ff067819 */ /* 0x000fc60000011608 */
[----:B------:R0:W-:Y:S04]  /*17d0*/  STL [R1+0x50], R12 ;  /* 0x0000500c01007387 */ /* 0x0001e80000100800 */
[----:B------:R0:W-:Y:S01]  /*17e0*/  STL [R1+0x34], R6 ;  /* 0x0000340601007387 */ /* 0x0001e20000100800 */
[----:B--2---:R-:W-:Y:S01]  /*17f0*/  LOP3.LUT R31, R31, 0xfffffffd, RZ, 0xc0, !PT ;  /* 0xfffffffd1f1f7812 */ /* 0x004fe200078ec0ff */
[----:B---3--:R-:W-:-:S04]  /*1800*/  @P0 IMAD.IADD R28, R7, 0x1, -R0 ;  /* 0x00000001071c0824 */ /* 0x008fc800078e0a00 */
[----:B------:R-:W-:-:S04]  /*1810*/  IMAD.IADD R89, R9, 0x1, R28 ;  /* 0x0000000109597824 */ /* 0x000fc800078e021c */
[C---:B------:R-:W-:Y:S01]  /*1820*/  VIADD R0, R89.reuse, 0x7f ;  /* 0x0000007f59007836 */ /* 0x040fe20000000000 */
[----:B------:R-:W-:-:S04]  /*1830*/  ISETP.GE.AND P3, PT, R89, 0x1, PT ;  /* 0x000000015900780c */ /* 0x000fc80003f66270 */
[----:B------:R-:W-:-:S04]  /*1840*/  SHF.R.S32.HI R3, RZ, 0x1f, R0 ;  /* 0x0000001fff037819 */ /* 0x000fc80000011400 */
[----:B------:R-:W-:Y:S01]  /*1850*/  LEA.HI R2, R3, R0, RZ, 0x7 ;  /* 0x0000000003027211 */ /* 0x000fe200078f38ff */
[----:B------:R-:W-:-:S03]  /*1860*/  IMAD.MOV.U32 R3, RZ, RZ, RZ ;  /* 0x000000ffff037224 */ /* 0x000fc600078e00ff */
[----:B------:R-:W-:Y:S02]  /*1870*/  SHF.R.S32.HI R2, RZ, 0x7, R2 ;  /* 0x00000007ff027819 */ /* 0x000fe40000011402 */
[----:B------:R-:W-:-:S05]  /*1880*/  @P3 LOP3.LUT R31, R31, 0x2, RZ, 0xfc, !PT ;  /* 0x000000021f1f3812 */ /* 0x000fca00078efcff */
[----:B------:R0:W-:Y:S01]  /*1890*/  STL [R1+0x14], R31 ;  /* 0x0000141f01007387 */ /* 0x0001e20000100800 */
[----:B------:R-:W-:Y:S05]  /*18a0*/  @!P3 BRA `(.L_x_321) ;  /* 0x000000000074b947 */ /* 0x000fea0003800000 */
[----:B------:R-:W-:Y:S01]  /*18b0*/  ISETP.NE.AND P0, PT, R6, RZ, PT ;  /* 0x000000ff0600720c */ /* 0x000fe20003f05270 */
[----:B------:R-:W-:-:S03]  /*18c0*/  ULDC UR4, c[0x0][0x9f0] ;  /* 0x00027c0000047ab9 */ /* 0x000fc60000000800 */
[----:B------:R-:W-:-:S04]  /*18d0*/  SEL R11, R6, UR4, P0 ;  /* 0x00000004060b7c07 */ /* 0x000fc80008000000 */
[-C--:B0-----:R-:W-:Y:S02]  /*18e0*/  IABS R6, R11.reuse ;  /* 0x0000000b00067213 */ /* 0x081fe40000000000 */
[----:B------:R-:W-:Y:S02]  /*18f0*/  IADD3 R0, R2, -0x1, R11 ;  /* 0xffffffff02007810 */ /* 0x000fe40007ffe00b */
[----:B------:R-:W0:Y:S01]  /*1900*/  I2F.RP R3, R6 ;  /* 0x0000000600037306 */ /* 0x000e220000209400 */
[-C--:B------:R-:W-:Y:S02]  /*1910*/  IABS R10, R11.reuse ;  /* 0x0000000b000a7213 */ /* 0x080fe40000000000 */
[----:B------:R-:W-:Y:S02]  /*1920*/  IABS R8, R0 ;  /* 0x0000000000087213 */ /* 0x000fe40000000000 */
[----:B------:R-:W-:-:S04]  /*1930*/  LOP3.LUT R0, R0, R11, RZ, 0x3c, !PT ;  /* 0x0000000b00007212 */ /* 0x000fc800078e3cff */
[----:B------:R-:W-:Y:S01]  /*1940*/  ISETP.GE.AND P2, PT, R0, RZ, PT ;  /* 0x000000ff0000720c */ /* 0x000fe20003f46270 */
[----:B0-----:R-:W0:Y:S02]  /*1950*/  MUFU.RCP R3, R3 ;  /* 0x0000000300037308 */ /* 0x001e240000001000 */
[----:B0-----:R-:W-:Y:S02]  /*1960*/  VIADD R4, R3, 0xffffffe ;  /* 0x0ffffffe03047836 */ /* 0x001fe40000000000 */
[----:B------:R-:W-:-:S04]  /*1970*/  IMAD.MOV R3, RZ, RZ, -R10 ;  /* 0x000000ffff037224 */ /* 0x000fc800078e0a0a */
[----:B------:R0:W1:Y:S02]  /*1980*/  F2I.FTZ.U32.TRUNC.NTZ R5, R4 ;  /* 0x0000000400057305 */ /* 0x000064000021f000 */
[----:B0-----:R-:W-:Y:S02]  /*1990*/  IMAD.MOV.U32 R4, RZ, RZ, RZ ;  /* 0x000000ffff047224 */ /* 0x001fe400078e00ff */
[----:B-1----:R-:W-:-:S04]  /*19a0*/  IMAD.MOV R7, RZ, RZ, -R5 ;  /* 0x000000ffff077224 */ /* 0x002fc800078e0a05 */
[----:B------:R-:W-:-:S04]  /*19b0*/  IMAD R7, R7, R6, RZ ;  /* 0x0000000607077224 */ /* 0x000fc800078e02ff */
[----:B------:R-:W-:-:S06]  /*19c0*/  IMAD.HI.U32 R5, R5, R7, R4 ;  /* 0x0000000705057227 */ /* 0x000fcc00078e0004 */
[----:B------:R-:W-:-:S04]  /*19d0*/  IMAD.HI.U32 R5, R5, R8, RZ ;  /* 0x0000000805057227 */ /* 0x000fc800078e00ff */
[----:B------:R-:W-:-:S05]  /*19e0*/  IMAD R3, R5, R3, R8 ;  /* 0x0000000305037224 */ /* 0x000fca00078e0208 */
[----:B------:R-:W-:-:S13]  /*19f0*/  ISETP.GT.U32.AND P1, PT, R6, R3, PT ;  /* 0x000000030600720c */ /* 0x000fda0003f24070 */
[----:B------:R-:W-:Y:S02]  /*1a00*/  @!P1 IMAD.IADD R3, R3, 0x1, -R6 ;  /* 0x0000000103039824 */ /* 0x000fe400078e0a06 */
[----:B------:R-:W-:Y:S01]  /*1a10*/  @!P1 VIADD R5, R5, 0x1 ;  /* 0x0000000105059836 */ /* 0x000fe20000000000 */
[----:B------:R-:W-:Y:S02]  /*1a20*/  ISETP.NE.AND P1, PT, R11, RZ, PT ;  /* 0x000000ff0b00720c */ /* 0x000fe40003f25270 */
[----:B------:R-:W-:-:S13]  /*1a30*/  ISETP.GE.U32.AND P0, PT, R3, R6, PT ;  /* 0x000000060300720c */ /* 0x000fda0003f06070 */
[----:B------:R-:W-:-:S05]  /*1a40*/  @P0 IADD3 R5, R5, 0x1, RZ ;  /* 0x0000000105050810 */ /* 0x000fca0007ffe0ff */
[----:B------:R-:W-:-:S04]  /*1a50*/  IMAD.MOV.U32 R3, RZ, RZ, R5 ;  /* 0x000000ffff037224 */ /* 0x000fc800078e0005 */
[----:B------:R-:W-:Y:S01]  /*1a60*/  @!P2 IMAD.MOV R3, RZ, RZ, -R3 ;  /* 0x000000ffff03a224 */ /* 0x000fe200078e0a03 */
[----:B------:R-:W-:-:S07]  /*1a70*/  @!P1 LOP3.LUT R3, RZ, R11, RZ, 0x33, !PT ;  /* 0x0000000bff039212 */ /* 0x000fce00078e33ff */
.L_x_321:
[----:B------:R-:W-:Y:S05]  /*1a80*/  BSYNC B0 ;  /* 0x0000000000007941 */ /* 0x000fea0003800000 */
.L_x_320:
[----:B------:R-:W-:Y:S01]  /*1a90*/  IMAD R0, R12, R3, RZ ;  /* 0x000000030c007224 */ /* 0x000fe200078e02ff */
[----:B------:R-:W-:-:S04]  /*1aa0*/  PLOP3.LUT P3, PT, PT, PT, PT, 0x80, 0x0 ;  /* 0x000000000000781c */ /* 0x000fc80003f6f070 */
[C---:B------:R-:W-:Y:S01]  /*1ab0*/  VIADDMNMX R3, R0.reuse, R3, R2, PT ;  /* 0x0000000300037246 */ /* 0x040fe20003800102 */
[----:B------:R-:W-:-:S04]  /*1ac0*/  IMAD R0, R0, 0x80, -R9 ;  /* 0x0000008000007824 */ /* 0x000fc800078e0a09 */
[----:B------:R-:W-:Y:S01]  /*1ad0*/  IMAD R3, R3, 0x80, -R9 ;  /* 0x0000008003037824 */ /* 0x000fe200078e0a09 */
[----:B------:R-:W-:-:S04]  /*1ae0*/  VIMNMX R0, RZ, R0, !PT ;  /* 0x00000000ff007248 */ /* 0x000fc80007fe0100 */
[----:B------:R-:W-:Y:S02]  /*1af0*/  VIMNMX R3, R3, R28, PT ;  /* 0x0000001c03037248 */ /* 0x000fe40003fe0100 */
[----:B------:R-:W-:Y:S02]  /*1b00*/  SHF.R.U32.HI R27, RZ, 0x7, R0 ;  /* 0x00000007ff1b7819 */ /* 0x000fe40000011600 */
[----:B------:R-:W-:-:S03]  /*1b10*/  ISETP.GT.AND P0, PT, R3, R0, PT ;  /* 0x000000000300720c */ /* 0x000fc60003f04270 */
[----:B------:R-:W-:-:S10]  /*1b20*/  IMAD.MOV.U32 R26, RZ, RZ, R27 ;  /* 0x000000ffff1a7224 */ /* 0x000fd400078e001b */
[----:B------:R-:W-:-:S05]  /*1b30*/  @P0 VIADD R3, R3, 0x7f ;  /* 0x0000007f03030836 */ /* 0x000fca0000000000 */
[----:B------:R-:W-:-:S04]  /*1b40*/  @P0 SHF.R.S32.HI R0, RZ, 0x1f, R3 ;  /* 0x0000001fff000819 */ /* 0x000fc80000011403 */
[----:B------:R-:W-:-:S04]  /*1b50*/  @P0 LEA.HI R0, R0, R3, RZ, 0x7 ;  /* 0x0000000300000211 */ /* 0x000fc800078f38ff */
[----:B------:R-:W-:-:S04]  /*1b60*/  @P0 SHF.R.S32.HI R26, RZ, 0x7, R0 ;  /* 0x00000007ff1a0819 */ /* 0x000fc80000011400 */
[----:B------:R-:W-:-:S13]  /*1b70*/  ISETP.GT.AND P0, PT, R26, R27, PT ;  /* 0x0000001b1a00720c */ /* 0x000fda0003f04270 */
[----:B------:R-:W-:Y:S05]  /*1b80*/  @!P0 BRA `(.L_x_322) ;  /* 0x0000004c003c8947 */ /* 0x000fea0003800000 */
[----:B------:R-:W-:Y:S01]  /*1b90*/  VIADD R0, R16, 0x13800 ;  /* 0x0001380010007836 */ /* 0x000fe20000000000 */
[----:B------:R-:W-:Y:S04]  /*1ba0*/  BSSY B6, `(.L_x_323) ;  /* 0x0000013000067945 */ /* 0x000fe80003800000 */
[----:B------:R-:W-:-:S13]  /*1bb0*/  LOP3.LUT P0, RZ, R0, 0x9f, RZ, 0xc0, !PT ;  /* 0x0000009f00ff7812 */ /* 0x000fda000780c0ff */
[----:B------:R-:W-:Y:S05]  /*1bc0*/  @!P0 BRA `(.L_x_324) ;  /* 0x0000000000408947 */ /* 0x000fea0003800000 */
[----:B------:R-:W-:Y:S01]  /*1bd0*/  MOV R0, 0x0 ;  /* 0x0000000000007802 */ /* 0x000fe20000000f00 */
[----:B------:R-:W-:Y:S01]  /*1be0*/  ULDC.64 UR4, c[0x4][0x98] ;  /* 0x0100260000047ab9 */ /* 0x000fe20000000a00 */
[----:B------:R-:W-:Y:S01]  /*1bf0*/  ULDC.64 UR6, c[0x4][0x20] ;  /* 0x0100080000067ab9 */ /* 0x000fe20000000a00 */
[----:B0-----:R-:W-:Y:S01]  /*1c00*/  IMAD.U32 R4, RZ, RZ, UR4 ;  /* 0x00000004ff047e24 */ /* 0x001fe2000f8e00ff */
        /* <DEDUP_REMOVED lines=11> */
[----:B-1---5:R-:W-:Y:S05]  /*1cc0*/  CALL.ABS.NOINC R14 ;  /* 0x000000000e007343 */ /* 0x022fea0003c00000 */
.L_x_324:
[----:B------:R-:W-:Y:S05]  /*1cd0*/  BSYNC B6 ;  /* 0x0000000000067941 */ /* 0x000fea0003800000 */
.L_x_323:
        /* <DEDUP_REMOVED lines=11> */
[----:B------:R-:W-:Y:S01]  /*1d90*/  IMAD.U32 R10, RZ, RZ, UR6 ;  /* 0x00000006ff0a7e24 */ /* 0x000fe2000f8e00ff */
[----:B------:R-:W-:Y:S01]  /*1da0*/  MOV R6, UR4 ;  /* 0x0000000400067c02 */ /* 0x000fe20008000f00 */
[----:B------:R-:W-:Y:S02]  /*1db0*/  IMAD.U32 R7, RZ, RZ, UR5 ;  /* 0x00000005ff077e24 */ /* 0x000fe4000f8e00ff */
[----:B------:R-:W-:-:S02]  /*1dc0*/  IMAD.U32 R11, RZ, RZ, UR7 ;  /* 0x00000007ff0b7e24 */ /* 0x000fc4000f8e00ff */
[----:B------:R-:W-:Y:S02]  /*1dd0*/  IMAD.MOV.U32 R8, RZ, RZ, 0x70 ;  /* 0x00000070ff087424 */ /* 0x000fe400078e00ff */
[----:B------:R-:W-:Y:S02]  /*1de0*/  IMAD.MOV.U32 R12, RZ, RZ, 0x1 ;  /* 0x00000001ff0c7424 */ /* 0x000fe400078e00ff */
[----:B0-----:R-:W-:-:S07]  /*1df0*/  IMAD.MOV.U32 R13, RZ, RZ, RZ ;  /* 0x000000ffff0d7224 */ /* 0x001fce00078e00ff */
[----:B------:R-:W-:-:S07]  /*1e00*/  LEPC R20, `(.L_x_326) ;  /* 0x000000001014794e */ /* 0x000fce0000000000 */
[----:B-1---5:R-:W-:Y:S05]  /*1e10*/  CALL.ABS.NOINC R14 ;  /* 0x000000000e007343 */ /* 0x022fea0003c00000 */
.L_x_326:
[----:B------:R-:W-:Y:S05]  /*1e20*/  BSYNC B6 ;  /* 0x0000000000067941 */ /* 0x000fea0003800000 */
.L_x_325:
[----:B------:R-:W-:Y:S01]  /*1e30*/  ULDC.64 UR4, c[0x0][0x9f8] ;  /* 0x00027e0000047ab9 */ /* 0x000fe20000000a00 */
[----:B------:R-:W-:Y:S01]  /*1e40*/  IMAD.MOV.U32 R0, RZ, RZ, R33 ;  /* 0x000000ffff007224 */ /* 0x000fe200078e0021 */
[----:B------:R-:W-:Y:S01]  /*1e50*/  ISETP.NE.U32.AND P0, PT, RZ, UR4, PT ;  /* 0x00000004ff007c0c */ /* 0x000fe2000bf05070 */
[----:B------:R-:W2:Y:S01]  /*1e60*/  LDL R14, [R1+0x10] ;  /* 0x00001000010e7983 */ /* 0x000ea20000100800 */
[----:B------:R-:W1:Y:S01]  /*1e70*/  LDC.64 R70, c[0x0][0x300] ;  /* 0x0000c000ff467b82 */ /* 0x000e620000000a00 */
[----:B------:R-:W-:Y:S01]  /*1e80*/  IMAD.IADD R49, R49, 0x1, R30 ;  /* 0x0000000131317824 */ /* 0x000fe200078e021e */
[----:B------:R-:W-:Y:S01]  /*1e90*/  ISETP.NE.AND.EX P0, PT, RZ, UR5, PT, P0 ;  /* 0x00000005ff007c0c */ /* 0x000fe2000bf05300 */
[----:B------:R-:W-:Y:S01]  /*1ea0*/  ULDC.64 UR8, c[0x0][0xa08] ;  /* 0x0002820000087ab9 */ /* 0x000fe20000000a00 */
[----:B------:R-:W-:Y:S01]  /*1eb0*/  SHF.R.S32.HI R19, RZ, 0x1f, R18 ;  /* 0x0000001fff137819 */ /* 0x000fe20000011412 */
[----:B------:R-:W-:-:S03]  /*1ec0*/  ULDC.64 UR6, c[0x0][0x330] ;  /* 0x0000cc0000067ab9 */ /* 0x000fc60000000a00 */
[----:B------:R-:W3:Y:S07]  /*1ed0*/  LDC.64 R68, c[0x0][0x3f8] ;  /* 0x0000fe00ff447b82 */ /* 0x000eee0000000a00 */
[----:B0-----:R-:W-:Y:S01]  /*1ee0*/  @P0 IADD3 R4, P1, R35, UR4, RZ ;  /* 0x0000000423040c10 */ /* 0x001fe2000ff3e0ff */
[----:B------:R-:W0:Y:S03]  /*1ef0*/  LDC R63, c[0x0][0x3f4] ;  /* 0x0000fd00ff3f7b82 */ /* 0x000e260000000800 */
[----:B------:R-:W-:Y:S01]  /*1f00*/  @P0 IADD3.X R5, R34, UR5, RZ, P1, !PT ;  /* 0x0000000522050c10 */ /* 0x000fe20008ffe4ff */
[----:B------:R-:W-:-:S04]  /*1f10*/  ULDC.64 UR4, c[0x0][0x308] ;  /* 0x0000c20000047ab9 */ /* 0x000fc80000000a00 */
[----:B------:R4:W2:Y:S01]  /*1f20*/  @P0 LDG.E R0, desc[UR40][R4.64] ;  /* 0x0000002804000981 */ /* 0x0008a2000c1e1900 */
[----:B------:R-:W-:Y:S01]  /*1f30*/  SHF.R.S32.HI R3, RZ, 0x1f, R49 ;  /* 0x0000001fff037819 */ /* 0x000fe20000011431 */
[-C--:B-1----:R-:W-:Y:S01]  /*1f40*/  IMAD.WIDE.U32 R6, R49, R70.reuse, RZ ;  /* 0x0000004631067225 */ /* 0x082fe200078e00ff */
[----:B------:R-:W-:Y:S02]  /*1f50*/  ISETP.NE.U32.AND P0, PT, RZ, UR8, PT ;  /* 0x00000008ff007c0c */ /* 0x000fe4000bf05070 */
[----:B------:R-:W-:Y:S01]  /*1f60*/  SHF.R.S32.HI R12, RZ, 0x1f, R22 ;  /* 0x0000001fff0c7819 */ /* 0x000fe20000011416 */
[----:B------:R-:W-:Y:S01]  /*1f70*/  IMAD R8, R3, R70, RZ ;  /* 0x0000004603087224 */ /* 0x000fe200078e02ff */
[----:B------:R-:W-:Y:S01]  /*1f80*/  ISETP.NE.AND.EX P0, PT, RZ, UR9, PT, P0 ;  /* 0x00000009ff007c0c */ /* 0x000fe2000bf05300 */
[----:B------:R-:W-:Y:S01]  /*1f90*/  VIADD R83, R18, 0x20 ;  /* 0x0000002012537836 */ /* 0x000fe20000000000 */
[----:B------:R-:W-:Y:S01]  /*1fa0*/  SHF.R.S32.HI R153, RZ, 0x1f, R152 ;  /* 0x0000001fff997819 */ /* 0x000fe20000011498 */
[----:B------:R-:W-:-:S02]  /*1fb0*/  IMAD R9, R49, R71, R8 ;  /* 0x0000004731097224 */ /* 0x000fc400078e0208 */
[----:B------:R-:W-:Y:S02]  /*1fc0*/  IMAD R11, R12, R70, RZ ;  /* 0x000000460c0b7224 */ /* 0x000fe400078e02ff */
[----:B------:R-:W-:Y:S02]  /*1fd0*/  IMAD.IADD R7, R7, 0x1, R9 ;  /* 0x0000000107077824 */ /* 0x000fe400078e0209 */
[----:B------:R-:W-:Y:S01]  /*1fe0*/  IMAD R11, R22, R71, R11 ;  /* 0x00000047160b7224 */ /* 0x000fe200078e020b */
[----:B0-----:R-:W-:Y:S01]  /*1ff0*/  ISETP.GE.AND P2, PT, R83, R63, PT ;  /* 0x0000003f5300720c */ /* 0x001fe20003f46270 */
[----:B----4-:R-:W-:-:S04]  /*2000*/  IMAD.WIDE.U32 R4, R32, UR4, R6 ;  /* 0x0000000420047c25 */ /* 0x010fc8000f8e0006 */
[----:B------:R-:W-:Y:S01]  /*2010*/  IMAD R61, R32, UR5, R5 ;  /* 0x00000005203d7c24 */ /* 0x000fe2000f8e0205 */
[----:B------:R-:W-:Y:S01]  /*2020*/  ULDC.64 UR4, c[0x0][0x310] ;  /* 0x0000c40000047ab9 */ /* 0x000fe20000000a00 */
[----:B------:R-:W-:Y:S02]  /*2030*/  IMAD.MOV.U32 R60, RZ, RZ, R4 ;  /* 0x000000ffff3c7224 */ /* 0x000fe400078e0004 */
[----:B------:R-:W-:-:S04]  /*2040*/  IMAD.WIDE.U32 R6, R22, R70, R18 ;  /* 0x0000004616067225 */ /* 0x000fc800078e0012 */
[----:B------:R-:W-:Y:S02]  /*2050*/  IMAD.MOV.U32 R20, RZ, RZ, R31 ;  /* 0x000000ffff147224 */ /* 0x000fe400078e001f */
[----:B---3--:R-:W-:-:S03]  /*2060*/  IMAD.WIDE.U32 R56, R22, R68, R152 ;  /* 0x0000004416387225 */ /* 0x008fc600078e0098 */
[----:B------:R-:W-:Y:S01]  /*2070*/  LOP3.LUT R20, R20, 0xfffffffe, RZ, 0xc0, !PT ;  /* 0xfffffffe14147812 */ /* 0x000fe200078ec0ff */
[----:B------:R-:W-:-:S03]  /*2080*/  IMAD.WIDE.U32 R54, R22, R68, R18 ;  /* 0x0000004416367225 */ /* 0x000fc600078e0012 */
[----:B------:R-:W-:Y:S01]  /*2090*/  @P2 LOP3.LUT R20, R20, 0x1, RZ, 0xfc, !PT ;  /* 0x0000000114142812 */ /* 0x000fe200078efcff */
[----:B------:R-:W-:-:S04]  /*20a0*/  IMAD.WIDE.U32 R58, R32, UR6, R18 ;  /* 0x00000006203a7c25 */ /* 0x000fc8000f8e0012 */
[----:B------:R-:W-:Y:S01]  /*20b0*/  IMAD R59, R32, UR7, R59 ;  /* 0x00000007203b7c24 */ /* 0x000fe2000f8e023b */
[----:B------:R-:W-:Y:S01]  /*20c0*/  ULDC.64 UR6, c[0x0][0x338] ;  /* 0x0000ce0000067ab9 */ /* 0x000fe20000000a00 */
[----:B------:R0:W-:Y:S02]  /*20d0*/  STL [R1+0x14], R20 ;  /* 0x0000141401007387 */ /* 0x0001e40000100800 */
[----:B0-----:R-:W-:Y:S01]  /*20e0*/  SHF.R.U32.HI R20, RZ, 0x3, R157 ;  /* 0x00000003ff147819 */ /* 0x001fe2000001169d */
[----:B------:R-:W-:Y:S01]  /*20f0*/  VIADD R67, R18, 0x40 ;  /* 0x0000004012437836 */ /* 0x000fe20000000000 */
[C---:B------:R-:W-:Y:S01]  /*2100*/  SHF.L.U64.HI R71, R70.reuse, 0x7, R71 ;  /* 0x0000000746477819 */ /* 0x040fe20000010247 */
[----:B------:R-:W-:Y:S01]  /*2110*/  IMAD.SHL.U32 R70, R70, 0x80, RZ ;  /* 0x0000008046467824 */ /* 0x000fe200078e00ff */
[----:B--2---:R-:W-:Y:S02]  /*2120*/  SHF.R.S32.HI R5, RZ, 0x1f, R0 ;  /* 0x0000001fff057819 */ /* 0x004fe40000011400 */
[----:B------:R-:W-:-:S02]  /*2130*/  SEL R9, R0, RZ, !P0 ;  /* 0x000000ff00097207 */ /* 0x000fc40004000000 */
[----:B------:R-:W-:Y:S02]  /*2140*/  SEL R10, R5, RZ, !P0 ;  /* 0x000000ff050a7207 */ /* 0x000fe40004000000 */
[----:B------:R-:W0:Y:S01]  /*2150*/  LDC.64 R4, c[0x0][0x408] ;  /* 0x00010200ff047b82 */ /* 0x000e220000000a00 */
[----:B------:R-:W-:-:S04]  /*2160*/  IMAD.WIDE.U32 R60, R9, UR4, R60 ;  /* 0x00000004093c7c25 */ /* 0x000fc8000f8e003c */
[C---:B------:R-:W-:Y:S01]  /*2170*/  IMAD R0, R10.reuse, UR4, RZ ;  /* 0x000000040a007c24 */ /* 0x040fe2000f8e02ff */
[----:B------:R-:W-:Y:S01]  /*2180*/  ULDC UR4, c[0x0][0x2f4] ;  /* 0x0000bd0000047ab9 */ /* 0x000fe20000000800 */
[----:B------:R-:W-:Y:S01]  /*2190*/  IMAD R10, R10, UR6, RZ ;  /* 0x000000060a0a7c24 */ /* 0x000fe2000f8e02ff */
[----:B------:R-:W-:Y:S01]  /*21a0*/  ISETP.GE.AND P0, PT, R18, UR4, PT ;  /* 0x0000000412007c0c */ /* 0x000fe2000bf06270 */
[----:B------:R-:W-:Y:S01]  /*21b0*/  IMAD R77, R9, UR5, R0 ;  /* 0x00000005094d7c24 */ /* 0x000fe2000f8e0200 */
[----:B------:R-:W-:Y:S01]  /*21c0*/  ISETP.GE.AND P1, PT, R83, UR4, PT ;  /* 0x0000000453007c0c */ /* 0x000fe2000bf26270 */
[----:B------:R-:W-:Y:S01]  /*21d0*/  IMAD.WIDE.U32 R58, R9, UR6, R58 ;  /* 0x00000006093a7c25 */ /* 0x000fe2000f8e003a */
[----:B------:R-:W-:Y:S02]  /*21e0*/  SEL R0, RZ, 0x1, P0 ;  /* 0x00000001ff007807 */ /* 0x000fe40000000000 */
[----:B------:R-:W-:Y:S01]  /*21f0*/  IADD3 R82, P0, R60, R6, RZ ;  /* 0x000000063c527210 */ /* 0x000fe20007f1e0ff */
[----:B------:R-:W-:Y:S01]  /*2200*/  IMAD.IADD R77, R61, 0x1, R77 ;  /* 0x000000013d4d7824 */ /* 0x000fe200078e024d */
[----:B------:R-:W-:Y:S01]  /*2210*/  SEL R8, RZ, 0xffffffff, P1 ;  /* 0xffffffffff087807 */ /* 0x000fe20000800000 */
[----:B------:R-:W-:-:S02]  /*2220*/  IMAD R6, R12, R68, RZ ;  /* 0x000000440c067224 */ /* 0x000fc400078e02ff */
[----:B------:R-:W-:Y:S01]  /*2230*/  IMAD R9, R9, UR7, R10 ;  /* 0x0000000709097c24 */ /* 0x000fe2000f8e020a */
[----:B------:R-:W-:Y:S01]  /*2240*/  IADD3.X R76, R77, R7, R11, P0, !PT ;  /* 0x000000074d4c7210 */ /* 0x000fe200007fe40b */
[----:B------:R-:W-:Y:S01]  /*2250*/  IMAD R11, R22, R69, R6 ;  /* 0x00000045160b7224 */ /* 0x000fe200078e0206 */
[----:B------:R-:W-:Y:S01]  /*2260*/  ISETP.GE.AND P0, PT, R18, R63, PT ;  /* 0x0000003f1200720c */ /* 0x000fe20003f06270 */
[----:B------:R-:W-:Y:S02]  /*2270*/  IMAD.SHL.U32 R13, R8, 0x2, RZ ;  /* 0x00000002080d7824 */ /* 0x000fe400078e00ff */
[----:B0-----:R-:W-:Y:S01]  /*2280*/  IMAD R7, R12, R4, RZ ;  /* 0x000000040c077224 */ /* 0x001fe200078e02ff */
[----:B------:R-:W-:Y:S01]  /*2290*/  SEL R6, R63, RZ, P2 ;  /* 0x000000ff3f067207 */ /* 0x000fe20001000000 */
[----:B------:R-:W-:Y:S01]  /*22a0*/  IMAD.IADD R57, R57, 0x1, R11 ;  /* 0x0000000139397824 */ /* 0x000fe200078e020b */
[----:B------:R-:W-:Y:S01]  /*22b0*/  LOP3.LUT R0, R13, 0x2, R0, 0xe2, !PT ;  /* 0x000000020d007812 */ /* 0x000fe200078ee200 */
[----:B------:R-:W-:Y:S01]  /*22c0*/  IMAD R15, R22, R5, R7 ;  /* 0x00000005160f7224 */ /* 0x000fe200078e0207 */
[----:B------:R-:W-:Y:S01]  /*22d0*/  SEL R7, R63, RZ, P0 ;  /* 0x000000ff3f077207 */ /* 0x000fe20000000000 */
[----:B------:R-:W-:-:S04]  /*22e0*/  IMAD.IADD R8, R83, 0x1, R6 ;  /* 0x0000000153087824 */ /* 0x000fc800078e0206 */
[----:B------:R-:W-:Y:S02]  /*22f0*/  IMAD.IADD R7, R18, 0x1, R7 ;  /* 0x0000000112077824 */ /* 0x000fe400078e0207 */
[----:B------:R-:W-:Y:S01]  /*2300*/  IMAD.IADD R55, R11, 0x1, R55 ;  /* 0x000000010b377824 */ /* 0x000fe200078e0237 */
[----:B------:R-:W-:Y:S02]  /*2310*/  SHF.R.S32.HI R11, RZ, 0x1f, R8 ;  /* 0x0000001fff0b7819 */ /* 0x000fe40000011408 */
[----:B------:R-:W-:Y:S02]  /*2320*/  SHF.R.S32.HI R6, RZ, 0x1f, R7 ;  /* 0x0000001fff067819 */ /* 0x000fe40000011407 */
[----:B------:R-:W-:Y:S02]  /*2330*/  LEA.HI R74, R11, R8, RZ, 0x4 ;  /* 0x000000080b4a7211 */ /* 0x000fe400078f20ff */
[CC--:B------:R-:W-:Y:S02]  /*2340*/  LEA.HI R75, R6.reuse, R7.reuse, RZ, 0x4 ;  /* 0x00000007064b7211 */ /* 0x0c0fe400078f20ff */
[----:B------:R-:W-:-:S02]  /*2350*/  LEA.HI R6, R6, R7, RZ, 0x5 ;  /* 0x0000000706067211 */ /* 0x000fc400078f28ff */
[----:B------:R-:W-:-:S03]  /*2360*/  LEA.HI R8, R11, R8, RZ, 0x5 ;  /* 0x000000080b087211 */ /* 0x000fc600078f28ff */
[----:B------:R-:W-:Y:S01]  /*2370*/  IMAD.SHL.U32 R7, R6, 0x80, RZ ;  /* 0x0000008006077824 */ /* 0x000fe200078e00ff */
[C---:B------:R-:W-:Y:S01]  /*2380*/  LOP3.LUT R6, R157.reuse, 0x10, R75, 0xf8, !PT ;  /* 0x000000109d067812 */ /* 0x040fe200078ef84b */
[----:B------:R-:W-:Y:S01]  /*2390*/  IMAD.SHL.U32 R10, R8, 0x80, RZ ;  /* 0x00000080080a7824 */ /* 0x000fe200078e00ff */
[----:B------:R-:W-:Y:S02]  /*23a0*/  LOP3.LUT R8, R157, 0x10, R74, 0xf8, !PT ;  /* 0x000000109d087812 */ /* 0x000fe400078ef84a */
[-C--:B------:R-:W-:Y:S02]  /*23b0*/  LOP3.LUT R6, R6, R20.reuse, RZ, 0x3c, !PT ;  /* 0x0000001406067212 */ /* 0x080fe400078e3cff */
[----:B------:R-:W-:Y:S02]  /*23c0*/  LOP3.LUT R11, R8, R20, RZ, 0x3c, !PT ;  /* 0x00000014080b7212 */ /* 0x000fe400078e3cff */
[----:B------:R-:W0:Y:S01]  /*23d0*/  S2R R20, SR_TID.X ;  /* 0x0000000000147919 */ /* 0x000e220000002100 */
[----:B-----5:R-:W-:-:S02]  /*23e0*/  SHF.R.S32.HI R13, RZ, 0x1f, R25 ;  /* 0x0000001fff0d7819 */ /* 0x020fc40000011419 */
[----:B------:R-:W-:Y:S01]  /*23f0*/  LOP3.LUT R7, R7, 0xfffff000, RZ, 0xc0, !PT ;  /* 0xfffff00007077812 */ /* 0x000fe200078ec0ff */
[----:B------:R-:W-:-:S03]  /*2400*/  IMAD.WIDE.U32 R50, R22, R4, R18 ;  /* 0x0000000416327225 */ /* 0x000fc600078e0012 */
[----:B------:R-:W-:Y:S01]  /*2410*/  IADD3 R73, R6, R7, R14 ;  /* 0x0000000706497210 */ /* 0x000fe20007ffe00e */
[----:B------:R-:W-:Y:S02]  /*2420*/  IMAD R6, R13, R68, RZ ;  /* 0x000000440d067224 */ /* 0x000fe400078e02ff */
[-C--:B------:R-:W-:Y:S01]  /*2430*/  IMAD.WIDE.U32 R52, R22, R4.reuse, R152 ;  /* 0x0000000416347225 */ /* 0x080fe200078e0098 */
[----:B------:R-:W-:Y:S02]  /*2440*/  LOP3.LUT R10, R10, 0xfffff000, RZ, 0xc0, !PT ;  /* 0xfffff0000a0a7812 */ /* 0x000fe400078ec0ff */
[----:B------:R-:W-:Y:S01]  /*2450*/  IADD3 R51, R15, R51, RZ ;  /* 0x000000330f337210 */ /* 0x000fe20007ffe0ff */
[----:B------:R-:W-:Y:S02]  /*2460*/  IMAD R21, R25, R69, R6 ;  /* 0x0000004519157224 */ /* 0x000fe400078e0206 */
[----:B------:R-:W-:Y:S02]  /*2470*/  IMAD.IADD R53, R53, 0x1, R15 ;  /* 0x0000000135357824 */ /* 0x000fe400078e020f */
[----:B------:R-:W-:Y:S01]  /*2480*/  IMAD R6, R13, R4, RZ ;  /* 0x000000040d067224 */ /* 0x000fe200078e02ff */
[----:B------:R-:W-:Y:S01]  /*2490*/  IADD3 R72, R11, R10, R14 ;  /* 0x0000000a0b487210 */ /* 0x000fe20007ffe00e */
[----:B------:R-:W-:Y:S01]  /*24a0*/  IMAD.WIDE.U32 R56, R25, R68, R56 ;  /* 0x0000004419387225 */ /* 0x000fe200078e0038 */
[----:B------:R-:W-:-:S02]  /*24b0*/  IADD3 R48, P2, R22, R49, RZ ;  /* 0x0000003116307210 */ /* 0x000fc40007f5e0ff */
[----:B------:R-:W-:Y:S01]  /*24c0*/  LOP3.LUT R7, R74, 0xfffffff0, RZ, 0xc0, !PT ;  /* 0xfffffff04a077812 */ /* 0x000fe200078ec0ff */
[----:B------:R-:W-:Y:S01]  /*24d0*/  IMAD.WIDE.U32 R54, R25, R68, R54 ;  /* 0x0000004419367225 */ /* 0x000fe200078e0036 */
[----:B------:R-:W-:-:S03]  /*24e0*/  SHF.L.U64.HI R69, R68, 0x7, R69 ;  /* 0x0000000744457819 */ /* 0x000fc60000010245 */
[C---:B------:R-:W-:Y:S02]  /*24f0*/  IMAD R11, R25.reuse, R5, R6 ;  /* 0x00000005190b7224 */ /* 0x040fe400078e0206 */
[----:B------:R-:W-:Y:S01]  /*2500*/  IMAD.WIDE.U32 R52, R25, R4, R52 ;  /* 0x0000000419347225 */ /* 0x000fe200078e0034 */
[----:B0-----:R-:W-:-:S03]  /*2510*/  SHF.R.U32.HI R14, RZ, 0x7, R20 ;  /* 0x00000007ff0e7819 */ /* 0x001fc60000011614 */
[----:B------:R-:W-:Y:S01]  /*2520*/  IMAD.WIDE.U32 R50, R25, R4, R50 ;  /* 0x0000000419327225 */ /* 0x000fe200078e0032 */
[----:B------:R-:W-:Y:S02]  /*2530*/  LOP3.LUT R20, R75, 0xfffffff0, RZ, 0xc0, !PT ;  /* 0xfffffff04b147812 */ /* 0x000fe400078ec0ff */
[C---:B------:R-:W-:Y:S01]  /*2540*/  SHF.L.U64.HI R66, R4.reuse, 0x7, R5 ;  /* 0x0000000704427819 */ /* 0x040fe20000010205 */
[----:B------:R-:W-:Y:S01]  /*2550*/  IMAD.SHL.U32 R65, R4, 0x80, RZ ;  /* 0x0000008004417824 */ /* 0x000fe200078e00ff */
[----:B------:R-:W-:Y:S01]  /*2560*/  LOP3.LUT R62, R0, 0x1, RZ, 0xc0, !PT ;  /* 0x00000001003e7812 */ /* 0x000fe200078ec0ff */
[----:B------:R-:W-:Y:S01]  /*2570*/  IMAD.X R49, R12, 0x1, R3, P2 ;  /* 0x000000010c317824 */ /* 0x000fe200010e0603 */
[----:B------:R-:W-:Y:S01]  /*2580*/  LOP3.LUT R31, R0, 0x2, RZ, 0xc0, !PT ;  /* 0x00000002001f7812 */ /* 0x000fe200078ec0ff */
[----:B------:R-:W-:Y:S01]  /*2590*/  IMAD.IADD R30, R57, 0x1, R21 ;  /* 0x00000001391e7824 */ /* 0x000fe200078e0215 */
[----:B------:R-:W-:Y:S01]  /*25a0*/  ISETP.GE.AND P1, PT, R67, UR4, PT ;  /* 0x0000000443007c0c */ /* 0x000fe2000bf26270 */
[----:B------:R-:W-:Y:S01]  /*25b0*/  IMAD.SHL.U32 R68, R68, 0x80, RZ ;  /* 0x0000008044447824 */ /* 0x000fe200078e00ff */
[----:B------:R-:W-:Y:S01]  /*25c0*/  SHF.R.S32.HI R4, RZ, 0x1f, R20 ;  /* 0x0000001fff047819 */ /* 0x000fe20000011414 */
[----:B------:R-:W-:Y:S01]  /*25d0*/  VIADD R64, R14, 0x8 ;  /* 0x000000080e407836 */ /* 0x000fe20000000000 */
[----:B------:R-:W-:Y:S01]  /*25e0*/  SHF.R.S32.HI R3, RZ, 0x1f, R7 ;  /* 0x0000001fff037819 */ /* 0x000fe20000011407 */
[----:B------:R-:W-:-:S02]  /*25f0*/  IMAD.SHL.U32 R63, R63, 0x2, RZ ;  /* 0x000000023f3f7824 */ /* 0x000fc400078e00ff */
[----:B------:R-:W-:Y:S02]  /*2600*/  IMAD.IADD R21, R21, 0x1, R55 ;  /* 0x0000000115157824 */ /* 0x000fe400078e0237 */
[----:B------:R-:W-:Y:S02]  /*2610*/  IMAD.IADD R6, R53, 0x1, R11 ;  /* 0x0000000135067824 */ /* 0x000fe400078e020b */
[----:B------:R-:W-:Y:S02]  /*2620*/  IMAD.IADD R5, R11, 0x1, R51 ;  /* 0x000000010b057824 */ /* 0x000fe400078e0233 */
[----:B------:R-:W-:-:S07]  /*2630*/  IMAD.IADD R0, R59, 0x1, R9 ;  /* 0x000000013b007824 */ /* 0x000fce00078e0209 */
.L_x_366:
[----:B------:R-:W2:Y:S01]  /*2640*/  LDL R8, [R1+0x24] ;  /* 0x0000240001087983 */ /* 0x000ea20000100800 */
[----:B----4-:R-:W0:Y:S01]  /*2650*/  LDC.64 R78, c[0x0][0x2e8] ;  /* 0x0000ba00ff4e7b82 */ /* 0x010e220000000a00 */
[----:B------:R-:W-:Y:S01]  /*2660*/  VIADD R26, R26, 0xffffffff ;  /* 0xffffffff1a1a7836 */ /* 0x000fe20000000000 */
[----:B------:R-:W-:Y:S05]  /*2670*/  YIELD ;  /* 0x0000000000007946 */ /* 0x000fea0003800000 */
[----:B------:R-:W-:Y:S01]  /*2680*/  SHF.R.S32.HI R11, RZ, 0x1f, R26 ;  /* 0x0000001fff0b7819 */ /* 0x000fe2000001141a */
[----:B------:R-:W1:Y:S01]  /*2690*/  LDC R88, c[0x0][0x3f4] ;  /* 0x0000fd00ff587b82 */ /* 0x000e620000000800 */
[-C--:B------:R-:W-:Y:S01]  /*26a0*/  IMAD R9, R71, R26.reuse, RZ ;  /* 0x0000001a47097224 */ /* 0x080fe200078e02ff */
[----:B------:R-:W-:Y:S01]  /*26b0*/  BSSY B0, `(.L_x_327) ;  /* 0x00003dd000007945 */ /* 0x000fe20003800000 */
[----:B---3--:R-:W-:Y:S01]  /*26c0*/  IMAD.WIDE.U32 R40, R70, R26, RZ ;  /* 0x0000001a46287225 */ /* 0x008fe200078e00ff */
[----:B------:R-:W-:-:S03]  /*26d0*/  ISETP.GT.AND P2, PT, R26, R27, PT ;  /* 0x0000001b1a00720c */ /* 0x000fc60003f44270 */
[----:B------:R-:W-:-:S04]  /*26e0*/  IMAD R9, R11, R70, R9 ;  /* 0x000000460b097224 */ /* 0x000fc800078e0209 */
[----:B------:R-:W-:Y:S01]  /*26f0*/  IMAD.IADD R81, R41, 0x1, R9 ;  /* 0x0000000129517824 */ /* 0x000fe200078e0209 */
[----:B0-----:R-:W-:-:S04]  /*2700*/  IADD3 R32, P3, P4, R40, R78, R82 ;  /* 0x0000004e28207210 */ /* 0x001fc80007c7e052 */
[----:B------:R-:W-:Y:S02]  /*2710*/  IADD3.X R33, R81, R79, R76, P3, P4 ;  /* 0x0000004f51217210 */ /* 0x000fe40001fe844c */
[----:B-1----:R-:W-:Y:S01]  /*2720*/  ISETP.GE.AND P3, PT, R88, 0x1, PT ;  /* 0x000000015800780c */ /* 0x002fe20003f66270 */
[----:B--2---:R-:W-:-:S04]  /*2730*/  IMAD R85, R17, 0x3000, R8 ;  /* 0x0000300011557824 */ /* 0x004fc800078e0208 */
[----:B------:R-:W-:-:S08]  /*2740*/  IMAD.IADD R85, R16, 0x1, R85 ;  /* 0x0000000110557824 */ /* 0x000fd000078e0255 */
[----:B------:R-:W-:Y:S05]  /*2750*/  @!P3 BRA `(.L_x_328) ;  /* 0x0000003800f4b947 */ /* 0x000fea0003800000 */
[----:B------:R-:W-:Y:S01]  /*2760*/  ULDC.U8 UR4, c[0x0][0x410] ;  /* 0x0001040000047ab9 */ /* 0x000fe20000000000 */
[-C--:B------:R-:W-:Y:S01]  /*2770*/  IMAD R9, R69, R26.reuse, RZ ;  /* 0x0000001a45097224 */ /* 0x080fe200078e02ff */
[----:B------:R-:W-:Y:S01]  /*2780*/  ISETP.NE.AND P3, PT, RZ, UR4, PT ;  /* 0x00000004ff007c0c */ /* 0x000fe2000bf65270 */
[----:B------:R-:W-:Y:S02]  /*2790*/  IMAD R8, R66, R26, RZ ;  /* 0x0000001a42087224 */ /* 0x000fe400078e02ff */
[C---:B------:R-:W-:Y:S02]  /*27a0*/  IMAD R9, R11.reuse, R68, R9 ;  /* 0x000000440b097224 */ /* 0x040fe400078e0209 */
[----:B------:R-:W-:Y:S02]  /*27b0*/  IMAD R86, R26, -0x80, R28 ;  /* 0xffffff801a567824 */ /* 0x000fe400078e021c */
[----:B------:R-:W-:Y:S02]  /*27c0*/  IMAD R11, R11, R65, R8 ;  /* 0x000000410b0b7224 */ /* 0x000fe400078e0208 */
[----:B------:R-:W-:Y:S01]  /*27d0*/  IMAD.WIDE.U32 R44, R68, R26, RZ ;  /* 0x0000001a442c7225 */ /* 0x000fe200078e00ff */
[----:B------:R-:W-:-:S03]  /*27e0*/  VIMNMX R86, R86, 0x80, PT ;  /* 0x0000008056567848 */ /* 0x000fc60003fe0100 */
[----:B------:R-:W-:-:S04]  /*27f0*/  IMAD.WIDE.U32 R42, R65, R26, RZ ;  /* 0x0000001a412a7225 */ /* 0x000fc800078e00ff */
[----:B------:R-:W-:Y:S02]  /*2800*/  IMAD.IADD R47, R45, 0x1, R9 ;  /* 0x000000012d2f7824 */ /* 0x000fe400078e0209 */
[----:B------:R-:W-:Y:S01]  /*2810*/  IMAD.IADD R46, R43, 0x1, R11 ;  /* 0x000000012b2e7824 */ /* 0x000fe200078e020b */
[----:B------:R-:W-:Y:S06]  /*2820*/  @!P3 BRA `(.L_x_329) ;  /* 0x000000180014b947 */ /* 0x000fec0003800000 */
[----:B------:R-:W-:Y:S01]  /*2830*/  ISETP.GE.AND P4, PT, R22, R86, PT ;  /* 0x000000561600720c */ /* 0x000fe20003f86270 */
[----:B------:R-:W-:Y:S01]  /*2840*/  BSSY B1, `(.L_x_330) ;  /* 0x000001f000017945 */ /* 0x000fe20003800000 */
[----:B------:R-:W-:Y:S02]  /*2850*/  CS2R R12, SRZ ;  /* 0x00000000000c7805 */ /* 0x000fe4000001ff00 */
[----:B------:R-:W-:Y:S02]  /*2860*/  CS2R R34, SRZ ;  /* 0x0000000000227805 */ /* 0x000fe4000001ff00 */
[----:B------:R-:W-:Y:S02]  /*2870*/  CS2R R38, SRZ ;  /* 0x0000000000267805 */ /* 0x000fe4000001ff00 */
[----:B------:R-:W-:Y:S02]  /*2880*/  CS2R R14, SRZ ;  /* 0x00000000000e7805 */ /* 0x000fe4000001ff00 */
[----:B------:R-:W-:-:S02]  /*2890*/  CS2R R36, SRZ ;  /* 0x0000000000247805 */ /* 0x000fc4000001ff00 */
[----:B------:R-:W-:Y:S01]  /*28a0*/  CS2R R40, SRZ ;  /* 0x0000000000287805 */ /* 0x000fe2000001ff00 */
[----:B------:R-:W-:Y:S06]  /*28b0*/  @P4 BRA `(.L_x_331) ;  /* 0x00000000005c4947 */ /* 0x000fec0003800000 */
[----:B------:R-:W2:Y:S01]  /*28c0*/  LDL R80, [R1+0x8] ;  /* 0x0000080001507983 */ /* 0x000ea20000100800 */
[----:B------:R-:W-:-:S03]  /*28d0*/  ULDC.64 UR4, c[0x0][0x3e8] ;  /* 0x0000fa0000047ab9 */ /* 0x000fc60000000a00 */
[----:B------:R-:W3:Y:S01]  /*28e0*/  LDL R10, [R1+0xc] ;  /* 0x00000c00010a7983 */ /* 0x000ee20000100800 */
[----:B------:R-:W-:Y:S02]  /*28f0*/  IADD3 R44, P3, P5, R56, UR4, R44 ;  /* 0x00000004382c7c10 */ /* 0x000fe4000fd7e02c */
[----:B------:R-:W-:Y:S02]  /*2900*/  CS2R R38, SRZ ;  /* 0x0000000000267805 */ /* 0x000fe4000001ff00 */
[----:B------:R-:W-:Y:S02]  /*2910*/  CS2R R40, SRZ ;  /* 0x0000000000287805 */ /* 0x000fe4000001ff00 */
[----:B------:R-:W-:Y:S01]  /*2920*/  IADD3.X R45, R30, UR5, R47, P3, P5 ;  /* 0x000000051e2d7c10 */ /* 0x000fe20009fea42f */
[----:B------:R-:W-:Y:S02]  /*2930*/  ULDC.64 UR4, c[0x0][0x400] ;  /* 0x0001000000047ab9 */ /* 0x000fe40000000a00 */
[----:B------:R-:W-:-:S04]  /*2940*/  IADD3 R42, P3, P5, R52, UR4, R42 ;  /* 0x00000004342a7c10 */ /* 0x000fc8000fd7e02a */
[----:B------:R-:W-:Y:S02]  /*2950*/  IADD3.X R43, R6, UR5, R46, P3, P5 ;  /* 0x00000005062b7c10 */ /* 0x000fe40009fea42e */
[----:B------:R-:W-:Y:S02]  /*2960*/  ISETP.GE.AND P3, PT, R152, R88, PT ;  /* 0x000000589800720c */ /* 0x000fe40003f66270 */
[----:B------:R-:W-:Y:S02]  /*2970*/  CS2R R34, SRZ ;  /* 0x0000000000227805 */ /* 0x000fe4000001ff00 */
[----:B------:R-:W-:-:S09]  /*2980*/  CS2R R36, SRZ ;  /* 0x0000000000247805 */ /* 0x000fd2000001ff00 */
[----:B------:R0:W5:Y:S04]  /*2990*/  @!P3 LDG.E.64 R38, desc[UR40][R44.64] ;  /* 0x000000282c26b981 */ /* 0x000168000c1e1b00 */
[----:B------:R0:W5:Y:S01]  /*29a0*/  @!P3 LDG.E.64 R40, desc[UR40][R42.64] ;  /* 0x000000282a28b981 */ /* 0x000162000c1e1b00 */
[----:B------:R-:W-:Y:S02]  /*29b0*/  CS2R R12, SRZ ;  /* 0x00000000000c7805 */ /* 0x000fe4000001ff00 */
[----:B------:R-:W-:Y:S02]  /*29c0*/  CS2R R14, SRZ ;  /* 0x00000000000e7805 */ /* 0x000fe4000001ff00 */
[----:B--2---:R-:W-:-:S13]  /*29d0*/  ISETP.GE.AND P3, PT, R80, R88, PT ;  /* 0x000000585000720c */ /* 0x004fda0003f66270 */
[----:B------:R0:W5:Y:S04]  /*29e0*/  @!P3 LDG.E.64 R34, desc[UR40][R44.64+0x10] ;  /* 0x000010282c22b981 */ /* 0x000168000c1e1b00 */
[----:B------:R0:W5:Y:S01]  /*29f0*/  @!P3 LDG.E.64 R36, desc[UR40][R42.64+0x10] ;  /* 0x000010282a24b981 */ /* 0x000162000c1e1b00 */
[----:B---3--:R-:W-:-:S13]  /*2a00*/  ISETP.GE.AND P3, PT, R10, R88, PT ;  /* 0x000000580a00720c */ /* 0x008fda0003f66270 */
[----:B------:R0:W5:Y:S04]  /*2a10*/  @!P3 LDG.E.64 R12, desc[UR40][R44.64+0x20] ;  /* 0x000020282c0cb981 */ /* 0x000168000c1e1b00 */
[----:B------:R0:W5:Y:S02]  /*2a20*/  @!P3 LDG.E.64 R14, desc[UR40][R42.64+0x20] ;  /* 0x000020282a0eb981 */ /* 0x000164000c1e1b00 */
.L_x_331:
[----:B------:R-:W-:Y:S05]  /*2a30*/  BSYNC B1 ;  /* 0x0000000000017941 */ /* 0x000fea0003800000 */
.L_x_330:
[----:B------:R-:W-:Y:S01]  /*2a40*/  ISETP.NE.AND P3, PT, R155, 0x3, PT ;  /* 0x000000039b00780c */ /* 0x000fe20003f65270 */
[----:B0----5:R-:W-:Y:S01]  /*2a50*/  IMAD.MOV.U32 R44, RZ, RZ, R34 ;  /* 0x000000ffff2c7224 */ /* 0x021fe200078e0022 */
[----:B------:R-:W-:Y:S01]  /*2a60*/  MOV R42, R12 ;  /* 0x0000000c002a7202 */ /* 0x000fe20000000f00 */
[----:B------:R-:W-:Y:S02]  /*2a70*/  IMAD.MOV.U32 R46, RZ, RZ, R38 ;  /* 0x000000ffff2e7224 */ /* 0x000fe400078e0026 */
[----:B------:R-:W-:Y:S02]  /*2a80*/  IMAD.MOV.U32 R43, RZ, RZ, R14 ;  /* 0x000000ffff2b7224 */ /* 0x000fe400078e000e */
[----:B------:R-:W-:Y:S02]  /*2a90*/  IMAD.MOV.U32 R45, RZ, RZ, R36 ;  /* 0x000000ffff2d7224 */ /* 0x000fe400078e0024 */
[----:B------:R-:W-:-:S04]  /*2aa0*/  IMAD.MOV.U32 R47, RZ, RZ, R40 ;  /* 0x000000ffff2f7224 */ /* 0x000fc800078e0028 */
[----:B------:R-:W-:Y:S05]  /*2ab0*/  @!P3 BRA `(.L_x_332) ;  /* 0x000000000004b947 */ /* 0x000fea0003800000 */
[----:B------:R-:W-:Y:S01]  /*2ac0*/  BPT.TRAP 0x1 ;  /* 0x000000040000795c */ /* 0x000fe20000300000 */
.L_x_332:
[----:B------:R-:W-:Y:S01]  /*2ad0*/  IMAD R84, R17, 0x8, R16 ;  /* 0x0000000811547824 */ /* 0x000fe200078e0210 */
[----:B------:R-:W-:Y:S01]  /*2ae0*/  SHF.L.U32 R87, R23, 0x1f, RZ ;  /* 0x0000001f17577819 */ /* 0x000fe200000006ff */
[----:B------:R-:W-:Y:S03]  /*2af0*/  BSSY B1, `(.L_x_333) ;  /* 0x0000003000017945 */ /* 0x000fe60003800000 */
[----:B------:R-:W0:Y:S02]  /*2b00*/  SYNCS.PHASECHK.TRANS64.TRYWAIT P5, [R84+URZ+0x19c90], R87 ;  /* 0x019c9057540075a7 */ /* 0x000e2400080a017f */
[----:B0-----:R-:W-:Y:S05]  /*2b10*/  @!P5 BRA `(.L_x_334) ;  /* 0x0000018400c0d947 */ /* 0x001fea0003800000 */
.L_x_579:
[----:B------:R-:W-:Y:S05]  /*2b20*/  BSYNC B1 ;  /* 0x0000000000017941 */ /* 0x000fea0003800000 */
.L_x_333:
[----:B------:R-:W-:Y:S05]  /*2b30*/  @P4 BRA `(.L_x_335) ;  /* 0x0000003800504947 */ /* 0x000fea0003800000 */
[----:B------:R-:W-:Y:S01]  /*2b40*/  ISETP.NE.AND P4, PT, R62, RZ, PT ;  /* 0x000000ff3e00720c */ /* 0x000fe20003f85270 */
[----:B------:R-:W-:-:S12]  /*2b50*/  BSSY B1, `(.L_x_336) ;  /* 0x000006f000017945 */ /* 0x000fd80003800000 */
[----:B------:R-:W-:Y:S05]  /*2b60*/  @!P4 BRA `(.L_x_337) ;  /* 0x0000000400b4c947 */ /* 0x000fea0003800000 */
[----:B------:R1:W2:Y:S01]  /*2b70*/  LDS.128 R8, [R85+0x13800] ;  /* 0x0138000055087984 */ /* 0x0002a20000000c00 */
[----:B------:R-:W-:Y:S01]  /*2b80*/  ISETP.GE.AND P4, PT, R152, R88, PT ;  /* 0x000000589800720c */ /* 0x000fe20003f86270 */
[----:B------:R-:W-:-:S12]  /*2b90*/  BSSY B2, `(.L_x_338) ;  /* 0x0000069000027945 */ /* 0x000fd80003800000 */
[----:B-1----:R-:W-:Y:S05]  /*2ba0*/  @P4 BRA `(.L_x_339) ;  /* 0x00000004009c4947 */ /* 0x002fea0003800000 */
[----:B------:R-:W-:Y:S02]  /*2bb0*/  SHF.R.U32.HI R38, RZ, 0x8, R39 ;  /* 0x00000008ff267819 */ /* 0x000fe40000011627 */
[----:B------:R-:W-:Y:S02]  /*2bc0*/  SHF.R.U32.HI R40, RZ, 0x8, R41 ;  /* 0x00000008ff287819 */ /* 0x000fe40000011629 */
[----:B------:R-:W-:Y:S01]  /*2bd0*/  SHF.R.U32.HI R81, RZ, 0x10, R39 ;  /* 0x00000010ff517819 */ /* 0x000fe20000011627 */
[----:B------:R-:W-:Y:S01]  /*2be0*/  IMAD.SHL.U32 R38, R38, 0x100, RZ ;  /* 0x0000010026267824 */ /* 0x000fe200078e00ff */
[----:B------:R-:W-:Y:S02]  /*2bf0*/  SHF.R.U32.HI R79, RZ, 0x10, R41 ;  /* 0x00000010ff4f7819 */ /* 0x000fe40000011629 */
[----:B------:R-:W-:Y:S01]  /*2c00*/  LOP3.LUT R78, R41, 0xff0000ff, RZ, 0xc0, !PT ;  /* 0xff0000ff294e7812 */ /* 0x000fe200078ec0ff */
[----:B------:R-:W-:Y:S01]  /*2c10*/  IMAD.SHL.U32 R41, R40, 0x100, RZ ;  /* 0x0000010028297824 */ /* 0x000fe200078e00ff */
[----:B------:R-:W-:Y:S01]  /*2c20*/  LOP3.LUT R39, R39, 0xff0000ff, RZ, 0xc0, !PT ;  /* 0xff0000ff27277812 */ /* 0x000fe200078ec0ff */
[----:B--2---:R-:W-:Y:S01]  /*2c30*/  IMAD.MOV.U32 R40, RZ, RZ, R8 ;  /* 0x000000ffff287224 */ /* 0x004fe200078e0008 */
[----:B------:R-:W-:-:S02]  /*2c40*/  F2FP.F16.E4M3.UNPACK_B R8, R9 ;  /* 0x00000009ff08723e */ /* 0x000fc400020006ff */
[----:B------:R-:W-:Y:S01]  /*2c50*/  LOP3.LUT R39, R39, 0xff00, R38, 0xf8, !PT ;  /* 0x0000ff0027277812 */ /* 0x000fe200078ef826 */
[----:B------:R-:W-:Y:S01]  /*2c60*/  IMAD.U32 R38, R81, 0x10000, RZ ;  /* 0x0001000051267824 */ /* 0x000fe200078e00ff */
[----:B------:R-:W-:Y:S01]  /*2c70*/  LOP3.LUT R80, R78, 0xff00, R41, 0xf8, !PT ;  /* 0x0000ff004e507812 */ /* 0x000fe200078ef829 */
[----:B------:R-:W-:Y:S01]  /*2c80*/  IMAD.U32 R41, R79, 0x10000, RZ ;  /* 0x000100004f297824 */ /* 0x000fe200078e00ff */
[----:B------:R-:W-:Y:S02]  /*2c90*/  F2FP.F16.E4M3.UNPACK_B R78, R47.H1 ;  /* 0x0000002fff4e723e */ /* 0x000fe400030006ff */
[----:B------:R-:W-:Y:S02]  /*2ca0*/  LOP3.LUT R38, R39, 0xff0000, R38, 0xf8, !PT ;  /* 0x00ff000027267812 */ /* 0x000fe400078ef826 */
[----:B------:R-:W-:Y:S01]  /*2cb0*/  LOP3.LUT R39, R80, 0xff0000, R41, 0xf8, !PT ;  /* 0x00ff000050277812 */ /* 0x000fe200078ef829 */
[----:B------:R-:W-:Y:S01]  /*2cc0*/  HADD2.F32 R90, -RZ, R78.H0_H0 ;  /* 0x2000004eff5a7230 */ /* 0x000fe20000004100 */
[----:B------:R-:W-:Y:S01]  /*2cd0*/  F2FP.F16.E4M3.UNPACK_B R80, R46.H1 ;  /* 0x0000002eff50723e */ /* 0x000fe200030006ff */
[--C-:B------:R-:W-:Y:S01]  /*2ce0*/  HADD2.F32 R41, -RZ, R8.reuse.H1_H1 ;  /* 0x30000008ff297230 */ /* 0x100fe20000004100 */
[----:B------:R-:W-:Y:S01]  /*2cf0*/  F2FP.F16.E4M3.UNPACK_B R9, R9.H1 ;  /* 0x00000009ff09723e */ /* 0x000fe200030006ff */
[----:B------:R-:W-:-:S02]  /*2d00*/  HADD2.F32 R8, -RZ, R8.H0_H0 ;  /* 0x20000008ff087230 */ /* 0x000fc40000004100 */
[----:B------:R-:W-:Y:S02]  /*2d10*/  HADD2.F32 R91, -RZ, R78.H1_H1 ;  /* 0x3000004eff5b7230 */ /* 0x000fe40000004100 */
[-C--:B------:R-:W-:Y:S01]  /*2d20*/  FMUL.FTZ R93, R41, R90.reuse ;  /* 0x0000005a295d7220 */ /* 0x080fe20000410000 */
[--C-:B------:R-:W-:Y:S02]  /*2d30*/  HADD2.F32 R81, -RZ, R80.reuse.H0_H0 ;  /* 0x20000050ff517230 */ /* 0x100fe40000004100 */
[C---:B------:R-:W-:Y:S01]  /*2d40*/  FMUL.FTZ R92, R8.reuse, R90 ;  /* 0x0000005a085c7220 */ /* 0x040fe20000410000 */
[--C-:B------:R-:W-:Y:S01]  /*2d50*/  HADD2.F32 R79, -RZ, R9.reuse.H1_H1 ;  /* 0x30000009ff4f7230 */ /* 0x100fe20000004100 */
[----:B------:R-:W-:Y:S01]  /*2d60*/  F2FP.F16.E4M3.UNPACK_B R90, R47 ;  /* 0x0000002fff5a723e */ /* 0x000fe200020006ff */
[----:B------:R-:W-:Y:S02]  /*2d70*/  HADD2.F32 R78, -RZ, R9.H0_H0 ;  /* 0x20000009ff4e7230 */ /* 0x000fe40000004100 */
[----:B------:R-:W-:Y:S01]  /*2d80*/  FFMA.FTZ R8, R8, R81, -R93 ;  /* 0x0000005108087223 */ /* 0x000fe2000001085d */
[----:B------:R-:W-:-:S02]  /*2d90*/  HADD2.F32 R80, -RZ, R80.H1_H1 ;  /* 0x30000050ff507230 */ /* 0x000fc40000004100 */
[----:B------:R-:W-:Y:S01]  /*2da0*/  FMUL.FTZ R93, R79, R91 ;  /* 0x0000005b4f5d7220 */ /* 0x000fe20000410000 */
[----:B------:R-:W-:Y:S01]  /*2db0*/  FFMA.FTZ R9, R41, R81, R92 ;  /* 0x0000005129097223 */ /* 0x000fe2000001005c */
[C---:B------:R-:W-:Y:S01]  /*2dc0*/  FMUL.FTZ R94, R78.reuse, R91 ;  /* 0x0000005b4e5e7220 */ /* 0x040fe20000410000 */
[----:B------:R-:W-:Y:S01]  /*2dd0*/  F2FP.F16.E4M3.UNPACK_B R41, R40.H1 ;  /* 0x00000028ff29723e */ /* 0x000fe200030006ff */
[----:B------:R-:W-:Y:S01]  /*2de0*/  FFMA.FTZ R47, R78, R80, -R93 ;  /* 0x000000504e2f7223 */ /* 0x000fe2000001085d */
[----:B------:R-:W-:Y:S01]  /*2df0*/  F2FP.F16.E4M3.UNPACK_B R40, R40 ;  /* 0x00000028ff28723e */ /* 0x000fe200020006ff */
[----:B------:R-:W-:Y:S01]  /*2e00*/  FFMA.FTZ R96, R79, R80, R94 ;  /* 0x000000504f607223 */ /* 0x000fe2000001005e */
[----:B------:R-:W-:Y:S01]  /*2e10*/  F2FP.F16.E4M3.UNPACK_B R80, R46 ;  /* 0x0000002eff50723e */ /* 0x000fe200020006ff */
[----:B------:R-:W-:Y:S02]  /*2e20*/  HADD2.F32 R81, -RZ, R90.H1_H1 ;  /* 0x3000005aff517230 */ /* 0x000fe40000004100 */
[--C-:B------:R-:W-:Y:S01]  /*2e30*/  HADD2.F32 R78, -RZ, R41.reuse.H0_H0 ;  /* 0x20000029ff4e7230 */ /* 0x100fe20000004100 */
[----:B------:R-:W-:Y:S01]  /*2e40*/  F2FP.SATFINITE.E4M3.F32.PACK_AB_MERGE_C R47, R96, R47, RZ ;  /* 0x0000002f602f723e */ /* 0x000fe200048070ff */
[----:B------:R-:W-:-:S02]  /*2e50*/  HADD2.F32 R79, -RZ, R41.H1_H1 ;  /* 0x30000029ff4f7230 */ /* 0x000fc40000004100 */
[----:B------:R-:W-:Y:S02]  /*2e60*/  HADD2.F32 R90, -RZ, R90.H0_H0 ;  /* 0x2000005aff5a7230 */ /* 0x000fe40000004100 */
[-C--:B------:R-:W-:Y:S01]  /*2e70*/  FMUL.FTZ R94, R78, R81.reuse ;  /* 0x000000514e5e7220 */ /* 0x080fe20000410000 */
[--C-:B------:R-:W-:Y:S02]  /*2e80*/  HADD2.F32 R46, -RZ, R40.reuse.H1_H1 ;  /* 0x30000028ff2e7230 */ /* 0x100fe40000004100 */
[----:B------:R-:W-:Y:S01]  /*2e90*/  FMUL.FTZ R91, R79, R81 ;  /* 0x000000514f5b7220 */ /* 0x000fe20000410000 */
[----:B------:R-:W-:Y:S01]  /*2ea0*/  HADD2.F32 R41, -RZ, R40.H0_H0 ;  /* 0x20000028ff297230 */ /* 0x000fe20000004100 */
[----:B------:R-:W-:Y:S01]  /*2eb0*/  F2FP.SATFINITE.E4M3.F32.PACK_AB_MERGE_C R9, R9, R8, R47 ;  /* 0x000000080909723e */ /* 0x000fe2000480702f */
[--C-:B------:R-:W-:Y:S02]  /*2ec0*/  HADD2.F32 R40, -RZ, R80.reuse.H1_H1 ;  /* 0x30000050ff287230 */ /* 0x100fe40000004100 */
[----:B------:R-:W-:Y:S01]  /*2ed0*/  FMUL.FTZ R92, R46, R90 ;  /* 0x0000005a2e5c7220 */ /* 0x000fe20000410000 */
[----:B------:R-:W-:-:S02]  /*2ee0*/  HADD2.F32 R80, -RZ, R80.H0_H0 ;  /* 0x20000050ff507230 */ /* 0x000fc40000004100 */
[----:B------:R-:W-:Y:S01]  /*2ef0*/  FMUL.FTZ R81, R41, R90 ;  /* 0x0000005a29517220 */ /* 0x000fe20000410000 */
[-C--:B------:R-:W-:Y:S01]  /*2f00*/  FFMA.FTZ R91, R78, R40.reuse, -R91 ;  /* 0x000000284e5b7223 */ /* 0x080fe2000001085b */
[----:B------:R-:W-:Y:S01]  /*2f10*/  FFMA.FTZ R94, R79, R40, R94 ;  /* 0x000000284f5e7223 */ /* 0x000fe2000001005e */
[-C--:B------:R-:W-:Y:S01]  /*2f20*/  FFMA.FTZ R40, R41, R80.reuse, -R92 ;  /* 0x0000005029287223 */ /* 0x080fe2000001085c */
[----:B------:R-:W-:Y:S01]  /*2f30*/  F2FP.F16.E4M3.UNPACK_B R78, R11.H1 ;  /* 0x0000000bff4e723e */ /* 0x000fe200030006ff */
[----:B------:R-:W-:Y:S01]  /*2f40*/  FFMA.FTZ R41, R46, R80, R81 ;  /* 0x000000502e297223 */ /* 0x000fe20000010051 */
[-C--:B------:R-:W-:Y:S02]  /*2f50*/  F2FP.F16.E4M3.UNPACK_B R80, R39.reuse.H1 ;  /* 0x00000027ff50723e */ /* 0x080fe400030006ff */
[----:B------:R-:W-:Y:S01]  /*2f60*/  F2FP.F16.E4M3.UNPACK_B R81, R10.H1 ;  /* 0x0000000aff51723e */ /* 0x000fe200030006ff */
[--C-:B------:R-:W-:Y:S01]  /*2f70*/  HADD2.F32 R90, -RZ, R78.reuse.H0_H0 ;  /* 0x2000004eff5a7230 */ /* 0x100fe20000004100 */
[----:B------:R-:W-:Y:S01]  /*2f80*/  F2FP.F16.E4M3.UNPACK_B R79, R39 ;  /* 0x00000027ff4f723e */ /* 0x000fe200020006ff */
[----:B------:R-:W-:Y:S01]  /*2f90*/  HADD2.F32 R93, -RZ, R78.H1_H1 ;  /* 0x3000004eff5d7230 */ /* 0x000fe20000004100 */
[-C--:B------:R-:W-:Y:S01]  /*2fa0*/  F2FP.F16.E4M3.UNPACK_B R78, R38.reuse.H1 ;  /* 0x00000026ff4e723e */ /* 0x080fe200030006ff */
[----:B------:R-:W-:Y:S01]  /*2fb0*/  HADD2.F32 R92, -RZ, R80.H1_H1 ;  /* 0x30000050ff5c7230 */ /* 0x000fe20000004100 */
[----:B------:R-:W-:Y:S01]  /*2fc0*/  F2FP.SATFINITE.E4M3.F32.PACK_AB_MERGE_C R46, R94, R91, RZ ;  /* 0x0000005b5e2e723e */ /* 0x000fe200048070ff */
[----:B------:R-:W-:Y:S01]  /*2fd0*/  HADD2.F32 R91, -RZ, R81.H1_H1 ;  /* 0x30000051ff5b7230 */ /* 0x000fe20000004100 */
[----:B------:R-:W-:Y:S01]  /*2fe0*/  F2FP.F16.E4M3.UNPACK_B R38, R38 ;  /* 0x00000026ff26723e */ /* 0x000fe200020006ff */
[----:B------:R-:W-:-:S02]  /*2ff0*/  HADD2.F32 R96, -RZ, R79.H1_H1 ;  /* 0x3000004fff607230 */ /* 0x000fc40000004100 */
[-C--:B------:R-:W-:Y:S01]  /*3000*/  FMUL.FTZ R39, R93, R92.reuse ;  /* 0x0000005c5d277220 */ /* 0x080fe20000410000 */
[----:B------:R-:W-:Y:S02]  /*3010*/  HADD2.F32 R81, -RZ, R81.H0_H0 ;  /* 0x20000051ff517230 */ /* 0x000fe40000004100 */
[C---:B------:R-:W-:Y:S01]  /*3020*/  FMUL.FTZ R100, R90.reuse, R92 ;  /* 0x0000005c5a647220 */ /* 0x040fe20000410000 */
[----:B------:R-:W-:Y:S02]  /*3030*/  HADD2.F32 R95, -RZ, R78.H1_H1 ;  /* 0x3000004eff5f7230 */ /* 0x000fe40000004100 */
[-C--:B------:R-:W-:Y:S01]  /*3040*/  FMUL.FTZ R98, R91, R96.reuse ;  /* 0x000000605b627220 */ /* 0x080fe20000410000 */
[----:B------:R-:W-:Y:S01]  /*3050*/  HADD2.F32 R94, -RZ, R38.H1_H1 ;  /* 0x30000026ff5e7230 */ /* 0x000fe20000004100 */
[----:B------:R-:W-:Y:S01]  /*3060*/  F2FP.F16.E4M3.UNPACK_B R92, R11 ;  /* 0x0000000bff5c723e */ /* 0x000fe200020006ff */
[----:B------:R-:W-:Y:S01]  /*3070*/  FMUL.FTZ R96, R81, R96 ;  /* 0x0000006051607220 */ /* 0x000fe20000410000 */
[----:B------:R-:W-:Y:S01]  /*3080*/  F2FP.F16.E4M3.UNPACK_B R10, R10 ;  /* 0x0000000aff0a723e */ /* 0x000fe200020006ff */
[-C--:B------:R-:W-:Y:S01]  /*3090*/  FFMA.FTZ R39, R90, R95.reuse, -R39 ;  /* 0x0000005f5a277223 */ /* 0x080fe20000010827 */
[----:B------:R-:W-:Y:S01]  /*30a0*/  FFMA.FTZ R90, R93, R95, R100 ;  /* 0x0000005f5d5a7223 */ /* 0x000fe20000010064 */
[----:B------:R-:W-:Y:S01]  /*30b0*/  FFMA.FTZ R11, R81, R94, -R98 ;  /* 0x0000005e510b7223 */ /* 0x000fe20000010862 */
[----:B------:R-:W-:-:S02]  /*30c0*/  HADD2.F32 R81, -RZ, R92.H0_H0 ;  /* 0x2000005cff517230 */ /* 0x000fc40000004100 */
[----:B------:R-:W-:Y:S01]  /*30d0*/  FFMA.FTZ R96, R91, R94, R96 ;  /* 0x0000005e5b607223 */ /* 0x000fe20000010060 */
[----:B------:R-:W-:Y:S01]  /*30e0*/  HADD2.F32 R93, -RZ, R80.H0_H0 ;  /* 0x20000050ff5d7230 */ /* 0x000fe20000004100 */
[----:B------:R-:W-:Y:S01]  /*30f0*/  F2FP.SATFINITE.E4M3.F32.PACK_AB_MERGE_C R39, R90, R39, RZ ;  /* 0x000000275a27723e */ /* 0x000fe200048070ff */
[----:B------:R-:W-:Y:S01]  /*3100*/  HADD2.F32 R92, -RZ, R92.H1_H1 ;  /* 0x3000005cff5c7230 */ /* 0x000fe20000004100 */
[----:B------:R-:W-:Y:S01]  /*3110*/  F2FP.SATFINITE.E4M3.F32.PACK_AB_MERGE_C R8, R41, R40, R46 ;  /* 0x000000282908723e */ /* 0x000fe2000480702e */
[--C-:B------:R-:W-:Y:S02]  /*3120*/  HADD2.F32 R80, -RZ, R10.reuse.H0_H0 ;  /* 0x2000000aff507230 */ /* 0x100fe40000004100 */
[----:B------:R-:W-:Y:S01]  /*3130*/  FMUL.FTZ R95, R81, R93 ;  /* 0x0000005d515f7220 */ /* 0x000fe20000410000 */
[----:B------:R-:W-:Y:S01]  /*3140*/  HADD2.F32 R10, -RZ, R10.H1_H1 ;  /* 0x3000000aff0a7230 */ /* 0x000fe20000004100 */
[----:B------:R-:W-:Y:S01]  /*3150*/  F2FP.SATFINITE.E4M3.F32.PACK_AB_MERGE_C R11, R96, R11, RZ ;  /* 0x0000000b600b723e */ /* 0x000fe200048070ff */
[----:B------:R-:W-:-:S02]  /*3160*/  HADD2.F32 R91, -RZ, R79.H0_H0 ;  /* 0x2000004fff5b7230 */ /* 0x000fc40000004100 */
[----:B------:R-:W-:Y:S02]  /*3170*/  HADD2.F32 R79, -RZ, R38.H0_H0 ;  /* 0x20000026ff4f7230 */ /* 0x000fe40000004100 */
[----:B------:R-:W-:Y:S01]  /*3180*/  FMUL.FTZ R38, R92, R93 ;  /* 0x0000005d5c267220 */ /* 0x000fe20000410000 */
[----:B------:R-:W-:Y:S02]  /*3190*/  HADD2.F32 R78, -RZ, R78.H0_H0 ;  /* 0x2000004eff4e7230 */ /* 0x000fe40000004100 */
[-C--:B------:R-:W-:Y:S01]  /*31a0*/  FMUL.FTZ R93, R10, R91.reuse ;  /* 0x0000005b0a5d7220 */ /* 0x080fe20000410000 */
[----:B------:R-:W-:-:S03]  /*31b0*/  FMUL.FTZ R91, R80, R91 ;  /* 0x0000005b505b7220 */ /* 0x000fc60000410000 */
[-C--:B------:R-:W-:Y:S01]  /*31c0*/  FFMA.FTZ R93, R80, R79.reuse, -R93 ;  /* 0x0000004f505d7223 */ /* 0x080fe2000001085d */
[----:B------:R-:W-:Y:S01]  /*31d0*/  FFMA.FTZ R10, R10, R79, R91 ;  /* 0x0000004f0a0a7223 */ /* 0x000fe2000001005b */
[-C--:B------:R-:W-:Y:S01]  /*31e0*/  FFMA.FTZ R38, R81, R78.reuse, -R38 ;  /* 0x0000004e51267223 */ /* 0x080fe20000010826 */
[----:B------:R-:W-:-:S03]  /*31f0*/  FFMA.FTZ R95, R92, R78, R95 ;  /* 0x0000004e5c5f7223 */ /* 0x000fc6000001005f */
[----:B------:R-:W-:Y:S02]  /*3200*/  F2FP.SATFINITE.E4M3.F32.PACK_AB_MERGE_C R10, R10, R93, R11 ;  /* 0x0000005d0a0a723e */ /* 0x000fe4000480700b */
[----:B------:R-:W-:-:S07]  /*3210*/  F2FP.SATFINITE.E4M3.F32.PACK_AB_MERGE_C R11, R95, R38, R39 ;  /* 0x000000265f0b723e */ /* 0x000fce0004807027 */
.L_x_339:
[----:B------:R-:W-:Y:S05]  /*3220*/  BSYNC B2 ;  /* 0x0000000000027941 */ /* 0x000fea0003800000 */
.L_x_338:
[----:B--2---:R1:W-:Y:S02]  /*3230*/  STG.E.128 desc[UR40][R32.64], R8 ;  /* 0x0000000820007986 */ /* 0x0043e4000c101d28 */
.L_x_337:
[----:B------:R-:W-:Y:S05]  /*3240*/  BSYNC B1 ;  /* 0x0000000000017941 */ /* 0x000fea0003800000 */
.L_x_336:
[----:B------:R-:W-:Y:S01]  /*3250*/  ISETP.NE.AND P4, PT, R31, RZ, PT ;  /* 0x000000ff1f00720c */ /* 0x000fe20003f85270 */
[----:B------:R-:W-:-:S12]  /*3260*/  BSSY B1, `(.L_x_340) ;  /* 0x0000070000017945 */ /* 0x000fd80003800000 */
[----:B------:R-:W-:Y:S05]  /*3270*/  @!P4 BRA `(.L_x_341) ;  /* 0x0000000400b8c947 */ /* 0x000fea0003800000 */
[----:B------:R-:W2:Y:S01]  /*3280*/  LDL R38, [R1+0x8] ;  /* 0x0000080001267983 */ /* 0x000ea20000100800 */
[----:B------:R-:W-:Y:S03]  /*3290*/  BSSY B2, `(.L_x_342) ;  /* 0x000006b000027945 */ /* 0x000fe60003800000 */
[----:B-1----:R1:W3:Y:S01]  /*32a0*/  LDS.128 R8, [R85+0x14800] ;  /* 0x0148000055087984 */ /* 0x0022e20000000c00 */
[----:B--2---:R-:W-:-:S13]  /*32b0*/  ISETP.GE.AND P4, PT, R38, R88, PT ;  /* 0x000000582600720c */ /* 0x004fda0003f86270 */
[----:B-1-3--:R-:W-:Y:S05]  /*32c0*/  @P4 BRA `(.L_x_343) ;  /* 0x00000004009c4947 */ /* 0x00afea0003800000 */
[----:B------:R-:W-:Y:S02]  /*32d0*/  SHF.R.U32.HI R41, RZ, 0x8, R35 ;  /* 0x00000008ff297819 */ /* 0x000fe40000011623 */
[----:B------:R-:W-:Y:S02]  /*32e0*/  SHF.R.U32.HI R36, RZ, 0x8, R37 ;  /* 0x00000008ff247819 */ /* 0x000fe40000011625 */
[----:B------:R-:W-:Y:S02]  /*32f0*/  LOP3.LUT R34, R35, 0xff0000ff, RZ, 0xc0, !PT ;  /* 0xff0000ff23227812 */ /* 0x000fe400078ec0ff */
[----:B------:R-:W-:Y:S01]  /*3300*/  SHF.R.U32.HI R39, RZ, 0x10, R35 ;  /* 0x00000010ff277819 */ /* 0x000fe20000011623 */
[----:B------:R-:W-:Y:S01]  /*3310*/  IMAD.SHL.U32 R35, R41, 0x100, RZ ;  /* 0x0000010029237824 */ /* 0x000fe200078e00ff */
[----:B------:R-:W-:Y:S02]  /*3320*/  LOP3.LUT R38, R37, 0xff0000ff, RZ, 0xc0, !PT ;  /* 0xff0000ff25267812 */ /* 0x000fe400078ec0ff */
[----:B------:R-:W-:Y:S01]  /*3330*/  SHF.R.U32.HI R40, RZ, 0x10, R37 ;  /* 0x00000010ff287819 */ /* 0x000fe20000011625 */
[----:B------:R-:W-:Y:S01]  /*3340*/  IMAD.SHL.U32 R37, R36, 0x100, RZ ;  /* 0x0000010024257824 */ /* 0x000fe200078e00ff */
[----:B------:R-:W-:Y:S01]  /*3350*/  LOP3.LUT R34, R34, 0xff00, R35, 0xf8, !PT ;  /* 0x0000ff0022227812 */ /* 0x000fe200078ef823 */
[----:B------:R-:W-:-:S02]  /*3360*/  IMAD.U32 R35, R39, 0x10000, RZ ;  /* 0x0001000027237824 */ /* 0x000fc400078e00ff */
[----:B------:R-:W-:Y:S01]  /*3370*/  IMAD.MOV.U32 R36, RZ, RZ, R8 ;  /* 0x000000ffff247224 */ /* 0x000fe200078e0008 */
[----:B------:R-:W-:Y:S01]  /*3380*/  LOP3.LUT R37, R38, 0xff00, R37, 0xf8, !PT ;  /* 0x0000ff0026257812 */ /* 0x000fe200078ef825 */
[----:B------:R-:W-:Y:S01]  /*3390*/  IMAD.U32 R40, R40, 0x10000, RZ ;  /* 0x0001000028287824 */ /* 0x000fe200078e00ff */
[----:B------:R-:W-:Y:S02]  /*33a0*/  F2FP.F16.E4M3.UNPACK_B R38, R45.H1 ;  /* 0x0000002dff26723e */ /* 0x000fe400030006ff */
[-C--:B------:R-:W-:Y:S02]  /*33b0*/  F2FP.F16.E4M3.UNPACK_B R8, R9.reuse ;  /* 0x00000009ff08723e */ /* 0x080fe400020006ff */
[----:B------:R-:W-:Y:S01]  /*33c0*/  LOP3.LUT R34, R34, 0xff0000, R35, 0xf8, !PT ;  /* 0x00ff000022227812 */ /* 0x000fe200078ef823 */
[----:B------:R-:W-:Y:S01]  /*33d0*/  HADD2.F32 R46, -RZ, R38.H0_H0 ;  /* 0x20000026ff2e7230 */ /* 0x000fe20000004100 */
[----:B------:R-:W-:Y:S01]  /*33e0*/  LOP3.LUT R35, R37, 0xff0000, R40, 0xf8, !PT ;  /* 0x00ff000025237812 */ /* 0x000fe200078ef828 */
[--C-:B------:R-:W-:Y:S01]  /*33f0*/  HADD2.F32 R37, -RZ, R8.reuse.H1_H1 ;  /* 0x30000008ff257230 */ /* 0x100fe20000004100 */
[----:B------:R-:W-:Y:S01]  /*3400*/  F2FP.F16.E4M3.UNPACK_B R40, R44.H1 ;  /* 0x0000002cff28723e */ /* 0x000fe200030006ff */
[----:B------:R-:W-:Y:S01]  /*3410*/  HADD2.F32 R8, -RZ, R8.H0_H0 ;  /* 0x20000008ff087230 */ /* 0x000fe20000004100 */
[----:B------:R-:W-:Y:S01]  /*3420*/  F2FP.F16.E4M3.UNPACK_B R9, R9.H1 ;  /* 0x00000009ff09723e */ /* 0x000fe200030006ff */
[----:B------:R-:W-:-:S02]  /*3430*/  HADD2.F32 R47, -RZ, R38.H1_H1 ;  /* 0x30000026ff2f7230 */ /* 0x000fc40000004100 */
[CC--:B------:R-:W-:Y:S01]  /*3440*/  FMUL.FTZ R79, R37.reuse, R46.reuse ;  /* 0x0000002e254f7220 */ /* 0x0c0fe20000410000 */
[--C-:B------:R-:W-:Y:S02]  /*3450*/  HADD2.F32 R41, -RZ, R40.reuse.H0_H0 ;  /* 0x20000028ff297230 */ /* 0x100fe40000004100 */
[C---:B------:R-:W-:Y:S01]  /*3460*/  FMUL.FTZ R46, R8.reuse, R46 ;  /* 0x0000002e082e7220 */ /* 0x040fe20000410000 */
[--C-:B------:R-:W-:Y:S01]  /*3470*/  HADD2.F32 R39, -RZ, R9.reuse.H1_H1 ;  /* 0x30000009ff277230 */ /* 0x100fe20000004100 */
[----:B------:R-:W-:Y:S01]  /*3480*/  F2FP.F16.E4M3.UNPACK_B R45, R45 ;  /* 0x0000002dff2d723e */ /* 0x000fe200020006ff */
[----:B------:R-:W-:Y:S02]  /*3490*/  HADD2.F32 R38, -RZ, R9.H0_H0 ;  /* 0x20000009ff267230 */ /* 0x000fe40000004100 */
[-C--:B------:R-:W-:Y:S01]  /*34a0*/  FFMA.FTZ R8, R8, R41.reuse, -R79 ;  /* 0x0000002908087223 */ /* 0x080fe2000001084f */
[----:B------:R-:W-:Y:S02]  /*34b0*/  HADD2.F32 R40, -RZ, R40.H1_H1 ;  /* 0x30000028ff287230 */ /* 0x000fe40000004100 */
[----:B------:R-:W-:Y:S01]  /*34c0*/  FFMA.FTZ R9, R37, R41, R46 ;  /* 0x0000002925097223 */ /* 0x000fe2000001002e */
[CC--:B------:R-:W-:Y:S01]  /*34d0*/  FMUL.FTZ R79, R39.reuse, R47.reuse ;  /* 0x0000002f274f7220 */ /* 0x0c0fe20000410000 */
[C---:B------:R-:W-:Y:S01]  /*34e0*/  FMUL.FTZ R78, R38.reuse, R47 ;  /* 0x0000002f264e7220 */ /* 0x040fe20000410000 */
[-C--:B------:R-:W-:Y:S01]  /*34f0*/  F2FP.F16.E4M3.UNPACK_B R37, R36.reuse.H1 ;  /* 0x00000024ff25723e */ /* 0x080fe200030006ff */
[----:B------:R-:W-:Y:S01]  /*3500*/  HADD2.F32 R41, -RZ, R45.H1_H1 ;  /* 0x3000002dff297230 */ /* 0x000fe20000004100 */
[----:B------:R-:W-:Y:S01]  /*3510*/  F2FP.F16.E4M3.UNPACK_B R36, R36 ;  /* 0x00000024ff24723e */ /* 0x000fe200020006ff */
[-C--:B------:R-:W-:Y:S01]  /*3520*/  FFMA.FTZ R79, R38, R40.reuse, -R79 ;  /* 0x00000028264f7223 */ /* 0x080fe2000001084f */
[----:B------:R-:W-:Y:S01]  /*3530*/  FFMA.FTZ R80, R39, R40, R78 ;  /* 0x0000002827507223 */ /* 0x000fe2000001004e */
[----:B------:R-:W-:Y:S01]  /*3540*/  F2FP.F16.E4M3.UNPACK_B R44, R44 ;  /* 0x0000002cff2c723e */ /* 0x000fe200020006ff */
[----:B------:R-:W-:-:S02]  /*3550*/  HADD2.F32 R40, -RZ, R37.H1_H1 ;  /* 0x30000025ff287230 */ /* 0x000fc40000004100 */
[----:B------:R-:W-:Y:S02]  /*3560*/  HADD2.F32 R39, -RZ, R37.H0_H0 ;  /* 0x20000025ff277230 */ /* 0x000fe40000004100 */
[----:B------:R-:W-:Y:S02]  /*3570*/  HADD2.F32 R45, -RZ, R45.H0_H0 ;  /* 0x2000002dff2d7230 */ /* 0x000fe40000004100 */
[-C--:B------:R-:W-:Y:S01]  /*3580*/  FMUL.FTZ R78, R40, R41.reuse ;  /* 0x00000029284e7220 */ /* 0x080fe20000410000 */
[--C-:B------:R-:W-:Y:S02]  /*3590*/  HADD2.F32 R38, -RZ, R36.reuse.H1_H1 ;  /* 0x30000024ff267230 */ /* 0x100fe40000004100 */
[----:B------:R-:W-:Y:S01]  /*35a0*/  FMUL.FTZ R41, R39, R41 ;  /* 0x0000002927297220 */ /* 0x000fe20000410000 */
[----:B------:R-:W-:Y:S02]  /*35b0*/  HADD2.F32 R37, -RZ, R36.H0_H0 ;  /* 0x20000024ff257230 */ /* 0x000fe40000004100 */
[----:B------:R-:W-:-:S02]  /*35c0*/  HADD2.F32 R36, -RZ, R44.H1_H1 ;  /* 0x3000002cff247230 */ /* 0x000fc40000004100 */
[-C--:B------:R-:W-:Y:S01]  /*35d0*/  FMUL.FTZ R46, R38, R45.reuse ;  /* 0x0000002d262e7220 */ /* 0x080fe20000410000 */
[----:B------:R-:W-:Y:S02]  /*35e0*/  HADD2.F32 R44, -RZ, R44.H0_H0 ;  /* 0x2000002cff2c7230 */ /* 0x000fe40000004100 */
[----:B------:R-:W-:Y:S01]  /*35f0*/  FMUL.FTZ R45, R37, R45 ;  /* 0x0000002d252d7220 */ /* 0x000fe20000410000 */
[-C--:B------:R-:W-:Y:S01]  /*3600*/  FFMA.FTZ R39, R39, R36.reuse, -R78 ;  /* 0x0000002427277223 */ /* 0x080fe2000001084e */
[----:B------:R-:W-:Y:S01]  /*3610*/  FFMA.FTZ R78, R40, R36, R41 ;  /* 0x00000024284e7223 */ /* 0x000fe20000010029 */
[-C--:B------:R-:W-:Y:S01]  /*3620*/  FFMA.FTZ R36, R37, R44.reuse, -R46 ;  /* 0x0000002c25247223 */ /* 0x080fe2000001082e */
[----:B------:R-:W-:Y:S01]  /*3630*/  FFMA.FTZ R37, R38, R44, R45 ;  /* 0x0000002c26257223 */ /* 0x000fe2000001002d */
[----:B------:R-:W-:Y:S02]  /*3640*/  F2FP.F16.E4M3.UNPACK_B R40, R11.H1 ;  /* 0x0000000bff28723e */ /* 0x000fe400030006ff */
[----:B------:R-:W-:-:S02]  /*3650*/  F2FP.SATFINITE.E4M3.F32.PACK_AB_MERGE_C R38, R80, R79, RZ ;  /* 0x0000004f5026723e */ /* 0x000fc400048070ff */
[-C--:B------:R-:W-:Y:S01]  /*3660*/  F2FP.F16.E4M3.UNPACK_B R80, R35.reuse.H1 ;  /* 0x00000023ff50723e */ /* 0x080fe200030006ff */
[--C-:B------:R-:W-:Y:S01]  /*3670*/  HADD2.F32 R44, -RZ, R40.reuse.H0_H0 ;  /* 0x20000028ff2c7230 */ /* 0x100fe20000004100 */
[----:B------:R-:W-:Y:S01]  /*3680*/  F2FP.F16.E4M3.UNPACK_B R41, R10.H1 ;  /* 0x0000000aff29723e */ /* 0x000fe200030006ff */
[----:B------:R-:W-:Y:S01]  /*3690*/  HADD2.F32 R45, -RZ, R40.H1_H1 ;  /* 0x30000028ff2d7230 */ /* 0x000fe20000004100 */
[----:B------:R-:W-:Y:S02]  /*36a0*/  F2FP.F16.E4M3.UNPACK_B R79, R35 ;  /* 0x00000023ff4f723e */ /* 0x000fe400020006ff */
[----:B------:R-:W-:Y:S01]  /*36b0*/  F2FP.SATFINITE.E4M3.F32.PACK_AB_MERGE_C R39, R78, R39, RZ ;  /* 0x000000274e27723e */ /* 0x000fe200048070ff */
[----:B------:R-:W-:Y:S01]  /*36c0*/  HADD2.F32 R78, -RZ, R80.H1_H1 ;  /* 0x30000050ff4e7230 */ /* 0x000fe20000004100 */
[-C--:B------:R-:W-:Y:S01]  /*36d0*/  F2FP.F16.E4M3.UNPACK_B R40, R34.reuse.H1 ;  /* 0x00000022ff28723e */ /* 0x080fe200030006ff */
[----:B------:R-:W-:Y:S01]  /*36e0*/  HADD2.F32 R35, -RZ, R41.H1_H1 ;  /* 0x30000029ff237230 */ /* 0x000fe20000004100 */
[----:B------:R-:W-:Y:S01]  /*36f0*/  F2FP.F16.E4M3.UNPACK_B R46, R34 ;  /* 0x00000022ff2e723e */ /* 0x000fe200020006ff */
[----:B------:R-:W-:-:S02]  /*3700*/  HADD2.F32 R90, -RZ, R79.H1_H1 ;  /* 0x3000004fff5a7230 */ /* 0x000fc40000004100 */
[-C--:B------:R-:W-:Y:S01]  /*3710*/  FMUL.FTZ R81, R45, R78.reuse ;  /* 0x0000004e2d517220 */ /* 0x080fe20000410000 */
[----:B------:R-:W-:Y:S02]  /*3720*/  HADD2.F32 R47, -RZ, R40.H1_H1 ;  /* 0x30000028ff2f7230 */ /* 0x000fe40000004100 */
[C---:B------:R-:W-:Y:S01]  /*3730*/  FMUL.FTZ R94, R44.reuse, R78 ;  /* 0x0000004e2c5e7220 */ /* 0x040fe20000410000 */
[----:B------:R-:W-:Y:S02]  /*3740*/  HADD2.F32 R41, -RZ, R41.H0_H0 ;  /* 0x20000029ff297230 */ /* 0x000fe40000004100 */
[----:B------:R-:W-:Y:S01]  /*3750*/  FMUL.FTZ R92, R35, R90 ;  /* 0x0000005a235c7220 */ /* 0x000fe20000410000 */
[----:B------:R-:W-:Y:S02]  /*3760*/  HADD2.F32 R78, -RZ, R46.H1_H1 ;  /* 0x3000002eff4e7230 */ /* 0x000fe40000004100 */
[----:B------:R-:W-:Y:S01]  /*3770*/  FFMA.FTZ R34, R44, R47, -R81 ;  /* 0x0000002f2c227223 */ /* 0x000fe20000010851 */
[----:B------:R-:W-:Y:S01]  /*3780*/  F2FP.F16.E4M3.UNPACK_B R10, R10 ;  /* 0x0000000aff0a723e */ /* 0x000fe200020006ff */
[----:B------:R-:W-:Y:S01]  /*3790*/  FMUL.FTZ R90, R41, R90 ;  /* 0x0000005a295a7220 */ /* 0x000fe20000410000 */
[----:B------:R-:W-:Y:S01]  /*37a0*/  F2FP.F16.E4M3.UNPACK_B R44, R11 ;  /* 0x0000000bff2c723e */ /* 0x000fe200020006ff */
[----:B------:R-:W-:Y:S01]  /*37b0*/  FFMA.FTZ R11, R45, R47, R94 ;  /* 0x0000002f2d0b7223 */ /* 0x000fe2000001005e */
[-C--:B------:R-:W-:Y:S01]  /*37c0*/  FFMA.FTZ R92, R41, R78.reuse, -R92 ;  /* 0x0000004e295c7223 */ /* 0x080fe2000001085c */
[----:B------:R-:W-:Y:S01]  /*37d0*/  FFMA.FTZ R45, R35, R78, R90 ;  /* 0x0000004e232d7223 */ /* 0x000fe2000001005a */
[----:B------:R-:W-:Y:S01]  /*37e0*/  HADD2.F32 R35, -RZ, R10.H0_H0 ;  /* 0x2000000aff237230 */ /* 0x000fe20000004100 */
[----:B------:R-:W-:Y:S01]  /*37f0*/  F2FP.SATFINITE.E4M3.F32.PACK_AB_MERGE_C R9, R9, R8, R38 ;  /* 0x000000080909723e */ /* 0x000fe20004807026 */
[----:B------:R-:W-:Y:S01]  /*3800*/  HADD2.F32 R41, -RZ, R44.H0_H0 ;  /* 0x2000002cff297230 */ /* 0x000fe20000004100 */
[----:B------:R-:W-:Y:S01]  /*3810*/  F2FP.SATFINITE.E4M3.F32.PACK_AB_MERGE_C R11, R11, R34, RZ ;  /* 0x000000220b0b723e */ /* 0x000fe200048070ff */
[----:B------:R-:W-:Y:S01]  /*3820*/  HADD2.F32 R10, -RZ, R10.H1_H1 ;  /* 0x3000000aff0a7230 */ /* 0x000fe20000004100 */
[----:B------:R-:W-:Y:S01]  /*3830*/  F2FP.SATFINITE.E4M3.F32.PACK_AB_MERGE_C R45, R45, R92, RZ ;  /* 0x0000005c2d2d723e */ /* 0x000fe200048070ff */
[----:B------:R-:W-:Y:S01]  /*3840*/  HADD2.F32 R79, -RZ, R79.H0_H0 ;  /* 0x2000004fff4f7230 */ /* 0x000fe20000004100 */
[----:B------:R-:W-:Y:S01]  /*3850*/  F2FP.SATFINITE.E4M3.F32.PACK_AB_MERGE_C R8, R37, R36, R39 ;  /* 0x000000242508723e */ /* 0x000fe20004807027 */
[----:B------:R-:W-:-:S02]  /*3860*/  HADD2.F32 R44, -RZ, R44.H1_H1 ;  /* 0x3000002cff2c7230 */ /* 0x000fc40000004100 */
[----:B------:R-:W-:Y:S02]  /*3870*/  HADD2.F32 R80, -RZ, R80.H0_H0 ;  /* 0x20000050ff507230 */ /* 0x000fe40000004100 */
[-C--:B------:R-:W-:Y:S01]  /*3880*/  FMUL.FTZ R78, R10, R79.reuse ;  /* 0x0000004f0a4e7220 */ /* 0x080fe20000410000 */
        /* <DEDUP_REMOVED lines=11> */
.L_x_343:
[----:B------:R-:W-:Y:S05]  /*3940*/  BSYNC B2 ;  /* 0x0000000000027941 */ /* 0x000fea0003800000 */
.L_x_342:
[----:B------:R2:W-:Y:S02]  /*3950*/  STG.E.128 desc[UR40][R32.64+0x20], R8 ;  /* 0x0000200820007986 */ /* 0x0005e4000c101d28 */
.L_x_341:
[----:B------:R-:W-:Y:S05]  /*3960*/  BSYNC B1 ;  /* 0x0000000000017941 */ /* 0x000fea0003800000 */
.L_x_340:
[----:B------:R-:W-:Y:S05]  /*3970*/  @P1 BRA `(.L_x_335) ;  /* 0x0000002800c01947 */ /* 0x000fea0003800000 */
[----:B------:R-:W3:Y:S01]  /*3980*/  LDL R34, [R1+0xc] ;  /* 0x00000c0001227983 */ /* 0x000ee20000100800 */
[----:B------:R-:W-:Y:S03]  /*3990*/  BSSY B1, `(.L_x_344) ;  /* 0x000006c000017945 */ /* 0x000fe60003800000 */
[----:B-12---:R1:W2:Y:S01]  /*39a0*/  LDS.128 R8, [R85+0x15800] ;  /* 0x0158000055087984 */ /* 0x0062a20000000c00 */
[----:B---3--:R-:W-:-:S13]  /*39b0*/  ISETP.GE.AND P4, PT, R34, R88, PT ;  /* 0x000000582200720c */ /* 0x008fda0003f86270 */
[----:B-12---:R-:W-:Y:S05]  /*39c0*/  @P4 BRA `(.L_x_345) ;  /* 0x0000000400a04947 */ /* 0x006fea0003800000 */
[--C-:B------:R-:W-:Y:S02]  /*39d0*/  SHF.R.U32.HI R38, RZ, 0x10, R13.reuse ;  /* 0x00000010ff267819 */ /* 0x100fe4000001160d */
[----:B------:R-:W-:Y:S02]  /*39e0*/  SHF.R.U32.HI R12, RZ, 0x8, R13 ;  /* 0x00000008ff0c7819 */ /* 0x000fe4000001160d */
[----:B------:R-:W-:Y:S02]  /*39f0*/  LOP3.LUT R35, R13, 0xff0000ff, RZ, 0xc0, !PT ;  /* 0xff0000ff0d237812 */ /* 0x000fe400078ec0ff */
[--C-:B------:R-:W-:Y:S01]  /*3a00*/  SHF.R.U32.HI R13, RZ, 0x8, R15.reuse ;  /* 0x00000008ff0d7819 */ /* 0x100fe2000001160f */
[----:B------:R-:W-:Y:S01]  /*3a10*/  IMAD.SHL.U32 R12, R12, 0x100, RZ ;  /* 0x000001000c0c7824 */ /* 0x000fe200078e00ff */
[----:B------:R-:W-:Y:S02]  /*3a20*/  SHF.R.U32.HI R37, RZ, 0x10, R15 ;  /* 0x00000010ff257819 */ /* 0x000fe4000001160f */
[----:B------:R-:W-:Y:S01]  /*3a30*/  LOP3.LUT R34, R15, 0xff0000ff, RZ, 0xc0, !PT ;  /* 0xff0000ff0f227812 */ /* 0x000fe200078ec0ff */
[----:B------:R-:W-:Y:S01]  /*3a40*/  IMAD.SHL.U32 R15, R13, 0x100, RZ ;  /* 0x000001000d0f7824 */ /* 0x000fe200078e00ff */
[----:B------:R-:W-:Y:S01]  /*3a50*/  MOV R14, R8 ;  /* 0x00000008000e7202 */ /* 0x000fe20000000f00 */
[----:B------:R-:W-:Y:S01]  /*3a60*/  IMAD.MOV.U32 R13, RZ, RZ, R9 ;  /* 0x000000ffff0d7224 */ /* 0x000fe200078e0009 */
[----:B------:R-:W-:Y:S01]  /*3a70*/  LOP3.LUT R12, R35, 0xff00, R12, 0xf8, !PT ;  /* 0x0000ff00230c7812 */ /* 0x000fe200078ef80c */
[----:B------:R-:W-:Y:S01]  /*3a80*/  IMAD.U32 R9, R38, 0x10000, RZ ;  /* 0x0001000026097824 */ /* 0x000fe200078e00ff */
[----:B------:R-:W-:Y:S01]  /*3a90*/  LOP3.LUT R36, R34, 0xff00, R15, 0xf8, !PT ;  /* 0x0000ff0022247812 */ /* 0x000fe200078ef80f */
[----:B------:R-:W-:Y:S01]  /*3aa0*/  IMAD.U32 R15, R37, 0x10000, RZ ;  /* 0x00010000250f7824 */ /* 0x000fe200078e00ff */
[----:B------:R-:W-:-:S02]  /*3ab0*/  F2FP.F16.E4M3.UNPACK_B R34, R43.H1 ;  /* 0x0000002bff22723e */ /* 0x000fc400030006ff */
        /* <DEDUP_REMOVED lines=8> */
[----:B------:R-:W-:Y:S02]  /*3b40*/  HADD2.F32 R39, -RZ, R34.H1_H1 ;  /* 0x30000022ff277230 */ /* 0x000fe40000004100 */
[----:B------:R-:W-:Y:S01]  /*3b50*/  FMUL.FTZ R41, R15, R38 ;  /* 0x000000260f297220 */ /* 0x000fe20000410000 */
[----:B------:R-:W-:-:S02]  /*3b60*/  HADD2.F32 R37, -RZ, R36.H0_H0 ;  /* 0x20000024ff257230 */ /* 0x000fc40000004100 */
        /* <DEDUP_REMOVED lines=15> */
[--C-:B------:R-:W-:Y:S01]  /*3c60*/  HADD2.F32 R36, -RZ, R15.reuse.H1_H1 ;  /* 0x3000000fff247230 */ /* 0x100fe20000004100 */
[----:B------:R-:W-:Y:S01]  /*3c70*/  F2FP.F16.E4M3.UNPACK_B R39, R9 ;  /* 0x00000009ff27723e */ /* 0x000fe200020006ff */
[----:B------:R-:W-:-:S02]  /*3c80*/  HADD2.F32 R35, -RZ, R15.H0_H0 ;  /* 0x2000000fff237230 */ /* 0x000fc40000004100 */
[----:B------:R-:W-:Y:S02]  /*3c90*/  HADD2.F32 R43, -RZ, R43.H0_H0 ;  /* 0x2000002bff2b7230 */ /* 0x000fe40000004100 */
[-C--:B------:R-:W-:Y:S01]  /*3ca0*/  FMUL.FTZ R40, R36, R37.reuse ;  /* 0x0000002524287220 */ /* 0x080fe20000410000 */
[--C-:B------:R-:W-:Y:S02]  /*3cb0*/  HADD2.F32 R34, -RZ, R14.reuse.H1_H1 ;  /* 0x3000000eff227230 */ /* 0x100fe40000004100 */
[----:B------:R-:W-:Y:S01]  /*3cc0*/  FMUL.FTZ R37, R35, R37 ;  /* 0x0000002523257220 */ /* 0x000fe20000410000 */
[----:B------:R-:W-:Y:S02]  /*3cd0*/  HADD2.F32 R15, -RZ, R14.H0_H0 ;  /* 0x2000000eff0f7230 */ /* 0x000fe40000004100 */
[--C-:B------:R-:W-:Y:S02]  /*3ce0*/  HADD2.F32 R14, -RZ, R42.reuse.H1_H1 ;  /* 0x3000002aff0e7230 */ /* 0x100fe40000004100 */
[----:B------:R-:W-:Y:S01]  /*3cf0*/  FMUL.FTZ R38, R34, R43 ;  /* 0x0000002b22267220 */ /* 0x000fe20000410000 */
[----:B------:R-:W-:-:S02]  /*3d00*/  HADD2.F32 R42, -RZ, R42.H0_H0 ;  /* 0x2000002aff2a7230 */ /* 0x000fc40000004100 */
[----:B------:R-:W-:Y:S01]  /*3d10*/  FMUL.FTZ R43, R15, R43 ;  /* 0x0000002b0f2b7220 */ /* 0x000fe20000410000 */
[-C--:B------:R-:W-:Y:S01]  /*3d20*/  FFMA.FTZ R35, R35, R14.reuse, -R40 ;  /* 0x0000000e23237223 */ /* 0x080fe20000010828 */
[----:B------:R-:W-:Y:S01]  /*3d30*/  FFMA.FTZ R36, R36, R14, R37 ;  /* 0x0000000e24247223 */ /* 0x000fe20000010025 */
[-C--:B------:R-:W-:Y:S01]  /*3d40*/  FFMA.FTZ R14, R15, R42.reuse, -R38 ;  /* 0x0000002a0f0e7223 */ /* 0x080fe20000010826 */
[----:B------:R-:W-:Y:S01]  /*3d50*/  FFMA.FTZ R15, R34, R42, R43 ;  /* 0x0000002a220f7223 */ /* 0x000fe2000001002b */
[----:B------:R-:W-:Y:S02]  /*3d60*/  F2FP.F16.E4M3.UNPACK_B R37, R11.H1 ;  /* 0x0000000bff25723e */ /* 0x000fe400030006ff */
[----:B------:R-:W-:Y:S02]  /*3d70*/  F2FP.F16.E4M3.UNPACK_B R43, R12.H1 ;  /* 0x0000000cff2b723e */ /* 0x000fe400030006ff */
[----:B------:R-:W-:Y:S01]  /*3d80*/  F2FP.SATFINITE.E4M3.F32.PACK_AB_MERGE_C R34, R44, R41, RZ ;  /* 0x000000292c22723e */ /* 0x000fe200048070ff */
[--C-:B------:R-:W-:Y:S01]  /*3d90*/  HADD2.F32 R38, -RZ, R37.reuse.H0_H0 ;  /* 0x20000025ff267230 */ /* 0x100fe20000004100 */
[----:B------:R-:W-:Y:S01]  /*3da0*/  F2FP.SATFINITE.E4M3.F32.PACK_AB_MERGE_C R35, R36, R35, RZ ;  /* 0x000000232423723e */ /* 0x000fe200048070ff */
[----:B------:R-:W-:Y:S01]  /*3db0*/  HADD2.F32 R37, -RZ, R37.H1_H1 ;  /* 0x30000025ff257230 */ /* 0x000fe20000004100 */
[----:B------:R-:W-:Y:S01]  /*3dc0*/  F2FP.F16.E4M3.UNPACK_B R40, R9.H1 ;  /* 0x00000009ff28723e */ /* 0x000fe200030006ff */
[--C-:B------:R-:W-:Y:S01]  /*3dd0*/  HADD2.F32 R44, -RZ, R43.reuse.H1_H1 ;  /* 0x3000002bff2c7230 */ /* 0x100fe20000004100 */
[----:B------:R-:W-:Y:S01]  /*3de0*/  F2FP.F16.E4M3.UNPACK_B R36, R10.H1 ;  /* 0x0000000aff24723e */ /* 0x000fe200030006ff */
[----:B------:R-:W-:Y:S01]  /*3df0*/  HADD2.F32 R43, -RZ, R43.H0_H0 ;  /* 0x2000002bff2b7230 */ /* 0x000fe20000004100 */
[----:B------:R-:W-:Y:S01]  /*3e00*/  F2FP.F16.E4M3.UNPACK_B R42, R12 ;  /* 0x0000000cff2a723e */ /* 0x000fe200020006ff */
[----:B------:R-:W-:-:S02]  /*3e10*/  HADD2.F32 R41, -RZ, R40.H1_H1 ;  /* 0x30000028ff297230 */ /* 0x000fc40000004100 */
[----:B------:R-:W-:Y:S01]  /*3e20*/  FMUL.FTZ R9, R37, R44 ;  /* 0x0000002c25097220 */ /* 0x000fe20000410000 */
[----:B------:R-:W-:Y:S01]  /*3e30*/  HADD2.F32 R12, -RZ, R36.H1_H1 ;  /* 0x30000024ff0c7230 */ /* 0x000fe20000004100 */
[----:B------:R-:W-:Y:S01]  /*3e40*/  F2FP.F16.E4M3.UNPACK_B R11, R11 ;  /* 0x0000000bff0b723e */ /* 0x000fe200020006ff */
[----:B------:R-:W-:Y:S02]  /*3e50*/  HADD2.F32 R45, -RZ, R42.H1_H1 ;  /* 0x3000002aff2d7230 */ /* 0x000fe40000004100 */
[----:B------:R-:W-:Y:S01]  /*3e60*/  FFMA.FTZ R46, R38, R41, -R9 ;  /* 0x00000029262e7223 */ /* 0x000fe20000010809 */
[----:B------:R-:W-:Y:S01]  /*3e70*/  HADD2.F32 R36, -RZ, R36.H0_H0 ;  /* 0x20000024ff247230 */ /* 0x000fe20000004100 */
[----:B------:R-:W-:Y:S01]  /*3e80*/  F2FP.F16.E4M3.UNPACK_B R10, R10 ;  /* 0x0000000aff0a723e */ /* 0x000fe200020006ff */
[----:B------:R-:W-:Y:S02]  /*3e90*/  HADD2.F32 R9, -RZ, R39.H1_H1 ;  /* 0x30000027ff097230 */ /* 0x000fe40000004100 */
[-C--:B------:R-:W-:Y:S01]  /*3ea0*/  FMUL.FTZ R47, R12, R45.reuse ;  /* 0x0000002d0c2f7220 */ /* 0x080fe20000410000 */
[----:B------:R-:W-:Y:S01]  /*3eb0*/  FMUL.FTZ R44, R38, R44 ;  /* 0x0000002c262c7220 */ /* 0x000fe20000410000 */
[----:B------:R-:W-:Y:S01]  /*3ec0*/  FMUL.FTZ R45, R36, R45 ;  /* 0x0000002d242d7220 */ /* 0x000fe20000410000 */
[----:B------:R-:W-:-:S02]  /*3ed0*/  HADD2.F32 R42, -RZ, R42.H0_H0 ;  /* 0x2000002aff2a7230 */ /* 0x000fc40000004100 */
[----:B------:R-:W-:Y:S01]  /*3ee0*/  FFMA.FTZ R47, R36, R9, -R47 ;  /* 0x00000009242f7223 */ /* 0x000fe2000001082f */
[----:B------:R-:W-:Y:S01]  /*3ef0*/  FFMA.FTZ R79, R37, R41, R44 ;  /* 0x00000029254f7223 */ /* 0x000fe2000001002c */
[----:B------:R-:W-:Y:S01]  /*3f00*/  FFMA.FTZ R38, R12, R9, R45 ;  /* 0x000000090c267223 */ /* 0x000fe2000001002d */
[--C-:B------:R-:W-:Y:S02]  /*3f10*/  HADD2.F32 R12, -RZ, R11.reuse.H0_H0 ;  /* 0x2000000bff0c7230 */ /* 0x100fe40000004100 */
[--C-:B------:R-:W-:Y:S01]  /*3f20*/  HADD2.F32 R9, -RZ, R10.reuse.H0_H0 ;  /* 0x2000000aff097230 */ /* 0x100fe20000004100 */
[----:B------:R-:W-:Y:S01]  /*3f30*/  F2FP.SATFINITE.E4M3.F32.PACK_AB_MERGE_C R46, R79, R46, RZ ;  /* 0x0000002e4f2e723e */ /* 0x000fe200048070ff */
[----:B------:R-:W-:Y:S02]  /*3f40*/  HADD2.F32 R11, -RZ, R11.H1_H1 ;  /* 0x3000000bff0b7230 */ /* 0x000fe40000004100 */
[----:B------:R-:W-:Y:S01]  /*3f50*/  FMUL.FTZ R44, R12, R43 ;  /* 0x0000002b0c2c7220 */ /* 0x000fe20000410000 */
[----:B------:R-:W-:-:S02]  /*3f60*/  HADD2.F32 R10, -RZ, R10.H1_H1 ;  /* 0x3000000aff0a7230 */ /* 0x000fc40000004100 */
[-C--:B------:R-:W-:Y:S01]  /*3f70*/  FMUL.FTZ R37, R9, R42.reuse ;  /* 0x0000002a09257220 */ /* 0x080fe20000410000 */
[----:B------:R-:W-:Y:S02]  /*3f80*/  HADD2.F32 R40, -RZ, R40.H0_H0 ;  /* 0x20000028ff287230 */ /* 0x000fe40000004100 */
[C---:B------:R-:W-:Y:S01]  /*3f90*/  FMUL.FTZ R41, R11.reuse, R43 ;  /* 0x0000002b0b297220 */ /* 0x040fe20000410000 */
[----:B------:R-:W-:Y:S02]  /*3fa0*/  HADD2.F32 R39, -RZ, R39.H0_H0 ;  /* 0x20000027ff277230 */ /* 0x000fe40000004100 */
[----:B------:R-:W-:Y:S01]  /*3fb0*/  FMUL.FTZ R36, R10, R42 ;  /* 0x0000002a0a247220 */ /* 0x000fe20000410000 */
[----:B------:R-:W-:Y:S01]  /*3fc0*/  F2FP.SATFINITE.E4M3.F32.PACK_AB_MERGE_C R38, R38, R47, RZ ;  /* 0x0000002f2626723e */ /* 0x000fe200048070ff */
[-C--:B------:R-:W-:Y:S01]  /*3fd0*/  FFMA.FTZ R41, R12, R40.reuse, -R41 ;  /* 0x000000280c297223 */ /* 0x080fe20000010829 */
[----:B------:R-:W-:Y:S01]  /*3fe0*/  FFMA.FTZ R44, R11, R40, R44 ;  /* 0x000000280b2c7223 */ /* 0x000fe2000001002c */
[-C--:B------:R-:W-:Y:S01]  /*3ff0*/  FFMA.FTZ R36, R9, R39.reuse, -R36 ;  /* 0x0000002709247223 */ /* 0x080fe20000010824 */
[----:B------:R-:W-:Y:S01]  /*4000*/  FFMA.FTZ R37, R10, R39, R37 ;  /* 0x000000270a257223 */ /* 0x000fe20000010025 */
[----:B------:R-:W-:-:S02]  /*4010*/  F2FP.SATFINITE.E4M3.F32.PACK_AB_MERGE_C R9, R13, R8, R34 ;  /* 0x000000080d09723e */ /* 0x000fc40004807022 */
[----:B------:R-:W-:Y:S02]  /*4020*/  F2FP.SATFINITE.E4M3.F32.PACK_AB_MERGE_C R8, R15, R14, R35 ;  /* 0x0000000e0f08723e */ /* 0x000fe40004807023 */
[----:B------:R-:W-:Y:S02]  /*4030*/  F2FP.SATFINITE.E4M3.F32.PACK_AB_MERGE_C R10, R37, R36, R38 ;  /* 0x00000024250a723e */ /* 0x000fe40004807026 */
[----:B------:R-:W-:-:S07]  /*4040*/  F2FP.SATFINITE.E4M3.F32.PACK_AB_MERGE_C R11, R44, R41, R46 ;  /* 0x000000292c0b723e */ /* 0x000fce000480702e */
.L_x_345:
[----:B------:R-:W-:Y:S05]  /*4050*/  BSYNC B1 ;  /* 0x0000000000017941 */ /* 0x000fea0003800000 */
.L_x_344:
[----:B------:R1:W-:Y:S01]  /*4060*/  STG.E.128 desc[UR40][R32.64+0x40], R8 ;  /* 0x0000400820007986 */ /* 0x0003e2000c101d28 */
[----:B------:R-:W-:Y:S05]  /*4070*/  BRA `(.L_x_335) ;  /* 0x0000002400007947 */ /* 0x000fea0003800000 */
.L_x_329:
[----:B------:R-:W-:Y:S01]  /*4080*/  ISETP.GE.AND P4, PT, R22, R86, PT ;  /* 0x000000561600720c */ /* 0x000fe20003f86270 */
[----:B------:R-:W-:Y:S01]  /*4090*/  BSSY B1, `(.L_x_346) ;  /* 0x000001a000017945 */ /* 0x000fe20003800000 */
[----:B------:R-:W-:Y:S02]  /*40a0*/  CS2R R10, SRZ ;  /* 0x00000000000a7805 */ /* 0x000fe4000001ff00 */
[----:B------:R-:W-:Y:S02]  /*40b0*/  CS2R R8, SRZ ;  /* 0x0000000000087805 */ /* 0x000fe4000001ff00 */
[----:B------:R-:W-:Y:S02]  /*40c0*/  CS2R R14, SRZ ;  /* 0x00000000000e7805 */ /* 0x000fe4000001ff00 */
[----:B------:R-:W-:Y:S02]  /*40d0*/  CS2R R12, SRZ ;  /* 0x00000000000c7805 */ /* 0x000fe4000001ff00 */
[----:B------:R-:W-:-:S02]  /*40e0*/  CS2R R34, SRZ ;  /* 0x0000000000227805 */ /* 0x000fc4000001ff00 */
[----:B------:R-:W-:Y:S02]  /*40f0*/  CS2R R32, SRZ ;  /* 0x0000000000207805 */ /* 0x000fe4000001ff00 */
[----:B------:R-:W-:Y:S02]  /*4100*/  CS2R R38, SRZ ;  /* 0x0000000000267805 */ /* 0x000fe4000001ff00 */
[----:B------:R-:W-:Y:S01]  /*4110*/  CS2R R36, SRZ ;  /* 0x0000000000247805 */ /* 0x000fe2000001ff00 */
[----:B------:R-:W-:Y:S06]  /*4120*/  @P4 BRA `(.L_x_347) ;  /* 0x0000000000404947 */ /* 0x000fec0003800000 */
[----:B------:R-:W-:Y:S02]  /*4130*/  ULDC.64 UR4, c[0x0][0x3e8] ;  /* 0x0000fa0000047ab9 */ /* 0x000fe40000000a00 */
[----:B------:R-:W-:-:S04]  /*4140*/  IADD3 R44, P3, P5, R54, UR4, R44 ;  /* 0x00000004362c7c10 */ /* 0x000fc8000fd7e02c */
[----:B------:R-:W-:Y:S01]  /*4150*/  IADD3.X R45, R21, UR5, R47, P3, P5 ;  /* 0x00000005152d7c10 */ /* 0x000fe20009fea42f */
[----:B------:R-:W-:Y:S02]  /*4160*/  ULDC.64 UR4, c[0x0][0x400] ;  /* 0x0001000000047ab9 */ /* 0x000fe40000000a00 */
[----:B------:R-:W-:-:S04]  /*4170*/  IADD3 R42, P3, P5, R50, UR4, R42 ;  /* 0x00000004322a7c10 */ /* 0x000fc8000fd7e02a */
[----:B------:R-:W-:Y:S02]  /*4180*/  IADD3.X R43, R5, UR5, R46, P3, P5 ;  /* 0x00000005052b7c10 */ /* 0x000fe40009fea42e */
[----:B------:R-:W-:Y:S02]  /*4190*/  ISETP.GE.AND P3, PT, R18, R88, PT ;  /* 0x000000581200720c */ /* 0x000fe40003f66270 */
[----:B------:R-:W-:Y:S02]  /*41a0*/  CS2R R10, SRZ ;  /* 0x00000000000a7805 */ /* 0x000fe4000001ff00 */
[----:B------:R-:W-:Y:S02]  /*41b0*/  CS2R R8, SRZ ;  /* 0x0000000000087805 */ /* 0x000fe4000001ff00 */
[----:B------:R-:W-:Y:S02]  /*41c0*/  CS2R R34, SRZ ;  /* 0x0000000000227805 */ /* 0x000fe4000001ff00 */
[----:B------:R-:W-:-:S05]  /*41d0*/  CS2R R32, SRZ ;  /* 0x0000000000207805 */ /* 0x000fca000001ff00 */
[----:B------:R0:W5:Y:S04]  /*41e0*/  @!P3 LDG.E.128 R12, desc[UR40][R44.64] ;  /* 0x000000282c0cb981 */ /* 0x000168000c1e1d00 */
[----:B------:R0:W5:Y:S01]  /*41f0*/  @!P3 LDG.E.128 R36, desc[UR40][R42.64] ;  /* 0x000000282a24b981 */ /* 0x000162000c1e1d00 */
[----:B------:R-:W-:-:S13]  /*4200*/  ISETP.GE.AND P3, PT, R83, R88, PT ;  /* 0x000000585300720c */ /* 0x000fda0003f66270 */
[----:B------:R0:W5:Y:S04]  /*4210*/  @!P3 LDG.E.128 R8, desc[UR40][R44.64+0x20] ;  /* 0x000020282c08b981 */ /* 0x000168000c1e1d00 */
[----:B------:R0:W5:Y:S02]  /*4220*/  @!P3 LDG.E.128 R32, desc[UR40][R42.64+0x20] ;  /* 0x000020282a20b981 */ /* 0x000164000c1e1d00 */
.L_x_347:
[----:B------:R-:W-:Y:S05]  /*4230*/  BSYNC B1 ;  /* 0x0000000000017941 */ /* 0x000fea0003800000 */
.L_x_346:
[----:B------:R-:W-:Y:S01]  /*4240*/  ISETP.NE.AND P3, PT, R155, 0x3, PT ;  /* 0x000000039b00780c */ /* 0x000fe20003f65270 */
[----:B-----5:R-:W-:Y:S02]  /*4250*/  IMAD.MOV.U32 R91, RZ, RZ, R10 ;  /* 0x000000ffff5b7224 */ /* 0x020fe400078e000a */
[----:B------:R-:W-:Y:S02]  /*4260*/  IMAD.MOV.U32 R90, RZ, RZ, R8 ;  /* 0x000000ffff5a7224 */ /* 0x000fe400078e0008 */
[----:B------:R-:W-:Y:S02]  /*4270*/  IMAD.MOV.U32 R99, RZ, RZ, R14 ;  /* 0x000000ffff637224 */ /* 0x000fe400078e000e */
[----:B------:R-:W-:Y:S02]  /*4280*/  IMAD.MOV.U32 R97, RZ, RZ, R12 ;  /* 0x000000ffff617224 */ /* 0x000fe400078e000c */
[----:B------:R-:W-:Y:S02]  /*4290*/  IMAD.MOV.U32 R92, RZ, RZ, R34 ;  /* 0x000000ffff5c7224 */ /* 0x000fe400078e0022 */
[----:B------:R-:W-:-:S02]  /*42a0*/  IMAD.MOV.U32 R93, RZ, RZ, R32 ;  /* 0x000000ffff5d7224 */ /* 0x000fc400078e0020 */
[----:B------:R-:W-:Y:S02]  /*42b0*/  IMAD.MOV.U32 R98, RZ, RZ, R38 ;  /* 0x000000ffff627224 */ /* 0x000fe400078e0026 */
[----:B------:R-:W-:Y:S01]  /*42c0*/  IMAD.MOV.U32 R100, RZ, RZ, R36 ;  /* 0x000000ffff647224 */ /* 0x000fe200078e0024 */
[----:B------:R-:W-:Y:S06]  /*42d0*/  @!P3 BRA `(.L_x_348) ;  /* 0x000000000004b947 */ /* 0x000fec0003800000 */
[----:B------:R-:W-:Y:S01]  /*42e0*/  BPT.TRAP 0x1 ;  /* 0x000000040000795c */ /* 0x000fe20000300000 */
.L_x_348:
[----:B------:R-:W-:Y:S01]  /*42f0*/  IMAD R84, R17, 0x8, R16 ;  /* 0x0000000811547824 */ /* 0x000fe200078e0210 */
[----:B------:R-:W-:Y:S01]  /*4300*/  SHF.L.U32 R87, R23, 0x1f, RZ ;  /* 0x0000001f17577819 */ /* 0x000fe200000006ff */
[----:B------:R-:W-:Y:S03]  /*4310*/  BSSY B1, `(.L_x_349) ;  /* 0x0000003000017945 */ /* 0x000fe60003800000 */
[----:B------:R-:W1:Y:S02]  /*4320*/  SYNCS.PHASECHK.TRANS64.TRYWAIT P5, [R84+URZ+0x19c90], R87 ;  /* 0x019c9057540075a7 */ /* 0x000e6400080a017f */
[----:B-1----:R-:W-:Y:S05]  /*4330*/  @!P5 BRA `(.L_x_350) ;  /* 0x0000016c00ccd947 */ /* 0x002fea0003800000 */
.L_x_580:
[----:B------:R-:W-:Y:S05]  /*4340*/  BSYNC B1 ;  /* 0x0000000000017941 */ /* 0x000fea0003800000 */
.L_x_349:
[----:B------:R-:W-:Y:S05]  /*4350*/  @P4 BRA `(.L_x_335) ;  /* 0x0000002000484947 */ /* 0x000fea0003800000 */
[----:B------:R-:W2:Y:S01]  /*4360*/  LDC R94, c[0x0][0x2f4] ;  /* 0x0000bd00ff5e7b82 */ /* 0x000ea20000000800 */
[----:B------:R-:W-:Y:S01]  /*4370*/  ISETP.NE.AND P4, PT, R62, RZ, PT ;  /* 0x000000ff3e00720c */ /* 0x000fe20003f85270 */
[----:B------:R-:W-:Y:S01]  /*4380*/  ULDC.64 UR4, c[0x0][0x300] ;  /* 0x0000c00000047ab9 */ /* 0x000fe20000000a00 */
[----:B0-----:R-:W-:Y:S01]  /*4390*/  SHF.R.S32.HI R42, RZ, 0x1f, R22 ;  /* 0x0000001fff2a7819 */ /* 0x001fe20000011416 */
[----:B------:R-:W-:Y:S01]  /*43a0*/  IMAD.MOV.U32 R80, RZ, RZ, R40 ;  /* 0x000000ffff507224 */ /* 0x000fe200078e0028 */
[----:B------:R-:W-:Y:S03]  /*43b0*/  BSSY B1, `(.L_x_351) ;  /* 0x00000fb000017945 */ /* 0x000fe60003800000 */
[----:B------:R-:W-:Y:S02]  /*43c0*/  IMAD R41, R42, UR4, RZ ;  /* 0x000000042a297c24 */ /* 0x000fe4000f8e02ff */
[----:B------:R-:W-:-:S04]  /*43d0*/  IMAD.WIDE.U32 R80, R22, UR4, R80 ;  /* 0x0000000416507c25 */ /* 0x000fc8000f8e0050 */
[----:B------:R-:W-:-:S04]  /*43e0*/  IMAD R41, R22, UR5, R41 ;  /* 0x0000000516297c24 */ /* 0x000fc8000f8e0229 */
[----:B------:R-:W-:Y:S02]  /*43f0*/  IMAD.IADD R95, R41, 0x1, R81 ;  /* 0x00000001295f7824 */ /* 0x000fe400078e0251 */
[----:B--2---:R-:W-:Y:S01]  /*4400*/  IMAD.IADD R96, R94, 0x1, -R63 ;  /* 0x000000015e607824 */ /* 0x004fe200078e0a3f */
[----:B------:R-:W-:Y:S06]  /*4410*/  @!P4 BRA `(.L_x_352) ;  /* 0x0000000c00d0c947 */ /* 0x000fec0003800000 */
[----:B------:R-:W2:Y:S01]  /*4420*/  LDL R42, [R1+0x10] ;  /* 0x00001000012a7983 */ /* 0x000ea20000100800 */
[----:B------:R-:W-:Y:S01]  /*4430*/  SEL R40, R63, R96, !P0 ;  /* 0x000000603f287207 */ /* 0x000fe20004000000 */
[----:B------:R-:W-:Y:S01]  /*4440*/  BSSY B2, `(.L_x_353) ;  /* 0x00000e5000027945 */ /* 0x000fe20003800000 */
[----:B------:R-:W-:Y:S02]  /*4450*/  SHF.R.U32.HI R43, RZ, 0x3, R157 ;  /* 0x00000003ff2b7819 */ /* 0x000fe4000001169d */
[----:B------:R-:W-:Y:S02]  /*4460*/  SHF.R.S32.HI R41, RZ, 0x1f, R40 ;  /* 0x0000001fff297819 */ /* 0x000fe40000011428 */
[----:B------:R-:W-:Y:S02]  /*4470*/  ISETP.GE.AND P4, PT, R18, R88, PT ;  /* 0x000000581200720c */ /* 0x000fe40003f86270 */
[----:B------:R-:W-:-:S04]  /*4480*/  LEA.HI R41, R41, R40, RZ, 0x5 ;  /* 0x0000002829297211 */ /* 0x000fc800078f28ff */
[----:B------:R-:W-:-:S04]  /*4490*/  SHF.R.S32.HI R40, RZ, 0x5, R41 ;  /* 0x00000005ff287819 */ /* 0x000fc80000011429 */
[----:B------:R-:W-:-:S04]  /*44a0*/  LEA.HI.SX32 R40, R75, R40, 0x1c ;  /* 0x000000284b287211 */ /* 0x000fc800078fe2ff */
[C---:B------:R-:W-:Y:S01]  /*44b0*/  LEA.HI R41, R40.reuse, R40, RZ, 0x1 ;  /* 0x0000002828297211 */ /* 0x040fe200078f08ff */
[----:B------:R-:W-:-:S04]  /*44c0*/  IMAD.SHL.U32 R101, R40, 0x10, RZ ;  /* 0x0000001028657824 */ /* 0x000fc800078e00ff */
[----:B------:R-:W-:Y:S01]  /*44d0*/  IMAD.SHL.U32 R41, R41, 0x800, RZ ;  /* 0x0000080029297824 */ /* 0x000fe200078e00ff */
[----:B------:R-:W-:-:S04]  /*44e0*/  LOP3.LUT R40, R157, 0x10, R101, 0xf8, !PT ;  /* 0x000000109d287812 */ /* 0x000fc800078ef865 */
[----:B------:R-:W-:Y:S02]  /*44f0*/  LOP3.LUT R41, R41, 0xfffff000, RZ, 0xc0, !PT ;  /* 0xfffff00029297812 */ /* 0x000fe400078ec0ff */
[----:B------:R-:W-:-:S04]  /*4500*/  LOP3.LUT R40, R40, R43, RZ, 0x3c, !PT ;  /* 0x0000002b28287212 */ /* 0x000fc800078e3cff */
[----:B--2---:R-:W-:Y:S01]  /*4510*/  IADD3 R40, R40, R41, R42 ;  /* 0x0000002928287210 */ /* 0x004fe20007ffe02a */
[----:B------:R-:W-:-:S04]  /*4520*/  IMAD R41, R17, 0x3000, R73 ;  /* 0x0000300011297824 */ /* 0x000fc800078e0249 */
[----:B------:R-:W-:Y:S02]  /*4530*/  IMAD R43, R17, 0x3000, R40 ;  /* 0x00003000112b7824 */ /* 0x000fe400078e0228 */
[C---:B------:R-:W-:Y:S02]  /*4540*/  IMAD.IADD R41, R16.reuse, 0x1, R41 ;  /* 0x0000000110297824 */ /* 0x040fe400078e0229 */
[----:B------:R-:W-:-:S04]  /*4550*/  IMAD.IADD R44, R16, 0x1, R43 ;  /* 0x00000001102c7824 */ /* 0x000fc800078e022b */
[----:B------:R-:W0:Y:S04]  /*4560*/  LDS.128 R40, [R41+0x13800] ;  /* 0x0138000029287984 */ /* 0x000e280000000c00 */
[----:B------:R-:W2:Y:S01]  /*4570*/  LDS.128 R44, [R44+0x13800] ;  /* 0x013800002c2c7984 */ /* 0x000ea20000000c00 */
[----:B------:R-:W-:Y:S05]  /*4580*/  @P4 BRA `(.L_x_354) ;  /* 0x0000000c00404947 */ /* 0x000fea0003800000 */
[----:B------:R-:W-:Y:S02]  /*4590*/  SHF.R.U32.HI R104, RZ, 0x8, R37 ;  /* 0x00000008ff687819 */ /* 0x000fe40000011625 */
[----:B------:R-:W-:Y:S02]  /*45a0*/  SHF.R.U32.HI R102, RZ, 0x8, R15 ;  /* 0x00000008ff667819 */ /* 0x000fe4000001160f */
[----:B------:R-:W-:Y:S01]  /*45b0*/  SHF.R.U32.HI R14, RZ, 0x8, R13 ;  /* 0x00000008ff0e7819 */ /* 0x000fe2000001160d */
[----:B------:R-:W-:Y:S01]  /*45c0*/  IMAD.SHL.U32 R104, R104, 0x100, RZ ;  /* 0x0000010068687824 */ /* 0x000fe200078e00ff */
[----:B------:R-:W-:Y:S02]  /*45d0*/  LOP3.LUT R105, R15, 0xff0000ff, RZ, 0xc0, !PT ;  /* 0xff0000ff0f697812 */ /* 0x000fe400078ec0ff */
[----:B------:R-:W-:Y:S01]  /*45e0*/  SHF.R.U32.HI R103, RZ, 0x10, R37 ;  /* 0x00000010ff677819 */ /* 0x000fe20000011625 */
[----:B------:R-:W-:Y:S01]  /*45f0*/  IMAD.SHL.U32 R107, R14, 0x100, RZ ;  /* 0x000001000e6b7824 */ /* 0x000fe200078e00ff */
[----:B------:R-:W-:-:S02]  /*4600*/  SHF.L.U32 R102, R102, 0x8, RZ ;  /* 0x0000000866667819 */ /* 0x000fc400000006ff */
[----:B------:R-:W-:Y:S02]  /*4610*/  SHF.R.U32.HI R12, RZ, 0x10, R13 ;  /* 0x00000010ff0c7819 */ /* 0x000fe4000001160d */
[----:B------:R-:W-:Y:S02]  /*4620*/  LOP3.LUT R38, R13, 0xff0000ff, RZ, 0xc0, !PT ;  /* 0xff0000ff0d267812 */ /* 0x000fe400078ec0ff */
[----:B------:R-:W-:Y:S02]  /*4630*/  LOP3.LUT R37, R37, 0xff0000ff, RZ, 0xc0, !PT ;  /* 0xff0000ff25257812 */ /* 0x000fe400078ec0ff */
[----:B------:R-:W-:Y:S02]  /*4640*/  SHF.R.U32.HI R13, RZ, 0x10, R15 ;  /* 0x00000010ff0d7819 */ /* 0x000fe4000001160f */
[--C-:B------:R-:W-:Y:S02]  /*4650*/  SHF.R.U32.HI R14, RZ, 0x10, R39.reuse ;  /* 0x00000010ff0e7819 */ /* 0x100fe40000011627 */
[----:B------:R-:W-:-:S02]  /*4660*/  SHF.R.U32.HI R15, RZ, 0x8, R39 ;  /* 0x00000008ff0f7819 */ /* 0x000fc40000011627 */
[----:B------:R-:W-:Y:S02]  /*4670*/  LOP3.LUT R36, R39, 0xff0000ff, RZ, 0xc0, !PT ;  /* 0xff0000ff27247812 */ /* 0x000fe400078ec0ff */
[----:B------:R-:W-:Y:S01]  /*4680*/  LOP3.LUT R39, R105, 0xff00, R102, 0xf8, !PT ;  /* 0x0000ff0069277812 */ /* 0x000fe200078ef866 */
[----:B------:R-:W-:Y:S01]  /*4690*/  IMAD.SHL.U32 R15, R15, 0x100, RZ ;  /* 0x000001000f0f7824 */ /* 0x000fe200078e00ff */
[----:B------:R-:W-:Y:S01]  /*46a0*/  LOP3.LUT R105, R37, 0xff00, R104, 0xf8, !PT ;  /* 0x0000ff0025697812 */ /* 0x000fe200078ef868 */
[----:B------:R-:W-:Y:S01]  /*46b0*/  IMAD.U32 R37, R12, 0x10000, RZ ;  /* 0x000100000c257824 */ /* 0x000fe200078e00ff */
[----:B------:R-:W-:Y:S01]  /*46c0*/  LOP3.LUT R38, R38, 0xff00, R107, 0xf8, !PT ;  /* 0x0000ff0026267812 */ /* 0x000fe200078ef86b */
[----:B------:R-:W-:Y:S01]  /*46d0*/  IMAD.U32 R12, R103, 0x10000, RZ ;  /* 0x00010000670c7824 */ /* 0x000fe200078e00ff */
[----:B--2---:R-:W-:Y:S02]  /*46e0*/  F2FP.F16.E4M3.UNPACK_B R103, R45 ;  /* 0x0000002dff67723e */ /* 0x004fe400020006ff */
[----:B------:R-:W-:-:S02]  /*46f0*/  LOP3.LUT R102, R38, 0xff0000, R37, 0xf8, !PT ;  /* 0x00ff000026667812 */ /* 0x000fc400078ef825 */
[----:B------:R-:W-:Y:S01]  /*4700*/  LOP3.LUT R12, R105, 0xff0000, R12, 0xf8, !PT ;  /* 0x00ff0000690c7812 */ /* 0x000fe200078ef80c */
[----:B------:R-:W-:Y:S01]  /*4710*/  HADD2.F32 R38, -RZ, R103.H0_H0 ;  /* 0x20000067ff267230 */ /* 0x000fe20000004100 */
[-C--:B0-----:R-:W-:Y:S02]  /*4720*/  F2FP.F16.E4M3.UNPACK_B R37, R41.reuse ;  /* 0x00000029ff25723e */ /* 0x081fe400020006ff */
[----:B------:R-:W-:Y:S02]  /*4730*/  F2FP.F16.E4M3.UNPACK_B R105, R12 ;  /* 0x0000000cff69723e */ /* 0x000fe400020006ff */
[-C--:B------:R-:W-:Y:S01]  /*4740*/  F2FP.F16.E4M3.UNPACK_B R106, R102.reuse ;  /* 0x00000066ff6a723e */ /* 0x080fe200020006ff */
[----:B------:R-:W-:Y:S01]  /*4750*/  HADD2.F32 R104, -RZ, R37.H0_H0 ;  /* 0x20000025ff687230 */ /* 0x000fe20000004100 */
[----:B------:R-:W-:Y:S01]  /*4760*/  F2FP.F16.E4M3.UNPACK_B R41, R41.H1 ;  /* 0x00000029ff29723e */ /* 0x000fe200030006ff */
[--C-:B------:R-:W-:Y:S01]  /*4770*/  HADD2.F32 R108, -RZ, R105.reuse.H0_H0 ;  /* 0x20000069ff6c7230 */ /* 0x100fe20000004100 */
[----:B------:R-:W-:Y:S01]  /*4780*/  F2FP.F16.E4M3.UNPACK_B R102, R102.H1 ;  /* 0x00000066ff66723e */ /* 0x000fe200030006ff */
[----:B------:R-:W-:Y:S01]  /*4790*/  HADD2.F32 R107, -RZ, R106.H0_H0 ;  /* 0x2000006aff6b7230 */ /* 0x000fe20000004100 */
[----:B------:R-:W-:Y:S01]  /*47a0*/  LOP3.LUT R36, R36, 0xff00, R15, 0xf8, !PT ;  /* 0x0000ff0024247812 */ /* 0x000fe200078ef80f */
[----:B------:R-:W-:-:S02]  /*47b0*/  HADD2.F32 R105, -RZ, R105.H1_H1 ;  /* 0x30000069ff697230 */ /* 0x000fc40000004100 */
[-C--:B------:R-:W-:Y:S01]  /*47c0*/  FMUL.FTZ R109, R38, R108.reuse ;  /* 0x0000006c266d7220 */ /* 0x080fe20000410000 */
[C---:B------:R-:W-:Y:S01]  /*47d0*/  FMUL.FTZ R108, R104.reuse, R108 ;  /* 0x0000006c686c7220 */ /* 0x040fe20000410000 */
[----:B------:R-:W-:Y:S02]  /*47e0*/  HADD2.F32 R37, -RZ, R37.H1_H1 ;  /* 0x30000025ff257230 */ /* 0x000fe40000004100 */
[-C--:B------:R-:W-:Y:S01]  /*47f0*/  FFMA.FTZ R104, R104, R107.reuse, -R109 ;  /* 0x0000006b68687223 */ /* 0x080fe2000001086d */
[----:B------:R-:W-:Y:S01]  /*4800*/  FFMA.FTZ R38, R38, R107, R108 ;  /* 0x0000006b26267223 */ /* 0x000fe2000001006c */
[----:B------:R-:W-:Y:S02]  /*4810*/  HADD2.F32 R107, -RZ, R103.H1_H1 ;  /* 0x30000067ff6b7230 */ /* 0x000fe40000004100 */
[----:B------:R-:W-:Y:S02]  /*4820*/  HADD2.F32 R106, -RZ, R106.H1_H1 ;  /* 0x3000006aff6a7230 */ /* 0x000fe40000004100 */
[----:B------:R-:W-:-:S02]  /*4830*/  IMAD.MOV.U32 R15, RZ, RZ, R47 ;  /* 0x000000ffff0f7224 */ /* 0x000fc400078e002f */
[-C--:B------:R-:W-:Y:S01]  /*4840*/  FMUL.FTZ R103, R107, R105.reuse ;  /* 0x000000696b677220 */ /* 0x080fe20000410000 */
[----:B------:R-:W-:-:S03]  /*4850*/  FMUL.FTZ R105, R37, R105 ;  /* 0x0000006925697220 */ /* 0x000fc60000410000 */
[-C--:B------:R-:W-:Y:S01]  /*4860*/  FFMA.FTZ R103, R37, R106.reuse, -R103 ;  /* 0x0000006a25677223 */ /* 0x080fe20000010867 */
[----:B------:R-:W-:Y:S01]  /*4870*/  FFMA.FTZ R37, R107, R106, R105 ;  /* 0x0000006a6b257223 */ /* 0x000fe20000010069 */
[----:B------:R-:W-:Y:S01]  /*4880*/  F2FP.F16.E4M3.UNPACK_B R105, R45.H1 ;  /* 0x0000002dff69723e */ /* 0x000fe200030006ff */
[----:B------:R-:W-:Y:S01]  /*4890*/  HADD2.F32 R45, -RZ, R41.H0_H0 ;  /* 0x20000029ff2d7230 */ /* 0x000fe20000004100 */
[----:B------:R-:W-:Y:S01]  /*48a0*/  F2FP.F16.E4M3.UNPACK_B R106, R12.H1 ;  /* 0x0000000cff6a723e */ /* 0x000fe200030006ff */
[----:B------:R-:W-:Y:S02]  /*48b0*/  HADD2.F32 R107, -RZ, R102.H0_H0 ;  /* 0x20000066ff6b7230 */ /* 0x000fe40000004100 */
[----:B------:R-:W-:Y:S02]  /*48c0*/  HADD2.F32 R12, -RZ, R105.H0_H0 ;  /* 0x20000069ff0c7230 */ /* 0x000fe40000004100 */
[--C-:B------:R-:W-:Y:S02]  /*48d0*/  HADD2.F32 R108, -RZ, R106.reuse.H0_H0 ;  /* 0x2000006aff6c7230 */ /* 0x100fe40000004100 */
[----:B------:R-:W-:-:S02]  /*48e0*/  HADD2.F32 R106, -RZ, R106.H1_H1 ;  /* 0x3000006aff6a7230 */ /* 0x000fc40000004100 */
[----:B------:R-:W-:Y:S02]  /*48f0*/  HADD2.F32 R41, -RZ, R41.H1_H1 ;  /* 0x30000029ff297230 */ /* 0x000fe40000004100 */
[CC--:B------:R-:W-:Y:S01]  /*4900*/  FMUL.FTZ R109, R12.reuse, R108.reuse ;  /* 0x0000006c0c6d7220 */ /* 0x0c0fe20000410000 */
[C---:B------:R-:W-:Y:S01]  /*4910*/  FMUL.FTZ R108, R45.reuse, R108 ;  /* 0x0000006c2d6c7220 */ /* 0x040fe20000410000 */
[----:B------:R-:W-:Y:S02]  /*4920*/  HADD2.F32 R102, -RZ, R102.H1_H1 ;  /* 0x30000066ff667230 */ /* 0x000fe40000004100 */
[-C--:B------:R-:W-:Y:S01]  /*4930*/  FFMA.FTZ R45, R45, R107.reuse, -R109 ;  /* 0x0000006b2d2d7223 */ /* 0x080fe2000001086d */
[----:B------:R-:W-:Y:S01]  /*4940*/  FFMA.FTZ R12, R12, R107, R108 ;  /* 0x0000006b0c0c7223 */ /* 0x000fe2000001006c */
[----:B------:R-:W-:-:S05]  /*4950*/  HADD2.F32 R107, -RZ, R105.H1_H1 ;  /* 0x30000069ff6b7230 */ /* 0x000fca0000004100 */
[-C--:B------:R-:W-:Y:S01]  /*4960*/  FMUL.FTZ R105, R107, R106.reuse ;  /* 0x0000006a6b697220 */ /* 0x080fe20000410000 */
[----:B------:R-:W-:-:S03]  /*4970*/  FMUL.FTZ R106, R41, R106 ;  /* 0x0000006a296a7220 */ /* 0x000fc60000410000 */
[-C--:B------:R-:W-:Y:S01]  /*4980*/  FFMA.FTZ R105, R41, R102.reuse, -R105 ;  /* 0x0000006629697223 */ /* 0x080fe20000010869 */
[----:B------:R-:W-:Y:S01]  /*4990*/  FFMA.FTZ R102, R107, R102, R106 ;  /* 0x000000666b667223 */ /* 0x000fe2000001006a */
[----:B------:R-:W-:Y:S02]  /*49a0*/  IMAD.U32 R106, R13, 0x10000, RZ ;  /* 0x000100000d6a7824 */ /* 0x000fe400078e00ff */
[----:B------:R-:W-:Y:S01]  /*49b0*/  IMAD.U32 R13, R14, 0x10000, RZ ;  /* 0x000100000e0d7824 */ /* 0x000fe200078e00ff */
[----:B------:R-:W-:Y:S02]  /*49c0*/  F2FP.SATFINITE.E4M3.F32.PACK_AB_MERGE_C R45, R105, R45, RZ ;  /* 0x0000002d692d723e */ /* 0x000fe400048070ff */
[----:B------:R-:W-:Y:S02]  /*49d0*/  LOP3.LUT R14, R39, 0xff0000, R106, 0xf8, !PT ;  /* 0x00ff0000270e7812 */ /* 0x000fe400078ef86a */
[----:B------:R-:W-:Y:S02]  /*49e0*/  LOP3.LUT R13, R36, 0xff0000, R13, 0xf8, !PT ;  /* 0x00ff0000240d7812 */ /* 0x000fe400078ef80d */
[----:B------:R-:W-:-:S02]  /*49f0*/  F2FP.F16.E4M3.UNPACK_B R36, R15 ;  /* 0x0000000fff24723e */ /* 0x000fc400020006ff */
[----:B------:R-:W-:Y:S02]  /*4a00*/  F2FP.F16.E4M3.UNPACK_B R47, R13 ;  /* 0x0000000dff2f723e */ /* 0x000fe400020006ff */
[----:B------:R-:W-:Y:S01]  /*4a10*/  F2FP.F16.E4M3.UNPACK_B R39, R43 ;  /* 0x0000002bff27723e */ /* 0x000fe200020006ff */
[----:B------:R-:W-:Y:S01]  /*4a20*/  HADD2.F32 R107, -RZ, R36.H0_H0 ;  /* 0x20000024ff6b7230 */ /* 0x000fe20000004100 */
[----:B------:R-:W-:Y:S01]  /*4a30*/  F2FP.F16.E4M3.UNPACK_B R106, R14 ;  /* 0x0000000eff6a723e */ /* 0x000fe200020006ff */
[----:B------:R-:W-:Y:S01]  /*4a40*/  HADD2.F32 R41, -RZ, R47.H0_H0 ;  /* 0x2000002fff297230 */ /* 0x000fe20000004100 */
[----:B------:R-:W-:Y:S01]  /*4a50*/  F2FP.F16.E4M3.UNPACK_B R15, R15.H1 ;  /* 0x0000000fff0f723e */ /* 0x000fe200030006ff */
[----:B------:R-:W-:Y:S01]  /*4a60*/  HADD2.F32 R109, -RZ, R39.H0_H0 ;  /* 0x20000027ff6d7230 */ /* 0x000fe20000004100 */
[----:B------:R-:W-:Y:S01]  /*4a70*/  F2FP.F16.E4M3.UNPACK_B R13, R13.H1 ;  /* 0x0000000dff0d723e */ /* 0x000fe200030006ff */
[----:B------:R-:W-:Y:S02]  /*4a80*/  HADD2.F32 R108, -RZ, R106.H0_H0 ;  /* 0x2000006aff6c7230 */ /* 0x000fe40000004100 */
[----:B------:R-:W-:Y:S01]  /*4a90*/  FMUL.FTZ R110, R107, R41 ;  /* 0x000000296b6e7220 */ /* 0x000fe20000410000 */
[----:B------:R-:W-:-:S02]  /*4aa0*/  HADD2.F32 R36, -RZ, R36.H1_H1 ;  /* 0x30000024ff247230 */ /* 0x000fc40000004100 */
[C---:B------:R-:W-:Y:S01]  /*4ab0*/  FMUL.FTZ R41, R109.reuse, R41 ;  /* 0x000000296d297220 */ /* 0x040fe20000410000 */
[----:B------:R-:W-:Y:S02]  /*4ac0*/  HADD2.F32 R47, -RZ, R47.H1_H1 ;  /* 0x3000002fff2f7230 */ /* 0x000fe40000004100 */
[-C--:B------:R-:W-:Y:S01]  /*4ad0*/  FFMA.FTZ R110, R109, R108.reuse, -R110 ;  /* 0x0000006c6d6e7223 */ /* 0x080fe2000001086e */
[----:B------:R-:W-:Y:S02]  /*4ae0*/  HADD2.F32 R106, -RZ, R106.H1_H1 ;  /* 0x3000006aff6a7230 */ /* 0x000fe40000004100 */
[----:B------:R-:W-:Y:S01]  /*4af0*/  FFMA.FTZ R107, R107, R108, R41 ;  /* 0x0000006c6b6b7223 */ /* 0x000fe20000010029 */
[----:B------:R-:W-:Y:S02]  /*4b00*/  HADD2.F32 R41, -RZ, R39.H1_H1 ;  /* 0x30000027ff297230 */ /* 0x000fe40000004100 */
[-C--:B------:R-:W-:Y:S01]  /*4b10*/  FMUL.FTZ R39, R36, R47.reuse ;  /* 0x0000002f24277220 */ /* 0x080fe20000410000 */
[----:B------:R-:W-:Y:S01]  /*4b20*/  F2FP.F16.E4M3.UNPACK_B R14, R14.H1 ;  /* 0x0000000eff0e723e */ /* 0x000fe200030006ff */
[--C-:B------:R-:W-:Y:S01]  /*4b30*/  HADD2.F32 R108, -RZ, R13.reuse.H0_H0 ;  /* 0x2000000dff6c7230 */ /* 0x100fe20000004100 */
[----:B------:R-:W-:Y:S01]  /*4b40*/  F2FP.SATFINITE.E4M3.F32.PACK_AB_MERGE_C R103, R103, R104, R45 ;  /* 0x000000686767723e */ /* 0x000fe2000480702d */
[C---:B------:R-:W-:Y:S01]  /*4b50*/  FFMA.FTZ R39, R41.reuse, R106, -R39 ;  /* 0x0000006a29277223 */ /* 0x040fe20000010827 */
[----:B------:R-:W-:Y:S01]  /*4b60*/  FMUL.FTZ R41, R41, R47 ;  /* 0x0000002f29297220 */ /* 0x000fe20000410000 */
[----:B------:R-:W-:Y:S01]  /*4b70*/  HADD2.F32 R47, -RZ, R14.H0_H0 ;  /* 0x2000000eff2f7230 */ /* 0x000fe20000004100 */
[----:B------:R-:W-:Y:S01]  /*4b80*/  F2FP.F16.E4M3.UNPACK_B R45, R97.H1 ;  /* 0x00000061ff2d723e */ /* 0x000fe200030006ff */
[----:B------:R-:W-:-:S02]  /*4b90*/  HADD2.F32 R13, -RZ, R13.H1_H1 ;  /* 0x3000000dff0d7230 */ /* 0x000fc40000004100 */
[----:B------:R-:W-:Y:S01]  /*4ba0*/  FFMA.FTZ R36, R36, R106, R41 ;  /* 0x0000006a24247223 */ /* 0x000fe20000010029 */
[----:B------:R-:W-:Y:S01]  /*4bb0*/  F2FP.F16.E4M3.UNPACK_B R41, R43.H1 ;  /* 0x0000002bff29723e */ /* 0x000fe200030006ff */
[--C-:B------:R-:W-:Y:S01]  /*4bc0*/  HADD2.F32 R43, -RZ, R15.reuse.H0_H0 ;  /* 0x2000000fff2b7230 */ /* 0x100fe20000004100 */
[----:B------:R-:W-:Y:S01]  /*4bd0*/  F2FP.SATFINITE.E4M3.F32.PACK_AB_MERGE_C R12, R102, R12, RZ ;  /* 0x0000000c660c723e */ /* 0x000fe200048070ff */
[----:B------:R-:W-:Y:S01]  /*4be0*/  HADD2.F32 R15, -RZ, R15.H1_H1 ;  /* 0x3000000fff0f7230 */ /* 0x000fe20000004100 */
[----:B------:R-:W-:Y:S01]  /*4bf0*/  F2FP.F16.E4M3.UNPACK_B R97, R97 ;  /* 0x00000061ff61723e */ /* 0x000fe200020006ff */
[--C-:B------:R-:W-:Y:S02]  /*4c00*/  HADD2.F32 R106, -RZ, R41.reuse.H0_H0 ;  /* 0x20000029ff6a7230 */ /* 0x100fe40000004100 */
[----:B------:R-:W-:Y:S01]  /*4c10*/  FMUL.FTZ R109, R43, R108 ;  /* 0x0000006c2b6d7220 */ /* 0x000fe20000410000 */
[----:B------:R-:W-:Y:S02]  /*4c20*/  HADD2.F32 R41, -RZ, R41.H1_H1 ;  /* 0x30000029ff297230 */ /* 0x000fe40000004100 */
[----:B------:R-:W-:-:S02]  /*4c30*/  HADD2.F32 R14, -RZ, R14.H1_H1 ;  /* 0x3000000eff0e7230 */ /* 0x000fc40000004100 */
[CC--:B------:R-:W-:Y:S01]  /*4c40*/  FFMA.FTZ R109, R106.reuse, R47.reuse, -R109 ;  /* 0x0000002f6a6d7223 */ /* 0x0c0fe2000001086d */
[----:B------:R-:W-:Y:S01]  /*4c50*/  FMUL.FTZ R106, R106, R108 ;  /* 0x0000006c6a6a7220 */ /* 0x000fe20000410000 */
[--C-:B------:R-:W-:Y:S02]  /*4c60*/  HADD2.F32 R102, -RZ, R45.reuse.H0_H0 ;  /* 0x2000002dff667230 */ /* 0x100fe40000004100 */
[----:B------:R-:W-:Y:S02]  /*4c70*/  HADD2.F32 R45, -RZ, R45.H1_H1 ;  /* 0x3000002dff2d7230 */ /* 0x000fe40000004100 */
[----:B------:R-:W-:Y:S01]  /*4c80*/  FFMA.FTZ R106, R43, R47, R106 ;  /* 0x0000002f2b6a7223 */ /* 0x000fe2000001006a */
[-C--:B------:R-:W-:Y:S01]  /*4c90*/  FMUL.FTZ R43, R15, R13.reuse ;  /* 0x0000000d0f2b7220 */ /* 0x080fe20000410000 */
[----:B------:R-:W-:-:S03]  /*4ca0*/  FMUL.FTZ R13, R41, R13 ;  /* 0x0000000d290d7220 */ /* 0x000fc60000410000 */
[-C--:B------:R-:W-:Y:S01]  /*4cb0*/  FFMA.FTZ R43, R41, R14.reuse, -R43 ;  /* 0x0000000e292b7223 */ /* 0x080fe2000001082b */
[----:B------:R-:W-:Y:S01]  /*4cc0*/  FFMA.FTZ R14, R15, R14, R13 ;  /* 0x0000000e0f0e7223 */ /* 0x000fe2000001000d */
[----:B------:R-:W-:Y:S01]  /*4cd0*/  IMAD.MOV.U32 R13, RZ, RZ, R40 ;  /* 0x000000ffff0d7224 */ /* 0x000fe200078e0028 */
[----:B------:R-:W-:Y:S02]  /*4ce0*/  F2FP.F16.E4M3.UNPACK_B R15, R100.H1 ;  /* 0x00000064ff0f723e */ /* 0x000fe400030006ff */
[----:B------:R-:W-:Y:S02]  /*4cf0*/  F2FP.F16.E4M3.UNPACK_B R40, R44.H1 ;  /* 0x0000002cff28723e */ /* 0x000fe400030006ff */
[-C--:B------:R-:W-:Y:S01]  /*4d00*/  F2FP.F16.E4M3.UNPACK_B R41, R13.reuse.H1 ;  /* 0x0000000dff29723e */ /* 0x080fe200030006ff */
[----:B------:R-:W-:Y:S01]  /*4d10*/  HADD2.F32 R104, -RZ, R15.H0_H0 ;  /* 0x2000000fff687230 */ /* 0x000fe20000004100 */
[----:B------:R-:W-:Y:S01]  /*4d20*/  F2FP.F16.E4M3.UNPACK_B R100, R100 ;  /* 0x00000064ff64723e */ /* 0x000fe200020006ff */
[----:B------:R-:W-:Y:S01]  /*4d30*/  HADD2.F32 R47, -RZ, R40.H0_H0 ;  /* 0x20000028ff2f7230 */ /* 0x000fe20000004100 */
[----:B------:R-:W-:Y:S01]  /*4d40*/  F2FP.F16.E4M3.UNPACK_B R44, R44 ;  /* 0x0000002cff2c723e */ /* 0x000fe200020006ff */
[----:B------:R-:W-:Y:S01]  /*4d50*/  HADD2.F32 R105, -RZ, R41.H0_H0 ;  /* 0x20000029ff697230 */ /* 0x000fe20000004100 */
[----:B------:R-:W-:Y:S01]  /*4d60*/  F2FP.F16.E4M3.UNPACK_B R13, R13 ;  /* 0x0000000dff0d723e */ /* 0x000fe200020006ff */
[----:B------:R-:W-:-:S02]  /*4d70*/  HADD2.F32 R15, -RZ, R15.H1_H1 ;  /* 0x3000000fff0f7230 */ /* 0x000fc40000004100 */
[-C--:B------:R-:W-:Y:S01]  /*4d80*/  FMUL.FTZ R108, R47, R104.reuse ;  /* 0x000000682f6c7220 */ /* 0x080fe20000410000 */
[----:B------:R-:W-:Y:S02]  /*4d90*/  HADD2.F32 R41, -RZ, R41.H1_H1 ;  /* 0x30000029ff297230 */ /* 0x000fe40000004100 */
[----:B------:R-:W-:Y:S01]  /*4da0*/  FMUL.FTZ R104, R105, R104 ;  /* 0x0000006869687220 */ /* 0x000fe20000410000 */
[----:B------:R-:W-:Y:S01]  /*4db0*/  F2FP.SATFINITE.E4M3.F32.PACK_AB_MERGE_C R43, R43, R109, RZ ;  /* 0x0000006d2b2b723e */ /* 0x000fe200048070ff */
[----:B------:R-:W-:Y:S01]  /*4dc0*/  FFMA.FTZ R108, R105, R102, -R108 ;  /* 0x00000066696c7223 */ /* 0x000fe2000001086c */
[----:B------:R-:W-:Y:S01]  /*4dd0*/  F2FP.SATFINITE.E4M3.F32.PACK_AB_MERGE_C R14, R14, R106, RZ ;  /* 0x0000006a0e0e723e */ /* 0x000fe200048070ff */
[----:B------:R-:W-:Y:S01]  /*4de0*/  FFMA.FTZ R104, R47, R102, R104 ;  /* 0x000000662f687223 */ /* 0x000fe20000010068 */
[----:B------:R-:W-:Y:S01]  /*4df0*/  HADD2.F32 R47, -RZ, R40.H1_H1 ;  /* 0x30000028ff2f7230 */ /* 0x000fe20000004100 */
[----:B------:R-:W-:Y:S01]  /*4e00*/  F2FP.SATFINITE.E4M3.F32.PACK_AB_MERGE_C R43, R39, R110, R43 ;  /* 0x0000006e272b723e */ /* 0x000fe2000480702b */
[----:B------:R-:W-:-:S02]  /*4e10*/  HADD2.F32 R102, -RZ, R13.H0_H0 ;  /* 0x2000000dff667230 */ /* 0x000fc40000004100 */
[----:B------:R-:W-:Y:S02]  /*4e20*/  HADD2.F32 R13, -RZ, R13.H1_H1 ;  /* 0x3000000dff0d7230 */ /* 0x000fe40000004100 */
[-C--:B------:R-:W-:Y:S01]  /*4e30*/  FMUL.FTZ R40, R47, R15.reuse ;  /* 0x0000000f2f287220 */ /* 0x080fe20000410000 */
[----:B------:R-:W-:-:S03]  /*4e40*/  FMUL.FTZ R15, R41, R15 ;  /* 0x0000000f290f7220 */ /* 0x000fc60000410000 */
[-C--:B------:R-:W-:Y:S01]  /*4e50*/  FFMA.FTZ R40, R41, R45.reuse, -R40 ;  /* 0x0000002d29287223 */ /* 0x080fe20000010828 */
[----:B------:R-:W-:Y:S01]  /*4e60*/  FFMA.FTZ R15, R47, R45, R15 ;  /* 0x0000002d2f0f7223 */ /* 0x000fe2000001000f */
[----:B------:R-:W-:Y:S02]  /*4e70*/  HADD2.F32 R47, -RZ, R100.H0_H0 ;  /* 0x20000064ff2f7230 */ /* 0x000fe40000004100 */
[----:B------:R-:W-:Y:S01]  /*4e80*/  HADD2.F32 R41, -RZ, R44.H0_H0 ;  /* 0x2000002cff297230 */ /* 0x000fe20000004100 */
[----:B------:R-:W-:Y:S01]  /*4e90*/  F2FP.SATFINITE.E4M3.F32.PACK_AB_MERGE_C R40, R40, R108, RZ ;  /* 0x0000006c2828723e */ /* 0x000fe200048070ff */
[--C-:B------:R-:W-:Y:S01]  /*4ea0*/  HADD2.F32 R45, -RZ, R97.reuse.H0_H0 ;  /* 0x20000061ff2d7230 */ /* 0x100fe20000004100 */
[----:B------:R-:W-:Y:S01]  /*4eb0*/  F2FP.SATFINITE.E4M3.F32.PACK_AB_MERGE_C R104, R15, R104, RZ ;  /* 0x000000680f68723e */ /* 0x000fe200048070ff */
[----:B------:R-:W-:Y:S02]  /*4ec0*/  HADD2.F32 R100, -RZ, R100.H1_H1 ;  /* 0x30000064ff647230 */ /* 0x000fe40000004100 */
[-C--:B------:R-:W-:Y:S01]  /*4ed0*/  FMUL.FTZ R105, R41, R47.reuse ;  /* 0x0000002f29697220 */ /* 0x080fe20000410000 */
[----:B------:R-:W-:Y:S01]  /*4ee0*/  FMUL.FTZ R47, R102, R47 ;  /* 0x0000002f662f7220 */ /* 0x000fe20000410000 */
[----:B------:R-:W-:Y:S01]  /*4ef0*/  HADD2.F32 R44, -RZ, R44.H1_H1 ;  /* 0x3000002cff2c7230 */ /* 0x000fe20000004100 */
[----:B------:R-:W-:Y:S01]  /*4f00*/  F2FP.F16.E4M3.UNPACK_B R15, R98.H1 ;  /* 0x00000062ff0f723e */ /* 0x000fe200030006ff */
[----:B------:R-:W-:-:S02]  /*4f10*/  HADD2.F32 R97, -RZ, R97.H1_H1 ;  /* 0x30000061ff617230 */ /* 0x000fc40000004100 */
[-C--:B------:R-:W-:Y:S01]  /*4f20*/  FFMA.FTZ R47, R41, R45.reuse, R47 ;  /* 0x0000002d292f7223 */ /* 0x080fe2000001002f */
[----:B------:R-:W-:Y:S01]  /*4f30*/  FFMA.FTZ R105, R102, R45, -R105 ;  /* 0x0000002d66697223 */ /* 0x000fe20000010869 */
[CC--:B------:R-:W-:Y:S01]  /*4f40*/  FMUL.FTZ R41, R44.reuse, R100.reuse ;  /* 0x000000642c297220 */ /* 0x0c0fe20000410000 */
[C---:B------:R-:W-:Y:S01]  /*4f50*/  FMUL.FTZ R100, R13.reuse, R100 ;  /* 0x000000640d647220 */ /* 0x040fe20000410000 */
[----:B------:R-:W-:Y:S01]  /*4f60*/  F2FP.F16.E4M3.UNPACK_B R45, R46.H1 ;  /* 0x0000002eff2d723e */ /* 0x000fe200030006ff */
[----:B------:R-:W-:Y:S02]  /*4f70*/  HADD2.F32 R111, -RZ, R15.H0_H0 ;  /* 0x2000000fff6f7230 */ /* 0x000fe40000004100 */
[-C--:B------:R-:W-:Y:S01]  /*4f80*/  FFMA.FTZ R41, R13, R97.reuse, -R41 ;  /* 0x000000610d297223 */ /* 0x080fe20000010829 */
[----:B------:R-:W-:Y:S01]  /*4f90*/  FFMA.FTZ R13, R44, R97, R100 ;  /* 0x000000612c0d7223 */ /* 0x000fe20000010064 */
[----:B------:R-:W-:Y:S01]  /*4fa0*/  F2FP.F16.E4M3.UNPACK_B R44, R42.H1 ;  /* 0x0000002aff2c723e */ /* 0x000fe200030006ff */
[----:B------:R-:W-:Y:S01]  /*4fb0*/  HADD2.F32 R97, -RZ, R45.H0_H0 ;  /* 0x2000002dff617230 */ /* 0x000fe20000004100 */
[----:B------:R-:W-:Y:S01]  /*4fc0*/  F2FP.F16.E4M3.UNPACK_B R100, R99.H1 ;  /* 0x00000063ff64723e */ /* 0x000fe200030006ff */
[----:B------:R-:W-:Y:S01]  /*4fd0*/  HADD2.F32 R15, -RZ, R15.H1_H1 ;  /* 0x3000000fff0f7230 */ /* 0x000fe20000004100 */
[----:B------:R-:W-:Y:S01]  /*4fe0*/  F2FP.F16.E4M3.UNPACK_B R98, R98 ;  /* 0x00000062ff62723e */ /* 0x000fe200020006ff */
[----:B------:R-:W-:-:S02]  /*4ff0*/  HADD2.F32 R102, -RZ, R44.H0_H0 ;  /* 0x2000002cff667230 */ /* 0x000fc40000004100 */
[CC--:B------:R-:W-:Y:S01]  /*5000*/  FMUL.FTZ R109, R97.reuse, R111.reuse ;  /* 0x0000006f616d7220 */ /* 0x0c0fe20000410000 */
[----:B------:R-:W-:Y:S01]  /*5010*/  HADD2.F32 R108, -RZ, R100.H0_H0 ;  /* 0x20000064ff6c7230 */ /* 0x000fe20000004100 */
[----:B------:R-:W-:Y:S01]  /*5020*/  F2FP.F16.E4M3.UNPACK_B R46, R46 ;  /* 0x0000002eff2e723e */ /* 0x000fe200020006ff */
[----:B------:R-:W-:Y:S02]  /*5030*/  HADD2.F32 R45, -RZ, R45.H1_H1 ;  /* 0x3000002dff2d7230 */ /* 0x000fe40000004100 */
[----:B------:R-:W-:Y:S01]  /*5040*/  FMUL.FTZ R111, R102, R111 ;  /* 0x0000006f666f7220 */ /* 0x000fe20000410000 */
[----:B------:R-:W-:Y:S01]  /*5050*/  HADD2.F32 R44, -RZ, R44.H1_H1 ;  /* 0x3000002cff2c7230 */ /* 0x000fe20000004100 */
[----:B------:R-:W-:Y:S01]  /*5060*/  F2FP.F16.E4M3.UNPACK_B R42, R42 ;  /* 0x0000002aff2a723e */ /* 0x000fe200020006ff */
[----:B------:R-:W-:Y:S02]  /*5070*/  HADD2.F32 R100, -RZ, R100.H1_H1 ;  /* 0x30000064ff647230 */ /* 0x000fe40000004100 */
[-C--:B------:R-:W-:Y:S01]  /*5080*/  FFMA.FTZ R111, R97, R108.reuse, R111 ;  /* 0x0000006c616f7223 */ /* 0x080fe2000001006f */
[CC--:B------:R-:W-:Y:S01]  /*5090*/  FMUL.FTZ R97, R45.reuse, R15.reuse ;  /* 0x0000000f2d617220 */ /* 0x0c0fe20000410000 */
[----:B------:R-:W-:Y:S01]  /*50a0*/  FMUL.FTZ R15, R44, R15 ;  /* 0x0000000f2c0f7220 */ /* 0x000fe20000410000 */
[----:B------:R-:W-:Y:S01]  /*50b0*/  FFMA.FTZ R109, R102, R108, -R109 ;  /* 0x0000006c666d7223 */ /* 0x000fe2000001086d */
[----:B------:R-:W-:Y:S01]  /*50c0*/  F2FP.F16.E4M3.UNPACK_B R99, R99 ;  /* 0x00000063ff63723e */ /* 0x000fe200020006ff */
[-C--:B------:R-:W-:Y:S01]  /*50d0*/  FFMA.FTZ R44, R44, R100.reuse, -R97 ;  /* 0x000000642c2c7223 */ /* 0x080fe20000010861 */
[----:B------:R-:W-:Y:S01]  /*50e0*/  FFMA.FTZ R15, R45, R100, R15 ;  /* 0x000000642d0f7223 */ /* 0x000fe2000001000f */
[----:B------:R-:W-:Y:S01]  /*50f0*/  HADD2.F32 R108, -RZ, R98.H0_H0 ;  /* 0x20000062ff6c7230 */ /* 0x000fe20000004100 */
[----:B------:R-:W-:Y:S01]  /*5100*/  F2FP.SATFINITE.E4M3.F32.PACK_AB_MERGE_C R13, R13, R47, R104 ;  /* 0x0000002f0d0d723e */ /* 0x000fe20004807068 */
[----:B------:R-:W-:Y:S01]  /*5110*/  HADD2.F32 R45, -RZ, R46.H0_H0 ;  /* 0x2000002eff2d7230 */ /* 0x000fe20000004100 */
[----:B------:R-:W-:Y:S01]  /*5120*/  F2FP.SATFINITE.E4M3.F32.PACK_AB_MERGE_C R44, R44, R109, RZ ;  /* 0x0000006d2c2c723e */ /* 0x000fe200048070ff */
[----:B------:R-:W-:Y:S01]  /*5130*/  HADD2.F32 R100, -RZ, R42.H0_H0 ;  /* 0x2000002aff647230 */ /* 0x000fe20000004100 */
[----:B------:R-:W-:Y:S01]  /*5140*/  F2FP.SATFINITE.E4M3.F32.PACK_AB_MERGE_C R15, R15, R111, RZ ;  /* 0x0000006f0f0f723e */ /* 0x000fe200048070ff */
[----:B------:R-:W-:-:S02]  /*5150*/  HADD2.F32 R97, -RZ, R99.H0_H0 ;  /* 0x20000063ff617230 */ /* 0x000fc40000004100 */
[CC--:B------:R-:W-:Y:S01]  /*5160*/  FMUL.FTZ R102, R45.reuse, R108.reuse ;  /* 0x0000006c2d667220 */ /* 0x0c0fe20000410000 */
[----:B------:R-:W-:Y:S02]  /*5170*/  HADD2.F32 R98, -RZ, R98.H1_H1 ;  /* 0x30000062ff627230 */ /* 0x000fe40000004100 */
[C---:B------:R-:W-:Y:S01]  /*5180*/  FMUL.FTZ R108, R100.reuse, R108 ;  /* 0x0000006c646c7220 */ /* 0x040fe20000410000 */
[----:B------:R-:W-:Y:S02]  /*5190*/  HADD2.F32 R46, -RZ, R46.H1_H1 ;  /* 0x3000002eff2e7230 */ /* 0x000fe40000004100 */
[-C--:B------:R-:W-:Y:S01]  /*51a0*/  FFMA.FTZ R102, R100, R97.reuse, -R102 ;  /* 0x0000006164667223 */ /* 0x080fe20000010866 */
[----:B------:R-:W-:Y:S02]  /*51b0*/  HADD2.F32 R42, -RZ, R42.H1_H1 ;  /* 0x3000002aff2a7230 */ /* 0x000fe40000004100 */
[----:B------:R-:W-:Y:S01]  /*51c0*/  FFMA.FTZ R108, R45, R97, R108 ;  /* 0x000000612d6c7223 */ /* 0x000fe2000001006c */
[----:B------:R-:W-:-:S02]  /*51d0*/  HADD2.F32 R99, -RZ, R99.H1_H1 ;  /* 0x30000063ff637230 */ /* 0x000fc40000004100 */
[-C--:B------:R-:W-:Y:S01]  /*51e0*/  FMUL.FTZ R45, R46, R98.reuse ;  /* 0x000000622e2d7220 */ /* 0x080fe20000410000 */
[----:B------:R-:W-:Y:S01]  /*51f0*/  F2FP.SATFINITE.E4M3.F32.PACK_AB_MERGE_C R40, R41, R105, R40 ;  /* 0x000000692928723e */ /* 0x000fe20004807028 */
[----:B------:R-:W-:Y:S01]  /*5200*/  FMUL.FTZ R98, R42, R98 ;  /* 0x000000622a627220 */ /* 0x000fe20000410000 */
[----:B------:R-:W-:Y:S01]  /*5210*/  F2FP.SATFINITE.E4M3.F32.PACK_AB_MERGE_C R47, R36, R107, R14 ;  /* 0x0000006b242f723e */ /* 0x000fe2000480700e */
[-C--:B------:R-:W-:Y:S01]  /*5220*/  FFMA.FTZ R45, R42, R99.reuse, -R45 ;  /* 0x000000632a2d7223 */ /* 0x080fe2000001082d */
[----:B------:R-:W-:Y:S02]  /*5230*/  IMAD.MOV.U32 R41, RZ, RZ, R103 ;  /* 0x000000ffff297224 */ /* 0x000fe400078e0067 */
[----:B------:R-:W-:Y:S02]  /*5240*/  FFMA.FTZ R99, R46, R99, R98 ;  /* 0x000000632e637223 */ /* 0x000fe40000010062 */
[----:B------:R-:W-:Y:S01]  /*5250*/  F2FP.SATFINITE.E4M3.F32.PACK_AB_MERGE_C R42, R45, R102, R44 ;  /* 0x000000662d2a723e */ /* 0x000fe2000480702c */
[----:B------:R-:W-:-:S02]  /*5260*/  IMAD.MOV.U32 R44, RZ, RZ, R13 ;  /* 0x000000ffff2c7224 */ /* 0x000fc400078e000d */
[----:B------:R-:W-:Y:S02]  /*5270*/  F2FP.SATFINITE.E4M3.F32.PACK_AB_MERGE_C R46, R99, R108, R15 ;  /* 0x0000006c632e723e */ /* 0x000fe4000480700f */
[----:B------:R-:W-:-:S07]  /*5280*/  F2FP.SATFINITE.E4M3.F32.PACK_AB_MERGE_C R45, R37, R38, R12 ;  /* 0x00000026252d723e */ /* 0x000fce000480700c */
.L_x_354:
[----:B------:R-:W-:Y:S05]  /*5290*/  BSYNC B2 ;  /* 0x0000000000027941 */ /* 0x000fea0003800000 */
.L_x_353:
[----:B------:R-:W-:-:S04]  /*52a0*/  IADD3 R13, P4, P5, R60, R80, R20 ;  /* 0x000000503c0d7210 */ /* 0x000fc80007d9e014 */
[----:B------:R-:W-:Y:S02]  /*52b0*/  IADD3.X R14, R77, R95, R4, P4, P5 ;  /* 0x0000005f4d0e7210 */ /* 0x000fe400027ea404 */
[----:B------:R-:W-:-:S13]  /*52c0*/  ISETP.GE.AND P4, PT, R101, R94, PT ;  /* 0x0000005e6500720c */ /* 0x000fda0003f86270 */
[--C-:B------:R-:W-:Y:S02]  /*52d0*/  @!P4 SHF.R.S32.HI R12, RZ, 0x1f, R101.reuse ;  /* 0x0000001fff0cc819 */ /* 0x100fe40000011465 */
[----:B------:R-:W-:-:S04]  /*52e0*/  @!P4 IADD3 R15, P5, P6, R60, R80, R101 ;  /* 0x000000503c0fc210 */ /* 0x000fc80007ebe065 */
[----:B------:R-:W-:Y:S02]  /*52f0*/  @!P4 IADD3.X R36, R77, R95, R12, P5, P6 ;  /* 0x0000005f4d24c210 */ /* 0x000fe40002fec40c */
[----:B------:R-:W-:-:S05]  /*5300*/  IADD3 R12, P5, R13, R78, RZ ;  /* 0x0000004e0d0c7210 */ /* 0x000fca0007fbe0ff */
[----:B------:R-:W-:Y:S01]  /*5310*/  IMAD.X R13, R14, 0x1, R79, P5 ;  /* 0x000000010e0d7824 */ /* 0x000fe200028e064f */
[----:B------:R-:W-:-:S04]  /*5320*/  @!P4 IADD3 R14, P5, R15, R78, RZ ;  /* 0x0000004e0f0ec210 */ /* 0x000fc80007fbe0ff */
[----:B0-----:R0:W-:Y:S01]  /*5330*/  STG.E.128 desc[UR40][R12.64], R40 ;  /* 0x000000280c007986 */ /* 0x0011e2000c101d28 */
[----:B------:R-:W-:-:S05]  /*5340*/  @!P4 IMAD.X R15, R36, 0x1, R79, P5 ;  /* 0x00000001240fc824 */ /* 0x000fca00028e064f */
[----:B--2---:R0:W-:Y:S03]  /*5350*/  @!P4 STG.E.128 desc[UR40][R14.64], R44 ;  /* 0x0000002c0e00c986 */ /* 0x0041e6000c101d28 */
.L_x_352:
[----:B------:R-:W-:Y:S05]  /*5360*/  BSYNC B1 ;  /* 0x0000000000017941 */ /* 0x000fea0003800000 */
.L_x_351:
[----:B------:R-:W-:-:S13]  /*5370*/  ISETP.NE.AND P4, PT, R31, RZ, PT ;  /* 0x000000ff1f00720c */ /* 0x000fda0003f85270 */
[----:B------:R-:W-:Y:S05]  /*5380*/  @!P4 BRA `(.L_x_335) ;  /* 0x00000010003cc947 */ /* 0x000fea0003800000 */
[----:B0-----:R-:W2:Y:S04]  /*5390*/  LDL R12, [R1+0x14] ;  /* 0x00001400010c7983 */ /* 0x001ea80000100800 */
[----:B------:R-:W3:Y:S01]  /*53a0*/  LDL R13, [R1+0x10] ;  /* 0x00001000010d7983 */ /* 0x000ee20000100800 */
[----:B------:R-:W-:Y:S02]  /*53b0*/  SHF.R.U32.HI R36, RZ, 0x3, R157 ;  /* 0x00000003ff247819 */ /* 0x000fe4000001169d */
[----:B------:R-:W-:-:S04]  /*53c0*/  IADD3 R41, P4, P5, R60, R80, R7 ;  /* 0x000000503c297210 */ /* 0x000fc80007d9e007 */
[----:B------:R-:W-:Y:S02]  /*53d0*/  IADD3.X R14, R77, R95, R3, P4, P5 ;  /* 0x0000005f4d0e7210 */ /* 0x000fe400027ea403 */
[----:B------:R-:W-:-:S05]  /*53e0*/  IADD3 R40, P4, R41, R78, RZ ;  /* 0x0000004e29287210 */ /* 0x000fca0007f9e0ff */
[----:B------:R-:W-:Y:S01]  /*53f0*/  IMAD.X R41, R14, 0x1, R79, P4 ;  /* 0x000000010e297824 */ /* 0x000fe200020e064f */
[----:B------:R-:W-:Y:S01]  /*5400*/  ISETP.GE.AND P4, PT, R83, R88, PT ;  /* 0x000000585300720c */ /* 0x000fe20003f86270 */
[----:B------:R-:W-:Y:S01]  /*5410*/  BSSY B1, `(.L_x_355) ;  /* 0x00000e7000017945 */ /* 0x000fe20003800000 */
[----:B--2---:R-:W-:-:S04]  /*5420*/  LOP3.LUT P6, RZ, R12, 0x1, RZ, 0xc0, !PT ;  /* 0x000000010cff7812 */ /* 0x004fc800078cc0ff */
[----:B------:R-:W-:Y:S01]  /*5430*/  SEL R96, R63, R96, !P6 ;  /* 0x000000603f607207 */ /* 0x000fe20007000000 */
[----:B---3--:R-:W-:-:S03]  /*5440*/  IMAD.MOV.U32 R15, RZ, RZ, R13 ;  /* 0x000000ffff0f7224 */ /* 0x008fc600078e000d */
[----:B------:R-:W-:-:S04]  /*5450*/  SHF.R.S32.HI R13, RZ, 0x1f, R96 ;  /* 0x0000001fff0d7819 */ /* 0x000fc80000011460 */
        /* <DEDUP_REMOVED lines=9> */
[----:B------:R-:W-:Y:S01]  /*54f0*/  IADD3 R12, R12, R13, R15 ;  /* 0x0000000d0c0c7210 */ /* 0x000fe20007ffe00f */
[----:B------:R-:W-:-:S04]  /*5500*/  IMAD R13, R17, 0x3000, R72 ;  /* 0x00003000110d7824 */ /* 0x000fc800078e0248 */
[----:B------:R-:W-:Y:S02]  /*5510*/  IMAD R15, R17, 0x3000, R12 ;  /* 0x00003000110f7824 */ /* 0x000fe400078e020c */
[C---:B------:R-:W-:Y:S02]  /*5520*/  IMAD.IADD R13, R16.reuse, 0x1, R13 ;  /* 0x00000001100d7824 */ /* 0x040fe400078e020d */
[----:B------:R-:W-:-:S04]  /*5530*/  IMAD.IADD R36, R16, 0x1, R15 ;  /* 0x0000000110247824 */ /* 0x000fc800078e020f */
[----:B------:R-:W0:Y:S04]  /*5540*/  LDS.128 R12, [R13+0x13800] ;  /* 0x013800000d0c7984 */ /* 0x000e280000000c00 */
[----:B------:R-:W2:Y:S01]  /*5550*/  LDS.128 R36, [R36+0x13800] ;  /* 0x0138000024247984 */ /* 0x000ea20000000c00 */
[----:B------:R-:W-:Y:S05]  /*5560*/  @P4 BRA `(.L_x_356) ;  /* 0x0000000c00444947 */ /* 0x000fea0003800000 */
[----:B0-----:R-:W-:Y:S01]  /*5570*/  IMAD.MOV.U32 R32, RZ, RZ, R12 ;  /* 0x000000ffff207224 */ /* 0x001fe200078e000c */
[----:B------:R-:W-:Y:S02]  /*5580*/  F2FP.F16.E4M3.UNPACK_B R44, R93.H1 ;  /* 0x0000005dff2c723e */ /* 0x000fe400030006ff */
[----:B--2---:R-:W-:Y:S02]  /*5590*/  F2FP.F16.E4M3.UNPACK_B R10, R36.H1 ;  /* 0x00000024ff0a723e */ /* 0x004fe400030006ff */
[----:B------:R-:W-:Y:S01]  /*55a0*/  F2FP.F16.E4M3.UNPACK_B R12, R32.H1 ;  /* 0x00000020ff0c723e */ /* 0x000fe200030006ff */
[----:B------:R-:W-:Y:S01]  /*55b0*/  HADD2.F32 R45, -RZ, R44.H0_H0 ;  /* 0x2000002cff2d7230 */ /* 0x000fe20000004100 */
[----:B------:R-:W-:Y:S01]  /*55c0*/  F2FP.F16.E4M3.UNPACK_B R43, R90.H1 ;  /* 0x0000005aff2b723e */ /* 0x000fe200030006ff */
[----:B------:R-:W-:Y:S01]  /*55d0*/  HADD2.F32 R34, -RZ, R10.H0_H0 ;  /* 0x2000000aff227230 */ /* 0x000fe20000004100 */
[----:B------:R-:W-:Y:S01]  /*55e0*/  F2FP.F16.E4M3.UNPACK_B R100, R14.H1 ;  /* 0x0000000eff64723e */ /* 0x000fe200030006ff */
[----:B------:R-:W-:Y:S01]  /*55f0*/  HADD2.F32 R8, -RZ, R12.H0_H0 ;  /* 0x2000000cff087230 */ /* 0x000fe20000004100 */
[----:B------:R-:W-:Y:S01]  /*5600*/  F2FP.F16.E4M3.UNPACK_B R101, R91.H1 ;  /* 0x0000005bff65723e */ /* 0x000fe200030006ff */
[----:B------:R-:W-:-:S02]  /*5610*/  HADD2.F32 R44, -RZ, R44.H1_H1 ;  /* 0x3000002cff2c7230 */ /* 0x000fc40000004100 */
[-C--:B------:R-:W-:Y:S01]  /*5620*/  FMUL.FTZ R97, R34, R45.reuse ;  /* 0x0000002d22617220 */ /* 0x080fe20000410000 */
[----:B------:R-:W-:Y:S02]  /*5630*/  HADD2.F32 R12, -RZ, R12.H1_H1 ;  /* 0x3000000cff0c7230 */ /* 0x000fe40000004100 */
[----:B------:R-:W-:Y:S01]  /*5640*/  FMUL.FTZ R99, R8, R45 ;  /* 0x0000002d08637220 */ /* 0x000fe20000410000 */
[----:B------:R-:W-:Y:S01]  /*5650*/  HADD2.F32 R45, -RZ, R10.H1_H1 ;  /* 0x3000000aff2d7230 */ /* 0x000fe20000004100 */
[----:B------:R-:W-:Y:S01]  /*5660*/  SHF.R.U32.HI R96, RZ, 0x8, R35 ;  /* 0x00000008ff607819 */ /* 0x000fe20000011623 */
[--C-:B------:R-:W-:Y:S02]  /*5670*/  HADD2.F32 R47, -RZ, R43.reuse.H0_H0 ;  /* 0x2000002bff2f7230 */ /* 0x100fe40000004100 */
[-C--:B------:R-:W-:Y:S01]  /*5680*/  FMUL.FTZ R88, R12, R44.reuse ;  /* 0x0000002c0c587220 */ /* 0x080fe20000410000 */
[----:B------:R-:W-:Y:S02]  /*5690*/  HADD2.F32 R46, -RZ, R43.H1_H1 ;  /* 0x3000002bff2e7230 */ /* 0x000fe40000004100 */
[C---:B------:R-:W-:Y:S01]  /*56a0*/  FMUL.FTZ R43, R45.reuse, R44 ;  /* 0x0000002c2d2b7220 */ /* 0x040fe20000410000 */
[----:B------:R-:W-:Y:S01]  /*56b0*/  F2FP.F16.E4M3.UNPACK_B R44, R32 ;  /* 0x00000020ff2c723e */ /* 0x000fe200020006ff */
[----:B------:R-:W-:Y:S01]  /*56c0*/  FFMA.FTZ R10, R34, R47, R99 ;  /* 0x0000002f220a7223 */ /* 0x000fe20000010063 */
[----:B------:R-:W-:Y:S01]  /*56d0*/  F2FP.F16.E4M3.UNPACK_B R34, R36 ;  /* 0x00000024ff22723e */ /* 0x000fe200020006ff */
[-C--:B------:R-:W-:Y:S01]  /*56e0*/  FFMA.FTZ R12, R12, R46.reuse, -R43 ;  /* 0x0000002e0c0c7223 */ /* 0x080fe2000001082b */
[----:B------:R-:W-:Y:S01]  /*56f0*/  F2FP.F16.E4M3.UNPACK_B R43, R93 ;  /* 0x0000005dff2b723e */ /* 0x000fe200020006ff */
[----:B------:R-:W-:Y:S01]  /*5700*/  FFMA.FTZ R32, R45, R46, R88 ;  /* 0x0000002e2d207223 */ /* 0x000fe20000010058 */
[----:B------:R-:W-:Y:S01]  /*5710*/  F2FP.F16.E4M3.UNPACK_B R46, R90 ;  /* 0x0000005aff2e723e */ /* 0x000fe200020006ff */
[----:B------:R-:W-:-:S02]  /*5720*/  HADD2.F32 R45, -RZ, R34.H0_H0 ;  /* 0x20000022ff2d7230 */ /* 0x000fc40000004100 */
[----:B------:R-:W-:Y:S01]  /*5730*/  FFMA.FTZ R8, R8, R47, -R97 ;  /* 0x0000002f08087223 */ /* 0x000fe20000010861 */
[----:B------:R-:W-:Y:S01]  /*5740*/  HADD2.F32 R88, -RZ, R43.H0_H0 ;  /* 0x2000002bff587230 */ /* 0x000fe20000004100 */
[----:B------:R-:W-:Y:S01]  /*5750*/  MOV R99, R38 ;  /* 0x0000002600637202 */ /* 0x000fe20000000f00 */
[----:B------:R-:W-:Y:S01]  /*5760*/  HADD2.F32 R36, -RZ, R44.H0_H0 ;  /* 0x2000002cff247230 */ /* 0x000fe20000004100 */
[----:B------:R-:W-:Y:S01]  /*5770*/  F2FP.F16.E4M3.UNPACK_B R38, R92.H1 ;  /* 0x0000005cff26723e */ /* 0x000fe200030006ff */
[----:B------:R-:W-:Y:S02]  /*5780*/  HADD2.F32 R47, -RZ, R46.H0_H0 ;  /* 0x2000002eff2f7230 */ /* 0x000fe40000004100 */
[-C--:B------:R-:W-:Y:S01]  /*5790*/  FMUL.FTZ R93, R45, R88.reuse ;  /* 0x000000582d5d7220 */ /* 0x080fe20000410000 */
[----:B------:R-:W-:Y:S01]  /*57a0*/  F2FP.F16.E4M3.UNPACK_B R98, R99.H1 ;  /* 0x00000063ff62723e */ /* 0x000fe200030006ff */
[----:B------:R-:W-:Y:S01]  /*57b0*/  FMUL.FTZ R88, R36, R88 ;  /* 0x0000005824587220 */ /* 0x000fe20000410000 */
[----:B------:R-:W-:-:S02]  /*57c0*/  HADD2.F32 R34, -RZ, R34.H1_H1 ;  /* 0x30000022ff227230 */ /* 0x000fc40000004100 */
[-C--:B------:R-:W-:Y:S01]  /*57d0*/  FFMA.FTZ R36, R36, R47.reuse, -R93 ;  /* 0x0000002f24247223 */ /* 0x080fe2000001085d */
[----:B------:R-:W-:Y:S02]  /*57e0*/  HADD2.F32 R44, -RZ, R44.H1_H1 ;  /* 0x3000002cff2c7230 */ /* 0x000fe40000004100 */
[----:B------:R-:W-:Y:S01]  /*57f0*/  FFMA.FTZ R45, R45, R47, R88 ;  /* 0x0000002f2d2d7223 */ /* 0x000fe20000010058 */
[----:B------:R-:W-:Y:S01]  /*5800*/  HADD2.F32 R47, -RZ, R43.H1_H1 ;  /* 0x3000002bff2f7230 */ /* 0x000fe20000004100 */
[----:B------:R-:W-:Y:S01]  /*5810*/  SHF.R.U32.HI R88, RZ, 0x8, R11 ;  /* 0x00000008ff587819 */ /* 0x000fe2000001160b */
[----:B------:R-:W-:Y:S01]  /*5820*/  HADD2.F32 R43, -RZ, R46.H1_H1 ;  /* 0x3000002eff2b7230 */ /* 0x000fe20000004100 */
[----:B------:R-:W-:Y:S01]  /*5830*/  LOP3.LUT R46, R9, 0xff0000ff, RZ, 0xc0, !PT ;  /* 0xff0000ff092e7812 */ /* 0x000fe200078ec0ff */
[----:B------:R-:W-:Y:S02]  /*5840*/  HADD2.F32 R106, -RZ, R38.H0_H0 ;  /* 0x20000026ff6a7230 */ /* 0x000fe40000004100 */
[----:B------:R-:W-:Y:S01]  /*5850*/  FMUL.FTZ R93, R34, R47 ;  /* 0x0000002f225d7220 */ /* 0x000fe20000410000 */
[----:B------:R-:W-:-:S02]  /*5860*/  HADD2.F32 R102, -RZ, R98.H0_H0 ;  /* 0x20000062ff667230 */ /* 0x000fc40000004100 */
[C---:B------:R-:W-:Y:S01]  /*5870*/  FMUL.FTZ R47, R44.reuse, R47 ;  /* 0x0000002f2c2f7220 */ /* 0x040fe20000410000 */
[----:B------:R-:W-:Y:S02]  /*5880*/  HADD2.F32 R104, -RZ, R100.H0_H0 ;  /* 0x20000064ff687230 */ /* 0x000fe40000004100 */
[-C--:B------:R-:W-:Y:S01]  /*5890*/  FFMA.FTZ R44, R44, R43.reuse, -R93 ;  /* 0x0000002b2c2c7223 */ /* 0x080fe2000001085d */
[--C-:B------:R-:W-:Y:S02]  /*58a0*/  HADD2.F32 R103, -RZ, R101.reuse.H0_H0 ;  /* 0x20000065ff677230 */ /* 0x100fe40000004100 */
[-C--:B------:R-:W-:Y:S01]  /*58b0*/  FMUL.FTZ R105, R102, R106.reuse ;  /* 0x0000006a66697220 */ /* 0x080fe20000410000 */
[----:B------:R-:W-:Y:S01]  /*58c0*/  FFMA.FTZ R43, R34, R43, R47 ;  /* 0x0000002b222b7223 */ /* 0x000fe2000001002f */
[C---:B------:R-:W-:Y:S01]  /*58d0*/  FMUL.FTZ R106, R104.reuse, R106 ;  /* 0x0000006a686a7220 */ /* 0x040fe20000410000 */
[----:B------:R-:W-:Y:S01]  /*58e0*/  SHF.R.U32.HI R34, RZ, 0x8, R9 ;  /* 0x00000008ff227819 */ /* 0x000fe20000011609 */
[-C--:B------:R-:W-:Y:S01]  /*58f0*/  FFMA.FTZ R105, R104, R103.reuse, -R105 ;  /* 0x0000006768697223 */ /* 0x080fe20000010869 */
[----:B------:R-:W-:Y:S01]  /*5900*/  SHF.R.U32.HI R47, RZ, 0x10, R9 ;  /* 0x00000010ff2f7819 */ /* 0x000fe20000011609 */
[----:B------:R-:W-:Y:S01]  /*5910*/  FFMA.FTZ R106, R102, R103, R106 ;  /* 0x00000067666a7223 */ /* 0x000fe2000001006a */
[----:B------:R-:W-:Y:S01]  /*5920*/  LOP3.LUT R9, R11, 0xff0000ff, RZ, 0xc0, !PT ;  /* 0xff0000ff0b097812 */ /* 0x000fe200078ec0ff */
[----:B------:R-:W-:Y:S01]  /*5930*/  HADD2.F32 R103, -RZ, R98.H1_H1 ;  /* 0x30000062ff677230 */ /* 0x000fe20000004100 */
[----:B------:R-:W-:Y:S01]  /*5940*/  SHF.R.U32.HI R90, RZ, 0x10, R11 ;  /* 0x00000010ff5a7819 */ /* 0x000fe2000001160b */
[----:B------:R-:W-:Y:S01]  /*5950*/  IMAD.SHL.U32 R88, R88, 0x100, RZ ;  /* 0x0000010058587824 */ /* 0x000fe200078e00ff */
[----:B------:R-:W-:Y:S01]  /*5960*/  SHF.R.U32.HI R11, RZ, 0x8, R33 ;  /* 0x00000008ff0b7819 */ /* 0x000fe20000011621 */
[----:B------:R-:W-:Y:S01]  /*5970*/  HADD2.F32 R98, -RZ, R101.H1_H1 ;  /* 0x30000065ff627230 */ /* 0x000fe20000004100 */
[----:B------:R-:W-:Y:S01]  /*5980*/  LOP3.LUT R93, R33, 0xff0000ff, RZ, 0xc0, !PT ;  /* 0xff0000ff215d7812 */ /* 0x000fe200078ec0ff */
[----:B------:R-:W-:Y:S01]  /*5990*/  IMAD.SHL.U32 R101, R34, 0x100, RZ ;  /* 0x0000010022657824 */ /* 0x000fe200078e00ff */
[----:B------:R-:W-:Y:S01]  /*59a0*/  LOP3.LUT R97, R35, 0xff0000ff, RZ, 0xc0, !PT ;  /* 0xff0000ff23617812 */ /* 0x000fe200078ec0ff */
[----:B------:R-:W-:Y:S01]  /*59b0*/  IMAD.SHL.U32 R34, R11, 0x100, RZ ;  /* 0x000001000b227824 */ /* 0x000fe200078e00ff */
[----:B------:R-:W-:Y:S01]  /*59c0*/  LOP3.LUT R11, R9, 0xff00, R88, 0xf8, !PT ;  /* 0x0000ff00090b7812 */ /* 0x000fe200078ef858 */
[----:B------:R-:W-:Y:S01]  /*59d0*/  HADD2.F32 R38, -RZ, R38.H1_H1 ;  /* 0x30000026ff267230 */ /* 0x000fe20000004100 */
[----:B------:R-:W-:Y:S01]  /*59e0*/  LOP3.LUT R46, R46, 0xff00, R101, 0xf8, !PT ;  /* 0x0000ff002e2e7812 */ /* 0x000fe200078ef865 */
[----:B------:R-:W-:Y:S01]  /*59f0*/  IMAD.U32 R9, R47, 0x10000, RZ ;  /* 0x000100002f097824 */ /* 0x000fe200078e00ff */
[----:B------:R-:W-:Y:S01]  /*5a00*/  SHF.R.U32.HI R35, RZ, 0x10, R35 ;  /* 0x00000010ff237819 */ /* 0x000fe20000011623 */
[----:B------:R-:W-:Y:S01]  /*5a10*/  HADD2.F32 R107, -RZ, R100.H1_H1 ;  /* 0x30000064ff6b7230 */ /* 0x000fe20000004100 */
[----:B------:R-:W-:Y:S01]  /*5a20*/  LOP3.LUT R93, R93, 0xff00, R34, 0xf8, !PT ;  /* 0x0000ff005d5d7812 */ /* 0x000fe200078ef822 */
[----:B------:R-:W-:Y:S01]  /*5a30*/  IMAD.SHL.U32 R34, R96, 0x100, RZ ;  /* 0x0000010060227824 */ /* 0x000fe200078e00ff */
[----:B------:R-:W-:Y:S01]  /*5a40*/  SHF.R.U32.HI R33, RZ, 0x10, R33 ;  /* 0x00000010ff217819 */ /* 0x000fe20000011621 */
[-C--:B------:R-:W-:Y:S01]  /*5a50*/  FMUL.FTZ R100, R103, R38.reuse ;  /* 0x0000002667647220 */ /* 0x080fe20000410000 */
[----:B------:R-:W-:Y:S01]  /*5a60*/  LOP3.LUT R9, R46, 0xff0000, R9, 0xf8, !PT ;  /* 0x00ff00002e097812 */ /* 0x000fe200078ef809 */
[----:B------:R-:W-:Y:S01]  /*5a70*/  FMUL.FTZ R38, R107, R38 ;  /* 0x000000266b267220 */ /* 0x000fe20000410000 */
[----:B------:R-:W-:Y:S01]  /*5a80*/  F2FP.F16.E4M3.UNPACK_B R92, R92 ;  /* 0x0000005cff5c723e */ /* 0x000fe200020006ff */
[----:B------:R-:W-:Y:S01]  /*5a90*/  IMAD.U32 R35, R35, 0x10000, RZ ;  /* 0x0001000023237824 */ /* 0x000fe200078e00ff */
[----:B------:R-:W-:Y:S01]  /*5aa0*/  F2FP.F16.E4M3.UNPACK_B R99, R99 ;  /* 0x00000063ff63723e */ /* 0x000fe200020006ff */
[----:B------:R-:W-:Y:S01]  /*5ab0*/  FFMA.FTZ R103, R103, R98, R38 ;  /* 0x0000006267677223 */ /* 0x000fe20000010026 */
[----:B------:R-:W-:Y:S01]  /*5ac0*/  F2FP.F16.E4M3.UNPACK_B R46, R14 ;  /* 0x0000000eff2e723e */ /* 0x000fe200020006ff */
[----:B------:R-:W-:Y:S01]  /*5ad0*/  IMAD.U32 R88, R33, 0x10000, RZ ;  /* 0x0001000021587824 */ /* 0x000fe200078e00ff */
[----:B------:R-:W-:Y:S01]  /*5ae0*/  LOP3.LUT R34, R97, 0xff00, R34, 0xf8, !PT ;  /* 0x0000ff0061227812 */ /* 0x000fe200078ef822 */
[----:B------:R-:W-:Y:S01]  /*5af0*/  HADD2.F32 R97, -RZ, R92.H0_H0 ;  /* 0x2000005cff617230 */ /* 0x000fe20000004100 */
[----:B------:R-:W-:Y:S01]  /*5b00*/  F2FP.F16.E4M3.UNPACK_B R91, R91 ;  /* 0x0000005bff5b723e */ /* 0x000fe200020006ff */
[--C-:B------:R-:W-:Y:S01]  /*5b10*/  HADD2.F32 R14, -RZ, R99.reuse.H0_H0 ;  /* 0x20000063ff0e7230 */ /* 0x100fe20000004100 */
[----:B------:R-:W-:Y:S01]  /*5b20*/  LOP3.LUT R34, R34, 0xff0000, R35, 0xf8, !PT ;  /* 0x00ff000022227812 */ /* 0x000fe200078ef823 */
[----:B------:R-:W-:Y:S01]  /*5b30*/  HADD2.F32 R38, -RZ, R46.H0_H0 ;  /* 0x2000002eff267230 */ /* 0x000fe20000004100 */
[----:B------:R-:W-:Y:S01]  /*5b40*/  F2FP.SATFINITE.E4M3.F32.PACK_AB_MERGE_C R35, R12, R8, RZ ;  /* 0x000000080c23723e */ /* 0x000fe200048070ff */
[----:B------:R-:W-:Y:S01]  /*5b50*/  HADD2.F32 R92, -RZ, R92.H1_H1 ;  /* 0x3000005cff5c7230 */ /* 0x000fe20000004100 */
[----:B------:R-:W-:Y:S01]  /*5b60*/  F2FP.SATFINITE.E4M3.F32.PACK_AB_MERGE_C R10, R32, R10, RZ ;  /* 0x0000000a200a723e */ /* 0x000fe200048070ff */
[----:B------:R-:W-:-:S02]  /*5b70*/  HADD2.F32 R99, -RZ, R99.H1_H1 ;  /* 0x30000063ff637230 */ /* 0x000fc40000004100 */
[-C--:B------:R-:W-:Y:S01]  /*5b80*/  FMUL.FTZ R101, R14, R97.reuse ;  /* 0x000000610e657220 */ /* 0x080fe20000410000 */
[--C-:B------:R-:W-:Y:S01]  /*5b90*/  HADD2.F32 R47, -RZ, R91.reuse.H0_H0 ;  /* 0x2000005bff2f7230 */ /* 0x100fe20000004100 */
[----:B------:R-:W-:Y:S01]  /*5ba0*/  LOP3.LUT R93, R93, 0xff0000, R88, 0xf8, !PT ;  /* 0x00ff00005d5d7812 */ /* 0x000fe200078ef858 */
[----:B------:R-:W-:Y:S01]  /*5bb0*/  FMUL.FTZ R97, R38, R97 ;  /* 0x0000006126617220 */ /* 0x000fe20000410000 */
[----:B------:R-:W-:Y:S02]  /*5bc0*/  HADD2.F32 R46, -RZ, R46.H1_H1 ;  /* 0x3000002eff2e7230 */ /* 0x000fe40000004100 */
[----:B------:R-:W-:Y:S01]  /*5bd0*/  FFMA.FTZ R100, R107, R98, -R100 ;  /* 0x000000626b647223 */ /* 0x000fe20000010864 */
[----:B------:R-:W-:Y:S02]  /*5be0*/  HADD2.F32 R91, -RZ, R91.H1_H1 ;  /* 0x3000005bff5b7230 */ /* 0x000fe40000004100 */
[----:B------:R-:W-:Y:S01]  /*5bf0*/  FMUL.FTZ R33, R99, R92 ;  /* 0x0000005c63217220 */ /* 0x000fe20000410000 */
[----:B------:R-:W-:Y:S01]  /*5c00*/  F2FP.SATFINITE.E4M3.F32.PACK_AB_MERGE_C R12, R44, R36, R35 ;  /* 0x000000242c0c723e */ /* 0x000fe20004807023 */
[----:B------:R-:W-:Y:S01]  /*5c10*/  FFMA.FTZ R38, R38, R47, -R101 ;  /* 0x0000002f26267223 */ /* 0x000fe20000010865 */
[----:B------:R-:W-:Y:S01]  /*5c20*/  F2FP.F16.E4M3.UNPACK_B R32, R37 ;  /* 0x00000025ff20723e */ /* 0x000fe200020006ff */
[----:B------:R-:W-:Y:S01]  /*5c30*/  FFMA.FTZ R14, R14, R47, R97 ;  /* 0x0000002f0e0e7223 */ /* 0x000fe20000010061 */
[----:B------:R-:W-:Y:S01]  /*5c40*/  F2FP.SATFINITE.E4M3.F32.PACK_AB_MERGE_C R36, R43, R45, R10 ;  /* 0x0000002d2b24723e */ /* 0x000fe2000480700a */
[C---:B------:R-:W-:Y:S01]  /*5c50*/  FFMA.FTZ R47, R46.reuse, R91, -R33 ;  /* 0x0000005b2e2f7223 */ /* 0x040fe20000010821 */
[----:B------:R-:W-:Y:S01]  /*5c60*/  F2FP.F16.E4M3.UNPACK_B R35, R93 ;  /* 0x0000005dff23723e */ /* 0x000fe200020006ff */
[----:B------:R-:W-:Y:S01]  /*5c70*/  FMUL.FTZ R92, R46, R92 ;  /* 0x0000005c2e5c7220 */ /* 0x000fe20000410000 */
[----:B------:R-:W-:Y:S01]  /*5c80*/  F2FP.F16.E4M3.UNPACK_B R10, R13 ;  /* 0x0000000dff0a723e */ /* 0x000fe200020006ff */
[--C-:B------:R-:W-:Y:S01]  /*5c90*/  HADD2.F32 R43, -RZ, R32.reuse.H0_H0 ;  /* 0x20000020ff2b7230 */ /* 0x100fe20000004100 */
[----:B------:R-:W-:Y:S01]  /*5ca0*/  F2FP.SATFINITE.E4M3.F32.PACK_AB_MERGE_C R8, R100, R105, RZ ;  /* 0x000000696408723e */ /* 0x000fe200048070ff */
[----:B------:R-:W-:Y:S01]  /*5cb0*/  HADD2.F32 R44, -RZ, R32.H1_H1 ;  /* 0x30000020ff2c7230 */ /* 0x000fe20000004100 */
[----:B------:R-:W-:Y:S01]  /*5cc0*/  F2FP.F16.E4M3.UNPACK_B R45, R9 ;  /* 0x00000009ff2d723e */ /* 0x000fe200020006ff */
[----:B------:R-:W-:Y:S01]  /*5cd0*/  HADD2.F32 R46, -RZ, R35.H0_H0 ;  /* 0x20000023ff2e7230 */ /* 0x000fe20000004100 */
[----:B------:R-:W-:Y:S01]  /*5ce0*/  F2FP.SATFINITE.E4M3.F32.PACK_AB_MERGE_C R8, R47, R38, R8 ;  /* 0x000000262f08723e */ /* 0x000fe20004807008 */
[----:B------:R-:W-:-:S02]  /*5cf0*/  HADD2.F32 R32, -RZ, R10.H0_H0 ;  /* 0x2000000aff207230 */ /* 0x000fc40000004100 */
[----:B------:R-:W-:Y:S01]  /*5d00*/  FFMA.FTZ R33, R99, R91, R92 ;  /* 0x0000005b63217223 */ /* 0x000fe2000001005c */
[----:B------:R-:W-:Y:S02]  /*5d10*/  HADD2.F32 R47, -RZ, R35.H1_H1 ;  /* 0x30000023ff2f7230 */ /* 0x000fe40000004100 */
[-C--:B------:R-:W-:Y:S01]  /*5d20*/  FMUL.FTZ R91, R43, R46.reuse ;  /* 0x0000002e2b5b7220 */ /* 0x080fe20000410000 */
[--C-:B------:R-:W-:Y:S01]  /*5d30*/  HADD2.F32 R38, -RZ, R45.reuse.H0_H0 ;  /* 0x2000002dff267230 */ /* 0x100fe20000004100 */
[----:B------:R-:W-:Y:S01]  /*5d40*/  F2FP.F16.E4M3.UNPACK_B R93, R93.H1 ;  /* 0x0000005dff5d723e */ /* 0x000fe200030006ff */
[----:B------:R-:W-:Y:S02]  /*5d50*/  HADD2.F32 R35, -RZ, R10.H1_H1 ;  /* 0x3000000aff237230 */ /* 0x000fe40000004100 */
[----:B------:R-:W-:Y:S01]  /*5d60*/  FMUL.FTZ R10, R32, R46 ;  /* 0x0000002e200a7220 */ /* 0x000fe20000410000 */
[----:B------:R-:W-:Y:S02]  /*5d70*/  HADD2.F32 R45, -RZ, R45.H1_H1 ;  /* 0x3000002dff2d7230 */ /* 0x000fe40000004100 */
[-C--:B------:R-:W-:Y:S01]  /*5d80*/  FMUL.FTZ R46, R44, R47.reuse ;  /* 0x0000002f2c2e7220 */ /* 0x080fe20000410000 */
[-C--:B------:R-:W-:Y:S01]  /*5d90*/  FFMA.FTZ R32, R32, R38.reuse, -R91 ;  /* 0x0000002620207223 */ /* 0x080fe2000001085b */
[----:B------:R-:W-:Y:S01]  /*5da0*/  FMUL.FTZ R47, R35, R47 ;  /* 0x0000002f232f7220 */ /* 0x000fe20000410000 */
[----:B------:R-:W-:Y:S01]  /*5db0*/  FFMA.FTZ R10, R43, R38, R10 ;  /* 0x000000262b0a7223 */ /* 0x000fe2000001000a */
[----:B------:R-:W-:Y:S01]  /*5dc0*/  F2FP.F16.E4M3.UNPACK_B R43, R37.H1 ;  /* 0x00000025ff2b723e */ /* 0x000fe200030006ff */
[----:B------:R-:W-:Y:S01]  /*5dd0*/  HADD2.F32 R88, -RZ, R93.H0_H0 ;  /* 0x2000005dff587230 */ /* 0x000fe20000004100 */
[----:B------:R-:W-:Y:S01]  /*5de0*/  F2FP.F16.E4M3.UNPACK_B R38, R13.H1 ;  /* 0x0000000dff26723e */ /* 0x000fe200030006ff */
[----:B------:R-:W-:Y:S01]  /*5df0*/  FFMA.FTZ R13, R44, R45, R47 ;  /* 0x0000002d2c0d7223 */ /* 0x000fe2000001002f */
[----:B------:R-:W-:Y:S01]  /*5e00*/  F2FP.F16.E4M3.UNPACK_B R44, R9.H1 ;  /* 0x00000009ff2c723e */ /* 0x000fe200030006ff */
[----:B------:R-:W-:-:S02]  /*5e10*/  HADD2.F32 R9, -RZ, R43.H0_H0 ;  /* 0x2000002bff097230 */ /* 0x000fc40000004100 */
[----:B------:R-:W-:Y:S01]  /*5e20*/  FFMA.FTZ R35, R35, R45, -R46 ;  /* 0x0000002d23237223 */ /* 0x000fe2000001082e */
[----:B------:R-:W-:Y:S01]  /*5e30*/  IMAD.U32 R90, R90, 0x10000, RZ ;  /* 0x000100005a5a7824 */ /* 0x000fe200078e00ff */
[----:B------:R-:W-:Y:S01]  /*5e40*/  F2FP.F16.E4M3.UNPACK_B R91, R34.H1 ;  /* 0x00000022ff5b723e */ /* 0x000fe200030006ff */
[--C-:B------:R-:W-:Y:S01]  /*5e50*/  HADD2.F32 R37, -RZ, R38.reuse.H0_H0 ;  /* 0x20000026ff257230 */ /* 0x100fe20000004100 */
[----:B------:R-:W-:Y:S01]  /*5e60*/  F2FP.SATFINITE.E4M3.F32.PACK_AB_MERGE_C R103, R103, R106, RZ ;  /* 0x0000006a6767723e */ /* 0x000fe200048070ff */
[----:B------:R-:W-:Y:S01]  /*5e70*/  HADD2.F32 R43, -RZ, R43.H1_H1 ;  /* 0x3000002bff2b7230 */ /* 0x000fe20000004100 */
[----:B------:R-:W-:Y:S01]  /*5e80*/  LOP3.LUT R11, R11, 0xff0000, R90, 0xf8, !PT ;  /* 0x00ff00000b0b7812 */ /* 0x000fe200078ef85a */
[----:B------:R-:W-:Y:S01]  /*5e90*/  HADD2.F32 R93, -RZ, R93.H1_H1 ;  /* 0x3000005dff5d7230 */ /* 0x000fe20000004100 */
[----:B------:R-:W-:Y:S01]  /*5ea0*/  F2FP.SATFINITE.E4M3.F32.PACK_AB_MERGE_C R33, R33, R14, R103 ;  /* 0x0000000e2121723e */ /* 0x000fe20004807067 */
[----:B------:R-:W-:Y:S02]  /*5eb0*/  HADD2.F32 R38, -RZ, R38.H1_H1 ;  /* 0x30000026ff267230 */ /* 0x000fe40000004100 */
[----:B------:R-:W-:-:S02]  /*5ec0*/  HADD2.F32 R46, -RZ, R44.H0_H0 ;  /* 0x2000002cff2e7230 */ /* 0x000fc40000004100 */
[-C--:B------:R-:W-:Y:S01]  /*5ed0*/  FMUL.FTZ R47, R43, R93.reuse ;  /* 0x0000005d2b2f7220 */ /* 0x080fe20000410000 */
[----:B------:R-:W-:Y:S02]  /*5ee0*/  HADD2.F32 R45, -RZ, R44.H1_H1 ;  /* 0x3000002cff2d7230 */ /* 0x000fe40000004100 */
[-C--:B------:R-:W-:Y:S01]  /*5ef0*/  FMUL.FTZ R44, R9, R88.reuse ;  /* 0x00000058092c7220 */ /* 0x080fe20000410000 */
[C---:B------:R-:W-:Y:S01]  /*5f00*/  FMUL.FTZ R88, R37.reuse, R88 ;  /* 0x0000005825587220 */ /* 0x040fe20000410000 */
[C---:B------:R-:W-:Y:S01]  /*5f10*/  FMUL.FTZ R90, R38.reuse, R93 ;  /* 0x0000005d265a7220 */ /* 0x040fe20000410000 */
[--C-:B------:R-:W-:Y:S02]  /*5f20*/  HADD2.F32 R99, -RZ, R91.reuse.H0_H0 ;  /* 0x2000005bff637230 */ /* 0x100fe40000004100 */
[-C--:B------:R-:W-:Y:S01]  /*5f30*/  FFMA.FTZ R37, R37, R46.reuse, -R44 ;  /* 0x0000002e25257223 */ /* 0x080fe2000001082c */
[-C--:B------:R-:W-:Y:S01]  /*5f40*/  FFMA.FTZ R44, R38, R45.reuse, -R47 ;  /* 0x0000002d262c7223 */ /* 0x080fe2000001082f */
[----:B------:R-:W-:Y:S01]  /*5f50*/  FFMA.FTZ R9, R9, R46, R88 ;  /* 0x0000002e09097223 */ /* 0x000fe20000010058 */
[----:B------:R-:W-:Y:S01]  /*5f60*/  FFMA.FTZ R38, R43, R45, R90 ;  /* 0x0000002d2b267223 */ /* 0x000fe2000001005a */
[----:B------:R-:W-:Y:S01]  /*5f70*/  F2FP.F16.E4M3.UNPACK_B R46, R39 ;  /* 0x00000027ff2e723e */ /* 0x000fe200020006ff */
[----:B------:R-:W-:Y:S01]  /*5f80*/  HADD2.F32 R91, -RZ, R91.H1_H1 ;  /* 0x3000005bff5b7230 */ /* 0x000fe20000004100 */
[----:B------:R-:W-:Y:S01]  /*5f90*/  F2FP.F16.E4M3.UNPACK_B R45, R34 ;  /* 0x00000022ff2d723e */ /* 0x000fe200020006ff */
[----:B------:R-:W-:Y:S01]  /*5fa0*/  IMAD.MOV.U32 R14, RZ, RZ, R8 ;  /* 0x000000ffff0e7224 */ /* 0x000fe200078e0008 */
[-C--:B------:R-:W-:Y:S01]  /*5fb0*/  F2FP.F16.E4M3.UNPACK_B R43, R15.reuse ;  /* 0x0000000fff2b723e */ /* 0x080fe200020006ff */
[--C-:B------:R-:W-:Y:S01]  /*5fc0*/  HADD2.F32 R93, -RZ, R46.reuse.H0_H0 ;  /* 0x2000002eff5d7230 */ /* 0x100fe20000004100 */
[----:B------:R-:W-:Y:S01]  /*5fd0*/  F2FP.F16.E4M3.UNPACK_B R47, R15.H1 ;  /* 0x0000000fff2f723e */ /* 0x000fe200030006ff */
[----:B------:R-:W-:Y:S01]  /*5fe0*/  HADD2.F32 R92, -RZ, R45.H0_H0 ;  /* 0x2000002dff5c7230 */ /* 0x000fe20000004100 */
[----:B------:R-:W-:Y:S01]  /*5ff0*/  F2FP.F16.E4M3.UNPACK_B R15, R11 ;  /* 0x0000000bff0f723e */ /* 0x000fe200020006ff */
[----:B------:R-:W-:Y:S01]  /*6000*/  HADD2.F32 R46, -RZ, R46.H1_H1 ;  /* 0x3000002eff2e7230 */ /* 0x000fe20000004100 */
[----:B------:R-:W-:Y:S01]  /*6010*/  F2FP.F16.E4M3.UNPACK_B R90, R39.H1 ;  /* 0x00000027ff5a723e */ /* 0x000fe200030006ff */
[----:B------:R-:W-:Y:S01]  /*6020*/  HADD2.F32 R39, -RZ, R43.H0_H0 ;  /* 0x2000002bff277230 */ /* 0x000fe20000004100 */
[----:B------:R-:W-:Y:S01]  /*6030*/  F2FP.F16.E4M3.UNPACK_B R34, R11.H1 ;  /* 0x0000000bff22723e */ /* 0x000fe200030006ff */
[----:B------:R-:W-:-:S02]  /*6040*/  HADD2.F32 R96, -RZ, R15.H0_H0 ;  /* 0x2000000fff607230 */ /* 0x000fc40000004100 */
[-C--:B------:R-:W-:Y:S01]  /*6050*/  FMUL.FTZ R98, R93, R92.reuse ;  /* 0x0000005c5d627220 */ /* 0x080fe20000410000 */
[--C-:B------:R-:W-:Y:S02]  /*6060*/  HADD2.F32 R88, -RZ, R90.reuse.H0_H0 ;  /* 0x2000005aff587230 */ /* 0x100fe40000004100 */
[C---:B------:R-:W-:Y:S01]  /*6070*/  FMUL.FTZ R100, R39.reuse, R92 ;  /* 0x0000005c27647220 */ /* 0x040fe20000410000 */
[----:B------:R-:W-:Y:S02]  /*6080*/  HADD2.F32 R90, -RZ, R90.H1_H1 ;  /* 0x3000005aff5a7230 */ /* 0x000fe40000004100 */
[-C--:B------:R-:W-:Y:S01]  /*6090*/  FFMA.FTZ R11, R39, R96.reuse, -R98 ;  /* 0x00000060270b7223 */ /* 0x080fe20000010862 */
[--C-:B------:R-:W-:Y:S02]  /*60a0*/  HADD2.F32 R92, -RZ, R47.reuse.H0_H0 ;  /* 0x2000002fff5c7230 */ /* 0x100fe40000004100 */
[----:B------:R-:W-:Y:S01]  /*60b0*/  FFMA.FTZ R39, R93, R96, R100 ;  /* 0x000000605d277223 */ /* 0x000fe20000010064 */
[----:B------:R-:W-:-:S02]  /*60c0*/  HADD2.F32 R47, -RZ, R47.H1_H1 ;  /* 0x3000002fff2f7230 */ /* 0x000fc40000004100 */
[----:B------:R-:W-:Y:S01]  /*60d0*/  FMUL.FTZ R96, R90, R91 ;  /* 0x0000005b5a607220 */ /* 0x000fe20000410000 */
[--C-:B------:R-:W-:Y:S02]  /*60e0*/  HADD2.F32 R97, -RZ, R34.reuse.H0_H0 ;  /* 0x20000022ff617230 */ /* 0x100fe40000004100 */
[-C--:B------:R-:W-:Y:S01]  /*60f0*/  FMUL.FTZ R101, R88, R99.reuse ;  /* 0x0000006358657220 */ /* 0x080fe20000410000 */
[----:B------:R-:W-:Y:S02]  /*6100*/  HADD2.F32 R34, -RZ, R34.H1_H1 ;  /* 0x30000022ff227230 */ /* 0x000fe40000004100 */
[----:B------:R-:W-:Y:S01]  /*6110*/  FMUL.FTZ R99, R92, R99 ;  /* 0x000000635c637220 */ /* 0x000fe20000410000 */
[----:B------:R-:W-:Y:S02]  /*6120*/  HADD2.F32 R45, -RZ, R45.H1_H1 ;  /* 0x3000002dff2d7230 */ /* 0x000fe40000004100 */
[----:B------:R-:W-:Y:S01]  /*6130*/  FMUL.FTZ R91, R47, R91 ;  /* 0x0000005b2f5b7220 */ /* 0x000fe20000410000 */
[----:B------:R-:W-:-:S02]  /*6140*/  HADD2.F32 R43, -RZ, R43.H1_H1 ;  /* 0x3000002bff2b7230 */ /* 0x000fc40000004100 */
[-C--:B------:R-:W-:Y:S01]  /*6150*/  FFMA.FTZ R47, R47, R34.reuse, -R96 ;  /* 0x000000222f2f7223 */ /* 0x080fe20000010860 */
[----:B------:R-:W-:Y:S02]  /*6160*/  HADD2.F32 R15, -RZ, R15.H1_H1 ;  /* 0x3000000fff0f7230 */ /* 0x000fe40000004100 */
[----:B------:R-:W-:Y:S01]  /*6170*/  FMUL.FTZ R96, R46, R45 ;  /* 0x0000002d2e607220 */ /* 0x000fe20000410000 */
[-C--:B------:R-:W-:Y:S01]  /*6180*/  FFMA.FTZ R92, R92, R97.reuse, -R101 ;  /* 0x000000615c5c7223 */ /* 0x080fe20000010865 */
[----:B------:R-:W-:Y:S01]  /*6190*/  FFMA.FTZ R88, R88, R97, R99 ;  /* 0x0000006158587223 */ /* 0x000fe20000010063 */
[C---:B------:R-:W-:Y:S01]  /*61a0*/  FMUL.FTZ R45, R43.reuse, R45 ;  /* 0x0000002d2b2d7220 */ /* 0x040fe20000410000 */
[----:B------:R-:W-:Y:S01]  /*61b0*/  FFMA.FTZ R91, R90, R34, R91 ;  /* 0x000000225a5b7223 */ /* 0x000fe2000001005b */
[----:B------:R-:W-:Y:S01]  /*61c0*/  F2FP.SATFINITE.E4M3.F32.PACK_AB_MERGE_C R37, R44, R37, RZ ;  /* 0x000000252c25723e */ /* 0x000fe200048070ff */
[-C--:B------:R-:W-:Y:S01]  /*61d0*/  FFMA.FTZ R96, R43, R15.reuse, -R96 ;  /* 0x0000000f2b607223 */ /* 0x080fe20000010860 */
[----:B------:R-:W-:Y:S01]  /*61e0*/  FFMA.FTZ R46, R46, R15, R45 ;  /* 0x0000000f2e2e7223 */ /* 0x000fe2000001002d */
[----:B------:R-:W-:Y:S01]  /*61f0*/  F2FP.SATFINITE.E4M3.F32.PACK_AB_MERGE_C R9, R38, R9, RZ ;  /* 0x000000092609723e */ /* 0x000fe200048070ff */
[----:B------:R-:W-:Y:S01]  /*6200*/  IMAD.MOV.U32 R38, RZ, RZ, R33 ;  /* 0x000000ffff267224 */ /* 0x000fe200078e0021 */
[----:B------:R-:W-:-:S02]  /*6210*/  F2FP.SATFINITE.E4M3.F32.PACK_AB_MERGE_C R35, R35, R32, R37 ;  /* 0x000000202323723e */ /* 0x000fc40004807025 */
[----:B------:R-:W-:Y:S02]  /*6220*/  F2FP.SATFINITE.E4M3.F32.PACK_AB_MERGE_C R47, R47, R92, RZ ;  /* 0x0000005c2f2f723e */ /* 0x000fe400048070ff */
[----:B------:R-:W-:Y:S02]  /*6230*/  F2FP.SATFINITE.E4M3.F32.PACK_AB_MERGE_C R88, R91, R88, RZ ;  /* 0x000000585b58723e */ /* 0x000fe400048070ff */
[----:B------:R-:W-:Y:S01]  /*6240*/  F2FP.SATFINITE.E4M3.F32.PACK_AB_MERGE_C R37, R13, R10, R9 ;  /* 0x0000000a0d25723e */ /* 0x000fe20004807009 */
[----:B------:R-:W-:Y:S01]  /*6250*/  IMAD.MOV.U32 R13, RZ, RZ, R35 ;  /* 0x000000ffff0d7224 */ /* 0x000fe200078e0023 */
[----:B------:R-:W-:Y:S02]  /*6260*/  F2FP.SATFINITE.E4M3.F32.PACK_AB_MERGE_C R15, R96, R11, R47 ;  /* 0x0000000b600f723e */ /* 0x000fe4000480702f */
[----:B------:R-:W-:-:S07]  /*6270*/  F2FP.SATFINITE.E4M3.F32.PACK_AB_MERGE_C R39, R46, R39, R88 ;  /* 0x000000272e27723e */ /* 0x000fce0004807058 */
.L_x_356:
[----:B------:R-:W-:Y:S05]  /*6280*/  BSYNC B1 ;  /* 0x0000000000017941 */ /* 0x000fea0003800000 */
.L_x_355:
[----:B0-----:R3:W-:Y:S01]  /*6290*/  STG.E.128 desc[UR40][R40.64], R12 ;  /* 0x0000000c28007986 */ /* 0x0017e2000c101d28 */
[----:B------:R-:W-:-:S13]  /*62a0*/  ISETP.GE.AND P4, PT, R42, R94, PT ;  /* 0x0000005e2a00720c */ /* 0x000fda0003f86270 */
[----:B------:R-:W-:Y:S05]  /*62b0*/  @P4 BRA `(.L_x_335) ;  /* 0x0000000000704947 */ /* 0x000fea0003800000 */
[--C-:B------:R-:W-:Y:S02]  /*62c0*/  SHF.R.S32.HI R8, RZ, 0x1f, R42.reuse ;  /* 0x0000001fff087819 */ /* 0x100fe4000001142a */
[----:B------:R-:W-:-:S04]  /*62d0*/  IADD3 R81, P4, P5, R60, R80, R42 ;  /* 0x000000503c517210 */ /* 0x000fc80007d9e02a */
[----:B------:R-:W-:Y:S02]  /*62e0*/  IADD3.X R8, R77, R95, R8, P4, P5 ;  /* 0x0000005f4d087210 */ /* 0x000fe400027ea408 */
[----:B------:R-:W-:-:S05]  /*62f0*/  IADD3 R78, P4, R81, R78, RZ ;  /* 0x0000004e514e7210 */ /* 0x000fca0007f9e0ff */
[----:B------:R-:W-:-:S05]  /*6300*/  IMAD.X R79, R8, 0x1, R79, P4 ;  /* 0x00000001084f7824 */ /* 0x000fca00020e064f */
[----:B--2---:R4:W-:Y:S01]  /*6310*/  STG.E.128 desc[UR40][R78.64], R36 ;  /* 0x000000244e007986 */ /* 0x0049e2000c101d28 */
[----:B------:R-:W-:Y:S05]  /*6320*/  BRA `(.L_x_335) ;  /* 0x0000000000547947 */ /* 0x000fea0003800000 */
.L_x_328:
[----:B------:R-:W-:-:S13]  /*6330*/  ISETP.NE.AND P3, PT, R155, 0x3, PT ;  /* 0x000000039b00780c */ /* 0x000fda0003f65270 */
[----:B------:R-:W-:Y:S05]  /*6340*/  @!P3 BRA `(.L_x_357) ;  /* 0x000000000004b947 */ /* 0x000fea0003800000 */
[----:B------:R-:W-:Y:S01]  /*6350*/  BPT.TRAP 0x1 ;  /* 0x000000040000795c */ /* 0x000fe20000300000 */
.L_x_357:
[----:B------:R-:W-:Y:S01]  /*6360*/  IMAD R84, R17, 0x8, R16 ;  /* 0x0000000811547824 */ /* 0x000fe200078e0210 */
[----:B------:R-:W-:Y:S01]  /*6370*/  SHF.L.U32 R87, R23, 0x1f, RZ ;  /* 0x0000001f17577819 */ /* 0x000fe200000006ff */
[----:B------:R-:W-:Y:S01]  /*6380*/  IMAD R86, R26, -0x80, R28 ;  /* 0xffffff801a567824 */ /* 0x000fe200078e021c */
[----:B------:R-:W-:Y:S02]  /*6390*/  BSSY B1, `(.L_x_358) ;  /* 0x0000004000017945 */ /* 0x000fe40003800000 */
[----:B------:R-:W0:Y:S02]  /*63a0*/  SYNCS.PHASECHK.TRANS64.TRYWAIT P4, [R84+URZ+0x19c90], R87 ;  /* 0x019c9057540075a7 */ /* 0x000e24000808017f */
[----:B------:R-:W-:Y:S01]  /*63b0*/  VIMNMX R86, R86, 0x80, PT ;  /* 0x0000008056567848 */ /* 0x000fe20003fe0100 */
[----:B0-----:R-:W-:Y:S06]  /*63c0*/  @!P4 BRA `(.L_x_359) ;  /* 0x0000014c00bcc947 */ /* 0x001fec0003800000 */
.L_x_581:
[----:B------:R-:W-:Y:S05]  /*63d0*/  BSYNC B1 ;  /* 0x0000000000017941 */ /* 0x000fea0003800000 */
.L_x_358:
[----:B------:R-:W-:-:S13]  /*63e0*/  ISETP.GE.AND P4, PT, R22, R86, PT ;  /* 0x000000561600720c */ /* 0x000fda0003f86270 */
[----:B------:R-:W-:Y:S05]  /*63f0*/  @P4 BRA `(.L_x_335) ;  /* 0x0000000000204947 */ /* 0x000fea0003800000 */
[----:B------:R-:W-:-:S13]  /*6400*/  ISETP.NE.AND P4, PT, R62, RZ, PT ;  /* 0x000000ff3e00720c */ /* 0x000fda0003f85270 */
[----:B------:R-:W1:Y:S04]  /*6410*/  @P4 LDS.128 R8, [R85+0x13800] ;  /* 0x0138000055084984 */ /* 0x000e680000000c00 */
[----:B-1----:R-:W-:Y:S01]  /*6420*/  @P4 STG.E.128 desc[UR40][R32.64], R8 ;  /* 0x0000000820004986 */ /* 0x002fe2000c101d28 */
[----:B------:R-:W-:-:S03]  /*6430*/  ISETP.NE.AND P4, PT, R31, RZ, PT ;  /* 0x000000ff1f00720c */ /* 0x000fc60003f85270 */
[----:B------:R-:W1:Y:S10]  /*6440*/  @!P1 LDS.128 R8, [R85+0x15800] ;  /* 0x0158000055089984 */ /* 0x000e740000000c00 */
[----:B------:R-:W2:Y:S04]  /*6450*/  @P4 LDS.128 R12, [R85+0x14800] ;  /* 0x01480000550c4984 */ /* 0x000ea80000000c00 */
[----:B-1----:R1:W-:Y:S04]  /*6460*/  @!P1 STG.E.128 desc[UR40][R32.64+0x40], R8 ;  /* 0x0000400820009986 */ /* 0x0023e8000c101d28 */
[----:B--2---:R1:W-:Y:S02]  /*6470*/  @P4 STG.E.128 desc[UR40][R32.64+0x20], R12 ;  /* 0x0000200c20004986 */ /* 0x0043e4000c101d28 */
.L_x_335:
[----:B------:R-:W-:Y:S05]  /*6480*/  BSYNC B0 ;  /* 0x0000000000007941 */ /* 0x000fea0003800000 */
.L_x_327:
[----:B-12---:R-:W1:Y:S01]  /*6490*/  S2R R8, SR_TID.X ;  /* 0x0000000000087919 */ /* 0x006e620000002100 */
[----:B------:R-:W-:Y:S01]  /*64a0*/  @!PT LDS RZ, [RZ] ;  /* 0x00000000fffff984 */ /* 0x000fe20000000800 */
[----:B------:R-:W-:Y:S01]  /*64b0*/  @!PT LDS RZ, [RZ] ;  /* 0x00000000fffff984 */ /* 0x000fe20000000800 */
[----:B------:R-:W-:Y:S01]  /*64c0*/  @!PT LDS RZ, [RZ] ;  /* 0x00000000fffff984 */ /* 0x000fe20000000800 */
[----:B------:R-:W-:Y:S01]  /*64d0*/  @!PT LDS RZ, [RZ] ;  /* 0x00000000fffff984 */ /* 0x000fe20000000800 */
[----:B------:R2:W-:Y:S06]  /*64e0*/  MEMBAR.ALL.CTA ;  /* 0x0000000000007992 */ /* 0x0005ec0000008000 */
[----:B--2---:R-:W2:Y:S01]  /*64f0*/  FENCE.VIEW.ASYNC.S ;  /* 0x00000000000073c6 */ /* 0x004ea20000000000 */
[----:B------:R-:W-:Y:S05]  /*6500*/  WARPSYNC.ALL ;  /* 0x0000000000007948 */ /* 0x000fea0003800000 */
[----:B------:R-:W-:Y:S01]  /*6510*/  BSSY B0, `(.L_x_360) ;  /* 0x0000009000007945 */ /* 0x000fe20003800000 */
[----:B-1----:R-:W-:Y:S01]  /*6520*/  LOP3.LUT R8, R8, 0x7f, RZ, 0xc0, !PT ;  /* 0x0000007f08087812 */ /* 0x002fe200078ec0ff */
[----:B--2---:R1:W-:Y:S03]  /*6530*/  BAR.SYNC.DEFER_BLOCKING R64, 0x80 ;  /* 0x000200400000751d */ /* 0x0043e60000010000 */
[----:B------:R-:W-:-:S13]  /*6540*/  ISETP.NE.AND P4, PT, R8, RZ, PT ;  /* 0x000000ff0800720c */ /* 0x000fda0003f85270 */
[----:B------:R-:W-:-:S05]  /*6550*/  @!P4 VIADD R8, R84, 0x19ca0 ;  /* 0x00019ca05408c836 */ /* 0x000fca0000000000 */
[----:B------:R-:W-:-:S04]  /*6560*/  @!P4 PRMT R8, RZ, 0x654, R8 ;  /* 0x00000654ff08c816 */ /* 0x000fc80000000008 */
[----:B------:R1:W-:Y:S01]  /*6570*/  @!P4 SYNCS.ARRIVE.TRANS64.RED.A1T0 RZ, [R8+URZ], RZ ;  /* 0x000000ff08ffc9a7 */ /* 0x0003e2000810043f */
[----:B------:R-:W-:Y:S05]  /*6580*/  @!P3 BRA `(.L_x_361) ;  /* 0x000000000004b947 */ /* 0x000fea0003800000 */
[----:B------:R-:W-:Y:S01]  /*6590*/  BPT.TRAP 0x1 ;  /* 0x000000040000795c */ /* 0x000fe20000300000 */
.L_x_361:
[----:B------:R-:W-:Y:S05]  /*65a0*/  BSYNC B0 ;  /* 0x0000000000007941 */ /* 0x000fea0003800000 */
.L_x_360:
[----:B------:R-:W2:Y:S01]  /*65b0*/  SYNCS.PHASECHK.TRANS64.TRYWAIT P3, [R84+URZ+0x19cb0], R87 ;  /* 0x019cb057540075a7 */ /* 0x000ea2000806017f */
[----:B------:R-:W-:Y:S04]  /*65c0*/  BSSY B0, `(.L_x_362) ;  /* 0x0000002000007945 */ /* 0x000fe80003800000 */
[----:B--2---:R-:W-:Y:S05]  /*65d0*/  @!P3 BRA `(.L_x_363) ;  /* 0x0000014c004cb947 */ /* 0x004fea0003800000 */
.L_x_582:
[----:B------:R-:W-:Y:S05]  /*65e0*/  BSYNC B0 ;  /* 0x0000000000007941 */ /* 0x000fea0003800000 */
.L_x_362:
[----:B------:R-:W-:Y:S01]  /*65f0*/  ISETP.GE.AND P3, PT, R22, R86, PT ;  /* 0x000000561600720c */ /* 0x000fe20003f66270 */
[----:B------:R-:W-:-:S12]  /*6600*/  BSSY B0, `(.L_x_364) ;  /* 0x0000016000007945 */ /* 0x000fd80003800000 */
[----:B------:R-:W-:Y:S05]  /*6610*/  @P3 BRA `(.L_x_365) ;  /* 0x0000000000503947 */ /* 0x000fea0003800000 */
[----:B-1----:R-:W-:Y:S01]  /*6620*/  IMAD.WIDE R8, R26, 0x80, R48 ;  /* 0x000000801a087825 */ /* 0x002fe200078e0230 */
[----:B------:R-:W-:Y:S01]  /*6630*/  ULDC.64 UR4, c[0x0][0x328] ;  /* 0x0000ca0000047ab9 */ /* 0x000fe20000000a00 */
[----:B------:R-:W-:Y:S02]  /*6640*/  ULDC.64 UR6, c[0x0][0x318] ;  /* 0x0000c60000067ab9 */ /* 0x000fe40000000a00 */
[----:B------:R-:W-:Y:S02]  /*6650*/  IMAD.MOV.U32 R10, RZ, RZ, R58 ;  /* 0x000000ffff0a7224 */ /* 0x000fe400078e003a */
[----:B------:R-:W-:Y:S02]  /*6660*/  IMAD.MOV.U32 R11, RZ, RZ, R0 ;  /* 0x000000ffff0b7224 */ /* 0x000fe400078e0000 */
[----:B------:R-:W-:Y:S02]  /*6670*/  IMAD R9, R9, UR4, RZ ;  /* 0x0000000409097c24 */ /* 0x000fe4000f8e02ff */
[----:B------:R-:W-:Y:S01]  /*6680*/  IMAD.WIDE.U32 R10, R8, UR4, R10 ;  /* 0x00000004080a7c25 */ /* 0x000fe2000f8e000a */
[----:B------:R-:W-:-:S03]  /*6690*/  ULDC UR4, c[0x0][0x2f4] ;  /* 0x0000bd0000047ab9 */ /* 0x000fc60000000800 */
[----:B------:R-:W-:Y:S01]  /*66a0*/  IMAD R9, R8, UR5, R9 ;  /* 0x0000000508097c24 */ /* 0x000fe2000f8e0209 */
[----:B0--3--:R-:W-:-:S04]  /*66b0*/  IADD3 R12, P3, R10, UR6, RZ ;  /* 0x000000060a0c7c10 */ /* 0x009fc8000ff7e0ff */
[----:B------:R-:W-:Y:S02]  /*66c0*/  IADD3.X R13, R11, UR7, R9, P3, !PT ;  /* 0x000000070b0d7c10 */ /* 0x000fe40009ffe409 */
[----:B------:R-:W-:-:S13]  /*66d0*/  ISETP.GE.AND P3, PT, R18, UR4, PT ;  /* 0x0000000412007c0c */ /* 0x000fda000bf66270 */
[----:B------:R-:W0:Y:S04]  /*66e0*/  @!P3 LDS.128 R8, [R85+0x9000] ;  /* 0x009000005508b984 */ /* 0x000e280000000c00 */
[----:B0-----:R-:W-:Y:S01]  /*66f0*/  @!P3 STG.E.128 desc[UR40][R12.64], R8 ;  /* 0x000000080c00b986 */ /* 0x001fe2000c101d28 */
[----:B------:R-:W-:-:S13]  /*6700*/  ISETP.GE.AND P3, PT, R83, UR4, PT ;  /* 0x0000000453007c0c */ /* 0x000fda000bf66270 */
[----:B------:R-:W0:Y:S04]  /*6710*/  @!P3 LDS.128 R8, [R85+0xa000] ;  /* 0x00a000005508b984 */ /* 0x000e280000000c00 */
[----:B0-----:R-:W-:Y:S01]  /*6720*/  @!P3 STG.E.128 desc[UR40][R12.64+0x20], R8 ;  /* 0x000020080c00b986 */ /* 0x001fe2000c101d28 */
[----:B------:R-:W-:-:S13]  /*6730*/  ISETP.GE.AND P3, PT, R67, UR4, PT ;  /* 0x0000000443007c0c */ /* 0x000fda000bf66270 */
[----:B------:R-:W0:Y:S04]  /*6740*/  @!P3 LDS.128 R8, [R85+0xb000] ;  /* 0x00b000005508b984 */ /* 0x000e280000000c00 */
[----:B0-----:R0:W-:Y:S02]  /*6750*/  @!P3 STG.E.128 desc[UR40][R12.64+0x40], R8 ;  /* 0x000040080c00b986 */ /* 0x0011e4000c101d28 */
.L_x_365:
[----:B------:R-:W-:Y:S05]  /*6760*/  BSYNC B0 ;  /* 0x0000000000007941 */ /* 0x000fea0003800000 */
.L_x_364:
[----:B------:R-:W-:Y:S01]  /*6770*/  @!PT LDS RZ, [RZ] ;  /* 0x00000000fffff984 */ /* 0x000fe20000000800 */
[----:B------:R-:W-:Y:S01]  /*6780*/  @!PT LDS RZ, [RZ] ;  /* 0x00000000fffff984 */ /* 0x000fe20000000800 */
[----:B------:R-:W-:Y:S01]  /*6790*/  @!PT LDS RZ, [RZ] ;  /* 0x00000000fffff984 */ /* 0x000fe20000000800 */
[----:B------:R-:W-:Y:S01]  /*67a0*/  @!PT LDS RZ, [RZ] ;  /* 0x00000000fffff984 */ /* 0x000fe20000000800 */
[----:B------:R5:W-:Y:S06]  /*67b0*/  MEMBAR.ALL.CTA ;  /* 0x0000000000007992 */ /* 0x000bec0000008000 */
[----:B-----5:R-:W5:Y:S01]  /*67c0*/  FENCE.VIEW.ASYNC.S ;  /* 0x00000000000073c6 */ /* 0x020f620000000000 */
[----:B0-2---:R-:W-:Y:S01]  /*67d0*/  @!P4 VIADD R84, R84, 0x19cc0 ;  /* 0x00019cc05454c836 */ /* 0x005fe20000000000 */
[----:B-----5:R2:W-:Y:S04]  /*67e0*/  BAR.SYNC.DEFER_BLOCKING R64, 0x80 ;  /* 0x000200400000751d */ /* 0x0205e80000010000 */
[----:B------:R-:W-:Y:S01]  /*67f0*/  @!P4 PRMT R84, RZ, 0x654, R84 ;  /* 0x00000654ff54c816 */ /* 0x000fe20000000054 */
[----:B------:R-:W-:Y:S01]  /*6800*/  VIADD R17, R17, 0x1 ;  /* 0x0000000111117836 */ /* 0x000fe20000000000 */
[----:B------:R-:W-:-:S02]  /*6810*/  PLOP3.LUT P3, PT, PT, PT, PT, 0x8, 0x0 ;  /* 0x000000000000781c */ /* 0x000fc40003f6e170 */
[----:B------:R2:W-:Y:S02]  /*6820*/  @!P4 SYNCS.ARRIVE.TRANS64.RED.A1T0 RZ, [R84+URZ], RZ ;  /* 0x000000ff54ffc9a7 */ /* 0x0005e4000810043f */
[----:B------:R-:W-:-:S04]  /*6830*/  ISETP.NE.AND P4, PT, R17, 0x2, PT ;  /* 0x000000021100780c */ /* 0x000fc80003f85270 */
[----:B-1----:R-:W-:Y:S02]  /*6840*/  SEL R8, RZ, 0x1, P4 ;  /* 0x00000001ff087807 */ /* 0x002fe40002000000 */
[----:B------:R-:W-:Y:S02]  /*6850*/  SEL R17, R17, RZ, P4 ;  /* 0x000000ff11117207 */ /* 0x000fe40002000000 */
[----:B------:R-:W-:Y:S01]  /*6860*/  LOP3.LUT R23, R23, R8, RZ, 0x3c, !PT ;  /* 0x0000000817177212 */ /* 0x000fe200078e3cff */
[----:B--2---:R-:W-:Y:S06]  /*6870*/  @P2 BRA `(.L_x_366) ;  /* 0xffffffbc00702947 */ /* 0x004fec000383ffff */
.L_x_322:
[----:B------:R-:W-:Y:S01]  /*6880*/  BSSY B0, `(.L_x_367) ;  /* 0x0000005000007945 */ /* 0x000fe20003800000 */
[----:B------:R-:W-:-:S03]  /*6890*/  IMAD.MOV.U32 R3, RZ, RZ, RZ ;  /* 0x000000ffff037224 */ /* 0x000fc600078e00ff */
[----:B------:R-:W-:Y:S05]  /*68a0*/  @P3 BRA `(.L_x_368) ;  /* 0x0000000000083947 */ /* 0x000fea0003800000 */
[----:B------:R-:W1:Y:S02]  /*68b0*/  FENCE.VIEW.ASYNC.G ;  /* 0x00000000000073c6 */ /* 0x000e640000000100 */
[----:B-1----:R-:W-:Y:S06]  /*68c0*/  BAR.ARV 0xc, 0x200 ;  /* 0x0308000000007b1d */ /* 0x002fec0000002000 */
.L_x_368:
[----:B------:R-:W-:Y:S05]  /*68d0*/  BSYNC B0 ;  /* 0x0000000000007941 */ /* 0x000fea0003800000 */
.L_x_367:
[----:B------:R-:W2:Y:S01]  /*68e0*/  LDL R0, [R1+0x14] ;  /* 0x0000140001007983 */ /* 0x000ea20000100800 */
[----:B------:R-:W-:Y:S01]  /*68f0*/  BSSY B0, `(.L_x_369) ;  /* 0x0000021000007945 */ /* 0x000fe20003800000 */
[----:B--2---:R-:W-:-:S13]  /*6900*/  LOP3.LUT P0, RZ, R0, 0x2, RZ, 0xc0, !PT ;  /* 0x0000000200ff7812 */ /* 0x004fda000780c0ff */
[----:B------:R-:W-:Y:S05]  /*6910*/  @!P0 BRA `(.L_x_370) ;  /* 0x0000000000788947 */ /* 0x000fea0003800000 */
[----:B------:R-:W2:Y:S01]  /*6920*/  LDL R0, [R1+0x34] ;  /* 0x0000340001007983 */ /* 0x000ea20000100800 */
[----:B------:R-:W-:Y:S01]  /*6930*/  ULDC UR4, c[0x0][0x9f0] ;  /* 0x00027c0000047ab9 */ /* 0x000fe20000000800 */
[----:B--2---:R-:W-:-:S04]  /*6940*/  ISETP.NE.AND P0, PT, R0, RZ, PT ;  /* 0x000000ff0000720c */ /* 0x004fc80003f05270 */
        /* <DEDUP_REMOVED lines=9> */
[----:B0-----:R-:W-:Y:S01]  /*69e0*/  IADD3 R4, R3, 0xffffffe, RZ ;  /* 0x0ffffffe03047810 */ /* 0x001fe20007ffe0ff */
[----:B------:R-:W-:-:S05]  /*69f0*/  IMAD.MOV R3, RZ, RZ, -R10 ;  /* 0x000000ffff037224 */ /* 0x000fca00078e0a0a */
        /* <DEDUP_REMOVED lines=13> */
[----:B------:R-:W-:-:S04]  /*6ad0*/  IMAD.MOV.U32 R3, RZ, RZ, R5 ;  /* 0x000000ffff037224 */ /* 0x000fc800078e0005 */
[----:B------:R-:W-:Y:S01]  /*6ae0*/  @!P2 IMAD.MOV R3, RZ, RZ, -R3 ;  /* 0x000000ffff03a224 */ /* 0x000fe200078e0a03 */
[----:B------:R-:W-:-:S07]  /*6af0*/  @!P1 LOP3.LUT R3, RZ, R9, RZ, 0x33, !PT ;  /* 0x00000009ff039212 */ /* 0x000fce00078e33ff */
.L_x_370:
[----:B------:R-:W-:Y:S05]  /*6b00*/  BSYNC B0 ;  /* 0x0000000000007941 */ /* 0x000fea0003800000 */
.L_x_369:
[----:B------:R-:W2:Y:S01]  /*6b10*/  LDL R0, [R1+0x50] ;  /* 0x0000500001007983 */ /* 0x000ea20000100800 */
[----:B------:R-:W-:Y:S02]  /*6b20*/  PLOP3.LUT P0, PT, PT, PT, PT, 0x80, 0x0 ;  /* 0x000000000000781c */ /* 0x000fe40003f0f070 */
[----:B------:R-:W-:Y:S02]  /*6b30*/  CS2R R20, SRZ ;  /* 0x0000000000147805 */ /* 0x000fe4000001ff00 */
[----:B0--3--:R-:W-:Y:S02]  /*6b40*/  CS2R R12, SRZ ;  /* 0x00000000000c7805 */ /* 0x009fe4000001ff00 */
[----:B------:R-:W-:Y:S02]  /*6b50*/  CS2R R94, SRZ ;  /* 0x00000000005e7805 */ /* 0x000fe4000001ff00 */
[----:B------:R-:W-:Y:S02]  /*6b60*/  CS2R R90, SRZ ;  /* 0x00000000005a7805 */ /* 0x000fe4000001ff00 */
[----:B------:R-:W-:-:S02]  /*6b70*/  CS2R R26, SRZ ;  /* 0x00000000001a7805 */ /* 0x000fc4000001ff00 */
[----:B------:R-:W-:Y:S02]  /*6b80*/  CS2R R14, SRZ ;  /* 0x00000000000e7805 */ /* 0x000fe4000001ff00 */
[----:B------:R-:W-:Y:S02]  /*6b90*/  CS2R R102, SRZ ;  /* 0x0000000000667805 */ /* 0x000fe4000001ff00 */
[----:B------:R-:W-:Y:S02]  /*6ba0*/  CS2R R98, SRZ ;  /* 0x0000000000627805 */ /* 0x000fe4000001ff00 */
[----:B------:R-:W-:Y:S01]  /*6bb0*/  CS2R R32, SRZ ;  /* 0x0000000000207805 */ /* 0x000fe2000001ff00 */
[----:B------:R-:W-:Y:S01]  /*6bc0*/  IMAD.MOV.U32 R34, RZ, RZ, RZ ;  /* 0x000000ffff227224 */ /* 0x000fe200078e00ff */
[----:B------:R-:W-:Y:S02]  /*6bd0*/  CS2R R110, SRZ ;  /* 0x00000000006e7805 */ /* 0x000fe4000001ff00 */
[----:B------:R-:W-:-:S02]  /*6be0*/  CS2R R106, SRZ ;  /* 0x00000000006a7805 */ /* 0x000fc4000001ff00 */
[----:B------:R-:W-:Y:S01]  /*6bf0*/  CS2R R10, SRZ ;  /* 0x00000000000a7805 */ /* 0x000fe2000001ff00 */
[----:B----4-:R-:W-:Y:S01]  /*6c00*/  IMAD.MOV.U32 R38, RZ, RZ, RZ ;  /* 0x000000ffff267224 */ /* 0x010fe200078e00ff */
[----:B------:R-:W-:Y:S02]  /*6c10*/  CS2R R118, SRZ ;  /* 0x0000000000767805 */ /* 0x000fe4000001ff00 */
[----:B------:R-:W-:Y:S02]  /*6c20*/  CS2R R114, SRZ ;  /* 0x0000000000727805 */ /* 0x000fe4000001ff00 */
[----:B------:R-:W-:Y:S01]  /*6c30*/  CS2R R8, SRZ ;  /* 0x0000000000087805 */ /* 0x000fe2000001ff00 */
[----:B------:R-:W-:Y:S01]  /*6c40*/  IMAD.MOV.U32 R113, RZ, RZ, RZ ;  /* 0x000000ffff717224 */ /* 0x000fe200078e00ff */
[----:B------:R-:W-:Y:S01]  /*6c50*/  CS2R R126, SRZ ;  /* 0x00000000007e7805 */ /* 0x000fe2000001ff00 */
[----:B------:R-:W-:Y:S01]  /*6c60*/  IMAD.MOV.U32 R124, RZ, RZ, RZ ;  /* 0x000000ffff7c7224 */ /* 0x000fe200078e00ff */
[----:B------:R-:W-:-:S02]  /*6c70*/  CS2R R122, SRZ ;  /* 0x00000000007a7805 */ /* 0x000fc4000001ff00 */
[----:B------:R-:W-:Y:S01]  /*6c80*/  CS2R R6, SRZ ;  /* 0x0000000000067805 */ /* 0x000fe2000001ff00 */
[----:B------:R-:W-:Y:S01]  /*6c90*/  IMAD.MOV.U32 R121, RZ, RZ, RZ ;  /* 0x000000ffff797224 */ /* 0x000fe200078e00ff */
[----:B------:R-:W-:Y:S01]  /*6ca0*/  CS2R R134, SRZ ;  /* 0x0000000000867805 */ /* 0x000fe2000001ff00 */
[----:B------:R-:W-:Y:S01]  /*6cb0*/  IMAD.MOV.U32 R132, RZ, RZ, RZ ;  /* 0x000000ffff847224 */ /* 0x000fe200078e00ff */
[----:B------:R-:W-:Y:S01]  /*6cc0*/  CS2R R130, SRZ ;  /* 0x0000000000827805 */ /* 0x000fe2000001ff00 */
[----:B------:R-:W-:Y:S02]  /*6cd0*/  IMAD.MOV.U32 R129, RZ, RZ, RZ ;  /* 0x000000ffff817224 */ /* 0x000fe400078e00ff */
[----:B--2---:R-:W-:Y:S02]  /*6ce0*/  IMAD R4, R0, R3, RZ ;  /* 0x0000000300047224 */ /* 0x004fe400078e02ff */
[----:B------:R-:W-:-:S03]  /*6cf0*/  IMAD.MOV.U32 R0, RZ, RZ, RZ ;  /* 0x000000ffff007224 */ /* 0x000fc600078e00ff */
[----:B------:R0:W-:Y:S01]  /*6d00*/  STL [R1+0x1c], R4 ;  /* 0x00001c0401007387 */ /* 0x0001e20000100800 */
[----:B------:R-:W-:Y:S02]  /*6d10*/  VIADDMNMX R88, R4, R3, R2, PT ;  /* 0x0000000304587246 */ /* 0x000fe40003800102 */
[----:B------:R-:W-:Y:S02]  /*6d20*/  CS2R R2, SRZ ;  /* 0x0000000000027805 */ /* 0x000fe4000001ff00 */
[----:B------:R-:W-:-:S13]  /*6d30*/  ISETP.GT.AND P1, PT, R88, R4, PT ;  /* 0x000000045800720c */ /* 0x000fda0003f24270 */
[----:B0-----:R-:W-:Y:S05]  /*6d40*/  @!P1 BRA `(.L_x_371) ;  /* 0x000000a000409947 */ /* 0x001fea0003800000 */
[----:B------:R-:W0:Y:S01]  /*6d50*/  S2R R4, SR_TID.X ;  /* 0x0000000000047919 */ /* 0x000e220000002100 */
[----:B------:R-:W-:Y:S01]  /*6d60*/  VIADD R28, R16, 0xf000 ;  /* 0x0000f000101c7836 */ /* 0x000fe20000000000 */
[----:B------:R-:W-:Y:S04]  /*6d70*/  BSSY B6, `(.L_x_372) ;  /* 0x000001e000067945 */ /* 0x000fe80003800000 */
[----:B------:R-:W-:Y:S01]  /*6d80*/  LOP3.LUT P0, RZ, R28, 0x3ff, RZ, 0xc0, !PT ;  /* 0x000003ff1cff7812 */ /* 0x000fe2000780c0ff */
[----:B0-----:R-:W-:-:S05]  /*6d90*/  VIADD R5, R4, 0xffffff80 ;  /* 0xffffff8004057836 */ /* 0x001fca0000000000 */
[----:B------:R-:W-:-:S04]  /*6da0*/  SHF.R.S32.HI R4, RZ, 0x1f, R5 ;  /* 0x0000001fff047819 */ /* 0x000fc80000011405 */
[----:B------:R-:W-:-:S04]  /*6db0*/  LEA.HI R4, R4, R5, RZ, 0x7 ;  /* 0x0000000504047211 */ /* 0x000fc800078f38ff */
[----:B------:R-:W-:-:S05]  /*6dc0*/  SHF.R.S32.HI R4, RZ, 0x7, R4 ;  /* 0x00000007ff047819 */ /* 0x000fca0000011404 */
[----:B------:R-:W0:Y:S02]  /*6dd0*/  SHFL.IDX PT, R0, R4, RZ, 0x1f ;  /* 0x00001fff04007589 */ /* 0x000e2400000e0000 */
[----:B0-----:R-:W-:-:S05]  /*6de0*/  IMAD.HI R2, R0, 0x55555556, RZ ;  /* 0x5555555600027827 */ /* 0x001fca00078e02ff */
[----:B------:R-:W-:-:S05]  /*6df0*/  LEA.HI R3, R2, R2, RZ, 0x1 ;  /* 0x0000000202037211 */ /* 0x000fca00078f08ff */
[----:B------:R-:W-:-:S04]  /*6e00*/  IMAD R3, R3, -0x3, R0 ;  /* 0xfffffffd03037824 */ /* 0x000fc800078e0200 */
[----:B------:R-:W-:-:S05]  /*6e10*/  IMAD R3, R3, 0x800, R28 ;  /* 0x0000080003037824 */ /* 0x000fca00078e021c */
[----:B------:R-:W-:-:S04]  /*6e20*/  SHF.R.U32.HI R3, RZ, 0x4, R3 ;  /* 0x00000004ff037819 */ /* 0x000fc80000011603 */
[----:B------:R-:W-:Y:S01]  /*6e30*/  LOP3.LUT R36, R3, 0x3fff, RZ, 0xc0, !PT ;  /* 0x00003fff03247812 */ /* 0x000fe200078ec0ff */
[----:B------:R-:W-:Y:S06]  /*6e40*/  @!P0 BRA `(.L_x_373) ;  /* 0x0000000000408947 */ /* 0x000fec0003800000 */
[----:B------:R-:W-:Y:S01]  /*6e50*/  MOV R0, 0x0 ;  /* 0x0000000000007802 */ /* 0x000fe20000000f00 */
[----:B------:R-:W-:Y:S01]  /*6e60*/  ULDC.64 UR4, c[0x4][0x98] ;  /* 0x0100260000047ab9 */ /* 0x000fe20000000a00 */
[----:B------:R-:W-:Y:S01]  /*6e70*/  ULDC.64 UR6, c[0x4][0xa0] ;  /* 0x0100280000067ab9 */ /* 0x000fe20000000a00 */
[----:B------:R-:W-:Y:S01]  /*6e80*/  MOV R4, UR4 ;  /* 0x0000000400047c02 */ /* 0x000fe20008000f00 */
        /* <DEDUP_REMOVED lines=12> */
.L_x_373:
[----:B------:R-:W-:Y:S05]  /*6f50*/  BSYNC B6 ;  /* 0x0000000000067941 */ /* 0x000fea0003800000 */
.L_x_372:
[----:B------:R-:W2:Y:S01]  /*6f60*/  LDL R2, [R1+0x44] ;  /* 0x0000440001027983 */ /* 0x000ea20000100800 */
[----:B------:R-:W-:Y:S01]  /*6f70*/  ULDC.64 UR4, c[0x0][0x990] ;  /* 0x0002640000047ab9 */ /* 0x000fe20000000a00 */
[----:B------:R-:W-:Y:S02]  /*6f80*/  ULDC.64 UR6, c[0x0][0x998] ;  /* 0x0002660000067ab9 */ /* 0x000fe40000000a00 */
[----:B------:R-:W3:Y:S04]  /*6f90*/  LDL R21, [R1+0x28] ;  /* 0x0000280001157983 */ /* 0x000ee80000100800 */
[----:B------:R-:W4:Y:S01]  /*6fa0*/  LDL R20, [R1+0x18] ;  /* 0x0000180001147983 */ /* 0x000f220000100800 */
[----:B------:R-:W-:Y:S02]  /*6fb0*/  ISETP.NE.U32.AND P0, PT, RZ, UR4, PT ;  /* 0x00000004ff007c0c */ /* 0x000fe4000bf05070 */
[----:B------:R-:W-:-:S02]  /*6fc0*/  ISETP.NE.U32.AND P1, PT, RZ, UR6, PT ;  /* 0x00000006ff007c0c */ /* 0x000fc4000bf25070 */
[----:B------:R-:W-:Y:S02]  /*6fd0*/  ISETP.NE.AND.EX P0, PT, RZ, UR5, PT, P0 ;  /* 0x00000005ff007c0c */ /* 0x000fe4000bf05300 */
[----:B------:R-:W-:-:S11]  /*6fe0*/  ISETP.NE.AND.EX P1, PT, RZ, UR7, PT, P1 ;  /* 0x00000007ff007c0c */ /* 0x000fd6000bf25310 */
[----:B------:R-:W2:Y:S08]  /*6ff0*/  @P0 LDC.64 R6, c[0x0][0x9a8] ;  /* 0x00026a00ff060b82 */ /* 0x000eb00000000a00 */
[----:B------:R-:W0:Y:S08]  /*7000*/  @P1 LDC.64 R8, c[0x0][0x9b8] ;  /* 0x00026e00ff081b82 */ /* 0x000e300000000a00 */
[----:B------:R-:W4:Y:S08]  /*7010*/  @P0 LDC.64 R10, c[0x0][0x9b0] ;  /* 0x00026c00ff0a0b82 */ /* 0x000f300000000a00 */
[----:B------:R-:W1:Y:S01]  /*7020*/  @P1 LDC.64 R12, c[0x0][0x9c0] ;  /* 0x00027000ff0c1b82 */ /* 0x000e620000000a00 */
[----:B--2---:R-:W-:-:S02]  /*7030*/  @P0 IMAD R0, R2, R6, RZ ;  /* 0x0000000602000224 */ /* 0x004fc400078e02ff */
[----:B0-----:R-:W-:Y:S02]  /*7040*/  @P1 IMAD R2, R2, R8, RZ ;  /* 0x0000000802021224 */ /* 0x001fe400078e02ff */
[C---:B---3--:R-:W-:Y:S02]  /*7050*/  @P0 IMAD R7, R21.reuse, R7, R0 ;  /* 0x0000000715070224 */ /* 0x048fe400078e0200 */
[C---:B------:R-:W-:Y:S02]  /*7060*/  @P1 IMAD R9, R21.reuse, R9, R2 ;  /* 0x0000000915091224 */ /* 0x040fe400078e0202 */
[----:B------:R-:W-:-:S04]  /*7070*/  @P0 IMAD.WIDE.U32 R2, R21, R6, RZ ;  /* 0x0000000615020225 */ /* 0x000fc800078e00ff */
[----:B------:R-:W-:-:S04]  /*7080*/  @P1 IMAD.WIDE.U32 R4, R21, R8, RZ ;  /* 0x0000000815041225 */ /* 0x000fc800078e00ff */
[----:B------:R-:W-:Y:S02]  /*7090*/  @P0 IMAD.IADD R3, R3, 0x1, R7 ;  /* 0x0000000103030824 */ /* 0x000fe400078e0207 */
[----:B------:R-:W-:Y:S02]  /*70a0*/  @P1 IMAD.IADD R5, R5, 0x1, R9 ;  /* 0x0000000105051824 */ /* 0x000fe400078e0209 */
[----:B----4-:R-:W-:-:S04]  /*70b0*/  @P0 IMAD.WIDE.U32 R2, R20, R10, R2 ;  /* 0x0000000a14020225 */ /* 0x010fc800078e0002 */
[----:B-1----:R-:W-:Y:S01]  /*70c0*/  @P1 IMAD.WIDE.U32 R6, R20, R12, R4 ;  /* 0x0000000c14061225 */ /* 0x002fe200078e0004 */
[----:B------:R-:W-:Y:S01]  /*70d0*/  @P0 LEA R4, P2, R2, UR4, 0x2 ;  /* 0x0000000402040c11 */ /* 0x000fe2000f8410ff */
[----:B------:R-:W-:Y:S02]  /*70e0*/  ULDC UR4, c[0x0][0x3f4] ;  /* 0x0000fd0000047ab9 */ /* 0x000fe40000000800 */
[----:B------:R-:W-:Y:S01]  /*70f0*/  @P0 IMAD R5, R20, R11, R3 ;  /* 0x0000000b14050224 */ /* 0x000fe200078e0203 */
[----:B------:R-:W-:Y:S01]  /*7100*/  @P1 LEA R8, P3, R6, UR6, 0x2 ;  /* 0x0000000606081c11 */ /* 0x000fe2000f8610ff */
[----:B------:R-:W-:Y:S02]  /*7110*/  @P1 IMAD R3, R20, R13, R7 ;  /* 0x0000000d14031224 */ /* 0x000fe400078e0207 */
[----:B------:R-:W-:Y:S01]  /*7120*/  IMAD.MOV.U32 R0, RZ, RZ, 0x3f800000 ;  /* 0x3f800000ff007424 */ /* 0x000fe200078e00ff */
[----:B------:R-:W-:Y:S02]  /*7130*/  @P0 LEA.HI.X R5, R2, UR5, R5, 0x2, P2 ;  /* 0x0000000502050c11 */ /* 0x000fe400090f1405 */
[----:B------:R-:W-:Y:S01]  /*7140*/  @P1 LEA.HI.X R9, R6, UR7, R3, 0x2, P3 ;  /* 0x0000000706091c11 */ /* 0x000fe200098f1403 */
[----:B------:R-:W-:-:S04]  /*7150*/  IMAD.MOV.U32 R3, RZ, RZ, 0x3f800000 ;  /* 0x3f800000ff037424 */ /* 0x000fc800078e00ff */
[----:B------:R-:W2:Y:S04]  /*7160*/  @P1 LDG.E R0, desc[UR40][R8.64] ;  /* 0x0000002808001981 */ /* 0x000ea8000c1e1900 */
[----:B------:R-:W2:Y:S01]  /*7170*/  @P0 LDG.E R3, desc[UR40][R4.64] ;  /* 0x0000002804030981 */ /* 0x000ea2000c1e1900 */
[----:B------:R-:W-:Y:S01]  /*7180*/  ISETP.LT.AND P0, PT, RZ, UR4, PT ;  /* 0x00000004ff007c0c */ /* 0x000fe2000bf01270 */
[----:B------:R-:W-:Y:S01]  /*7190*/  ULDC UR4, c[0x0][0x9d8] ;  /* 0x0002760000047ab9 */ /* 0x000fe20000000800 */
[----:B--2---:R-:W-:-:S04]  /*71a0*/  FMUL.FTZ R0, R3, R0 ;  /* 0x0000000003007220 */ /* 0x004fc80000410000 */
[----:B------:R-:W-:-:S07]  /*71b0*/  FMUL.FTZ R2, R0, UR4 ;  /* 0x0000000400027c20 */ /* 0x000fce0008410000 */
[----:B------:R-:W-:Y:S05]  /*71c0*/  @P0 BRA `(.L_x_374) ;  /* 0x0000000000400947 */ /* 0x000fea0003800000 */
[----:B------:R-:W2:Y:S02]  /*71d0*/  LDL R20, [R1+0x40] ;  /* 0x0000400001147983 */ /* 0x000ea40000100800 */
[----:B--2---:R-:W-:-:S04]  /*71e0*/  LEA.HI R0, R20, R20, RZ, 0x1 ;  /* 0x0000001414007211 */ /* 0x004fc800078f08ff */
[----:B------:R-:W-:-:S05]  /*71f0*/  LOP3.LUT R0, R0, 0xfffffffe, RZ, 0xc0, !PT ;  /* 0xfffffffe00007812 */ /* 0x000fca00078ec0ff */
[----:B------:R-:W-:-:S05]  /*7200*/  IMAD.IADD R0, R20, 0x1, -R0 ;  /* 0x0000000114007824 */ /* 0x000fca00078e0a00 */
[----:B------:R-:W-:-:S04]  /*7210*/  SHF.L.U32 R3, R0, 0x1f, RZ ;  /* 0x0000001f00037819 */ /* 0x000fc800000006ff */
[----:B------:R0:W1:Y:S03]  /*7220*/  SYNCS.PHASECHK.TRANS64.TRYWAIT P0, [R16+URZ+0x19c00], R3 ;  /* 0x019c0003100075a7 */ /* 0x000066000800017f */
[----:B-1----:R-:W-:Y:S05]  /*7230*/  @!P0 NANOSLEEP.SYNCS 0x989680 ;  /* 0x009896800000895d */ /* 0x002fea0003900000 */
[----:B------:R-:W1:Y:S01]  /*7240*/  @!P0 SYNCS.PHASECHK.TRANS64 P0, [R16+URZ+0x19c00], R3 ;  /* 0x019c0003100085a7 */ /* 0x000e62000800007f */
[----:B------:R-:W-:Y:S04]  /*7250*/  BSSY B0, `(.L_x_375) ;  /* 0x0000006000007945 */ /* 0x000fe80003800000 */
[----:B-1----:R-:W-:Y:S05]  /*7260*/  @P0 BRA `(.L_x_376) ;  /* 0x0000000000100947 */ /* 0x002fea0003800000 */
.L_x_377:
[----:B-1----:R1:W2:Y:S02]  /*7270*/  SYNCS.PHASECHK.TRANS64.TRYWAIT P0, [R16+URZ+0x19c00], R3 ;  /* 0x019c0003100075a7 */ /* 0x0022a4000800017f */
[----:B--2---:R-:W-:Y:S05]  /*7280*/  @!P0 NANOSLEEP.SYNCS 0x989680 ;  /* 0x009896800000895d */ /* 0x004fea0003900000 */
[----:B------:R-:W2:Y:S02]  /*7290*/  @!P0 SYNCS.PHASECHK.TRANS64 P0, [R16+URZ+0x19c00], R3 ;  /* 0x019c0003100085a7 */ /* 0x000ea4000800007f */
[----:B--2---:R-:W-:Y:S05]  /*72a0*/  @!P0 BRA `(.L_x_377) ;  /* 0xfffffffc00f08947 */ /* 0x004fea000383ffff */
.L_x_376:
[----:B------:R-:W-:Y:S05]  /*72b0*/  BSYNC B0 ;  /* 0x0000000000007941 */ /* 0x000fea0003800000 */
.L_x_375:
[----:B------:R-:W-:Y:S05]  /*72c0*/  BRA `(.L_x_378) ;  /* 0x00000040008c7947 */ /* 0x000fea0003800000 */
.L_x_374:
[----:B------:R-:W0:Y:S01]  /*72d0*/  LDC.64 R26, c[0x0][0x3e8] ;  /* 0x0000fa00ff1a7b82 */ /* 0x000e220000000a00 */
[----:B------:R-:W-:Y:S01]  /*72e0*/  LOP3.LUT P0, RZ, R28, 0x9f, RZ, 0xc0, !PT ;  /* 0x0000009f1cff7812 */ /* 0x000fe2000780c0ff */
[----:B------:R-:W-:Y:S01]  /*72f0*/  ULDC.64 UR4, c[0x0][0x3f8] ;  /* 0x0000fe0000047ab9 */ /* 0x000fe20000000a00 */
[----:B-----5:R-:W-:Y:S01]  /*7300*/  SHF.R.S32.HI R0, RZ, 0x1f, R25 ;  /* 0x0000001fff007819 */ /* 0x020fe20000011419 */
[----:B------:R-:W-:Y:S01]  /*7310*/  ULDC.64 UR6, c[0x0][0x408] ;  /* 0x0001020000067ab9 */ /* 0x000fe20000000a00 */
[----:B------:R-:W-:Y:S03]  /*7320*/  BSSY B6, `(.L_x_379) ;  /* 0x000001b000067945 */ /* 0x000fe60003800000 */
[----:B------:R-:W1:Y:S01]  /*7330*/  LDC.64 R30, c[0x0][0x400] ;  /* 0x00010000ff1e7b82 */ /* 0x000e620000000a00 */
[C---:B------:R-:W-:Y:S02]  /*7340*/  IMAD R4, R0.reuse, UR4, RZ ;  /* 0x0000000400047c24 */ /* 0x040fe4000f8e02ff */
[----:B------:R-:W-:-:S02]  /*7350*/  IMAD R0, R0, UR6, RZ ;  /* 0x0000000600007c24 */ /* 0x000fc4000f8e02ff */
[C---:B------:R-:W-:Y:S02]  /*7360*/  IMAD R3, R25.reuse, UR5, R4 ;  /* 0x0000000519037c24 */ /* 0x040fe4000f8e0204 */
[C---:B------:R-:W-:Y:S02]  /*7370*/  IMAD R5, R25.reuse, UR7, R0 ;  /* 0x0000000719057c24 */ /* 0x040fe4000f8e0200 */
[----:B0-----:R-:W-:-:S04]  /*7380*/  IMAD.WIDE.U32 R26, R25, UR4, R26 ;  /* 0x00000004191a7c25 */ /* 0x001fc8000f8e001a */
[----:B-1----:R-:W-:-:S04]  /*7390*/  IMAD.WIDE.U32 R30, R25, UR6, R30 ;  /* 0x00000006191e7c25 */ /* 0x002fc8000f8e001e */
[----:B------:R-:W-:Y:S02]  /*73a0*/  IMAD.IADD R25, R3, 0x1, R27 ;  /* 0x0000000103197824 */ /* 0x000fe400078e021b */
[----:B------:R-:W-:Y:S01]  /*73b0*/  IMAD.IADD R28, R5, 0x1, R31 ;  /* 0x00000001051c7824 */ /* 0x000fe200078e021f */
[----:B------:R-:W-:Y:S06]  /*73c0*/  @!P0 BRA `(.L_x_380) ;  /* 0x0000000000408947 */ /* 0x000fec0003800000 */
[----:B------:R-:W-:Y:S01]  /*73d0*/  MOV R0, 0x0 ;  /* 0x0000000000007802 */ /* 0x000fe20000000f00 */
[----:B------:R-:W-:Y:S01]  /*73e0*/  ULDC.64 UR4, c[0x4][0x98] ;  /* 0x0100260000047ab9 */ /* 0x000fe20000000a00 */
[----:B------:R-:W-:Y:S01]  /*73f0*/  ULDC.64 UR6, c[0x4][0xa0] ;  /* 0x0100280000067ab9 */ /* 0x000fe20000000a00 */
[----:B------:R-:W-:Y:S01]  /*7400*/  IMAD.U32 R4, RZ, RZ, UR4 ;  /* 0x00000004ff047e24 */ /* 0x000fe2000f8e00ff */
        /* <DEDUP_REMOVED lines=11> */
[----:B-1----:R-:W-:Y:S05]  /*74c0*/  CALL.ABS.NOINC R14 ;  /* 0x000000000e007343 */ /* 0x002fea0003c00000 */
.L_x_380:
[----:B------:R-:W-:Y:S05]  /*74d0*/  BSYNC B6 ;  /* 0x0000000000067941 */ /* 0x000fea0003800000 */
.L_x_379:
[----:B------:R-:W2:Y:S01]  /*74e0*/  LDL R20, [R1+0x24] ;  /* 0x0000240001147983 */ /* 0x000ea20000100800 */
[----:B------:R-:W-:Y:S01]  /*74f0*/  ULDC.U8 UR4, c[0x0][0x410] ;  /* 0x0001040000047ab9 */ /* 0x000fe20000000000 */
[----:B------:R-:W-:Y:S01]  /*7500*/  BSSY B0, `(.L_x_381) ;  /* 0x00003f7000007945 */ /* 0x000fe20003800000 */
[----:B------:R-:W-:Y:S01]  /*7510*/  ISETP.NE.AND P0, PT, RZ, UR4, PT ;  /* 0x00000004ff007c0c */ /* 0x000fe2000bf05270 */
[----:B------:R-:W-:Y:S02]  /*7520*/  IMAD R4, R29, 0xc0, R22 ;  /* 0x000000c01d047824 */ /* 0x000fe400078e0216 */
[----:B--2---:R-:W-:-:S10]  /*7530*/  IMAD.IADD R21, R16, 0x1, R20 ;  /* 0x0000000110157824 */ /* 0x004fd400078e0214 */
[----:B------:R-:W-:Y:S05]  /*7540*/  @!P0 BRA `(.L_x_382) ;  /* 0x0000001800d08947 */ /* 0x000fea0003800000 */
[----:B------:R-:W-:-:S03]  /*7550*/  UMOV UR4, 0xffffffff ;  /* 0xffffffff00047882 */ /* 0x000fc60000000000 */
[----:B------:R-:W-:Y:S05]  /*7560*/  BRA.DIV UR4, `(.L_x_383) ;  /* 0x0000013e047c7947 */ /* 0x000fea000b800000 */
[----:B------:R0:W1:Y:S04]  /*7570*/  SHFL.IDX PT, R27, R26, RZ, 0x1e1f ;  /* 0x001e1fff1a1b7589 */ /* 0x00006800000e0000 */
[----:B------:R0:W2:Y:S04]  /*7580*/  SHFL.IDX PT, R14, R30, RZ, 0x1e1f ;  /* 0x001e1fff1e0e7589 */ /* 0x0000a800000e0000 */
[----:B------:R0:W3:Y:S04]  /*7590*/  SHFL.IDX PT, R0, R25, RZ, 0x1e1f ;  /* 0x001e1fff19007589 */ /* 0x0000e800000e0000 */
[----:B------:R0:W4:Y:S02]  /*75a0*/  SHFL.IDX PT, R3, R28, RZ, 0x1e1f ;  /* 0x001e1fff1c037589 */ /* 0x00012400000e0000 */
.L_x_588:
[----:B------:R-:W5:Y:S01]  /*75b0*/  LDL R6, [R1+0x40] ;  /* 0x0000400001067983 */ /* 0x000f620000100800 */
[----:B------:R-:W-:Y:S01]  /*75c0*/  ULDC UR4, c[0x0][0x448] ;  /* 0x0001120000047ab9 */ /* 0x000fe20000000800 */
[----:B------:R-:W-:Y:S01]  /*75d0*/  BSSY B1, `(.L_x_384) ;  /* 0x000002f000017945 */ /* 0x000fe20003800000 */
[----:B------:R-:W-:Y:S01]  /*75e0*/  IMAD R20, R24, UR4, RZ ;  /* 0x0000000418147c24 */ /* 0x000fe2000f8e02ff */
[----:B------:R-:W-:Y:S02]  /*75f0*/  CS2R R32, SRZ ;  /* 0x0000000000207805 */ /* 0x000fe4000001ff00 */
[----:B------:R-:W-:Y:S02]  /*7600*/  CS2R R12, SRZ ;  /* 0x00000000000c7805 */ /* 0x000fe4000001ff00 */
[----:B------:R-:W-:Y:S02]  /*7610*/  CS2R R8, SRZ ;  /* 0x0000000000087805 */ /* 0x000fe4000001ff00 */
[----:B0-----:R-:W-:-:S02]  /*7620*/  CS2R R30, SRZ ;  /* 0x00000000001e7805 */ /* 0x001fc4000001ff00 */
[----:B------:R-:W-:Y:S02]  /*7630*/  ISETP.GE.AND P0, PT, R4, R20, PT ;  /* 0x000000140400720c */ /* 0x000fe40003f06270 */
[----:B------:R-:W-:Y:S02]  /*7640*/  CS2R R24, SRZ ;  /* 0x0000000000187805 */ /* 0x000fe4000001ff00 */
[----:B------:R-:W-:Y:S02]  /*7650*/  CS2R R10, SRZ ;  /* 0x00000000000a7805 */ /* 0x000fe4000001ff00 */
[----:B-----5:R-:W-:-:S04]  /*7660*/  LEA.HI R5, R6, R6, RZ, 0x1 ;  /* 0x0000000606057211 */ /* 0x020fc800078f08ff */
[----:B------:R-:W-:-:S05]  /*7670*/  LOP3.LUT R5, R5, 0xfffffffe, RZ, 0xc0, !PT ;  /* 0xfffffffe05057812 */ /* 0x000fca00078ec0ff */
[----:B------:R-:W-:-:S05]  /*7680*/  IMAD.IADD R5, R6, 0x1, -R5 ;  /* 0x0000000106057824 */ /* 0x000fca00078e0a05 */
[----:B------:R-:W-:Y:S01]  /*7690*/  SHF.L.U32 R37, R5, 0x1f, RZ ;  /* 0x0000001f05257819 */ /* 0x000fe200000006ff */
[----:B------:R-:W-:Y:S06]  /*76a0*/  @P0 BRA `(.L_x_385) ;  /* 0x0000000000840947 */ /* 0x000fec0003800000 */
[----:B------:R-:W2:Y:S01]  /*76b0*/  LDL R6, [R1+0x8] ;  /* 0x0000080001067983 */ /* 0x000ea20000100800 */
[----:B------:R-:W-:-:S03]  /*76c0*/  ULDC UR4, c[0x0][0x3f4] ;  /* 0x0000fd0000047ab9 */ /* 0x000fc60000000800 */
[----:B------:R-:W3:Y:S01]  /*76d0*/  LDL R15, [R1+0xc] ;  /* 0x00000c00010f7983 */ /* 0x000ee20000100800 */
[----:B------:R-:W-:Y:S02]  /*76e0*/  ISETP.GE.AND P1, PT, R152, UR4, PT ;  /* 0x0000000498007c0c */ /* 0x000fe4000bf26270 */
[----:B------:R-:W-:Y:S02]  /*76f0*/  CS2R R24, SRZ ;  /* 0x0000000000187805 */ /* 0x000fe4000001ff00 */
[----:B------:R-:W-:Y:S02]  /*7700*/  CS2R R12, SRZ ;  /* 0x00000000000c7805 */ /* 0x000fe4000001ff00 */
[----:B------:R-:W-:Y:S02]  /*7710*/  CS2R R30, SRZ ;  /* 0x00000000001e7805 */ /* 0x000fe4000001ff00 */
[----:B------:R-:W-:Y:S02]  /*7720*/  CS2R R32, SRZ ;  /* 0x0000000000207805 */ /* 0x000fe4000001ff00 */
[----:B------:R-:W-:-:S03]  /*7730*/  CS2R R10, SRZ ;  /* 0x00000000000a7805 */ /* 0x000fc6000001ff00 */
[----:B-1----:R-:W-:Y:S02]  /*7740*/  @!P1 IADD3 R26, P3, R152, R27, RZ ;  /* 0x0000001b981a9210 */ /* 0x002fe40007f7e0ff */
[----:B------:R-:W-:Y:S02]  /*7750*/  @!P1 SHF.R.S32.HI R5, RZ, 0x1f, R152 ;  /* 0x0000001fff059819 */ /* 0x000fe40000011498 */
[----:B--2---:R-:W-:Y:S02]  /*7760*/  ISETP.GE.AND P2, PT, R6, UR4, PT ;  /* 0x0000000406007c0c */ /* 0x004fe4000bf46270 */
[----:B------:R-:W-:Y:S02]  /*7770*/  SHF.R.S32.HI R7, RZ, 0x1f, R6 ;  /* 0x0000001fff077819 */ /* 0x000fe40000011406 */
[----:B---3--:R-:W-:Y:S02]  /*7780*/  ISETP.GE.AND P0, PT, R15, UR4, PT ;  /* 0x000000040f007c0c */ /* 0x008fe4000bf06270 */
[----:B------:R-:W-:-:S07]  /*7790*/  SHF.R.S32.HI R8, RZ, 0x1f, R15 ;  /* 0x0000001fff087819 */ /* 0x000fce000001140f */
[CC--:B------:R-:W-:Y:S02]  /*77a0*/  @!P2 IADD3 R34, P6, R6.reuse, R27.reuse, RZ ;  /* 0x0000001b0622a210 */ /* 0x0c0fe40007fde0ff */
[-C--:B------:R-:W-:Y:S02]  /*77b0*/  @!P2 IADD3 R38, P5, R6, R14.reuse, RZ ;  /* 0x0000000e0626a210 */ /* 0x080fe40007fbe0ff */
[----:B------:R-:W-:Y:S01]  /*77c0*/  @!P0 IADD3 R4, P4, R15, R27, RZ ;  /* 0x0000001b0f048210 */ /* 0x000fe20007f9e0ff */
[--C-:B------:R-:W-:Y:S01]  /*77d0*/  @!P2 IMAD.X R35, R0, 0x1, R7.reuse, P6 ;  /* 0x000000010023a824 */ /* 0x100fe200030e0607 */
[-C--:B------:R-:W-:Y:S01]  /*77e0*/  @!P1 IADD3 R6, P6, R152, R14.reuse, RZ ;  /* 0x0000000e98069210 */ /* 0x080fe20007fde0ff */
[----:B----4-:R-:W-:Y:S01]  /*77f0*/  @!P2 IMAD.X R39, R3, 0x1, R7, P5 ;  /* 0x000000010327a824 */ /* 0x010fe200028e0607 */
[----:B------:R-:W-:Y:S01]  /*7800*/  @!P0 IADD3 R14, P5, R15, R14, RZ ;  /* 0x0000000e0f0e8210 */ /* 0x000fe20007fbe0ff */
[--C-:B------:R-:W-:Y:S01]  /*7810*/  @!P1 IMAD.X R27, R0, 0x1, R5.reuse, P3 ;  /* 0x00000001001b9824 */ /* 0x100fe200018e0605 */
[----:B------:R0:W5:Y:S01]  /*7820*/  @!P2 LD.E.64 R24, desc[UR40][R34.64] ;  /* 0x000000282218a980 */ /* 0x000162000c101b00 */
[----:B------:R-:W-:-:S02]  /*7830*/  @!P1 IMAD.X R7, R3, 0x1, R5, P6 ;  /* 0x0000000103079824 */ /* 0x000fc400030e0605 */
[--C-:B------:R-:W-:Y:S01]  /*7840*/  @!P0 IMAD.X R5, R0, 0x1, R8.reuse, P4 ;  /* 0x0000000100058824 */ /* 0x100fe200020e0608 */
[----:B------:R0:W5:Y:S01]  /*7850*/  @!P2 LD.E.64 R12, desc[UR40][R38.64] ;  /* 0x00000028260ca980 */ /* 0x000162000c101b00 */
[----:B------:R-:W-:Y:S01]  /*7860*/  @!P0 IMAD.X R15, R3, 0x1, R8, P5 ;  /* 0x00000001030f8824 */ /* 0x000fe200028e0608 */
[----:B------:R-:W-:Y:S02]  /*7870*/  CS2R R8, SRZ ;  /* 0x0000000000087805 */ /* 0x000fe4000001ff00 */
[----:B------:R0:W5:Y:S04]  /*7880*/  @!P1 LD.E.64 R30, desc[UR40][R26.64] ;  /* 0x000000281a1e9980 */ /* 0x000168000c101b00 */
[----:B------:R0:W5:Y:S04]  /*7890*/  @!P1 LD.E.64 R32, desc[UR40][R6.64] ;  /* 0x0000002806209980 */ /* 0x000168000c101b00 */
[----:B------:R0:W5:Y:S04]  /*78a0*/  @!P0 LD.E.64 R10, desc[UR40][R4.64] ;  /* 0x00000028040a8980 */ /* 0x000168000c101b00 */
[----:B------:R0:W5:Y:S02]  /*78b0*/  @!P0 LD.E.64 R8, desc[UR40][R14.64] ;  /* 0x000000280e088980 */ /* 0x000164000c101b00 */
.L_x_385:
[----:B------:R-:W-:Y:S05]  /*78c0*/  BSYNC B1 ;  /* 0x0000000000017941 */ /* 0x000fea0003800000 */
.L_x_384:
[----:B------:R-:W1:Y:S01]  /*78d0*/  SYNCS.PHASECHK.TRANS64.TRYWAIT P0, [R16+URZ+0x19c00], R37 ;  /* 0x019c0025100075a7 */ /* 0x000e62000800017f */
[----:B---3--:R-:W-:Y:S01]  /*78e0*/  IMAD R0, R29, -0xc0, R20 ;  /* 0xffffff401d007824 */ /* 0x008fe200078e0214 */
[----:B------:R-:W-:Y:S04]  /*78f0*/  BSSY B1, `(.L_x_386) ;  /* 0x0000004000017945 */ /* 0x000fe80003800000 */
[----:B----4-:R-:W-:-:S04]  /*7900*/  VIMNMX R3, R0, 0xc0, PT ;  /* 0x000000c000037848 */ /* 0x010fc80003fe0100 */
[----:B------:R-:W-:Y:S01]  /*7910*/  ISETP.GE.AND P1, PT, R22, R3, PT ;  /* 0x000000031600720c */ /* 0x000fe20003f26270 */
[----:B-1----:R-:W-:-:S12]  /*7920*/  @!P0 BRA `(.L_x_387) ;  /* 0x0000013800fc8947 */ /* 0x002fd80003800000 */
.L_x_589:
[----:B------:R-:W-:Y:S05]  /*7930*/  BSYNC B1 ;  /* 0x0000000000017941 */ /* 0x000fea0003800000 */
.L_x_386:
[----:B------:R-:W-:Y:S05]  /*7940*/  @P1 BRA `(.L_x_388) ;  /* 0x0000003800c81947 */ /* 0x000fea0003800000 */
[----:B0-----:R-:W3:Y:S01]  /*7950*/  LDL R4, [R1+0x8] ;  /* 0x0000080001047983 */ /* 0x001ee20000100800 */
[----:B------:R-:W0:Y:S03]  /*7960*/  LDC R3, c[0x0][0x3f4] ;  /* 0x0000fd00ff037b82 */ /* 0x000e260000000800 */
[----:B------:R-:W4:Y:S01]  /*7970*/  LDL R0, [R1+0xc] ;  /* 0x00000c0001007983 */ /* 0x000f220000100800 */
[----:B------:R-:W-:Y:S01]  /*7980*/  BSSY B1, `(.L_x_389) ;  /* 0x000007b000017945 */ /* 0x000fe20003800000 */
[-C--:B0-----:R-:W-:Y:S02]  /*7990*/  ISETP.GE.AND P0, PT, R152, R3.reuse, PT ;  /* 0x000000039800720c */ /* 0x081fe40003f06270 */
[-C--:B---3--:R-:W-:Y:S02]  /*79a0*/  ISETP.GE.AND P1, PT, R4, R3.reuse, PT ;  /* 0x000000030400720c */ /* 0x088fe40003f26270 */
[----:B----4-:R-:W-:-:S09]  /*79b0*/  ISETP.GE.AND P2, PT, R0, R3, PT ;  /* 0x000000030000720c */ /* 0x010fd20003f46270 */
[----:B------:R-:W-:Y:S05]  /*79c0*/  @P0 BRA `(.L_x_390) ;  /* 0x0000000400d80947 */ /* 0x000fea0003800000 */
[----:B------:R-:W0:Y:S01]  /*79d0*/  LDS.128 R4, [R21+0xf000] ;  /* 0x00f0000015047984 */ /* 0x000e220000000c00 */
[----:B-----5:R-:W-:Y:S02]  /*79e0*/  SHF.R.U32.HI R15, RZ, 0x8, R31 ;  /* 0x00000008ff0f7819 */ /* 0x020fe4000001161f */
[----:B------:R-:W-:Y:S02]  /*79f0*/  SHF.R.U32.HI R3, RZ, 0x8, R30 ;  /* 0x00000008ff037819 */ /* 0x000fe4000001161e */
[----:B--2---:R-:W-:Y:S02]  /*7a00*/  LOP3.LUT R14, R31, 0xff, RZ, 0xc0, !PT ;  /* 0x000000ff1f0e7812 */ /* 0x004fe400078ec0ff */
[----:B------:R-:W-:Y:S02]  /*7a10*/  LOP3.LUT R15, R15, 0xff, RZ, 0xc0, !PT ;  /* 0x000000ff0f0f7812 */ /* 0x000fe400078ec0ff */
[----:B------:R-:W-:Y:S02]  /*7a20*/  SHF.R.U32.HI R29, RZ, 0x8, R33 ;  /* 0x00000008ff1d7819 */ /* 0x000fe40000011621 */
[----:B------:R-:W-:-:S02]  /*7a30*/  LOP3.LUT R0, R30, 0xff, RZ, 0xc0, !PT ;  /* 0x000000ff1e007812 */ /* 0x000fc400078ec0ff */
[----:B------:R-:W-:Y:S02]  /*7a40*/  LOP3.LUT R3, R3, 0xff, RZ, 0xc0, !PT ;  /* 0x000000ff03037812 */ /* 0x000fe400078ec0ff */
[----:B------:R-:W-:Y:S02]  /*7a50*/  PRMT R14, R15, 0x7604, R14 ;  /* 0x000076040f0e7816 */ /* 0x000fe4000000000e */
[----:B------:R-:W-:Y:S02]  /*7a60*/  SHF.R.U32.HI R28, RZ, 0x10, R31 ;  /* 0x00000010ff1c7819 */ /* 0x000fe4000001161f */
[----:B------:R-:W-:Y:S02]  /*7a70*/  SHF.R.U32.HI R15, RZ, 0x8, R32 ;  /* 0x00000008ff0f7819 */ /* 0x000fe40000011620 */
[----:B------:R-:W-:Y:S02]  /*7a80*/  LOP3.LUT R20, R33, 0xff, RZ, 0xc0, !PT ;  /* 0x000000ff21147812 */ /* 0x000fe400078ec0ff */
[----:B------:R-:W-:-:S02]  /*7a90*/  LOP3.LUT R29, R29, 0xff, RZ, 0xc0, !PT ;  /* 0x000000ff1d1d7812 */ /* 0x000fc400078ec0ff */
[----:B------:R-:W-:Y:S02]  /*7aa0*/  SHF.R.U32.HI R26, RZ, 0x10, R33 ;  /* 0x00000010ff1a7819 */ /* 0x000fe40000011621 */
[----:B------:R-:W-:Y:S02]  /*7ab0*/  PRMT R3, R3, 0x7604, R0 ;  /* 0x0000760403037816 */ /* 0x000fe40000000000 */
[----:B------:R-:W-:Y:S02]  /*7ac0*/  LOP3.LUT R0, R32, 0xff, RZ, 0xc0, !PT ;  /* 0x000000ff20007812 */ /* 0x000fe400078ec0ff */
[----:B------:R-:W-:Y:S01]  /*7ad0*/  LOP3.LUT R27, R15, 0xff, RZ, 0xc0, !PT ;  /* 0x000000ff0f1b7812 */ /* 0x000fe200078ec0ff */
[----:B------:R-:W-:Y:S01]  /*7ae0*/  IMAD.U32 R15, R28, 0x10000, RZ ;  /* 0x000100001c0f7824 */ /* 0x000fe200078e00ff */
[----:B------:R-:W-:Y:S01]  /*7af0*/  PRMT R20, R29, 0x7604, R20 ;  /* 0x000076041d147816 */ /* 0x000fe20000000014 */
[----:B------:R-:W-:Y:S01]  /*7b00*/  IMAD.U32 R29, R26, 0x10000, RZ ;  /* 0x000100001a1d7824 */ /* 0x000fe200078e00ff */
[----:B------:R-:W-:-:S02]  /*7b10*/  PRMT R27, R27, 0x7604, R0 ;  /* 0x000076041b1b7816 */ /* 0x000fc40000000000 */
[----:B------:R-:W-:Y:S02]  /*7b20*/  LOP3.LUT R3, R3, 0xff0000, R30, 0xf8, !PT ;  /* 0x00ff000003037812 */ /* 0x000fe400078ef81e */
[----:B------:R-:W-:Y:S02]  /*7b30*/  LOP3.LUT R15, R14, 0xff0000, R15, 0xf8, !PT ;  /* 0x00ff00000e0f7812 */ /* 0x000fe400078ef80f */
[----:B------:R-:W-:Y:S02]  /*7b40*/  LOP3.LUT R35, R20, 0xff0000, R29, 0xf8, !PT ;  /* 0x00ff000014237812 */ /* 0x000fe400078ef81d */
[----:B------:R-:W-:Y:S02]  /*7b50*/  LOP3.LUT R29, R27, 0xff0000, R32, 0xf8, !PT ;  /* 0x00ff00001b1d7812 */ /* 0x000fe400078ef820 */
[----:B------:R-:W-:Y:S02]  /*7b60*/  LOP3.LUT R27, R3, 0xff000000, R30, 0xf8, !PT ;  /* 0xff000000031b7812 */ /* 0x000fe400078ef81e */
[----:B------:R-:W-:-:S02]  /*7b70*/  LOP3.LUT R35, R35, 0xff000000, R33, 0xf8, !PT ;  /* 0xff00000023237812 */ /* 0x000fc400078ef821 */
[----:B------:R-:W-:Y:S02]  /*7b80*/  LOP3.LUT R30, R15, 0xff000000, R31, 0xf8, !PT ;  /* 0xff0000000f1e7812 */ /* 0x000fe400078ef81f */
[----:B0-----:R-:W-:Y:S02]  /*7b90*/  F2FP.F16.E4M3.UNPACK_B R0, R6.H1 ;  /* 0x00000006ff00723e */ /* 0x001fe400030006ff */
[----:B------:R-:W-:Y:S02]  /*7ba0*/  F2FP.F16.E4M3.UNPACK_B R31, R35 ;  /* 0x00000023ff1f723e */ /* 0x000fe400020006ff */
[----:B------:R-:W-:Y:S01]  /*7bb0*/  F2FP.F16.E4M3.UNPACK_B R28, R30 ;  /* 0x0000001eff1c723e */ /* 0x000fe200020006ff */
[----:B------:R-:W-:Y:S01]  /*7bc0*/  HADD2.F32 R15, -RZ, R0.H1_H1 ;  /* 0x30000000ff0f7230 */ /* 0x000fe20000004100 */
[----:B------:R-:W-:Y:S01]  /*7bd0*/  LOP3.LUT R32, R29, 0xff000000, R32, 0xf8, !PT ;  /* 0xff0000001d207812 */ /* 0x000fe200078ef820 */
[----:B------:R-:W-:Y:S01]  /*7be0*/  HADD2.F32 R33, -RZ, R31.H1_H1 ;  /* 0x3000001fff217230 */ /* 0x000fe20000004100 */
[----:B------:R-:W-:Y:S01]  /*7bf0*/  F2FP.F16.E4M3.UNPACK_B R3, R6 ;  /* 0x00000006ff03723e */ /* 0x000fe200020006ff */
[----:B------:R-:W-:Y:S01]  /*7c00*/  HADD2.F32 R29, -RZ, R28.H1_H1 ;  /* 0x3000001cff1d7230 */ /* 0x000fe20000004100 */
[-C--:B------:R-:W-:Y:S01]  /*7c10*/  F2FP.F16.E4M3.UNPACK_B R20, R7.reuse ;  /* 0x00000007ff14723e */ /* 0x080fe200020006ff */
[----:B------:R-:W-:Y:S01]  /*7c20*/  HADD2.F32 R14, -RZ, R0.H0_H0 ;  /* 0x20000000ff0e7230 */ /* 0x000fe20000004100 */
[----:B------:R-:W-:Y:S01]  /*7c30*/  F2FP.F16.E4M3.UNPACK_B R26, R7.H1 ;  /* 0x00000007ff1a723e */ /* 0x000fe200030006ff */
[C---:B-1----:R-:W-:Y:S01]  /*7c40*/  FMUL.FTZ R37, R15.reuse, R33 ;  /* 0x000000210f257220 */ /* 0x042fe20000410000 */
[----:B------:R-:W-:Y:S01]  /*7c50*/  FMUL.FTZ R34, R15, R29 ;  /* 0x0000001d0f227220 */ /* 0x000fe20000410000 */
[-C--:B------:R-:W-:Y:S01]  /*7c60*/  F2FP.F16.E4M3.UNPACK_B R6, R5.reuse ;  /* 0x00000005ff06723e */ /* 0x080fe200020006ff */
[----:B------:R-:W-:Y:S01]  /*7c70*/  HADD2.F32 R28, -RZ, R28.H0_H0 ;  /* 0x2000001cff1c7230 */ /* 0x000fe20000004100 */
[----:B------:R-:W-:Y:S01]  /*7c80*/  F2FP.F16.E4M3.UNPACK_B R7, R5.H1 ;  /* 0x00000005ff07723e */ /* 0x000fe200030006ff */
[----:B------:R-:W-:-:S02]  /*7c90*/  HADD2.F32 R5, -RZ, R3.H1_H1 ;  /* 0x30000003ff057230 */ /* 0x000fc40000004100 */
[C---:B------:R-:W-:Y:S01]  /*7ca0*/  FFMA.FTZ R37, R14.reuse, R29, -R37 ;  /* 0x0000001d0e257223 */ /* 0x040fe20000010825 */
[----:B------:R-:W-:Y:S01]  /*7cb0*/  FFMA.FTZ R38, R14, R33, R34 ;  /* 0x000000210e267223 */ /* 0x000fe20000010022 */
[----:B------:R-:W-:Y:S01]  /*7cc0*/  HADD2.F32 R14, -RZ, R31.H0_H0 ;  /* 0x2000001fff0e7230 */ /* 0x000fe20000004100 */
[----:B------:R-:W-:Y:S01]  /*7cd0*/  F2FP.F16.E4M3.UNPACK_B R35, R35.H1 ;  /* 0x00000023ff23723e */ /* 0x000fe200030006ff */
[----:B------:R-:W-:Y:S01]  /*7ce0*/  HADD2.F32 R3, -RZ, R3.H0_H0 ;  /* 0x20000003ff037230 */ /* 0x000fe20000004100 */
[----:B------:R-:W-:Y:S01]  /*7cf0*/  F2FP.F16.E4M3.UNPACK_B R30, R30.H1 ;  /* 0x0000001eff1e723e */ /* 0x000fe200030006ff */
[C---:B------:R-:W-:Y:S01]  /*7d00*/  FMUL.FTZ R29, R5.reuse, R28 ;  /* 0x0000001c051d7220 */ /* 0x040fe20000410000 */
[----:B------:R-:W-:Y:S01]  /*7d10*/  FMUL.FTZ R34, R5, R14 ;  /* 0x0000000e05227220 */ /* 0x000fe20000410000 */
[----:B------:R-:W-:Y:S01]  /*7d20*/  HADD2.F32 R5, -RZ, R20.H1_H1 ;  /* 0x30000014ff057230 */ /* 0x000fe20000004100 */
[----:B------:R-:W-:Y:S01]  /*7d30*/  F2FP.F16.E4M3.UNPACK_B R0, R4 ;  /* 0x00000004ff00723e */ /* 0x000fe200020006ff */
[----:B------:R-:W-:-:S02]  /*7d40*/  HADD2.F32 R15, -RZ, R35.H0_H0 ;  /* 0x20000023ff0f7230 */ /* 0x000fc40000004100 */
[C---:B------:R-:W-:Y:S01]  /*7d50*/  FFMA.FTZ R33, R3.reuse, R14, R29 ;  /* 0x0000000e03217223 */ /* 0x040fe2000001001d */
[----:B------:R-:W-:Y:S02]  /*7d60*/  HADD2.F32 R14, -RZ, R30.H0_H0 ;  /* 0x2000001eff0e7230 */ /* 0x000fe40000004100 */
[----:B------:R-:W-:Y:S01]  /*7d70*/  FFMA.FTZ R34, R3, R28, -R34 ;  /* 0x0000001c03227223 */ /* 0x000fe20000010822 */
[----:B------:R-:W-:Y:S02]  /*7d80*/  HADD2.F32 R20, -RZ, R20.H0_H0 ;  /* 0x20000014ff147230 */ /* 0x000fe40000004100 */
[C---:B------:R-:W-:Y:S01]  /*7d90*/  FMUL.FTZ R29, R5.reuse, R15 ;  /* 0x0000000f051d7220 */ /* 0x040fe20000410000 */
[----:B------:R-:W-:Y:S02]  /*7da0*/  HADD2.F32 R35, -RZ, R35.H1_H1 ;  /* 0x30000023ff237230 */ /* 0x000fe40000004100 */
[----:B------:R-:W-:Y:S01]  /*7db0*/  FMUL.FTZ R5, R5, R14 ;  /* 0x0000000e05057220 */ /* 0x000fe20000410000 */
[----:B------:R-:W-:-:S02]  /*7dc0*/  HADD2.F32 R3, -RZ, R26.H1_H1 ;  /* 0x3000001aff037230 */ /* 0x000fc40000004100 */
[C---:B------:R-:W-:Y:S01]  /*7dd0*/  FFMA.FTZ R39, R20.reuse, R14, -R29 ;  /* 0x0000000e14277223 */ /* 0x040fe2000001081d */
[----:B------:R-:W-:Y:S02]  /*7de0*/  HADD2.F32 R30, -RZ, R30.H1_H1 ;  /* 0x3000001eff1e7230 */ /* 0x000fe40000004100 */
[----:B------:R-:W-:Y:S01]  /*7df0*/  FFMA.FTZ R40, R20, R15, R5 ;  /* 0x0000000f14287223 */ /* 0x000fe20000010005 */
[----:B------:R-:W-:Y:S01]  /*7e00*/  F2FP.F16.E4M3.UNPACK_B R15, R32 ;  /* 0x00000020ff0f723e */ /* 0x000fe200020006ff */
[----:B------:R-:W-:Y:S01]  /*7e10*/  HADD2.F32 R26, -RZ, R26.H0_H0 ;  /* 0x2000001aff1a7230 */ /* 0x000fe20000004100 */
[----:B------:R-:W-:Y:S01]  /*7e20*/  F2FP.F16.E4M3.UNPACK_B R4, R4.H1 ;  /* 0x00000004ff04723e */ /* 0x000fe200030006ff */
[C---:B------:R-:W-:Y:S01]  /*7e30*/  FMUL.FTZ R29, R3.reuse, R35 ;  /* 0x00000023031d7220 */ /* 0x040fe20000410000 */
[----:B------:R-:W-:Y:S01]  /*7e40*/  F2FP.F16.E4M3.UNPACK_B R14, R27 ;  /* 0x0000001bff0e723e */ /* 0x000fe200020006ff */
[----:B------:R-:W-:Y:S01]  /*7e50*/  FMUL.FTZ R3, R3, R30 ;  /* 0x0000001e03037220 */ /* 0x000fe20000410000 */
[----:B------:R-:W-:-:S02]  /*7e60*/  HADD2.F32 R28, -RZ, R15.H1_H1 ;  /* 0x3000000fff1c7230 */ /* 0x000fc40000004100 */
[C---:B------:R-:W-:Y:S01]  /*7e70*/  FFMA.FTZ R30, R26.reuse, R30, -R29 ;  /* 0x0000001e1a1e7223 */ /* 0x040fe2000001081d */
[----:B------:R-:W-:Y:S02]  /*7e80*/  HADD2.F32 R20, -RZ, R15.H0_H0 ;  /* 0x2000000fff147230 */ /* 0x000fe40000004100 */
[----:B------:R-:W-:Y:S01]  /*7e90*/  FFMA.FTZ R35, R26, R35, R3 ;  /* 0x000000231a237223 */ /* 0x000fe20000010003 */
[----:B------:R-:W-:Y:S01]  /*7ea0*/  HADD2.F32 R5, -RZ, R4.H1_H1 ;  /* 0x30000004ff057230 */ /* 0x000fe20000004100 */
[----:B------:R-:W-:Y:S01]  /*7eb0*/  F2FP.F16.E4M3.UNPACK_B R27, R27.H1 ;  /* 0x0000001bff1b723e */ /* 0x000fe200030006ff */
[----:B------:R-:W-:Y:S01]  /*7ec0*/  HADD2.F32 R15, -RZ, R14.H1_H1 ;  /* 0x3000000eff0f7230 */ /* 0x000fe20000004100 */
[----:B------:R-:W-:Y:S01]  /*7ed0*/  F2FP.F16.E4M3.UNPACK_B R32, R32.H1 ;  /* 0x00000020ff20723e */ /* 0x000fe200030006ff */
[----:B------:R-:W-:Y:S02]  /*7ee0*/  HADD2.F32 R3, -RZ, R0.H1_H1 ;  /* 0x30000000ff037230 */ /* 0x000fe40000004100 */
[----:B------:R-:W-:Y:S01]  /*7ef0*/  FMUL.FTZ R29, R5, R28 ;  /* 0x0000001c051d7220 */ /* 0x000fe20000410000 */
[----:B------:R-:W-:-:S02]  /*7f00*/  HADD2.F32 R14, -RZ, R14.H0_H0 ;  /* 0x2000000eff0e7230 */ /* 0x000fc40000004100 */
[-C--:B------:R-:W-:Y:S01]  /*7f10*/  FMUL.FTZ R31, R5, R15.reuse ;  /* 0x0000000f051f7220 */ /* 0x080fe20000410000 */
[----:B------:R-:W-:Y:S02]  /*7f20*/  HADD2.F32 R4, -RZ, R4.H0_H0 ;  /* 0x20000004ff047230 */ /* 0x000fe40000004100 */
[C---:B------:R-:W-:Y:S01]  /*7f30*/  FMUL.FTZ R5, R3.reuse, R20 ;  /* 0x0000001403057220 */ /* 0x040fe20000410000 */
[----:B------:R-:W-:Y:S02]  /*7f40*/  HADD2.F32 R0, -RZ, R0.H0_H0 ;  /* 0x20000000ff007230 */ /* 0x000fe40000004100 */
[----:B------:R-:W-:Y:S01]  /*7f50*/  FMUL.FTZ R3, R3, R14 ;  /* 0x0000000e03037220 */ /* 0x000fe20000410000 */
[C---:B------:R-:W-:Y:S01]  /*7f60*/  FFMA.FTZ R29, R4.reuse, R15, -R29 ;  /* 0x0000000f041d7223 */ /* 0x040fe2000001081d */
[----:B------:R-:W-:Y:S01]  /*7f70*/  FFMA.FTZ R28, R4, R28, R31 ;  /* 0x0000001c041c7223 */ /* 0x000fe2000001001f */
[C---:B------:R-:W-:Y:S01]  /*7f80*/  FFMA.FTZ R15, R0.reuse, R14, -R5 ;  /* 0x0000000e000f7223 */ /* 0x040fe20000010805 */
[----:B------:R-:W-:Y:S01]  /*7f90*/  FFMA.FTZ R20, R0, R20, R3 ;  /* 0x0000001400147223 */ /* 0x000fe20000010003 */
[----:B------:R-:W-:-:S02]  /*7fa0*/  HADD2.F32 R4, -RZ, R27.H1_H1 ;  /* 0x3000001bff047230 */ /* 0x000fc40000004100 */
[----:B------:R-:W-:Y:S02]  /*7fb0*/  HADD2.F32 R3, -RZ, R7.H1_H1 ;  /* 0x30000007ff037230 */ /* 0x000fe40000004100 */
[--C-:B------:R-:W-:Y:S02]  /*7fc0*/  HADD2.F32 R14, -RZ, R32.reuse.H1_H1 ;  /* 0x30000020ff0e7230 */ /* 0x100fe40000004100 */
[----:B------:R-:W-:Y:S02]  /*7fd0*/  HADD2.F32 R5, -RZ, R32.H0_H0 ;  /* 0x20000020ff057230 */ /* 0x000fe40000004100 */
[C---:B------:R-:W-:Y:S01]  /*7fe0*/  FMUL.FTZ R31, R3.reuse, R4 ;  /* 0x00000004031f7220 */ /* 0x040fe20000410000 */
[----:B------:R-:W-:Y:S02]  /*7ff0*/  HADD2.F32 R0, -RZ, R6.H1_H1 ;  /* 0x30000006ff007230 */ /* 0x000fe40000004100 */
[----:B------:R-:W-:Y:S01]  /*8000*/  FMUL.FTZ R26, R3, R14 ;  /* 0x0000000e031a7220 */ /* 0x000fe20000410000 */
[----:B------:R-:W-:-:S02]  /*8010*/  HADD2.F32 R27, -RZ, R27.H0_H0 ;  /* 0x2000001bff1b7230 */ /* 0x000fc40000004100 */
[----:B------:R-:W-:Y:S02]  /*8020*/  HADD2.F32 R7, -RZ, R7.H0_H0 ;  /* 0x20000007ff077230 */ /* 0x000fe40000004100 */
[C---:B------:R-:W-:Y:S01]  /*8030*/  FMUL.FTZ R3, R0.reuse, R5 ;  /* 0x0000000500037220 */ /* 0x040fe20000410000 */
[----:B------:R-:W-:Y:S02]  /*8040*/  HADD2.F32 R6, -RZ, R6.H0_H0 ;  /* 0x20000006ff067230 */ /* 0x000fe40000004100 */
[-C--:B------:R-:W-:Y:S01]  /*8050*/  FMUL.FTZ R0, R0, R27.reuse ;  /* 0x0000001b00007220 */ /* 0x080fe20000410000 */
[C---:B------:R-:W-:Y:S01]  /*8060*/  FFMA.FTZ R26, R7.reuse, R4, -R26 ;  /* 0x00000004071a7223 */ /* 0x040fe2000001081a */
[----:B------:R-:W-:Y:S01]  /*8070*/  FFMA.FTZ R31, R7, R14, R31 ;  /* 0x0000000e071f7223 */ /* 0x000fe2000001001f */
[C---:B------:R-:W-:Y:S01]  /*8080*/  FFMA.FTZ R3, R6.reuse, R27, -R3 ;  /* 0x0000001b06037223 */ /* 0x040fe20000010803 */
[----:B------:R-:W-:Y:S01]  /*8090*/  FFMA.FTZ R0, R6, R5, R0 ;  /* 0x0000000506007223 */ /* 0x000fe20000010000 */
[----:B------:R-:W-:-:S02]  /*80a0*/  F2FP.SATFINITE.E4M3.F32.PACK_AB_MERGE_C R6, R38, R37, RZ ;  /* 0x000000252606723e */ /* 0x000fc400048070ff */
[----:B------:R-:W-:Y:S02]  /*80b0*/  F2FP.SATFINITE.E4M3.F32.PACK_AB_MERGE_C R7, R35, R30, RZ ;  /* 0x0000001e2307723e */ /* 0x000fe400048070ff */
[----:B------:R-:W-:Y:S02]  /*80c0*/  F2FP.SATFINITE.E4M3.F32.PACK_AB_MERGE_C R4, R28, R29, RZ ;  /* 0x0000001d1c04723e */ /* 0x000fe400048070ff */
[----:B------:R-:W-:Y:S02]  /*80d0*/  F2FP.SATFINITE.E4M3.F32.PACK_AB_MERGE_C R5, R31, R26, RZ ;  /* 0x0000001a1f05723e */ /* 0x000fe400048070ff */
[----:B------:R-:W-:Y:S02]  /*80e0*/  F2FP.SATFINITE.E4M3.F32.PACK_AB_MERGE_C R6, R33, R34, R6 ;  /* 0x000000222106723e */ /* 0x000fe40004807006 */
[----:B------:R-:W-:Y:S02]  /*80f0*/  F2FP.SATFINITE.E4M3.F32.PACK_AB_MERGE_C R7, R40, R39, R7 ;  /* 0x000000272807723e */ /* 0x000fe40004807007 */
[----:B------:R-:W-:-:S02]  /*8100*/  F2FP.SATFINITE.E4M3.F32.PACK_AB_MERGE_C R4, R20, R15, R4 ;  /* 0x0000000f1404723e */ /* 0x000fc40004807004 */
[----:B------:R-:W-:-:S05]  /*8110*/  F2FP.SATFINITE.E4M3.F32.PACK_AB_MERGE_C R5, R0, R3, R5 ;  /* 0x000000030005723e */ /* 0x000fca0004807005 */
[----:B------:R0:W-:Y:S02]  /*8120*/  STS.128 [R21+0xf000], R4 ;  /* 0x00f0000415007388 */ /* 0x0001e40000000c00 */
.L_x_390:
[----:B------:R-:W-:Y:S05]  /*8130*/  BSYNC B1 ;  /* 0x0000000000017941 */ /* 0x000fea0003800000 */
.L_x_389:
[----:B------:R-:W-:Y:S04]  /*8140*/  BSSY B1, `(.L_x_391) ;  /* 0x000007c000017945 */ /* 0x000fe80003800000 */
[----:B------:R-:W-:Y:S05]  /*8150*/  @P1 BRA `(.L_x_392) ;  /* 0x0000000400e81947 */ /* 0x000fea0003800000 */
[----:B0-----:R-:W0:Y:S01]  /*8160*/  LDS.128 R4, [R21+0x10800] ;  /* 0x0108000015047984 */ /* 0x001e220000000c00 */
[----:B-----5:R-:W-:Y:S02]  /*8170*/  SHF.R.U32.HI R0, RZ, 0x8, R24 ;  /* 0x00000008ff007819 */ /* 0x020fe40000011618 */
[----:B------:R-:W-:Y:S02]  /*8180*/  SHF.R.U32.HI R26, RZ, 0x8, R13 ;  /* 0x00000008ff1a7819 */ /* 0x000fe4000001160d */
[----:B--2---:R-:W-:Y:S02]  /*8190*/  SHF.R.U32.HI R14, RZ, 0x8, R25 ;  /* 0x00000008ff0e7819 */ /* 0x004fe40000011619 */
[----:B------:R-:W-:Y:S02]  /*81a0*/  SHF.R.U32.HI R20, RZ, 0x8, R12 ;  /* 0x00000008ff147819 */ /* 0x000fe4000001160c */
[----:B------:R-:W-:Y:S02]  /*81b0*/  LOP3.LUT R3, R24, 0xff, RZ, 0xc0, !PT ;  /* 0x000000ff18037812 */ /* 0x000fe400078ec0ff */
[----:B------:R-:W-:-:S02]  /*81c0*/  LOP3.LUT R29, R13, 0xff, RZ, 0xc0, !PT ;  /* 0x000000ff0d1d7812 */ /* 0x000fc400078ec0ff */
[----:B------:R-:W-:Y:S02]  /*81d0*/  LOP3.LUT R0, R0, 0xff, RZ, 0xc0, !PT ;  /* 0x000000ff00007812 */ /* 0x000fe400078ec0ff */
[----:B------:R-:W-:Y:S02]  /*81e0*/  LOP3.LUT R26, R26, 0xff, RZ, 0xc0, !PT ;  /* 0x000000ff1a1a7812 */ /* 0x000fe400078ec0ff */
[----:B------:R-:W-:Y:S02]  /*81f0*/  LOP3.LUT R15, R25, 0xff, RZ, 0xc0, !PT ;  /* 0x000000ff190f7812 */ /* 0x000fe400078ec0ff */
[----:B------:R-:W-:Y:S02]  /*8200*/  LOP3.LUT R14, R14, 0xff, RZ, 0xc0, !PT ;  /* 0x000000ff0e0e7812 */ /* 0x000fe400078ec0ff */
[----:B------:R-:W-:Y:S02]  /*8210*/  LOP3.LUT R27, R12, 0xff, RZ, 0xc0, !PT ;  /* 0x000000ff0c1b7812 */ /* 0x000fe400078ec0ff */
[----:B------:R-:W-:-:S02]  /*8220*/  LOP3.LUT R20, R20, 0xff, RZ, 0xc0, !PT ;  /* 0x000000ff14147812 */ /* 0x000fc400078ec0ff */
[----:B------:R-:W-:Y:S02]  /*8230*/  PRMT R3, R0, 0x7604, R3 ;  /* 0x0000760400037816 */ /* 0x000fe40000000003 */
[----:B------:R-:W-:Y:S02]  /*8240*/  PRMT R29, R26, 0x7604, R29 ;  /* 0x000076041a1d7816 */ /* 0x000fe4000000001d */
[----:B------:R-:W-:Y:S02]  /*8250*/  PRMT R15, R14, 0x7604, R15 ;  /* 0x000076040e0f7816 */ /* 0x000fe4000000000f */
[----:B------:R-:W-:Y:S02]  /*8260*/  SHF.R.U32.HI R0, RZ, 0x10, R24 ;  /* 0x00000010ff007819 */ /* 0x000fe40000011618 */
[----:B------:R-:W-:Y:S02]  /*8270*/  SHF.R.U32.HI R26, RZ, 0x10, R13 ;  /* 0x00000010ff1a7819 */ /* 0x000fe4000001160d */
[----:B------:R-:W-:-:S02]  /*8280*/  SHF.R.U32.HI R14, RZ, 0x10, R25 ;  /* 0x00000010ff0e7819 */ /* 0x000fc40000011619 */
[----:B------:R-:W-:Y:S02]  /*8290*/  PRMT R27, R20, 0x7604, R27 ;  /* 0x00007604141b7816 */ /* 0x000fe4000000001b */
[----:B------:R-:W-:Y:S02]  /*82a0*/  SHF.R.U32.HI R20, RZ, 0x10, R12 ;  /* 0x00000010ff147819 */ /* 0x000fe4000001160c */
[----:B------:R-:W-:Y:S02]  /*82b0*/  LOP3.LUT R0, R0, 0xff, RZ, 0xc0, !PT ;  /* 0x000000ff00007812 */ /* 0x000fe400078ec0ff */
[----:B------:R-:W-:Y:S02]  /*82c0*/  LOP3.LUT R26, R26, 0xff, RZ, 0xc0, !PT ;  /* 0x000000ff1a1a7812 */ /* 0x000fe400078ec0ff */
[----:B------:R-:W-:Y:S02]  /*82d0*/  LOP3.LUT R14, R14, 0xff, RZ, 0xc0, !PT ;  /* 0x000000ff0e0e7812 */ /* 0x000fe400078ec0ff */
[----:B------:R-:W-:-:S02]  /*82e0*/  LOP3.LUT R20, R20, 0xff, RZ, 0xc0, !PT ;  /* 0x000000ff14147812 */ /* 0x000fc400078ec0ff */
[----:B------:R-:W-:Y:S02]  /*82f0*/  PRMT R3, R0, 0x7054, R3 ;  /* 0x0000705400037816 */ /* 0x000fe40000000003 */
[----:B------:R-:W-:Y:S02]  /*8300*/  PRMT R29, R26, 0x7054, R29 ;  /* 0x000070541a1d7816 */ /* 0x000fe4000000001d */
[----:B------:R-:W-:Y:S02]  /*8310*/  PRMT R15, R14, 0x7054, R15 ;  /* 0x000070540e0f7816 */ /* 0x000fe4000000000f */
[----:B------:R-:W-:Y:S02]  /*8320*/  PRMT R27, R20, 0x7054, R27 ;  /* 0x00007054141b7816 */ /* 0x000fe4000000001b */
        /* <DEDUP_REMOVED lines=11> */
[----:B------:R-:W-:Y:S01]  /*83e0*/  F2FP.F16.E4M3.UNPACK_B R14, R7 ;  /* 0x00000007ff0e723e */ /* 0x000fe200020006ff */
[----:B------:R-:W-:-:S02]  /*83f0*/  HADD2.F32 R12, -RZ, R0.H0_H0 ;  /* 0x20000000ff0c7230 */ /* 0x000fc40000004100 */
[C---:B------:R-:W-:Y:S01]  /*8400*/  FMUL.FTZ R31, R13.reuse, R30 ;  /* 0x0000001e0d1f7220 */ /* 0x040fe20000410000 */
[----:B------:R-:W-:Y:S01]  /*8410*/  F2FP.F16.E4M3.UNPACK_B R15, R7.H1 ;  /* 0x00000007ff0f723e */ /* 0x000fe200030006ff */
[-C--:B------:R-:W-:Y:S01]  /*8420*/  FMUL.FTZ R13, R13, R26.reuse ;  /* 0x0000001a0d0d7220 */ /* 0x080fe20000410000 */
[-C--:B------:R-:W-:Y:S01]  /*8430*/  F2FP.F16.E4M3.UNPACK_B R6, R5.reuse ;  /* 0x00000005ff06723e */ /* 0x080fe200020006ff */
[C---:B------:R-:W-:Y:S01]  /*8440*/  FFMA.FTZ R32, R12.reuse, R26, -R31 ;  /* 0x0000001a0c207223 */ /* 0x040fe2000001081f */
[----:B------:R-:W-:Y:S01]  /*8450*/  F2FP.F16.E4M3.UNPACK_B R7, R5.H1 ;  /* 0x00000005ff07723e */ /* 0x000fe200030006ff */
[----:B------:R-:W-:Y:S01]  /*8460*/  FFMA.FTZ R33, R12, R30, R13 ;  /* 0x0000001e0c217223 */ /* 0x000fe2000001000d */
[----:B------:R-:W-:Y:S01]  /*8470*/  HADD2.F32 R28, -RZ, R28.H0_H0 ;  /* 0x2000001cff1c7230 */ /* 0x000fe20000004100 */
[----:B------:R-:W-:Y:S01]  /*8480*/  F2FP.F16.E4M3.UNPACK_B R29, R29.H1 ;  /* 0x0000001dff1d723e */ /* 0x000fe200030006ff */
[----:B------:R-:W-:Y:S01]  /*8490*/  HADD2.F32 R5, -RZ, R3.H1_H1 ;  /* 0x30000003ff057230 */ /* 0x000fe20000004100 */
[----:B------:R-:W-:Y:S01]  /*84a0*/  F2FP.F16.E4M3.UNPACK_B R24, R24.H1 ;  /* 0x00000018ff18723e */ /* 0x000fe200030006ff */
[----:B------:R-:W-:Y:S01]  /*84b0*/  HADD2.F32 R12, -RZ, R25.H0_H0 ;  /* 0x20000019ff0c7230 */ /* 0x000fe20000004100 */
[----:B------:R-:W-:Y:S01]  /*84c0*/  F2FP.F16.E4M3.UNPACK_B R0, R4 ;  /* 0x00000004ff00723e */ /* 0x000fe200020006ff */
[----:B------:R-:W-:-:S02]  /*84d0*/  HADD2.F32 R3, -RZ, R3.H0_H0 ;  /* 0x20000003ff037230 */ /* 0x000fc40000004100 */
[C---:B------:R-:W-:Y:S01]  /*84e0*/  FMUL.FTZ R26, R5.reuse, R28 ;  /* 0x0000001c051a7220 */ /* 0x040fe20000410000 */
[----:B------:R-:W-:Y:S02]  /*84f0*/  HADD2.F32 R13, -RZ, R29.H0_H0 ;  /* 0x2000001dff0d7230 */ /* 0x000fe40000004100 */
[-C--:B------:R-:W-:Y:S01]  /*8500*/  FMUL.FTZ R25, R5, R12.reuse ;  /* 0x0000000c05197220 */ /* 0x080fe20000410000 */
[----:B------:R-:W-:Y:S02]  /*8510*/  HADD2.F32 R5, -RZ, R14.H1_H1 ;  /* 0x3000000eff057230 */ /* 0x000fe40000004100 */
[C---:B------:R-:W-:Y:S01]  /*8520*/  FFMA.FTZ R30, R3.reuse, R12, -R26 ;  /* 0x0000000c031e7223 */ /* 0x040fe2000001081a */
[----:B------:R-:W-:Y:S02]  /*8530*/  HADD2.F32 R12, -RZ, R24.H0_H0 ;  /* 0x20000018ff0c7230 */ /* 0x000fe40000004100 */
[----:B------:R-:W-:Y:S01]  /*8540*/  FFMA.FTZ R31, R3, R28, R25 ;  /* 0x0000001c031f7223 */ /* 0x000fe20000010019 */
[----:B------:R-:W-:-:S02]  /*8550*/  HADD2.F32 R14, -RZ, R14.H0_H0 ;  /* 0x2000000eff0e7230 */ /* 0x000fc40000004100 */
[CC--:B------:R-:W-:Y:S01]  /*8560*/  FMUL.FTZ R25, R5.reuse, R13.reuse ;  /* 0x0000000d05197220 */ /* 0x0c0fe20000410000 */
[----:B------:R-:W-:Y:S02]  /*8570*/  HADD2.F32 R26, -RZ, R29.H1_H1 ;  /* 0x3000001dff1a7230 */ /* 0x000fe40000004100 */
[-C--:B------:R-:W-:Y:S01]  /*8580*/  FMUL.FTZ R5, R5, R12.reuse ;  /* 0x0000000c05057220 */ /* 0x080fe20000410000 */
[--C-:B------:R-:W-:Y:S02]  /*8590*/  HADD2.F32 R3, -RZ, R15.reuse.H1_H1 ;  /* 0x3000000fff037230 */ /* 0x100fe40000004100 */
[C---:B------:R-:W-:Y:S01]  /*85a0*/  FFMA.FTZ R28, R14.reuse, R12, -R25 ;  /* 0x0000000c0e1c7223 */ /* 0x040fe20000010819 */
[----:B------:R-:W-:Y:S02]  /*85b0*/  HADD2.F32 R24, -RZ, R24.H1_H1 ;  /* 0x30000018ff187230 */ /* 0x000fe40000004100 */
[----:B------:R-:W-:Y:S01]  /*85c0*/  FFMA.FTZ R29, R14, R13, R5 ;  /* 0x0000000d0e1d7223 */ /* 0x000fe20000010005 */
[----:B------:R-:W-:-:S02]  /*85d0*/  HADD2.F32 R15, -RZ, R15.H0_H0 ;  /* 0x2000000fff0f7230 */ /* 0x000fc40000004100 */
[C---:B------:R-:W-:Y:S01]  /*85e0*/  FMUL.FTZ R12, R3.reuse, R26 ;  /* 0x0000001a030c7220 */ /* 0x040fe20000410000 */
[-C--:B------:R-:W-:Y:S01]  /*85f0*/  F2FP.F16.E4M3.UNPACK_B R13, R27.reuse ;  /* 0x0000001bff0d723e */ /* 0x080fe200020006ff */
[----:B------:R-:W-:Y:S01]  /*8600*/  FMUL.FTZ R14, R3, R24 ;  /* 0x00000018030e7220 */ /* 0x000fe20000410000 */
[----:B------:R-:W-:Y:S01]  /*8610*/  F2FP.F16.E4M3.UNPACK_B R4, R4.H1 ;  /* 0x00000004ff04723e */ /* 0x000fe200030006ff */
[C---:B------:R-:W-:Y:S01]  /*8620*/  FFMA.FTZ R34, R15.reuse, R24, -R12 ;  /* 0x000000180f227223 */ /* 0x040fe2000001080c */
[----:B------:R-:W-:Y:S01]  /*8630*/  F2FP.F16.E4M3.UNPACK_B R12, R20 ;  /* 0x00000014ff0c723e */ /* 0x000fe200020006ff */
[----:B------:R-:W-:Y:S01]  /*8640*/  FFMA.FTZ R35, R15, R26, R14 ;  /* 0x0000001a0f237223 */ /* 0x000fe2000001000e */
[--C-:B------:R-:W-:Y:S01]  /*8650*/  HADD2.F32 R24, -RZ, R13.reuse.H1_H1 ;  /* 0x3000000dff187230 */ /* 0x100fe20000004100 */
[----:B------:R-:W-:Y:S01]  /*8660*/  F2FP.F16.E4M3.UNPACK_B R20, R20.H1 ;  /* 0x00000014ff14723e */ /* 0x000fe200030006ff */
[----:B------:R-:W-:Y:S01]  /*8670*/  HADD2.F32 R14, -RZ, R13.H0_H0 ;  /* 0x2000000dff0e7230 */ /* 0x000fe20000004100 */
[----:B------:R-:W-:Y:S01]  /*8680*/  F2FP.F16.E4M3.UNPACK_B R27, R27.H1 ;  /* 0x0000001bff1b723e */ /* 0x000fe200030006ff */
[----:B------:R-:W-:-:S02]  /*8690*/  HADD2.F32 R5, -RZ, R4.H1_H1 ;  /* 0x30000004ff057230 */ /* 0x000fc40000004100 */
[----:B------:R-:W-:Y:S02]  /*86a0*/  HADD2.F32 R13, -RZ, R12.H1_H1 ;  /* 0x3000000cff0d7230 */ /* 0x000fe40000004100 */
[----:B------:R-:W-:Y:S02]  /*86b0*/  HADD2.F32 R3, -RZ, R0.H1_H1 ;  /* 0x30000000ff037230 */ /* 0x000fe40000004100 */
[C---:B------:R-:W-:Y:S01]  /*86c0*/  FMUL.FTZ R15, R5.reuse, R24 ;  /* 0x00000018050f7220 */ /* 0x040fe20000410000 */
[----:B------:R-:W-:Y:S02]  /*86d0*/  HADD2.F32 R12, -RZ, R12.H0_H0 ;  /* 0x2000000cff0c7230 */ /* 0x000fe40000004100 */
[----:B------:R-:W-:Y:S01]  /*86e0*/  FMUL.FTZ R25, R5, R13 ;  /* 0x0000000d05197220 */ /* 0x000fe20000410000 */
[----:B------:R-:W-:Y:S02]  /*86f0*/  HADD2.F32 R4, -RZ, R4.H0_H0 ;  /* 0x20000004ff047230 */ /* 0x000fe40000004100 */
[----:B------:R-:W-:Y:S01]  /*8700*/  FMUL.FTZ R5, R3, R14 ;  /* 0x0000000e03057220 */ /* 0x000fe20000410000 */
[----:B------:R-:W-:-:S02]  /*8710*/  HADD2.F32 R0, -RZ, R0.H0_H0 ;  /* 0x20000000ff007230 */ /* 0x000fc40000004100 */
[----:B------:R-:W-:Y:S01]  /*8720*/  FMUL.FTZ R3, R3, R12 ;  /* 0x0000000c03037220 */ /* 0x000fe20000410000 */
[C---:B------:R-:W-:Y:S01]  /*8730*/  FFMA.FTZ R15, R4.reuse, R13, -R15 ;  /* 0x0000000d040f7223 */ /* 0x040fe2000001080f */
[----:B------:R-:W-:Y:S01]  /*8740*/  FFMA.FTZ R24, R4, R24, R25 ;  /* 0x0000001804187223 */ /* 0x000fe20000010019 */
[C---:B------:R-:W-:Y:S01]  /*8750*/  FFMA.FTZ R13, R0.reuse, R12, -R5 ;  /* 0x0000000c000d7223 */ /* 0x040fe20000010805 */
[----:B------:R-:W-:Y:S01]  /*8760*/  FFMA.FTZ R14, R0, R14, R3 ;  /* 0x0000000e000e7223 */ /* 0x000fe20000010003 */
[----:B------:R-:W-:Y:S02]  /*8770*/  HADD2.F32 R4, -RZ, R20.H1_H1 ;  /* 0x30000014ff047230 */ /* 0x000fe40000004100 */
[----:B------:R-:W-:Y:S02]  /*8780*/  HADD2.F32 R3, -RZ, R7.H1_H1 ;  /* 0x30000007ff037230 */ /* 0x000fe40000004100 */
[--C-:B------:R-:W-:Y:S02]  /*8790*/  HADD2.F32 R12, -RZ, R27.reuse.H1_H1 ;  /* 0x3000001bff0c7230 */ /* 0x100fe40000004100 */
[----:B------:R-:W-:-:S02]  /*87a0*/  HADD2.F32 R27, -RZ, R27.H0_H0 ;  /* 0x2000001bff1b7230 */ /* 0x000fc40000004100 */
[C---:B------:R-:W-:Y:S01]  /*87b0*/  FMUL.FTZ R25, R3.reuse, R4 ;  /* 0x0000000403197220 */ /* 0x040fe20000410000 */
[----:B------:R-:W-:Y:S02]  /*87c0*/  HADD2.F32 R0, -RZ, R6.H1_H1 ;  /* 0x30000006ff007230 */ /* 0x000fe40000004100 */
[----:B------:R-:W-:Y:S02]  /*87d0*/  HADD2.F32 R5, -RZ, R20.H0_H0 ;  /* 0x20000014ff057230 */ /* 0x000fe40000004100 */
[----:B------:R-:W-:Y:S01]  /*87e0*/  FMUL.FTZ R20, R3, R12 ;  /* 0x0000000c03147220 */ /* 0x000fe20000410000 */
        /* <DEDUP_REMOVED lines=17> */
.L_x_392:
[----:B------:R-:W-:Y:S05]  /*8900*/  BSYNC B1 ;  /* 0x0000000000017941 */ /* 0x000fea0003800000 */
.L_x_391:
[----:B------:R-:W-:Y:S05]  /*8910*/  @P2 BRA `(.L_x_388) ;  /* 0x0000002800d42947 */ /* 0x000fea0003800000 */
[----:B0--3--:R-:W0:Y:S01]  /*8920*/  LDS.128 R4, [R21+0x12000] ;  /* 0x0120000015047984 */ /* 0x009e220000000c00 */
[----:B-----5:R-:W-:Y:S02]  /*8930*/  SHF.R.U32.HI R13, RZ, 0x8, R11 ;  /* 0x00000008ff0d7819 */ /* 0x020fe4000001160b */
[----:B------:R-:W-:Y:S02]  /*8940*/  LOP3.LUT R12, R11, 0xff, RZ, 0xc0, !PT ;  /* 0x000000ff0b0c7812 */ /* 0x000fe400078ec0ff */
[----:B------:R-:W-:Y:S02]  /*8950*/  LOP3.LUT R13, R13, 0xff, RZ, 0xc0, !PT ;  /* 0x000000ff0d0d7812 */ /* 0x000fe400078ec0ff */
[----:B------:R-:W-:Y:S02]  /*8960*/  SHF.R.U32.HI R25, RZ, 0x8, R9 ;  /* 0x00000008ff197819 */ /* 0x000fe40000011609 */
[----:B------:R-:W-:Y:S02]  /*8970*/  PRMT R12, R13, 0x7604, R12 ;  /* 0x000076040d0c7816 */ /* 0x000fe4000000000c */
[----:B--2---:R-:W-:-:S02]  /*8980*/  LOP3.LUT R14, R9, 0xff, RZ, 0xc0, !PT ;  /* 0x000000ff090e7812 */ /* 0x004fc400078ec0ff */
[----:B------:R-:W-:Y:S02]  /*8990*/  LOP3.LUT R25, R25, 0xff, RZ, 0xc0, !PT ;  /* 0x000000ff19197812 */ /* 0x000fe400078ec0ff */
[----:B------:R-:W-:Y:S02]  /*89a0*/  SHF.R.U32.HI R20, RZ, 0x10, R9 ;  /* 0x00000010ff147819 */ /* 0x000fe40000011609 */
[----:B------:R-:W-:Y:S02]  /*89b0*/  SHF.R.U32.HI R24, RZ, 0x10, R11 ;  /* 0x00000010ff187819 */ /* 0x000fe4000001160b */
[----:B------:R-:W-:Y:S02]  /*89c0*/  SHF.R.U32.HI R13, RZ, 0x8, R8 ;  /* 0x00000008ff0d7819 */ /* 0x000fe40000011608 */
[----:B------:R-:W-:Y:S02]  /*89d0*/  SHF.R.U32.HI R3, RZ, 0x8, R10 ;  /* 0x00000008ff037819 */ /* 0x000fe4000001160a */
[----:B------:R-:W-:Y:S01]  /*89e0*/  PRMT R14, R25, 0x7604, R14 ;  /* 0x00007604190e7816 */ /* 0x000fe2000000000e */
[----:B------:R-:W-:Y:S01]  /*89f0*/  IMAD.U32 R25, R20, 0x10000, RZ ;  /* 0x0001000014197824 */ /* 0x000fe200078e00ff */
[----:B------:R-:W-:Y:S01]  /*8a00*/  LOP3.LUT R15, R13, 0xff, RZ, 0xc0, !PT ;  /* 0x000000ff0d0f7812 */ /* 0x000fe200078ec0ff */
[----:B------:R-:W-:Y:S01]  /*8a10*/  IMAD.U32 R13, R24, 0x10000, RZ ;  /* 0x00010000180d7824 */ /* 0x000fe200078e00ff */
[----:B------:R-:W-:-:S02]  /*8a20*/  LOP3.LUT R0, R10, 0xff, RZ, 0xc0, !PT ;  /* 0x000000ff0a007812 */ /* 0x000fc400078ec0ff */
[----:B------:R-:W-:Y:S02]  /*8a30*/  LOP3.LUT R3, R3, 0xff, RZ, 0xc0, !PT ;  /* 0x000000ff03037812 */ /* 0x000fe400078ec0ff */
[----:B------:R-:W-:Y:S02]  /*8a40*/  LOP3.LUT R25, R14, 0xff0000, R25, 0xf8, !PT ;  /* 0x00ff00000e197812 */ /* 0x000fe400078ef819 */
[----:B------:R-:W-:Y:S02]  /*8a50*/  PRMT R3, R3, 0x7604, R0 ;  /* 0x0000760403037816 */ /* 0x000fe40000000000 */
[----:B------:R-:W-:Y:S02]  /*8a60*/  LOP3.LUT R0, R8, 0xff, RZ, 0xc0, !PT ;  /* 0x000000ff08007812 */ /* 0x000fe400078ec0ff */
[----:B------:R-:W-:Y:S02]  /*8a70*/  LOP3.LUT R13, R12, 0xff0000, R13, 0xf8, !PT ;  /* 0x00ff00000c0d7812 */ /* 0x000fe400078ef80d */
[----:B------:R-:W-:-:S02]  /*8a80*/  LOP3.LUT R25, R25, 0xff000000, R9, 0xf8, !PT ;  /* 0xff00000019197812 */ /* 0x000fc400078ef809 */
[----:B------:R-:W-:Y:S02]  /*8a90*/  PRMT R15, R15, 0x7604, R0 ;  /* 0x000076040f0f7816 */ /* 0x000fe40000000000 */
[----:B------:R-:W-:Y:S02]  /*8aa0*/  LOP3.LUT R13, R13, 0xff000000, R11, 0xf8, !PT ;  /* 0xff0000000d0d7812 */ /* 0x000fe400078ef80b */
[----:B0-----:R-:W-:Y:S02]  /*8ab0*/  F2FP.F16.E4M3.UNPACK_B R0, R6.H1 ;  /* 0x00000006ff00723e */ /* 0x001fe400030006ff */
[----:B------:R-:W-:Y:S02]  /*8ac0*/  F2FP.F16.E4M3.UNPACK_B R24, R25 ;  /* 0x00000019ff18723e */ /* 0x000fe400020006ff */
[----:B------:R-:W-:Y:S01]  /*8ad0*/  LOP3.LUT R3, R3, 0xff0000, R10, 0xf8, !PT ;  /* 0x00ff000003037812 */ /* 0x000fe200078ef80a */
[----:B------:R-:W-:Y:S01]  /*8ae0*/  HADD2.F32 R9, -RZ, R0.H1_H1 ;  /* 0x30000000ff097230 */ /* 0x000fe20000004100 */
[----:B------:R-:W-:Y:S01]  /*8af0*/  LOP3.LUT R15, R15, 0xff0000, R8, 0xf8, !PT ;  /* 0x00ff00000f0f7812 */ /* 0x000fe200078ef808 */
[--C-:B------:R-:W-:Y:S01]  /*8b00*/  HADD2.F32 R26, -RZ, R24.reuse.H1_H1 ;  /* 0x30000018ff1a7230 */ /* 0x100fe20000004100 */
[----:B------:R-:W-:Y:S01]  /*8b10*/  F2FP.F16.E4M3.UNPACK_B R14, R13 ;  /* 0x0000000dff0e723e */ /* 0x000fe200020006ff */
[----:B------:R-:W-:Y:S01]  /*8b20*/  HADD2.F32 R24, -RZ, R24.H0_H0 ;  /* 0x20000018ff187230 */ /* 0x000fe20000004100 */
[----:B------:R-:W-:-:S02]  /*8b30*/  LOP3.LUT R12, R3, 0xff000000, R10, 0xf8, !PT ;  /* 0xff000000030c7812 */ /* 0x000fc400078ef80a */
[----:B------:R-:W-:Y:S01]  /*8b40*/  LOP3.LUT R20, R15, 0xff000000, R8, 0xf8, !PT ;  /* 0xff0000000f147812 */ /* 0x000fe200078ef808 */
[----:B------:R-:W-:Y:S01]  /*8b50*/  HADD2.F32 R15, -RZ, R14.H1_H1 ;  /* 0x3000000eff0f7230 */ /* 0x000fe20000004100 */
[----:B------:R-:W-:Y:S01]  /*8b60*/  F2FP.F16.E4M3.UNPACK_B R3, R6 ;  /* 0x00000006ff03723e */ /* 0x000fe200020006ff */
[----:B------:R-:W-:Y:S01]  /*8b70*/  HADD2.F32 R8, -RZ, R0.H0_H0 ;  /* 0x20000000ff087230 */ /* 0x000fe20000004100 */
[-C--:B------:R-:W-:Y:S01]  /*8b80*/  F2FP.F16.E4M3.UNPACK_B R10, R7.reuse ;  /* 0x00000007ff0a723e */ /* 0x080fe200020006ff */
[CC--:B------:R-:W-:Y:S01]  /*8b90*/  FMUL.FTZ R27, R9.reuse, R26.reuse ;  /* 0x0000001a091b7220 */ /* 0x0c0fe20000410000 */
[----:B------:R-:W-:Y:S01]  /*8ba0*/  F2FP.F16.E4M3.UNPACK_B R11, R7.H1 ;  /* 0x00000007ff0b723e */ /* 0x000fe200030006ff */
[----:B------:R-:W-:Y:S01]  /*8bb0*/  FMUL.FTZ R9, R9, R15 ;  /* 0x0000000f09097220 */ /* 0x000fe20000410000 */
[-C--:B------:R-:W-:Y:S01]  /*8bc0*/  F2FP.F16.E4M3.UNPACK_B R6, R5.reuse ;  /* 0x00000005ff06723e */ /* 0x080fe200020006ff */
[----:B------:R-:W-:Y:S01]  /*8bd0*/  HADD2.F32 R14, -RZ, R14.H0_H0 ;  /* 0x2000000eff0e7230 */ /* 0x000fe20000004100 */
[----:B------:R-:W-:Y:S01]  /*8be0*/  F2FP.F16.E4M3.UNPACK_B R7, R5.H1 ;  /* 0x00000005ff07723e */ /* 0x000fe200030006ff */
[--C-:B------:R-:W-:Y:S01]  /*8bf0*/  HADD2.F32 R5, -RZ, R3.reuse.H1_H1 ;  /* 0x30000003ff057230 */ /* 0x100fe20000004100 */
[----:B------:R-:W-:Y:S01]  /*8c00*/  F2FP.F16.E4M3.UNPACK_B R25, R25.H1 ;  /* 0x00000019ff19723e */ /* 0x000fe200030006ff */
[C---:B------:R-:W-:Y:S01]  /*8c10*/  FFMA.FTZ R28, R8.reuse, R15, -R27 ;  /* 0x0000000f081c7223 */ /* 0x040fe2000001081b */
[----:B------:R-:W-:Y:S01]  /*8c20*/  FFMA.FTZ R29, R8, R26, R9 ;  /* 0x0000001a081d7223 */ /* 0x000fe20000010009 */
[----:B------:R-:W-:Y:S01]  /*8c30*/  HADD2.F32 R3, -RZ, R3.H0_H0 ;  /* 0x20000003ff037230 */ /* 0x000fe20000004100 */
[----:B------:R-:W-:Y:S01]  /*8c40*/  F2FP.F16.E4M3.UNPACK_B R13, R13.H1 ;  /* 0x0000000dff0d723e */ /* 0x000fe200030006ff */
[C---:B------:R-:W-:Y:S01]  /*8c50*/  FMUL.FTZ R8, R5.reuse, R24 ;  /* 0x0000001805087220 */ /* 0x040fe20000410000 */
[----:B------:R-:W-:Y:S01]  /*8c60*/  FMUL.FTZ R15, R5, R14 ;  /* 0x0000000e050f7220 */ /* 0x000fe20000410000 */
[----:B------:R-:W-:Y:S01]  /*8c70*/  HADD2.F32 R5, -RZ, R10.H1_H1 ;  /* 0x3000000aff057230 */ /* 0x000fe20000004100 */
[----:B------:R-:W-:Y:S01]  /*8c80*/  F2FP.F16.E4M3.UNPACK_B R0, R4 ;  /* 0x00000004ff00723e */ /* 0x000fe200020006ff */
[----:B------:R-:W-:-:S02]  /*8c90*/  HADD2.F32 R9, -RZ, R25.H0_H0 ;  /* 0x20000019ff097230 */ /* 0x000fc40000004100 */
[C---:B------:R-:W-:Y:S01]  /*8ca0*/  FFMA.FTZ R26, R3.reuse, R14, -R8 ;  /* 0x0000000e031a7223 */ /* 0x040fe20000010808 */
[----:B------:R-:W-:Y:S01]  /*8cb0*/  FFMA.FTZ R27, R3, R24, R15 ;  /* 0x00000018031b7223 */ /* 0x000fe2000001000f */
[----:B------:R-:W-:Y:S01]  /*8cc0*/  HADD2.F32 R8, -RZ, R13.H0_H0 ;  /* 0x2000000dff087230 */ /* 0x000fe20000004100 */
[----:B------:R-:W-:Y:S01]  /*8cd0*/  F2FP.F16.E4M3.UNPACK_B R4, R4.H1 ;  /* 0x00000004ff04723e */ /* 0x000fe200030006ff */
        /* <DEDUP_REMOVED lines=8> */
[----:B------:R-:W-:Y:S02]  /*8d60*/  HADD2.F32 R11, -RZ, R11.H0_H0 ;  /* 0x2000000bff0b7230 */ /* 0x000fe40000004100 */
[C---:B------:R-:W-:Y:S01]  /*8d70*/  FMUL.FTZ R30, R3.reuse, R14 ;  /* 0x0000000e031e7220 */ /* 0x040fe20000410000 */
[----:B------:R-:W-:Y:S01]  /*8d80*/  F2FP.F16.E4M3.UNPACK_B R9, R20 ;  /* 0x00000014ff09723e */ /* 0x000fe200020006ff */
[-C--:B------:R-:W-:Y:S01]  /*8d90*/  FMUL.FTZ R10, R3, R8.reuse ;  /* 0x00000008030a7220 */ /* 0x080fe20000410000 */
[----:B------:R-:W-:Y:S02]  /*8da0*/  HADD2.F32 R5, -RZ, R4.H1_H1 ;  /* 0x30000004ff057230 */ /* 0x000fe40000004100 */
        /* <DEDUP_REMOVED lines=8> */
[C---:B------:R-:W-:Y:S01]  /*8e30*/  FMUL.FTZ R11, R5.reuse, R13 ;  /* 0x0000000d050b7220 */ /* 0x040fe20000410000 */
[----:B------:R-:W-:Y:S02]  /*8e40*/  HADD2.F32 R3, -RZ, R0.H1_H1 ;  /* 0x30000000ff037230 */ /* 0x000fe40000004100 */
[----:B------:R-:W-:Y:S02]  /*8e50*/  HADD2.F32 R8, -RZ, R8.H0_H0 ;  /* 0x20000008ff087230 */ /* 0x000fe40000004100 */
[-C--:B------:R-:W-:Y:S01]  /*8e60*/  FMUL.FTZ R15, R5, R9.reuse ;  /* 0x00000009050f7220 */ /* 0x080fe20000410000 */
        /* <DEDUP_REMOVED lines=8> */
[----:B------:R-:W-:-:S02]  /*8ef0*/  HADD2.F32 R4, -RZ, R12.H1_H1 ;  /* 0x3000000cff047230 */ /* 0x000fc40000004100 */
[--C-:B------:R-:W-:Y:S02]  /*8f00*/  HADD2.F32 R3, -RZ, R7.reuse.H1_H1 ;  /* 0x30000007ff037230 */ /* 0x100fe40000004100 */
[--C-:B------:R-:W-:Y:S02]  /*8f10*/  HADD2.F32 R8, -RZ, R20.reuse.H1_H1 ;  /* 0x30000014ff087230 */ /* 0x100fe40000004100 */
[----:B------:R-:W-:Y:S02]  /*8f20*/  HADD2.F32 R9, -RZ, R20.H0_H0 ;  /* 0x20000014ff097230 */ /* 0x000fe40000004100 */
[C---:B------:R-:W-:Y:S01]  /*8f30*/  FMUL.FTZ R13, R3.reuse, R4 ;  /* 0x00000004030d7220 */ /* 0x040fe20000410000 */
[----:B------:R-:W-:Y:S02]  /*8f40*/  HADD2.F32 R0, -RZ, R6.H1_H1 ;  /* 0x30000006ff007230 */ /* 0x000fe40000004100 */
[----:B------:R-:W-:Y:S02]  /*8f50*/  HADD2.F32 R5, -RZ, R12.H0_H0 ;  /* 0x2000000cff057230 */ /* 0x000fe40000004100 */
[----:B------:R-:W-:Y:S01]  /*8f60*/  FMUL.FTZ R12, R3, R8 ;  /* 0x00000008030c7220 */ /* 0x000fe20000410000 */
[----:B------:R-:W-:-:S02]  /*8f70*/  HADD2.F32 R7, -RZ, R7.H0_H0 ;  /* 0x20000007ff077230 */ /* 0x000fc40000004100 */
[C---:B------:R-:W-:Y:S01]  /*8f80*/  FMUL.FTZ R3, R0.reuse, R9 ;  /* 0x0000000900037220 */ /* 0x040fe20000410000 */
[----:B------:R-:W-:Y:S02]  /*8f90*/  HADD2.F32 R6, -RZ, R6.H0_H0 ;  /* 0x20000006ff067230 */ /* 0x000fe40000004100 */
[-C--:B------:R-:W-:Y:S01]  /*8fa0*/  FMUL.FTZ R0, R0, R5.reuse ;  /* 0x0000000500007220 */ /* 0x080fe20000410000 */
[C---:B------:R-:W-:Y:S01]  /*8fb0*/  FFMA.FTZ R12, R7.reuse, R4, -R12 ;  /* 0x00000004070c7223 */ /* 0x040fe2000001080c */
[----:B------:R-:W-:Y:S01]  /*8fc0*/  FFMA.FTZ R13, R7, R8, R13 ;  /* 0x00000008070d7223 */ /* 0x000fe2000001000d */
[C---:B------:R-:W-:Y:S01]  /*8fd0*/  FFMA.FTZ R5, R6.reuse, R5, -R3 ;  /* 0x0000000506057223 */ /* 0x040fe20000010803 */
[----:B------:R-:W-:Y:S01]  /*8fe0*/  FFMA.FTZ R0, R6, R9, R0 ;  /* 0x0000000906007223 */ /* 0x000fe20000010000 */
[----:B------:R-:W-:Y:S02]  /*8ff0*/  F2FP.SATFINITE.E4M3.F32.PACK_AB_MERGE_C R6, R29, R28, RZ ;  /* 0x0000001c1d06723e */ /* 0x000fe400048070ff */
[----:B------:R-:W-:-:S02]  /*9000*/  F2FP.SATFINITE.E4M3.F32.PACK_AB_MERGE_C R7, R31, R30, RZ ;  /* 0x0000001e1f07723e */ /* 0x000fc400048070ff */
[----:B------:R-:W-:Y:S02]  /*9010*/  F2FP.SATFINITE.E4M3.F32.PACK_AB_MERGE_C R4, R15, R14, RZ ;  /* 0x0000000e0f04723e */ /* 0x000fe400048070ff */
[----:B------:R-:W-:Y:S02]  /*9020*/  F2FP.SATFINITE.E4M3.F32.PACK_AB_MERGE_C R12, R13, R12, RZ ;  /* 0x0000000c0d0c723e */ /* 0x000fe400048070ff */
[----:B------:R-:W-:Y:S02]  /*9030*/  F2FP.SATFINITE.E4M3.F32.PACK_AB_MERGE_C R6, R27, R26, R6 ;  /* 0x0000001a1b06723e */ /* 0x000fe40004807006 */
[----:B------:R-:W-:Y:S02]  /*9040*/  F2FP.SATFINITE.E4M3.F32.PACK_AB_MERGE_C R7, R25, R24, R7 ;  /* 0x000000181907723e */ /* 0x000fe40004807007 */
[----:B------:R-:W-:Y:S02]  /*9050*/  F2FP.SATFINITE.E4M3.F32.PACK_AB_MERGE_C R4, R10, R11, R4 ;  /* 0x0000000b0a04723e */ /* 0x000fe40004807004 */
[----:B------:R-:W-:-:S05]  /*9060*/  F2FP.SATFINITE.E4M3.F32.PACK_AB_MERGE_C R5, R0, R5, R12 ;  /* 0x000000050005723e */ /* 0x000fca000480700c */
[----:B------:R0:W-:Y:S01]  /*9070*/  STS.128 [R21+0x12000], R4 ;  /* 0x0120000415007388 */ /* 0x0001e20000000c00 */
[----:B------:R-:W-:Y:S05]  /*9080*/  BRA `(.L_x_388) ;  /* 0x0000002000f87947 */ /* 0x000fea0003800000 */
.L_x_382:
[----:B------:R-:W-:-:S03]  /*9090*/  UMOV UR4, 0xffffffff ;  /* 0xffffffff00047882 */ /* 0x000fc60000000000 */
[----:B------:R-:W-:Y:S05]  /*90a0*/  BRA.DIV UR4, `(.L_x_393) ;  /* 0x0000012604307947 */ /* 0x000fea000b800000 */
[----:B------:R0:W1:Y:S04]  /*90b0*/  SHFL.IDX PT, R3, R26, RZ, 0x1e1f ;  /* 0x001e1fff1a037589 */ /* 0x00006800000e0000 */
[----:B------:R0:W2:Y:S04]  /*90c0*/  SHFL.IDX PT, R31, R30, RZ, 0x1e1f ;  /* 0x001e1fff1e1f7589 */ /* 0x0000a800000e0000 */
[----:B------:R0:W3:Y:S04]  /*90d0*/  SHFL.IDX PT, R0, R25, RZ, 0x1e1f ;  /* 0x001e1fff19007589 */ /* 0x0000e800000e0000 */
[----:B------:R0:W4:Y:S02]  /*90e0*/  SHFL.IDX PT, R20, R28, RZ, 0x1e1f ;  /* 0x001e1fff1c147589 */ /* 0x00012400000e0000 */
.L_x_595:
[----:B------:R-:W5:Y:S01]  /*90f0*/  LDL R9, [R1+0x40] ;  /* 0x0000400001097983 */ /* 0x000f620000100800 */
[----:B------:R-:W-:Y:S01]  /*9100*/  ULDC UR4, c[0x0][0x448] ;  /* 0x0001120000047ab9 */ /* 0x000fe20000000800 */
[----:B------:R-:W-:Y:S01]  /*9110*/  BSSY B1, `(.L_x_394) ;  /* 0x000002c000017945 */ /* 0x000fe20003800000 */
[----:B0-----:R-:W-:Y:S01]  /*9120*/  IMAD R28, R24, UR4, RZ ;  /* 0x00000004181c7c24 */ /* 0x001fe2000f8e02ff */
[----:B------:R-:W-:Y:S02]  /*9130*/  CS2R R12, SRZ ;  /* 0x00000000000c7805 */ /* 0x000fe4000001ff00 */
[----:B------:R-:W-:Y:S02]  /*9140*/  CS2R R14, SRZ ;  /* 0x00000000000e7805 */ /* 0x000fe4000001ff00 */
[----:B------:R-:W-:Y:S02]  /*9150*/  CS2R R6, SRZ ;  /* 0x0000000000067805 */ /* 0x000fe4000001ff00 */
[----:B------:R-:W-:-:S02]  /*9160*/  CS2R R24, SRZ ;  /* 0x0000000000187805 */ /* 0x000fc4000001ff00 */
[----:B------:R-:W-:Y:S02]  /*9170*/  ISETP.GE.AND P0, PT, R4, R28, PT ;  /* 0x0000001c0400720c */ /* 0x000fe40003f06270 */
[----:B------:R-:W-:Y:S02]  /*9180*/  CS2R R26, SRZ ;  /* 0x00000000001a7805 */ /* 0x000fe4000001ff00 */
[----:B------:R-:W-:Y:S02]  /*9190*/  CS2R R10, SRZ ;  /* 0x00000000000a7805 */ /* 0x000fe4000001ff00 */
[----:B-----5:R-:W-:-:S04]  /*91a0*/  LEA.HI R5, R9, R9, RZ, 0x1 ;  /* 0x0000000909057211 */ /* 0x020fc800078f08ff */
[----:B------:R-:W-:Y:S02]  /*91b0*/  LOP3.LUT R8, R5, 0xfffffffe, RZ, 0xc0, !PT ;  /* 0xfffffffe05087812 */ /* 0x000fe400078ec0ff */
[----:B------:R-:W-:-:S03]  /*91c0*/  CS2R R4, SRZ ;  /* 0x0000000000047805 */ /* 0x000fc6000001ff00 */
[----:B------:R-:W-:Y:S01]  /*91d0*/  IMAD.IADD R37, R9, 0x1, -R8 ;  /* 0x0000000109257824 */ /* 0x000fe200078e0a08 */
[----:B------:R-:W-:-:S04]  /*91e0*/  CS2R R8, SRZ ;  /* 0x0000000000087805 */ /* 0x000fc8000001ff00 */
[----:B------:R-:W-:Y:S01]  /*91f0*/  SHF.L.U32 R37, R37, 0x1f, RZ ;  /* 0x0000001f25257819 */ /* 0x000fe200000006ff */
[----:B------:R-:W-:Y:S06]  /*9200*/  @P0 BRA `(.L_x_395) ;  /* 0x0000000000700947 */ /* 0x000fec0003800000 */
[----:B------:R-:W2:Y:S01]  /*9210*/  LDL R30, [R1+0x68] ;  /* 0x00006800011e7983 */ /* 0x000ea20000100800 */
[C---:B------:R-:W-:Y:S01]  /*9220*/  VIADD R4, R18.reuse, 0x20 ;  /* 0x0000002012047836 */ /* 0x040fe20000000000 */
[----:B------:R-:W-:Y:S01]  /*9230*/  ULDC UR4, c[0x0][0x3f4] ;  /* 0x0000fd0000047ab9 */ /* 0x000fe20000000800 */
[----:B------:R-:W-:Y:S02]  /*9240*/  CS2R R24, SRZ ;  /* 0x0000000000187805 */ /* 0x000fe4000001ff00 */
[----:B------:R-:W-:Y:S02]  /*9250*/  ISETP.GE.AND P4, PT, R18, UR4, PT ;  /* 0x0000000412007c0c */ /* 0x000fe4000bf86270 */
[----:B------:R-:W-:Y:S02]  /*9260*/  CS2R R26, SRZ ;  /* 0x00000000001a7805 */ /* 0x000fe4000001ff00 */
[----:B------:R-:W-:Y:S02]  /*9270*/  ISETP.GE.AND P5, PT, R4, UR4, PT ;  /* 0x0000000404007c0c */ /* 0x000fe4000bfa6270 */
[----:B------:R-:W-:-:S02]  /*9280*/  CS2R R12, SRZ ;  /* 0x00000000000c7805 */ /* 0x000fc4000001ff00 */
[----:B------:R-:W-:Y:S02]  /*9290*/  CS2R R14, SRZ ;  /* 0x00000000000e7805 */ /* 0x000fe4000001ff00 */
[----:B------:R-:W-:Y:S02]  /*92a0*/  CS2R R8, SRZ ;  /* 0x0000000000087805 */ /* 0x000fe4000001ff00 */
[----:B------:R-:W-:Y:S02]  /*92b0*/  CS2R R10, SRZ ;  /* 0x00000000000a7805 */ /* 0x000fe4000001ff00 */
[----:B------:R-:W-:Y:S02]  /*92c0*/  CS2R R6, SRZ ;  /* 0x0000000000067805 */ /* 0x000fe4000001ff00 */
[----:B------:R-:W-:Y:S02]  /*92d0*/  @!P4 SHF.R.S32.HI R5, RZ, 0x1f, R18 ;  /* 0x0000001fff05c819 */ /* 0x000fe40000011412 */
[----:B-1----:R-:W-:-:S04]  /*92e0*/  @!P4 IADD3 R38, P0, R18, R3, RZ ;  /* 0x000000031226c210 */ /* 0x002fc80007f1e0ff */
[----:B---3--:R-:W-:-:S05]  /*92f0*/  @!P4 IADD3.X R39, R0, R5, RZ, P0, !PT ;  /* 0x000000050027c210 */ /* 0x008fca00007fe4ff */
[----:B------:R0:W5:Y:S01]  /*9300*/  @!P4 LD.E.128 R24, desc[UR40][R38.64] ;  /* 0x000000282618c980 */ /* 0x000162000c101d00 */
[----:B--2---:R-:W-:Y:S01]  /*9310*/  @!P5 IMAD.SHL.U32 R4, R30, 0x10, RZ ;  /* 0x000000101e04d824 */ /* 0x004fe200078e00ff */
[----:B------:R-:W-:-:S04]  /*9320*/  @!P4 IADD3 R30, P1, R18, R31, RZ ;  /* 0x0000001f121ec210 */ /* 0x000fc80007f3e0ff */
[-C--:B------:R-:W-:Y:S02]  /*9330*/  @!P5 IADD3 R32, P2, R3, R4.reuse, RZ ;  /* 0x000000040320d210 */ /* 0x080fe40007f5e0ff */
[----:B------:R-:W-:Y:S01]  /*9340*/  @!P5 IADD3 R34, P3, R31, R4, RZ ;  /* 0x000000041f22d210 */ /* 0x000fe20007f7e0ff */
[----:B----4-:R-:W-:Y:S01]  /*9350*/  @!P4 IMAD.X R31, R20, 0x1, R5, P1 ;  /* 0x00000001141fc824 */ /* 0x010fe200008e0605 */
[----:B------:R-:W-:Y:S02]  /*9360*/  @!P5 SHF.R.S32.HI R3, RZ, 0x1f, R4 ;  /* 0x0000001fff03d819 */ /* 0x000fe40000011404 */
[----:B------:R-:W-:Y:S02]  /*9370*/  CS2R R4, SRZ ;  /* 0x0000000000047805 */ /* 0x000fe4000001ff00 */
[----:B------:R0:W5:Y:S01]  /*9380*/  @!P4 LD.E.128 R12, desc[UR40][R30.64] ;  /* 0x000000281e0cc980 */ /* 0x000162000c101d00 */
[--C-:B------:R-:W-:Y:S02]  /*9390*/  @!P5 IMAD.X R33, R0, 0x1, R3.reuse, P2 ;  /* 0x000000010021d824 */ /* 0x100fe400010e0603 */
[----:B------:R-:W-:-:S03]  /*93a0*/  @!P5 IMAD.X R35, R20, 0x1, R3, P3 ;  /* 0x000000011423d824 */ /* 0x000fc600018e0603 */
[----:B------:R0:W5:Y:S04]  /*93b0*/  @!P5 LD.E.128 R8, desc[UR40][R32.64] ;  /* 0x000000282008d980 */ /* 0x000168000c101d00 */
[----:B------:R0:W5:Y:S02]  /*93c0*/  @!P5 LD.E.128 R4, desc[UR40][R34.64] ;  /* 0x000000282204d980 */ /* 0x000164000c101d00 */
.L_x_395:
[----:B------:R-:W-:Y:S05]  /*93d0*/  BSYNC B1 ;  /* 0x0000000000017941 */ /* 0x000fea0003800000 */
.L_x_394:
[----:B------:R-:W2:Y:S01]  /*93e0*/  SYNCS.PHASECHK.TRANS64.TRYWAIT P0, [R16+URZ+0x19c00], R37 ;  /* 0x019c0025100075a7 */ /* 0x000ea2000800017f */
[----:B---3--:R-:W-:Y:S01]  /*93f0*/  IMAD R0, R29, -0xc0, R28 ;  /* 0xffffff401d007824 */ /* 0x008fe200078e021c */
[----:B------:R-:W-:Y:S04]  /*9400*/  BSSY B1, `(.L_x_396) ;  /* 0x0000004000017945 */ /* 0x000fe80003800000 */
[----:B-1----:R-:W-:-:S04]  /*9410*/  VIMNMX R3, R0, 0xc0, PT ;  /* 0x000000c000037848 */ /* 0x002fc80003fe0100 */
[----:B------:R-:W-:Y:S01]  /*9420*/  ISETP.GE.AND P1, PT, R22, R3, PT ;  /* 0x000000031600720c */ /* 0x000fe20003f26270 */
[----:B--2---:R-:W-:-:S12]  /*9430*/  @!P0 BRA `(.L_x_397) ;  /* 0x0000012000c08947 */ /* 0x004fd80003800000 */
.L_x_596:
[----:B------:R-:W-:Y:S05]  /*9440*/  BSYNC B1 ;  /* 0x0000000000017941 */ /* 0x000fea0003800000 */
.L_x_396:
[----:B------:R-:W-:Y:S05]  /*9450*/  @P1 BRA `(.L_x_388) ;  /* 0x0000002000041947 */ /* 0x000fea0003800000 */
[----:B------:R2:W5:Y:S01]  /*9460*/  LDL R61, [R1+0x10] ;  /* 0x00001000013d7983 */ /* 0x0005620000100800 */
[----:B------:R-:W3:Y:S01]  /*9470*/  LDC R3, c[0x0][0x3f4] ;  /* 0x0000fd00ff037b82 */ /* 0x000ee20000000800 */
[C---:B------:R-:W-:Y:S01]  /*9480*/  VIADD R0, R18.reuse, 0x20 ;  /* 0x0000002012007836 */ /* 0x040fe20000000000 */
[----:B------:R-:W-:Y:S01]  /*9490*/  BSSY B1, `(.L_x_398) ;  /* 0x00000fe000017945 */ /* 0x000fe20003800000 */
[----:B------:R-:W-:Y:S02]  /*94a0*/  SHF.R.U32.HI R60, RZ, 0x3, R157 ;  /* 0x00000003ff3c7819 */ /* 0x000fe4000001169d */
[-C--:B---3--:R-:W-:Y:S02]  /*94b0*/  ISETP.GE.AND P0, PT, R18, R3.reuse, PT ;  /* 0x000000031200720c */ /* 0x088fe40003f06270 */
[----:B------:R-:W-:-:S11]  /*94c0*/  ISETP.GE.AND P1, PT, R0, R3, PT ;  /* 0x000000030000720c */ /* 0x000fd60003f26270 */
[----:B--2---:R-:W-:Y:S05]  /*94d0*/  @P0 BRA `(.L_x_399) ;  /* 0x0000000c00e40947 */ /* 0x004fea0003800000 */
[----:B------:R-:W2:Y:S01]  /*94e0*/  S2R R29, SR_TID.X ;  /* 0x00000000001d7919 */ /* 0x000ea20000002100 */
[----:B----45:R-:W-:Y:S02]  /*94f0*/  SHF.R.U32.HI R20, RZ, 0x8, R24 ;  /* 0x00000008ff147819 */ /* 0x030fe40000011618 */
[----:B------:R-:W-:Y:S02]  /*9500*/  LOP3.LUT R0, R24, 0xff, RZ, 0xc0, !PT ;  /* 0x000000ff18007812 */ /* 0x000fe400078ec0ff */
[----:B0-----:R-:W-:Y:S02]  /*9510*/  SHF.R.U32.HI R30, RZ, 0x8, R26 ;  /* 0x00000008ff1e7819 */ /* 0x001fe4000001161a */
[----:B------:R-:W-:Y:S02]  /*9520*/  SHF.R.U32.HI R31, RZ, 0x8, R25 ;  /* 0x00000008ff1f7819 */ /* 0x000fe40000011619 */
[----:B------:R-:W-:Y:S02]  /*9530*/  LOP3.LUT R28, R25, 0xff, RZ, 0xc0, !PT ;  /* 0x000000ff191c7812 */ /* 0x000fe400078ec0ff */
[----:B------:R-:W-:-:S02]  /*9540*/  LOP3.LUT R31, R31, 0xff, RZ, 0xc0, !PT ;  /* 0x000000ff1f1f7812 */ /* 0x000fc400078ec0ff */
[----:B------:R-:W-:Y:S02]  /*9550*/  SHF.R.U32.HI R45, RZ, 0x8, R15 ;  /* 0x00000008ff2d7819 */ /* 0x000fe4000001160f */
[----:B------:R-:W-:Y:S02]  /*9560*/  PRMT R38, R31, 0x7604, R28 ;  /* 0x000076041f267816 */ /* 0x000fe4000000001c */
[----:B------:R-:W-:Y:S02]  /*9570*/  LOP3.LUT R28, R27, 0xff, RZ, 0xc0, !PT ;  /* 0x000000ff1b1c7812 */ /* 0x000fe400078ec0ff */
[----:B------:R-:W-:Y:S02]  /*9580*/  SHF.R.U32.HI R40, RZ, 0x8, R13 ;  /* 0x00000008ff287819 */ /* 0x000fe4000001160d */
[----:B------:R-:W-:Y:S02]  /*9590*/  SHF.R.U32.HI R43, RZ, 0x8, R14 ;  /* 0x00000008ff2b7819 */ /* 0x000fe4000001160e */
[----:B------:R-:W-:-:S02]  /*95a0*/  LOP3.LUT R44, R15, 0xff, RZ, 0xc0, !PT ;  /* 0x000000ff0f2c7812 */ /* 0x000fc400078ec0ff */
[----:B------:R-:W-:Y:S02]  /*95b0*/  LOP3.LUT R45, R45, 0xff, RZ, 0xc0, !PT ;  /* 0x000000ff2d2d7812 */ /* 0x000fe400078ec0ff */
[----:B------:R-:W-:Y:S02]  /*95c0*/  LOP3.LUT R39, R13, 0xff, RZ, 0xc0, !PT ;  /* 0x000000ff0d277812 */ /* 0x000fe400078ec0ff */
[----:B------:R-:W-:Y:S02]  /*95d0*/  LOP3.LUT R40, R40, 0xff, RZ, 0xc0, !PT ;  /* 0x000000ff28287812 */ /* 0x000fe400078ec0ff */
[----:B------:R-:W-:Y:S01]  /*95e0*/  LOP3.LUT R42, R14, 0xff, RZ, 0xc0, !PT ;  /* 0x000000ff0e2a7812 */ /* 0x000fe200078ec0ff */
[----:B--2---:R-:W-:Y:S01]  /*95f0*/  VIADD R33, R29, 0xffffff80 ;  /* 0xffffff801d217836 */ /* 0x004fe20000000000 */
[----:B------:R-:W-:Y:S02]  /*9600*/  LOP3.LUT R29, R20, 0xff, RZ, 0xc0, !PT ;  /* 0x000000ff141d7812 */ /* 0x000fe400078ec0ff */
[----:B------:R-:W-:-:S02]  /*9610*/  LOP3.LUT R20, R26, 0xff, RZ, 0xc0, !PT ;  /* 0x000000ff1a147812 */ /* 0x000fc400078ec0ff */
[----:B------:R-:W-:Y:S02]  /*9620*/  LEA.HI R32, R33, R33, RZ, 0x1 ;  /* 0x0000002121207211 */ /* 0x000fe400078f08ff */
[----:B-1----:R-:W-:Y:S02]  /*9630*/  PRMT R37, R29, 0x7604, R0 ;  /* 0x000076041d257816 */ /* 0x002fe40000000000 */
[----:B------:R-:W-:Y:S02]  /*9640*/  LOP3.LUT R32, R32, 0xfffffffe, RZ, 0xc0, !PT ;  /* 0xfffffffe20207812 */ /* 0x000fe400078ec0ff */
[----:B------:R-:W-:Y:S02]  /*9650*/  SHF.R.U32.HI R29, RZ, 0x8, R27 ;  /* 0x00000008ff1d7819 */ /* 0x000fe4000001161b */
[----:B------:R-:W-:Y:S01]  /*9660*/  LOP3.LUT R43, R43, 0xff, RZ, 0xc0, !PT ;  /* 0x000000ff2b2b7812 */ /* 0x000fe200078ec0ff */
[----:B------:R-:W-:Y:S01]  /*9670*/  IMAD.IADD R32, R33, 0x1, -R32 ;  /* 0x0000000121207824 */ /* 0x000fe200078e0a20 */
[----:B------:R-:W-:-:S02]  /*9680*/  LOP3.LUT R33, R30, 0xff, RZ, 0xc0, !PT ;  /* 0x000000ff1e217812 */ /* 0x000fc400078ec0ff */
[----:B------:R-:W-:Y:S02]  /*9690*/  SHF.R.U32.HI R30, RZ, 0x8, R12 ;  /* 0x00000008ff1e7819 */ /* 0x000fe4000001160c */
[----:B------:R-:W-:Y:S02]  /*96a0*/  LEA.HI R0, R3, R32, RZ, 0x1c ;  /* 0x0000002003007211 */ /* 0x000fe400078fe0ff */
[----:B------:R-:W-:Y:S02]  /*96b0*/  PRMT R41, R33, 0x7604, R20 ;  /* 0x0000760421297816 */ /* 0x000fe40000000014 */
[C---:B------:R-:W-:Y:S01]  /*96c0*/  LEA.HI R20, R0.reuse, R0, RZ, 0x1 ;  /* 0x0000000000147211 */ /* 0x040fe200078f08ff */
[----:B------:R-:W-:Y:S01]  /*96d0*/  IMAD.SHL.U32 R0, R0, 0x10, RZ ;  /* 0x0000001000007824 */ /* 0x000fe200078e00ff */
[----:B------:R-:W-:Y:S02]  /*96e0*/  LOP3.LUT R29, R29, 0xff, RZ, 0xc0, !PT ;  /* 0x000000ff1d1d7812 */ /* 0x000fe400078ec0ff */
[----:B------:R-:W-:-:S02]  /*96f0*/  SHF.R.S32.HI R20, RZ, 0x1, R20 ;  /* 0x00000001ff147819 */ /* 0x000fc40000011414 */
[----:B------:R-:W-:Y:S02]  /*9700*/  LOP3.LUT R0, R157, 0x10, R0, 0xf8, !PT ;  /* 0x000000109d007812 */ /* 0x000fe400078ef800 */
[----:B------:R-:W-:Y:S01]  /*9710*/  LOP3.LUT R32, R12, 0xff, RZ, 0xc0, !PT ;  /* 0x000000ff0c207812 */ /* 0x000fe200078ec0ff */
[----:B------:R-:W-:Y:S01]  /*9720*/  IMAD R33, R20, 0x1800, R61 ;  /* 0x0000180014217824 */ /* 0x000fe200078e023d */
[----:B------:R-:W-:Y:S02]  /*9730*/  LOP3.LUT R0, R0, R60, RZ, 0x3c, !PT ;  /* 0x0000003c00007212 */ /* 0x000fe400078e3cff */
[----:B------:R-:W-:Y:S02]  /*9740*/  LOP3.LUT R35, R30, 0xff, RZ, 0xc0, !PT ;  /* 0x000000ff1e237812 */ /* 0x000fe400078ec0ff */
[----:B------:R-:W-:Y:S02]  /*9750*/  IADD3 R0, R16, R33, R0 ;  /* 0x0000002110007210 */ /* 0x000fe40007ffe000 */
[----:B------:R-:W-:-:S02]  /*9760*/  PRMT R20, R29, 0x7604, R28 ;  /* 0x000076041d147816 */ /* 0x000fc4000000001c */
[----:B------:R-:W0:Y:S01]  /*9770*/  LDS.128 R28, [R21+0xf000] ;  /* 0x00f00000151c7984 */ /* 0x000e220000000c00 */
[----:B------:R-:W-:Y:S02]  /*9780*/  PRMT R47, R35, 0x7604, R32 ;  /* 0x00007604232f7816 */ /* 0x000fe40000000020 */
[----:B------:R-:W-:Y:S01]  /*9790*/  PRMT R44, R45, 0x7604, R44 ;  /* 0x000076042d2c7816 */ /* 0x000fe2000000002c */
[----:B------:R-:W1:Y:S01]  /*97a0*/  LDS.128 R32, [R0+0xf000] ;  /* 0x00f0000000207984 */ /* 0x000e620000000c00 */
[----:B------:R-:W-:Y:S02]  /*97b0*/  PRMT R40, R40, 0x7604, R39 ;  /* 0x0000760428287816 */ /* 0x000fe40000000027 */
[----:B------:R-:W-:Y:S02]  /*97c0*/  SHF.R.U32.HI R45, RZ, 0x10, R13 ;  /* 0x00000010ff2d7819 */ /* 0x000fe4000001160d */
[----:B------:R-:W-:Y:S02]  /*97d0*/  SHF.R.U32.HI R39, RZ, 0x10, R25 ;  /* 0x00000010ff277819 */ /* 0x000fe40000011619 */
[----:B------:R-:W-:Y:S01]  /*97e0*/  PRMT R51, R43, 0x7604, R42 ;  /* 0x000076042b337816 */ /* 0x000fe2000000002a */
[----:B------:R-:W-:Y:S01]  /*97f0*/  IMAD.U32 R45, R45, 0x10000, RZ ;  /* 0x000100002d2d7824 */ /* 0x000fe200078e00ff */
[----:B------:R-:W-:Y:S01]  /*9800*/  SHF.R.U32.HI R43, RZ, 0x10, R27 ;  /* 0x00000010ff2b7819 */ /* 0x000fe2000001161b */
[----:B------:R-:W-:Y:S01]  /*9810*/  IMAD.U32 R39, R39, 0x10000, RZ ;  /* 0x0001000027277824 */ /* 0x000fe200078e00ff */
[----:B------:R-:W-:-:S02]  /*9820*/  LOP3.LUT R37, R37, 0xff0000, R24, 0xf8, !PT ;  /* 0x00ff000025257812 */ /* 0x000fc400078ef818 */
[----:B------:R-:W-:Y:S01]  /*9830*/  LOP3.LUT R49, R40, 0xff0000, R45, 0xf8, !PT ;  /* 0x00ff000028317812 */ /* 0x000fe200078ef82d */
[----:B------:R-:W-:Y:S01]  /*9840*/  IMAD.U32 R43, R43, 0x10000, RZ ;  /* 0x000100002b2b7824 */ /* 0x000fe200078e00ff */
[----:B------:R-:W-:Y:S02]  /*9850*/  LOP3.LUT R39, R38, 0xff0000, R39, 0xf8, !PT ;  /* 0x00ff000026277812 */ /* 0x000fe400078ef827 */
[----:B------:R-:W-:Y:S02]  /*9860*/  LOP3.LUT R41, R41, 0xff0000, R26, 0xf8, !PT ;  /* 0x00ff000029297812 */ /* 0x000fe400078ef81a */
[----:B------:R-:W-:Y:S02]  /*9870*/  LOP3.LUT R43, R20, 0xff0000, R43, 0xf8, !PT ;  /* 0x00ff0000142b7812 */ /* 0x000fe400078ef82b */
[----:B------:R-:W-:Y:S02]  /*9880*/  LOP3.LUT R49, R49, 0xff000000, R13, 0xf8, !PT ;  /* 0xff00000031317812 */ /* 0x000fe400078ef80d */
[----:B------:R-:W-:-:S02]  /*9890*/  LOP3.LUT R45, R39, 0xff000000, R25, 0xf8, !PT ;  /* 0xff000000272d7812 */ /* 0x000fc400078ef819 */
[----:B------:R-:W-:Y:S02]  /*98a0*/  LOP3.LUT R24, R37, 0xff000000, R24, 0xf8, !PT ;  /* 0xff00000025187812 */ /* 0x000fe400078ef818 */
[----:B------:R-:W-:Y:S02]  /*98b0*/  LOP3.LUT R42, R43, 0xff000000, R27, 0xf8, !PT ;  /* 0xff0000002b2a7812 */ /* 0x000fe400078ef81b */
[----:B------:R-:W-:Y:S02]  /*98c0*/  SHF.R.U32.HI R53, RZ, 0x10, R15 ;  /* 0x00000010ff357819 */ /* 0x000fe4000001160f */
[----:B------:R-:W-:Y:S02]  /*98d0*/  LOP3.LUT R37, R47, 0xff0000, R12, 0xf8, !PT ;  /* 0x00ff00002f257812 */ /* 0x000fe400078ef80c */
[----:B------:R-:W-:Y:S01]  /*98e0*/  LOP3.LUT R20, R41, 0xff000000, R26, 0xf8, !PT ;  /* 0xff00000029147812 */ /* 0x000fe200078ef81a */
[----:B------:R-:W-:Y:S01]  /*98f0*/  IMAD.U32 R53, R53, 0x10000, RZ ;  /* 0x0001000035357824 */ /* 0x000fe200078e00ff */
[----:B------:R-:W-:-:S02]  /*9900*/  LOP3.LUT R51, R51, 0xff0000, R14, 0xf8, !PT ;  /* 0x00ff000033337812 */ /* 0x000fc400078ef80e */
[-C--:B0-----:R-:W-:Y:S02]  /*9910*/  F2FP.F16.E4M3.UNPACK_B R27, R28.reuse ;  /* 0x0000001cff1b723e */ /* 0x081fe400020006ff */
[----:B------:R-:W-:Y:S02]  /*9920*/  F2FP.F16.E4M3.UNPACK_B R38, R28.H1 ;  /* 0x0000001cff26723e */ /* 0x000fe400030006ff */
[-C--:B------:R-:W-:Y:S02]  /*9930*/  F2FP.F16.E4M3.UNPACK_B R26, R29.reuse ;  /* 0x0000001dff1a723e */ /* 0x080fe400020006ff */
[----:B------:R-:W-:Y:S02]  /*9940*/  F2FP.F16.E4M3.UNPACK_B R39, R29.H1 ;  /* 0x0000001dff27723e */ /* 0x000fe400030006ff */
[----:B------:R-:W-:Y:S01]  /*9950*/  F2FP.F16.E4M3.UNPACK_B R48, R49 ;  /* 0x00000031ff30723e */ /* 0x000fe200020006ff */
[--C-:B------:R-:W-:Y:S01]  /*9960*/  HADD2.F32 R25, -RZ, R26.reuse.H0_H0 ;  /* 0x2000001aff197230 */ /* 0x100fe20000004100 */
[----:B-1----:R-:W-:Y:S01]  /*9970*/  F2FP.F16.E4M3.UNPACK_B R28, R33 ;  /* 0x00000021ff1c723e */ /* 0x002fe200020006ff */
[----:B------:R-:W-:Y:S01]  /*9980*/  HADD2.F32 R26, -RZ, R26.H1_H1 ;  /* 0x3000001aff1a7230 */ /* 0x000fe20000004100 */
[----:B------:R-:W-:Y:S01]  /*9990*/  F2FP.F16.E4M3.UNPACK_B R29, R45 ;  /* 0x0000002dff1d723e */ /* 0x000fe200020006ff */
[----:B------:R-:W-:Y:S01]  /*99a0*/  HADD2.F32 R50, -RZ, R48.H0_H0 ;  /* 0x20000030ff327230 */ /* 0x000fe20000004100 */
[----:B------:R-:W-:-:S02]  /*99b0*/  LOP3.LUT R37, R37, 0xff000000, R12, 0xf8, !PT ;  /* 0xff00000025257812 */ /* 0x000fc400078ef80c */
[----:B------:R-:W-:Y:S01]  /*99c0*/  LOP3.LUT R12, R51, 0xff000000, R14, 0xf8, !PT ;  /* 0xff000000330c7812 */ /* 0x000fe200078ef80e */
[----:B------:R-:W-:Y:S01]  /*99d0*/  HADD2.F32 R14, -RZ, R28.H0_H0 ;  /* 0x2000001cff0e7230 */ /* 0x000fe20000004100 */
[-C--:B------:R-:W-:Y:S01]  /*99e0*/  F2FP.F16.E4M3.UNPACK_B R43, R31.reuse ;  /* 0x0000001fff2b723e */ /* 0x080fe200020006ff */
[----:B------:R-:W-:Y:S01]  /*99f0*/  HADD2.F32 R51, -RZ, R48.H1_H1 ;  /* 0x30000030ff337230 */ /* 0x000fe20000004100 */
[----:B------:R-:W-:Y:S01]  /*9a00*/  F2FP.F16.E4M3.UNPACK_B R46, R31.H1 ;  /* 0x0000001fff2e723e */ /* 0x000fe200030006ff */
[----:B------:R-:W-:Y:S01]  /*9a10*/  HADD2.F32 R31, -RZ, R29.H0_H0 ;  /* 0x2000001dff1f7230 */ /* 0x000fe20000004100 */
[----:B------:R-:W-:Y:S01]  /*9a20*/  F2FP.F16.E4M3.UNPACK_B R40, R33.H1 ;  /* 0x00000021ff28723e */ /* 0x000fe200030006ff */
[----:B------:R-:W-:Y:S01]  /*9a30*/  HADD2.F32 R28, -RZ, R28.H1_H1 ;  /* 0x3000001cff1c7230 */ /* 0x000fe20000004100 */
[----:B------:R-:W-:Y:S02]  /*9a40*/  LOP3.LUT R53, R44, 0xff0000, R53, 0xf8, !PT ;  /* 0x00ff00002c357812 */ /* 0x000fe400078ef835 */
[----:B------:R-:W-:-:S02]  /*9a50*/  F2FP.F16.E4M3.UNPACK_B R33, R32 ;  /* 0x00000020ff21723e */ /* 0x000fc400020006ff */
[----:B------:R-:W-:Y:S01]  /*9a60*/  F2FP.F16.E4M3.UNPACK_B R41, R32.H1 ;  /* 0x00000020ff29723e */ /* 0x000fe200030006ff */
[-C--:B------:R-:W-:Y:S01]  /*9a70*/  FMUL.FTZ R32, R14, R50.reuse ;  /* 0x000000320e207220 */ /* 0x080fe20000410000 */
[----:B------:R-:W-:Y:S01]  /*9a80*/  F2FP.F16.E4M3.UNPACK_B R44, R35 ;  /* 0x00000023ff2c723e */ /* 0x000fe200020006ff */
[----:B------:R-:W-:Y:S01]  /*9a90*/  FMUL.FTZ R55, R28, R51 ;  /* 0x000000331c377220 */ /* 0x000fe20000410000 */
[----:B------:R-:W-:Y:S01]  /*9aa0*/  F2FP.F16.E4M3.UNPACK_B R47, R35.H1 ;  /* 0x00000023ff2f723e */ /* 0x000fe200030006ff */
[----:B------:R-:W-:Y:S01]  /*9ab0*/  FMUL.FTZ R35, R14, R31 ;  /* 0x0000001f0e237220 */ /* 0x000fe20000410000 */
[----:B------:R-:W-:Y:S01]  /*9ac0*/  F2FP.F16.E4M3.UNPACK_B R49, R49.H1 ;  /* 0x00000031ff31723e */ /* 0x000fe200030006ff */
[C---:B------:R-:W-:Y:S01]  /*9ad0*/  FFMA.FTZ R14, R25.reuse, R31, -R32 ;  /* 0x0000001f190e7223 */ /* 0x040fe20000010820 */
[----:B------:R-:W-:Y:S01]  /*9ae0*/  F2FP.F16.E4M3.UNPACK_B R45, R45.H1 ;  /* 0x0000002dff2d723e */ /* 0x000fe200030006ff */
[----:B------:R-:W-:Y:S01]  /*9af0*/  FFMA.FTZ R25, R25, R50, R35 ;  /* 0x0000003219197223 */ /* 0x000fe20000010023 */
[----:B------:R-:W-:Y:S01]  /*9b00*/  HADD2.F32 R35, -RZ, R29.H1_H1 ;  /* 0x3000001dff237230 */ /* 0x000fe20000004100 */
[----:B------:R-:W-:Y:S01]  /*9b10*/  LOP3.LUT R53, R53, 0xff000000, R15, 0xf8, !PT ;  /* 0xff00000035357812 */ /* 0x000fe200078ef80f */
[----:B------:R-:W-:Y:S01]  /*9b20*/  HADD2.F32 R48, -RZ, R49.H0_H0 ;  /* 0x20000031ff307230 */ /* 0x000fe20000004100 */
[----:B------:R-:W-:Y:S01]  /*9b30*/  F2FP.F16.E4M3.UNPACK_B R15, R34 ;  /* 0x00000022ff0f723e */ /* 0x000fe200020006ff */
[----:B------:R-:W-:-:S02]  /*9b40*/  HADD2.F32 R29, -RZ, R40.H0_H0 ;  /* 0x20000028ff1d7230 */ /* 0x000fc40000004100 */
[-C--:B------:R-:W-:Y:S01]  /*9b50*/  FMUL.FTZ R28, R28, R35.reuse ;  /* 0x000000231c1c7220 */ /* 0x080fe20000410000 */
[----:B------:R-:W-:Y:S01]  /*9b60*/  HADD2.F32 R32, -RZ, R45.H0_H0 ;  /* 0x2000002dff207230 */ /* 0x000fe20000004100 */
[----:B------:R-:W-:Y:S01]  /*9b70*/  F2FP.F16.E4M3.UNPACK_B R34, R34.H1 ;  /* 0x00000022ff22723e */ /* 0x000fe200030006ff */
[----:B------:R-:W-:Y:S02]  /*9b80*/  HADD2.F32 R31, -RZ, R39.H0_H0 ;  /* 0x20000027ff1f7230 */ /* 0x000fe40000004100 */
[C---:B------:R-:W-:Y:S01]  /*9b90*/  FMUL.FTZ R50, R29.reuse, R48 ;  /* 0x000000301d327220 */ /* 0x040fe20000410000 */
[----:B------:R-:W-:Y:S02]  /*9ba0*/  HADD2.F32 R45, -RZ, R45.H1_H1 ;  /* 0x3000002dff2d7230 */ /* 0x000fe40000004100 */
[-C--:B------:R-:W-:Y:S01]  /*9bb0*/  FMUL.FTZ R57, R29, R32.reuse ;  /* 0x000000201d397220 */ /* 0x080fe20000410000 */
[C---:B------:R-:W-:Y:S01]  /*9bc0*/  FFMA.FTZ R29, R26.reuse, R35, -R55 ;  /* 0x000000231a1d7223 */ /* 0x040fe20000010837 */
[----:B------:R-:W-:Y:S01]  /*9bd0*/  FFMA.FTZ R26, R26, R51, R28 ;  /* 0x000000331a1a7223 */ /* 0x000fe2000001001c */
[C---:B------:R-:W-:Y:S01]  /*9be0*/  FFMA.FTZ R28, R31.reuse, R32, -R50 ;  /* 0x000000201f1c7223 */ /* 0x040fe20000010832 */
[----:B------:R-:W-:Y:S01]  /*9bf0*/  FFMA.FTZ R31, R31, R48, R57 ;  /* 0x000000301f1f7223 */ /* 0x000fe20000010039 */
[----:B------:R-:W-:Y:S01]  /*9c00*/  F2FP.F16.E4M3.UNPACK_B R51, R53 ;  /* 0x00000035ff33723e */ /* 0x000fe200020006ff */
[----:B------:R-:W-:Y:S01]  /*9c10*/  HADD2.F32 R50, -RZ, R49.H1_H1 ;  /* 0x30000031ff327230 */ /* 0x000fe20000004100 */
[----:B------:R-:W-:Y:S01]  /*9c20*/  F2FP.F16.E4M3.UNPACK_B R48, R42 ;  /* 0x0000002aff30723e */ /* 0x000fe200020006ff */
[----:B------:R-:W-:Y:S01]  /*9c30*/  HADD2.F32 R40, -RZ, R40.H1_H1 ;  /* 0x30000028ff287230 */ /* 0x000fe20000004100 */
[-C--:B------:R-:W-:Y:S01]  /*9c40*/  F2FP.F16.E4M3.UNPACK_B R13, R30.reuse ;  /* 0x0000001eff0d723e */ /* 0x080fe200020006ff */
[----:B------:R-:W-:Y:S01]  /*9c50*/  HADD2.F32 R52, -RZ, R51.H0_H0 ;  /* 0x20000033ff347230 */ /* 0x000fe20000004100 */
[----:B------:R-:W-:Y:S01]  /*9c60*/  F2FP.F16.E4M3.UNPACK_B R30, R30.H1 ;  /* 0x0000001eff1e723e */ /* 0x000fe200030006ff */
[----:B------:R-:W-:-:S02]  /*9c70*/  HADD2.F32 R35, -RZ, R44.H0_H0 ;  /* 0x2000002cff237230 */ /* 0x000fc40000004100 */
[C---:B------:R-:W-:Y:S01]  /*9c80*/  FMUL.FTZ R54, R40.reuse, R50 ;  /* 0x0000003228367220 */ /* 0x040fe20000410000 */
[----:B------:R-:W-:Y:S02]  /*9c90*/  HADD2.F32 R49, -RZ, R48.H0_H0 ;  /* 0x20000030ff317230 */ /* 0x000fe40000004100 */
[----:B------:R-:W-:Y:S01]  /*9ca0*/  FMUL.FTZ R55, R40, R45 ;  /* 0x0000002d28377220 */ /* 0x000fe20000410000 */
[----:B------:R-:W-:Y:S02]  /*9cb0*/  HADD2.F32 R39, -RZ, R39.H1_H1 ;  /* 0x30000027ff277230 */ /* 0x000fe40000004100 */
[C---:B------:R-:W-:Y:S01]  /*9cc0*/  FMUL.FTZ R57, R35.reuse, R52 ;  /* 0x0000003423397220 */ /* 0x040fe20000410000 */
[----:B------:R-:W-:Y:S02]  /*9cd0*/  HADD2.F32 R32, -RZ, R43.H0_H0 ;  /* 0x2000002bff207230 */ /* 0x000fe40000004100 */
[----:B------:R-:W-:Y:S01]  /*9ce0*/  FMUL.FTZ R59, R35, R49 ;  /* 0x00000031233b7220 */ /* 0x000fe20000410000 */
[----:B------:R-:W-:-:S02]  /*9cf0*/  HADD2.F32 R51, -RZ, R51.H1_H1 ;  /* 0x30000033ff337230 */ /* 0x000fc40000004100 */
[C---:B------:R-:W-:Y:S01]  /*9d00*/  FFMA.FTZ R35, R39.reuse, R45, -R54 ;  /* 0x0000002d27237223 */ /* 0x040fe20000010836 */
[----:B------:R-:W-:Y:S01]  /*9d10*/  FFMA.FTZ R40, R39, R50, R55 ;  /* 0x0000003227287223 */ /* 0x000fe20000010037 */
[C---:B------:R-:W-:Y:S01]  /*9d20*/  FFMA.FTZ R39, R32.reuse, R49, -R57 ;  /* 0x0000003120277223 */ /* 0x040fe20000010839 */
[----:B------:R-:W-:Y:S01]  /*9d30*/  FFMA.FTZ R32, R32, R52, R59 ;  /* 0x0000003420207223 */ /* 0x000fe2000001003b */
[----:B------:R-:W-:Y:S01]  /*9d40*/  HADD2.F32 R49, -RZ, R48.H1_H1 ;  /* 0x30000030ff317230 */ /* 0x000fe20000004100 */
[----:B------:R-:W-:Y:S01]  /*9d50*/  F2FP.F16.E4M3.UNPACK_B R52, R53.H1 ;  /* 0x00000035ff34723e */ /* 0x000fe200030006ff */
[----:B------:R-:W-:Y:S01]  /*9d60*/  HADD2.F32 R44, -RZ, R44.H1_H1 ;  /* 0x3000002cff2c7230 */ /* 0x000fe20000004100 */
[----:B------:R-:W-:Y:S01]  /*9d70*/  F2FP.F16.E4M3.UNPACK_B R48, R42.H1 ;  /* 0x0000002aff30723e */ /* 0x000fe200030006ff */
[----:B------:R-:W-:Y:S01]  /*9d80*/  HADD2.F32 R42, -RZ, R47.H0_H0 ;  /* 0x2000002fff2a7230 */ /* 0x000fe20000004100 */
[----:B------:R-:W-:Y:S01]  /*9d90*/  F2FP.SATFINITE.E4M3.F32.PACK_AB_MERGE_C R31, R40, R31, RZ ;  /* 0x0000001f281f723e */ /* 0x000fe200048070ff */
        /* <DEDUP_REMOVED lines=13> */
[----:B------:R-:W-:Y:S01]  /*9e70*/  F2FP.F16.E4M3.UNPACK_B R53, R37.H1 ;  /* 0x00000025ff35723e */ /* 0x000fe200030006ff */
[----:B------:R-:W-:Y:S01]  /*9e80*/  HADD2.F32 R51, -RZ, R48.H1_H1 ;  /* 0x30000030ff337230 */ /* 0x000fe20000004100 */
[----:B------:R-:W-:Y:S01]  /*9e90*/  F2FP.F16.E4M3.UNPACK_B R50, R24.H1 ;  /* 0x00000018ff32723e */ /* 0x000fe200030006ff */
[----:B------:R-:W-:Y:S01]  /*9ea0*/  HADD2.F32 R48, -RZ, R47.H1_H1 ;  /* 0x3000002fff307230 */ /* 0x000fe20000004100 */
[----:B------:R-:W-:Y:S01]  /*9eb0*/  F2FP.SATFINITE.E4M3.F32.PACK_AB_MERGE_C R25, R26, R25, R31 ;  /* 0x000000191a19723e */ /* 0x000fe2000480701f */
[----:B------:R-:W-:Y:S02]  /*9ec0*/  HADD2.F32 R54, -RZ, R53.H0_H0 ;  /* 0x20000035ff367230 */ /* 0x000fe40000004100 */
[----:B------:R-:W-:-:S02]  /*9ed0*/  HADD2.F32 R47, -RZ, R41.H0_H0 ;  /* 0x20000029ff2f7230 */ /* 0x000fc40000004100 */
[C---:B------:R-:W-:Y:S01]  /*9ee0*/  FMUL.FTZ R59, R48.reuse, R55 ;  /* 0x00000037303b7220 */ /* 0x040fe20000410000 */
[----:B------:R-:W-:Y:S02]  /*9ef0*/  HADD2.F32 R52, -RZ, R50.H0_H0 ;  /* 0x20000032ff347230 */ /* 0x000fe40000004100 */
[----:B------:R-:W-:Y:S01]  /*9f00*/  FMUL.FTZ R56, R48, R51 ;  /* 0x0000003330387220 */ /* 0x000fe20000410000 */
[----:B------:R-:W-:Y:S02]  /*9f10*/  HADD2.F32 R49, -RZ, R38.H0_H0 ;  /* 0x20000026ff317230 */ /* 0x000fe40000004100 */
[C---:B------:R-:W-:Y:S01]  /*9f20*/  FMUL.FTZ R48, R47.reuse, R54 ;  /* 0x000000362f307220 */ /* 0x040fe20000410000 */
[----:B------:R-:W-:Y:S02]  /*9f30*/  HADD2.F32 R46, -RZ, R46.H1_H1 ;  /* 0x3000002eff2e7230 */ /* 0x000fe40000004100 */
[----:B------:R-:W-:Y:S01]  /*9f40*/  FMUL.FTZ R57, R47, R52 ;  /* 0x000000342f397220 */ /* 0x000fe20000410000 */
[----:B------:R-:W-:-:S02]  /*9f50*/  HADD2.F32 R41, -RZ, R41.H1_H1 ;  /* 0x30000029ff297230 */ /* 0x000fc40000004100 */
[C---:B------:R-:W-:Y:S01]  /*9f60*/  FFMA.FTZ R48, R49.reuse, R52, -R48 ;  /* 0x0000003431307223 */ /* 0x040fe20000010830 */
[----:B------:R-:W-:Y:S01]  /*9f70*/  F2FP.F16.E4M3.UNPACK_B R52, R37 ;  /* 0x00000025ff34723e */ /* 0x000fe200020006ff */
[----:B------:R-:W-:Y:S01]  /*9f80*/  FFMA.FTZ R49, R49, R54, R57 ;  /* 0x0000003631317223 */ /* 0x000fe20000010039 */
[----:B------:R-:W-:Y:S02]  /*9f90*/  HADD2.F32 R54, -RZ, R53.H1_H1 ;  /* 0x30000035ff367230 */ /* 0x000fe40000004100 */
[----:B------:R-:W-:Y:S01]  /*9fa0*/  FFMA.FTZ R47, R46, R51, -R59 ;  /* 0x000000332e2f7223 */ /* 0x000fe2000001083b */
[----:B------:R-:W-:Y:S01]  /*9fb0*/  HADD2.F32 R51, -RZ, R50.H1_H1 ;  /* 0x30000032ff337230 */ /* 0x000fe20000004100 */
[----:B------:R-:W-:Y:S01]  /*9fc0*/  F2FP.F16.E4M3.UNPACK_B R50, R24 ;  /* 0x00000018ff32723e */ /* 0x000fe200020006ff */
[----:B------:R-:W-:Y:S02]  /*9fd0*/  HADD2.F32 R38, -RZ, R38.H1_H1 ;  /* 0x30000026ff267230 */ /* 0x000fe40000004100 */
[----:B------:R-:W-:Y:S01]  /*9fe0*/  FMUL.FTZ R37, R41, R54 ;  /* 0x0000003629257220 */ /* 0x000fe20000410000 */
[----:B------:R-:W-:-:S02]  /*9ff0*/  HADD2.F32 R53, -RZ, R52.H0_H0 ;  /* 0x20000034ff357230 */ /* 0x000fc40000004100 */
[-C--:B------:R-:W-:Y:S01]  /*a000*/  FMUL.FTZ R41, R41, R51.reuse ;  /* 0x0000003329297220 */ /* 0x080fe20000410000 */
[----:B------:R-:W-:Y:S02]  /*a010*/  HADD2.F32 R24, -RZ, R33.H0_H0 ;  /* 0x20000021ff187230 */ /* 0x000fe40000004100 */
[C---:B------:R-:W-:Y:S01]  /*a020*/  FFMA.FTZ R37, R38.reuse, R51, -R37 ;  /* 0x0000003326257223 */ /* 0x040fe20000010825 */
[----:B------:R-:W-:Y:S02]  /*a030*/  HADD2.F32 R51, -RZ, R50.H0_H0 ;  /* 0x20000032ff337230 */ /* 0x000fe40000004100 */
[----:B------:R-:W-:Y:S01]  /*a040*/  FFMA.FTZ R38, R38, R54, R41 ;  /* 0x0000003626267223 */ /* 0x000fe20000010029 */
[----:B------:R-:W-:Y:S01]  /*a050*/  FFMA.FTZ R46, R46, R55, R56 ;  /* 0x000000372e2e7223 */ /* 0x000fe20000010038 */
[----:B------:R-:W-:Y:S02]  /*a060*/  HADD2.F32 R41, -RZ, R27.H0_H0 ;  /* 0x2000001bff297230 */ /* 0x000fe40000004100 */
[----:B------:R-:W-:Y:S01]  /*a070*/  FMUL.FTZ R54, R24, R53 ;  /* 0x0000003518367220 */ /* 0x000fe20000410000 */
[----:B------:R-:W-:-:S02]  /*a080*/  HADD2.F32 R52, -RZ, R52.H1_H1 ;  /* 0x30000034ff347230 */ /* 0x000fc40000004100 */
[-C--:B------:R-:W-:Y:S01]  /*a090*/  FMUL.FTZ R56, R24, R51.reuse ;  /* 0x0000003318387220 */ /* 0x080fe20000410000 */
[----:B------:R-:W-:Y:S02]  /*a0a0*/  HADD2.F32 R33, -RZ, R33.H1_H1 ;  /* 0x30000021ff217230 */ /* 0x000fe40000004100 */
[C---:B------:R-:W-:Y:S01]  /*a0b0*/  FFMA.FTZ R24, R41.reuse, R51, -R54 ;  /* 0x0000003329187223 */ /* 0x040fe20000010836 */
[----:B------:R-:W-:Y:S02]  /*a0c0*/  HADD2.F32 R50, -RZ, R50.H1_H1 ;  /* 0x30000032ff327230 */ /* 0x000fe40000004100 */
[----:B------:R-:W-:Y:S01]  /*a0d0*/  FFMA.FTZ R56, R41, R53, R56 ;  /* 0x0000003529387223 */ /* 0x000fe20000010038 */
[----:B------:R-:W-:Y:S01]  /*a0e0*/  HADD2.F32 R27, -RZ, R27.H1_H1 ;  /* 0x3000001bff1b7230 */ /* 0x000fe20000004100 */
[----:B------:R-:W-:Y:S01]  /*a0f0*/  F2FP.F16.E4M3.UNPACK_B R51, R12.H1 ;  /* 0x0000000cff33723e */ /* 0x000fe200030006ff */
[C---:B------:R-:W-:Y:S01]  /*a100*/  FMUL.FTZ R54, R33.reuse, R52 ;  /* 0x0000003421367220 */ /* 0x040fe20000410000 */
[----:B------:R-:W-:Y:S01]  /*a110*/  F2FP.F16.E4M3.UNPACK_B R41, R20.H1 ;  /* 0x00000014ff29723e */ /* 0x000fe200030006ff */
[----:B------:R-:W-:Y:S01]  /*a120*/  FMUL.FTZ R55, R33, R50 ;  /* 0x0000003221377220 */ /* 0x000fe20000410000 */
[----:B------:R-:W-:-:S02]  /*a130*/  HADD2.F32 R33, -RZ, R34.H0_H0 ;  /* 0x20000022ff217230 */ /* 0x000fc40000004100 */
[C---:B------:R-:W-:Y:S01]  /*a140*/  FFMA.FTZ R53, R27.reuse, R50, -R54 ;  /* 0x000000321b357223 */ /* 0x040fe20000010836 */
[----:B------:R-:W-:Y:S02]  /*a150*/  HADD2.F32 R54, -RZ, R51.H0_H0 ;  /* 0x20000033ff367230 */ /* 0x000fe40000004100 */
[----:B------:R-:W-:Y:S01]  /*a160*/  FFMA.FTZ R55, R27, R52, R55 ;  /* 0x000000341b377223 */ /* 0x000fe20000010037 */
[----:B------:R-:W-:Y:S01]  /*a170*/  HADD2.F32 R50, -RZ, R41.H0_H0 ;  /* 0x20000029ff327230 */ /* 0x000fe20000004100 */
[----:B------:R-:W-:Y:S01]  /*a180*/  F2FP.F16.E4M3.UNPACK_B R20, R20 ;  /* 0x00000014ff14723e */ /* 0x000fe200020006ff */
[----:B------:R-:W-:Y:S02]  /*a190*/  HADD2.F32 R51, -RZ, R51.H1_H1 ;  /* 0x30000033ff337230 */ /* 0x000fe40000004100 */
[C---:B------:R-:W-:Y:S01]  /*a1a0*/  FMUL.FTZ R52, R33.reuse, R54 ;  /* 0x0000003621347220 */ /* 0x040fe20000410000 */
[----:B------:R-:W-:Y:S02]  /*a1b0*/  HADD2.F32 R34, -RZ, R34.H1_H1 ;  /* 0x30000022ff227230 */ /* 0x000fe40000004100 */
[----:B------:R-:W-:Y:S01]  /*a1c0*/  FMUL.FTZ R58, R33, R50 ;  /* 0x00000032213a7220 */ /* 0x000fe20000410000 */
[----:B------:R-:W-:Y:S01]  /*a1d0*/  HADD2.F32 R41, -RZ, R41.H1_H1 ;  /* 0x30000029ff297230 */ /* 0x000fe20000004100 */
[----:B------:R-:W-:Y:S01]  /*a1e0*/  F2FP.F16.E4M3.UNPACK_B R12, R12 ;  /* 0x0000000cff0c723e */ /* 0x000fe200020006ff */
[----:B------:R-:W-:-:S02]  /*a1f0*/  HADD2.F32 R27, -RZ, R30.H0_H0 ;  /* 0x2000001eff1b7230 */ /* 0x000fc40000004100 */
[C---:B------:R-:W-:Y:S01]  /*a200*/  FMUL.FTZ R33, R34.reuse, R51 ;  /* 0x0000003322217220 */ /* 0x040fe20000410000 */
[----:B------:R-:W-:Y:S02]  /*a210*/  HADD2.F32 R30, -RZ, R30.H1_H1 ;  /* 0x3000001eff1e7230 */ /* 0x000fe40000004100 */
[----:B------:R-:W-:Y:S01]  /*a220*/  FMUL.FTZ R34, R34, R41 ;  /* 0x0000002922227220 */ /* 0x000fe20000410000 */
[----:B------:R-:W-:Y:S01]  /*a230*/  F2FP.SATFINITE.E4M3.F32.PACK_AB_MERGE_C R38, R38, R49, RZ ;  /* 0x000000312626723e */ /* 0x000fe200048070ff */
[C---:B------:R-:W-:Y:S01]  /*a240*/  FFMA.FTZ R52, R27.reuse, R50, -R52 ;  /* 0x000000321b347223 */ /* 0x040fe20000010834 */
[----:B------:R-:W-:Y:S01]  /*a250*/  FFMA.FTZ R58, R27, R54, R58 ;  /* 0x000000361b3a7223 */ /* 0x000fe2000001003a */
[C---:B------:R-:W-:Y:S01]  /*a260*/  FFMA.FTZ R57, R30.reuse, R41, -R33 ;  /* 0x000000291e397223 */ /* 0x040fe20000010821 */
[----:B------:R-:W-:Y:S01]  /*a270*/  FFMA.FTZ R51, R30, R51, R34 ;  /* 0x000000331e337223 */ /* 0x000fe20000010022 */
[--C-:B------:R-:W-:Y:S02]  /*a280*/  HADD2.F32 R27, -RZ, R20.reuse.H0_H0 ;  /* 0x20000014ff1b7230 */ /* 0x100fe40000004100 */
[----:B------:R-:W-:Y:S01]  /*a290*/  HADD2.F32 R30, -RZ, R20.H1_H1 ;  /* 0x30000014ff1e7230 */ /* 0x000fe20000004100 */
[----:B------:R-:W-:Y:S01]  /*a2a0*/  F2FP.SATFINITE.E4M3.F32.PACK_AB_MERGE_C R52, R57, R52, RZ ;  /* 0x000000343934723e */ /* 0x000fe200048070ff */
[----:B------:R-:W-:Y:S01]  /*a2b0*/  HADD2.F32 R33, -RZ, R12.H0_H0 ;  /* 0x2000000cff217230 */ /* 0x000fe20000004100 */
[----:B------:R-:W-:Y:S01]  /*a2c0*/  F2FP.SATFINITE.E4M3.F32.PACK_AB_MERGE_C R51, R51, R58, RZ ;  /* 0x0000003a3333723e */ /* 0x000fe200048070ff */
[----:B------:R-:W-:-:S02]  /*a2d0*/  HADD2.F32 R20, -RZ, R15.H0_H0 ;  /* 0x2000000fff147230 */ /* 0x000fc40000004100 */
[----:B------:R-:W-:Y:S02]  /*a2e0*/  HADD2.F32 R34, -RZ, R12.H1_H1 ;  /* 0x3000000cff227230 */ /* 0x000fe40000004100 */
[----:B------:R-:W-:Y:S02]  /*a2f0*/  HADD2.F32 R15, -RZ, R15.H1_H1 ;  /* 0x3000000fff0f7230 */ /* 0x000fe40000004100 */
[C---:B------:R-:W-:Y:S01]  /*a300*/  FMUL.FTZ R41, R20.reuse, R33 ;  /* 0x0000002114297220 */ /* 0x040fe20000410000 */
[--C-:B------:R-:W-:Y:S02]  /*a310*/  HADD2.F32 R12, -RZ, R13.reuse.H0_H0 ;  /* 0x2000000dff0c7230 */ /* 0x100fe40000004100 */
[----:B------:R-:W-:Y:S01]  /*a320*/  FMUL.FTZ R20, R20, R27 ;  /* 0x0000001b14147220 */ /* 0x000fe20000410000 */
[----:B------:R-:W-:Y:S02]  /*a330*/  HADD2.F32 R13, -RZ, R13.H1_H1 ;  /* 0x3000000dff0d7230 */ /* 0x000fe40000004100 */
[C---:B------:R-:W-:Y:S01]  /*a340*/  FMUL.FTZ R50, R15.reuse, R34 ;  /* 0x000000220f327220 */ /* 0x040fe20000410000 */
[-C--:B------:R-:W-:Y:S01]  /*a350*/  FMUL.FTZ R15, R15, R30.reuse ;  /* 0x0000001e0f0f7220 */ /* 0x080fe20000410000 */
[C---:B------:R-:W-:Y:S01]  /*a360*/  FFMA.FTZ R20, R12.reuse, R33, R20 ;  /* 0x000000210c147223 */ /* 0x040fe20000010014 */
[----:B------:R-:W-:Y:S01]  /*a370*/  FFMA.FTZ R41, R12, R27, -R41 ;  /* 0x0000001b0c297223 */ /* 0x000fe20000010829 */
        /* <DEDUP_REMOVED lines=9> */
[----:B------:R-:W-:Y:S02]  /*a410*/  F2FP.SATFINITE.E4M3.F32.PACK_AB_MERGE_C R14, R50, R41, R52 ;  /* 0x00000029320e723e */ /* 0x000fe40004807034 */
[----:B------:R-:W-:Y:S02]  /*a420*/  F2FP.SATFINITE.E4M3.F32.PACK_AB_MERGE_C R27, R43, R32, R27 ;  /* 0x000000202b1b723e */ /* 0x000fe4000480701b */
[----:B------:R-:W-:Y:S01]  /*a430*/  F2FP.SATFINITE.E4M3.F32.PACK_AB_MERGE_C R24, R55, R56, R38 ;  /* 0x000000383718723e */ /* 0x000fe20004807026 */
[----:B------:R2:W-:Y:S01]  /*a440*/  STS.128 [R21+0xf000], R12 ;  /* 0x00f0000c15007388 */ /* 0x0005e20000000c00 */
[----:B------:R-:W-:-:S05]  /*a450*/  F2FP.SATFINITE.E4M3.F32.PACK_AB_MERGE_C R26, R33, R20, R51 ;  /* 0x00000014211a723e */ /* 0x000fca0004807033 */
[----:B------:R2:W-:Y:S02]  /*a460*/  STS.128 [R0+0xf000], R24 ;  /* 0x00f0001800007388 */ /* 0x0005e40000000c00 */
.L_x_399:
[----:B------:R-:W-:Y:S05]  /*a470*/  BSYNC B1 ;  /* 0x0000000000017941 */ /* 0x000fea0003800000 */
.L_x_398:
[----:B------:R-:W-:Y:S05]  /*a480*/  @P1 BRA `(.L_x_388) ;  /* 0x0000000c00f81947 */ /* 0x000fea0003800000 */
[----:B--2--5:R-:W2:Y:S04]  /*a490*/  LDL R24, [R1+0x68] ;  /* 0x0000680001187983 */ /* 0x024ea80000100800 */
[----:B------:R-:W3:Y:S01]  /*a4a0*/  LDL R51, [R1+0x78] ;  /* 0x0000780001337983 */ /* 0x000ee20000100800 */
[----:B------:R-:W-:Y:S02]  /*a4b0*/  SHF.R.U32.HI R0, RZ, 0x8, R8 ;  /* 0x00000008ff007819 */ /* 0x000fe40000011608 */
[----:B------:R-:W-:Y:S02]  /*a4c0*/  LOP3.LUT R13, R8, 0xff, RZ, 0xc0, !PT ;  /* 0x000000ff080d7812 */ /* 0x000fe400078ec0ff */
[----:B------:R-:W-:Y:S02]  /*a4d0*/  LOP3.LUT R0, R0, 0xff, RZ, 0xc0, !PT ;  /* 0x000000ff00007812 */ /* 0x000fe400078ec0ff */
[----:B------:R-:W-:-:S02]  /*a4e0*/  SHF.R.U32.HI R21, RZ, 0x8, R9 ;  /* 0x00000008ff157819 */ /* 0x000fc40000011609 */
[----:B----4-:R-:W-:Y:S02]  /*a4f0*/  SHF.R.U32.HI R20, RZ, 0x8, R4 ;  /* 0x00000008ff147819 */ /* 0x010fe40000011604 */
[----:B------:R-:W-:Y:S02]  /*a500*/  PRMT R28, R0, 0x7604, R13 ;  /* 0x00007604001c7816 */ /* 0x000fe4000000000d */
[----:B------:R-:W-:Y:S02]  /*a510*/  LOP3.LUT R15, R9, 0xff, RZ, 0xc0, !PT ;  /* 0x000000ff090f7812 */ /* 0x000fe400078ec0ff */
[----:B------:R-:W-:Y:S02]  /*a520*/  LOP3.LUT R0, R21, 0xff, RZ, 0xc0, !PT ;  /* 0x000000ff15007812 */ /* 0x000fe400078ec0ff */
[----:B------:R-:W-:Y:S02]  /*a530*/  LOP3.LUT R27, R4, 0xff, RZ, 0xc0, !PT ;  /* 0x000000ff041b7812 */ /* 0x000fe400078ec0ff */
[----:B------:R-:W-:-:S02]  /*a540*/  LOP3.LUT R20, R20, 0xff, RZ, 0xc0, !PT ;  /* 0x000000ff14147812 */ /* 0x000fc400078ec0ff */
[----:B------:R-:W-:Y:S02]  /*a550*/  PRMT R21, R0, 0x7604, R15 ;  /* 0x0000760400157816 */ /* 0x000fe4000000000f */
[----:B0-----:R-:W-:Y:S02]  /*a560*/  PRMT R33, R20, 0x7604, R27 ;  /* 0x0000760414217816 */ /* 0x001fe4000000001b */
[----:B------:R-:W-:Y:S02]  /*a570*/  SHF.R.U32.HI R14, RZ, 0x8, R11 ;  /* 0x00000008ff0e7819 */ /* 0x000fe4000001160b */
[----:B------:R-:W-:Y:S02]  /*a580*/  SHF.R.U32.HI R12, RZ, 0x8, R10 ;  /* 0x00000008ff0c7819 */ /* 0x000fe4000001160a */
[----:B------:R-:W-:Y:S02]  /*a590*/  LOP3.LUT R25, R11, 0xff, RZ, 0xc0, !PT ;  /* 0x000000ff0b197812 */ /* 0x000fe400078ec0ff */
[----:B------:R-:W-:-:S02]  /*a5a0*/  LOP3.LUT R14, R14, 0xff, RZ, 0xc0, !PT ;  /* 0x000000ff0e0e7812 */ /* 0x000fc400078ec0ff */
[----:B------:R-:W-:Y:S02]  /*a5b0*/  SHF.R.U32.HI R26, RZ, 0x8, R6 ;  /* 0x00000008ff1a7819 */ /* 0x000fe40000011606 */
[----:B------:R-:W-:Y:S02]  /*a5c0*/  LOP3.LUT R13, R10, 0xff, RZ, 0xc0, !PT ;  /* 0x000000ff0a0d7812 */ /* 0x000fe400078ec0ff */
[----:B------:R-:W-:Y:S02]  /*a5d0*/  LOP3.LUT R12, R12, 0xff, RZ, 0xc0, !PT ;  /* 0x000000ff0c0c7812 */ /* 0x000fe400078ec0ff */
[----:B------:R-:W-:Y:S02]  /*a5e0*/  PRMT R32, R14, 0x7604, R25 ;  /* 0x000076040e207816 */ /* 0x000fe40000000019 */
[----:B------:R-:W-:Y:S02]  /*a5f0*/  LOP3.LUT R25, R5, 0xff, RZ, 0xc0, !PT ;  /* 0x000000ff05197812 */ /* 0x000fe400078ec0ff */
[----:B------:R-:W-:-:S02]  /*a600*/  LOP3.LUT R27, R6, 0xff, RZ, 0xc0, !PT ;  /* 0x000000ff061b7812 */ /* 0x000fc400078ec0ff */
[----:B------:R-:W-:Y:S02]  /*a610*/  LOP3.LUT R26, R26, 0xff, RZ, 0xc0, !PT ;  /* 0x000000ff1a1a7812 */ /* 0x000fe400078ec0ff */
[----:B------:R-:W-:Y:S02]  /*a620*/  PRMT R30, R12, 0x7604, R13 ;  /* 0x000076040c1e7816 */ /* 0x000fe4000000000d */
[----:B------:R-:W-:Y:S02]  /*a630*/  PRMT R39, R26, 0x7604, R27 ;  /* 0x000076041a277816 */ /* 0x000fe4000000001b */
[----:B------:R-:W-:Y:S02]  /*a640*/  SHF.R.U32.HI R31, RZ, 0x8, R7 ;  /* 0x00000008ff1f7819 */ /* 0x000fe40000011607 */
[----:B------:R-:W-:Y:S02]  /*a650*/  LOP3.LUT R29, R7, 0xff, RZ, 0xc0, !PT ;  /* 0x000000ff071d7812 */ /* 0x000fe400078ec0ff */
[----:B--2---:R-:W-:-:S02]  /*a660*/  LEA.HI R3, R3, R24, RZ, 0x1c ;  /* 0x0000001803037211 */ /* 0x004fc400078fe0ff */
[----:B------:R-:W-:Y:S02]  /*a670*/  SHF.R.U32.HI R24, RZ, 0x8, R5 ;  /* 0x00000008ff187819 */ /* 0x000fe40000011605 */
[C---:B------:R-:W-:Y:S01]  /*a680*/  LEA.HI R0, R3.reuse, R3, RZ, 0x1 ;  /* 0x0000000303007211 */ /* 0x040fe200078f08ff */
[----:B------:R-:W-:Y:S01]  /*a690*/  IMAD.SHL.U32 R20, R3, 0x10, RZ ;  /* 0x0000001003147824 */ /* 0x000fe200078e00ff */
[----:B------:R-:W-:Y:S01]  /*a6a0*/  LOP3.LUT R24, R24, 0xff, RZ, 0xc0, !PT ;  /* 0x000000ff18187812 */ /* 0x000fe200078ec0ff */
[----:B---3--:R-:W0:Y:S01]  /*a6b0*/  LDS.128 R12, [R51+0xf000] ;  /* 0x00f00000330c7984 */ /* 0x008e220000000c00 */
[----:B------:R-:W-:Y:S02]  /*a6c0*/  SHF.R.S32.HI R0, RZ, 0x1, R0 ;  /* 0x00000001ff007819 */ /* 0x000fe40000011400 */
[----:B------:R-:W-:Y:S02]  /*a6d0*/  LOP3.LUT R20, R157, 0x10, R20, 0xf8, !PT ;  /* 0x000000109d147812 */ /* 0x000fe400078ef814 */
[----:B-1----:R-:W-:Y:S01]  /*a6e0*/  PRMT R37, R24, 0x7604, R25 ;  /* 0x0000760418257816 */ /* 0x002fe20000000019 */
[----:B------:R-:W-:Y:S01]  /*a6f0*/  IMAD R3, R0, 0x1800, R61 ;  /* 0x0000180000037824 */ /* 0x000fe200078e023d */
[----:B------:R-:W-:-:S02]  /*a700*/  LOP3.LUT R0, R20, R60, RZ, 0x3c, !PT ;  /* 0x0000003c14007212 */ /* 0x000fc400078e3cff */
[----:B------:R-:W-:Y:S02]  /*a710*/  LOP3.LUT R20, R31, 0xff, RZ, 0xc0, !PT ;  /* 0x000000ff1f147812 */ /* 0x000fe400078ec0ff */
[----:B------:R-:W-:Y:S02]  /*a720*/  IADD3 R0, R16, R3, R0 ;  /* 0x0000000310007210 */ /* 0x000fe40007ffe000 */
[----:B------:R-:W-:Y:S02]  /*a730*/  SHF.R.U32.HI R3, RZ, 0x10, R8 ;  /* 0x00000010ff037819 */ /* 0x000fe40000011608 */
[----:B------:R-:W-:Y:S01]  /*a740*/  PRMT R41, R20, 0x7604, R29 ;  /* 0x0000760414297816 */ /* 0x000fe2000000001d */
[----:B------:R-:W1:Y:S01]  /*a750*/  LDS.128 R24, [R0+0xf000] ;  /* 0x00f0000000187984 */ /* 0x000e620000000c00 */
[----:B------:R-:W-:Y:S02]  /*a760*/  SHF.R.U32.HI R20, RZ, 0x10, R9 ;  /* 0x00000010ff147819 */ /* 0x000fe40000011609 */
[----:B------:R-:W-:-:S02]  /*a770*/  SHF.R.U32.HI R29, RZ, 0x10, R10 ;  /* 0x00000010ff1d7819 */ /* 0x000fc4000001160a */
[----:B------:R-:W-:Y:S02]  /*a780*/  LOP3.LUT R3, R3, 0xff, RZ, 0xc0, !PT ;  /* 0x000000ff03037812 */ /* 0x000fe400078ec0ff */
[----:B------:R-:W-:Y:S02]  /*a790*/  LOP3.LUT R20, R20, 0xff, RZ, 0xc0, !PT ;  /* 0x000000ff14147812 */ /* 0x000fe400078ec0ff */
[----:B------:R-:W-:Y:S02]  /*a7a0*/  LOP3.LUT R29, R29, 0xff, RZ, 0xc0, !PT ;  /* 0x000000ff1d1d7812 */ /* 0x000fe400078ec0ff */
[----:B------:R-:W-:Y:S02]  /*a7b0*/  PRMT R3, R3, 0x7054, R28 ;  /* 0x0000705403037816 */ /* 0x000fe4000000001c */
[----:B------:R-:W-:Y:S02]  /*a7c0*/  SHF.R.U32.HI R28, RZ, 0x10, R5 ;  /* 0x00000010ff1c7819 */ /* 0x000fe40000011605 */
[----:B------:R-:W-:-:S02]  /*a7d0*/  SHF.R.U32.HI R31, RZ, 0x10, R11 ;  /* 0x00000010ff1f7819 */ /* 0x000fc4000001160b */
[----:B------:R-:W-:Y:S02]  /*a7e0*/  PRMT R21, R20, 0x7054, R21 ;  /* 0x0000705414157816 */ /* 0x000fe40000000015 */
[----:B------:R-:W-:Y:S02]  /*a7f0*/  PRMT R29, R29, 0x7054, R30 ;  /* 0x000070541d1d7816 */ /* 0x000fe4000000001e */
[----:B------:R-:W-:Y:S02]  /*a800*/  SHF.R.U32.HI R20, RZ, 0x10, R4 ;  /* 0x00000010ff147819 */ /* 0x000fe40000011604 */
[----:B------:R-:W-:Y:S02]  /*a810*/  SHF.R.U32.HI R30, RZ, 0x10, R6 ;  /* 0x00000010ff1e7819 */ /* 0x000fe40000011606 */
[----:B------:R-:W-:Y:S02]  /*a820*/  LOP3.LUT R28, R28, 0xff, RZ, 0xc0, !PT ;  /* 0x000000ff1c1c7812 */ /* 0x000fe400078ec0ff */
[----:B------:R-:W-:-:S02]  /*a830*/  LOP3.LUT R31, R31, 0xff, RZ, 0xc0, !PT ;  /* 0x000000ff1f1f7812 */ /* 0x000fc400078ec0ff */
[----:B------:R-:W-:Y:S02]  /*a840*/  LOP3.LUT R20, R20, 0xff, RZ, 0xc0, !PT ;  /* 0x000000ff14147812 */ /* 0x000fe400078ec0ff */
[----:B------:R-:W-:Y:S02]  /*a850*/  LOP3.LUT R30, R30, 0xff, RZ, 0xc0, !PT ;  /* 0x000000ff1e1e7812 */ /* 0x000fe400078ec0ff */
[----:B------:R-:W-:Y:S02]  /*a860*/  PRMT R37, R28, 0x7054, R37 ;  /* 0x000070541c257816 */ /* 0x000fe40000000025 */
[----:B------:R-:W-:Y:S02]  /*a870*/  PRMT R31, R31, 0x7054, R32 ;  /* 0x000070541f1f7816 */ /* 0x000fe40000000020 */
[----:B------:R-:W-:Y:S02]  /*a880*/  PRMT R35, R20, 0x7054, R33 ;  /* 0x0000705414237816 */ /* 0x000fe40000000021 */
        /* <DEDUP_REMOVED lines=8> */
[-C--:B0-----:R-:W-:Y:S02]  /*a910*/  F2FP.F16.E4M3.UNPACK_B R10, R12.reuse ;  /* 0x0000000cff0a723e */ /* 0x081fe400020006ff */
[----:B------:R-:W-:Y:S02]  /*a920*/  F2FP.F16.E4M3.UNPACK_B R28, R12.H1 ;  /* 0x0000000cff1c723e */ /* 0x000fe400030006ff */
[----:B------:R-:W-:Y:S02]  /*a930*/  F2FP.F16.E4M3.UNPACK_B R39, R38 ;  /* 0x00000026ff27723e */ /* 0x000fe400020006ff */
[----:B-1----:R-:W-:Y:S02]  /*a940*/  F2FP.F16.E4M3.UNPACK_B R12, R25 ;  /* 0x00000019ff0c723e */ /* 0x002fe400020006ff */
[-C--:B------:R-:W-:Y:S01]  /*a950*/  F2FP.F16.E4M3.UNPACK_B R20, R13.reuse ;  /* 0x0000000dff14723e */ /* 0x080fe200020006ff */
[--C-:B------:R-:W-:Y:S01]  /*a960*/  HADD2.F32 R40, -RZ, R39.reuse.H0_H0 ;  /* 0x20000027ff287230 */ /* 0x100fe20000004100 */
[----:B------:R-:W-:Y:S01]  /*a970*/  F2FP.F16.E4M3.UNPACK_B R29, R13.H1 ;  /* 0x0000000dff1d723e */ /* 0x000fe200030006ff */
[----:B------:R-:W-:Y:S01]  /*a980*/  HADD2.F32 R6, -RZ, R12.H0_H0 ;  /* 0x2000000cff067230 */ /* 0x000fe20000004100 */
[----:B------:R-:W-:Y:S01]  /*a990*/  SHF.R.U32.HI R32, RZ, 0x10, R7 ;  /* 0x00000010ff207819 */ /* 0x000fe20000011607 */
[----:B------:R-:W-:Y:S01]  /*a9a0*/  HADD2.F32 R9, -RZ, R20.H0_H0 ;  /* 0x20000014ff097230 */ /* 0x000fe20000004100 */
[----:B------:R-:W-:Y:S01]  /*a9b0*/  F2FP.F16.E4M3.UNPACK_B R13, R33 ;  /* 0x00000021ff0d723e */ /* 0x000fe200020006ff */
[----:B------:R-:W-:Y:S01]  /*a9c0*/  HADD2.F32 R39, -RZ, R39.H1_H1 ;  /* 0x30000027ff277230 */ /* 0x000fe20000004100 */
[----:B------:R-:W-:Y:S01]  /*a9d0*/  LOP3.LUT R32, R32, 0xff, RZ, 0xc0, !PT ;  /* 0x000000ff20207812 */ /* 0x000fe200078ec0ff */
[----:B------:R-:W-:Y:S01]  /*a9e0*/  HADD2.F32 R12, -RZ, R12.H1_H1 ;  /* 0x3000000cff0c7230 */ /* 0x000fe20000004100 */
[-C--:B------:R-:W-:Y:S01]  /*a9f0*/  F2FP.F16.E4M3.UNPACK_B R30, R15.reuse ;  /* 0x0000000fff1e723e */ /* 0x080fe200020006ff */
[----:B------:R-:W-:Y:S01]  /*aa00*/  HADD2.F32 R20, -RZ, R20.H1_H1 ;  /* 0x30000014ff147230 */ /* 0x000fe20000004100 */
[----:B------:R-:W-:Y:S01]  /*aa10*/  F2FP.F16.E4M3.UNPACK_B R35, R15.H1 ;  /* 0x0000000fff23723e */ /* 0x000fe200030006ff */
[----:B------:R-:W-:Y:S01]  /*aa20*/  HADD2.F32 R15, -RZ, R13.H0_H0 ;  /* 0x2000000dff0f7230 */ /* 0x000fe20000004100 */
[-C--:B------:R-:W-:Y:S01]  /*aa30*/  F2FP.F16.E4M3.UNPACK_B R21, R24.reuse ;  /* 0x00000018ff15723e */ /* 0x080fe200020006ff */
[----:B------:R-:W-:Y:S01]  /*aa40*/  FMUL.FTZ R43, R12, R39 ;  /* 0x000000270c2b7220 */ /* 0x000fe20000410000 */
[----:B------:R-:W-:Y:S01]  /*aa50*/  F2FP.F16.E4M3.UNPACK_B R31, R24.H1 ;  /* 0x00000018ff1f723e */ /* 0x000fe200030006ff */
[----:B------:R-:W-:Y:S01]  /*aa60*/  FMUL.FTZ R24, R6, R40 ;  /* 0x0000002806187220 */ /* 0x000fe20000410000 */
[----:B------:R-:W-:-:S02]  /*aa70*/  PRMT R41, R32, 0x7054, R41 ;  /* 0x0000705420297816 */ /* 0x000fc40000000029 */
[-C--:B------:R-:W-:Y:S02]  /*aa80*/  F2FP.F16.E4M3.UNPACK_B R32, R27.reuse ;  /* 0x0000001bff20723e */ /* 0x080fe400020006ff */
[----:B------:R-:W-:Y:S01]  /*aa90*/  F2FP.F16.E4M3.UNPACK_B R37, R27.H1 ;  /* 0x0000001bff25723e */ /* 0x000fe200030006ff */
[-C--:B------:R-:W-:Y:S01]  /*aaa0*/  FMUL.FTZ R27, R6, R15.reuse ;  /* 0x0000000f061b7220 */ /* 0x080fe20000410000 */
[C---:B------:R-:W-:Y:S01]  /*aab0*/  FFMA.FTZ R6, R9.reuse, R15, -R24 ;  /* 0x0000000f09067223 */ /* 0x040fe20000010818 */
[----:B------:R-:W-:Y:S01]  /*aac0*/  F2FP.F16.E4M3.UNPACK_B R25, R25.H1 ;  /* 0x00000019ff19723e */ /* 0x000fe200030006ff */
[----:B------:R-:W-:Y:S01]  /*aad0*/  HADD2.F32 R15, -RZ, R13.H1_H1 ;  /* 0x3000000dff0f7230 */ /* 0x000fe20000004100 */
[----:B------:R-:W-:Y:S01]  /*aae0*/  F2FP.F16.E4M3.UNPACK_B R38, R38.H1 ;  /* 0x00000026ff26723e */ /* 0x000fe200030006ff */
[----:B------:R-:W-:Y:S01]  /*aaf0*/  FFMA.FTZ R9, R9, R40, R27 ;  /* 0x0000002809097223 */ /* 0x000fe2000001001b */
[----:B------:R-:W-:Y:S01]  /*ab00*/  F2FP.F16.E4M3.UNPACK_B R33, R33.H1 ;  /* 0x00000021ff21723e */ /* 0x000fe200030006ff */
[----:B------:R-:W-:-:S02]  /*ab10*/  HADD2.F32 R13, -RZ, R25.H0_H0 ;  /* 0x20000019ff0d7230 */ /* 0x000fc40000004100 */
[----:B------:R-:W-:Y:S01]  /*ab20*/  FMUL.FTZ R12, R12, R15 ;  /* 0x0000000f0c0c7220 */ /* 0x000fe20000410000 */
[--C-:B------:R-:W-:Y:S01]  /*ab30*/  HADD2.F32 R40, -RZ, R38.reuse.H0_H0 ;  /* 0x20000026ff287230 */ /* 0x100fe20000004100 */
[----:B------:R-:W-:Y:S01]  /*ab40*/  LOP3.LUT R41, R41, 0xff000000, R7, 0xf8, !PT ;  /* 0xff00000029297812 */ /* 0x000fe200078ef807 */
[----:B------:R-:W-:Y:S02]  /*ab50*/  HADD2.F32 R27, -RZ, R33.H0_H0 ;  /* 0x20000021ff1b7230 */ /* 0x000fe40000004100 */
[----:B------:R-:W-:Y:S01]  /*ab60*/  FFMA.FTZ R12, R20, R39, R12 ;  /* 0x00000027140c7223 */ /* 0x000fe2000001000c */
[----:B------:R-:W-:Y:S02]  /*ab70*/  HADD2.F32 R24, -RZ, R29.H0_H0 ;  /* 0x2000001dff187230 */ /* 0x000fe40000004100 */
[----:B------:R-:W-:Y:S01]  /*ab80*/  FMUL.FTZ R45, R13, R40 ;  /* 0x000000280d2d7220 */ /* 0x000fe20000410000 */
[----:B------:R-:W-:Y:S01]  /*ab90*/  F2FP.F16.E4M3.UNPACK_B R42, R41 ;  /* 0x00000029ff2a723e */ /* 0x000fe200020006ff */
[----:B------:R-:W-:-:S02]  /*aba0*/  HADD2.F32 R39, -RZ, R38.H1_H1 ;  /* 0x30000026ff277230 */ /* 0x000fc40000004100 */
[----:B------:R-:W-:Y:S01]  /*abb0*/  FMUL.FTZ R47, R13, R27 ;  /* 0x0000001b0d2f7220 */ /* 0x000fe20000410000 */
[----:B------:R-:W-:Y:S01]  /*abc0*/  F2FP.F16.E4M3.UNPACK_B R38, R34 ;  /* 0x00000022ff26723e */ /* 0x000fe200020006ff */
[----:B------:R-:W-:Y:S01]  /*abd0*/  FFMA.FTZ R13, R20, R15, -R43 ;  /* 0x0000000f140d7223 */ /* 0x000fe2000001082b */
[C---:B------:R-:W-:Y:S01]  /*abe0*/  FFMA.FTZ R15, R24.reuse, R27, -R45 ;  /* 0x0000001b180f7223 */ /* 0x040fe2000001082d */
[----:B------:R-:W-:Y:S01]  /*abf0*/  FFMA.FTZ R20, R24, R40, R47 ;  /* 0x0000002818147223 */ /* 0x000fe2000001002f */
[----:B------:R-:W-:Y:S01]  /*ac00*/  HADD2.F32 R44, -RZ, R42.H0_H0 ;  /* 0x2000002aff2c7230 */ /* 0x000fe20000004100 */
[-C--:B------:R-:W-:Y:S01]  /*ac10*/  F2FP.F16.E4M3.UNPACK_B R7, R26.reuse ;  /* 0x0000001aff07723e */ /* 0x080fe200020006ff */
[----:B------:R-:W-:Y:S01]  /*ac20*/  HADD2.F32 R27, -RZ, R32.H0_H0 ;  /* 0x20000020ff1b7230 */ /* 0x000fe20000004100 */
[----:B------:R-:W-:Y:S01]  /*ac30*/  F2FP.F16.E4M3.UNPACK_B R26, R26.H1 ;  /* 0x0000001aff1a723e */ /* 0x000fe200030006ff */
[----:B------:R-:W-:Y:S01]  /*ac40*/  HADD2.F32 R40, -RZ, R38.H0_H0 ;  /* 0x20000026ff287230 */ /* 0x000fe20000004100 */
[----:B------:R-:W-:Y:S01]  /*ac50*/  F2FP.F16.E4M3.UNPACK_B R5, R14 ;  /* 0x0000000eff05723e */ /* 0x000fe200020006ff */
[----:B------:R-:W-:-:S02]  /*ac60*/  HADD2.F32 R24, -RZ, R25.H1_H1 ;  /* 0x30000019ff187230 */ /* 0x000fc40000004100 */
[C---:B------:R-:W-:Y:S01]  /*ac70*/  FMUL.FTZ R50, R27.reuse, R44 ;  /* 0x0000002c1b327220 */ /* 0x040fe20000410000 */
[----:B------:R-:W-:Y:S02]  /*ac80*/  HADD2.F32 R33, -RZ, R33.H1_H1 ;  /* 0x30000021ff217230 */ /* 0x000fe40000004100 */
[----:B------:R-:W-:Y:S01]  /*ac90*/  FMUL.FTZ R43, R27, R40 ;  /* 0x000000281b2b7220 */ /* 0x000fe20000410000 */
[----:B------:R-:W-:Y:S02]  /*aca0*/  HADD2.F32 R25, -RZ, R30.H0_H0 ;  /* 0x2000001eff197230 */ /* 0x000fe40000004100 */
[C---:B------:R-:W-:Y:S01]  /*acb0*/  FMUL.FTZ R46, R24.reuse, R39 ;  /* 0x00000027182e7220 */ /* 0x040fe20000410000 */
[----:B------:R-:W-:Y:S02]  /*acc0*/  HADD2.F32 R29, -RZ, R29.H1_H1 ;  /* 0x3000001dff1d7230 */ /* 0x000fe40000004100 */
[----:B------:R-:W-:Y:S01]  /*acd0*/  FMUL.FTZ R48, R24, R33 ;  /* 0x0000002118307220 */ /* 0x000fe20000410000 */
[----:B------:R-:W-:-:S02]  /*ace0*/  HADD2.F32 R32, -RZ, R32.H1_H1 ;  /* 0x30000020ff207230 */ /* 0x000fc40000004100 */
[C---:B------:R-:W-:Y:S01]  /*acf0*/  FFMA.FTZ R27, R25.reuse, R40, -R50 ;  /* 0x00000028191b7223 */ /* 0x040fe20000010832 */
[----:B------:R-:W-:Y:S01]  /*ad00*/  FFMA.FTZ R25, R25, R44, R43 ;  /* 0x0000002c19197223 */ /* 0x000fe2000001002b */
[C---:B------:R-:W-:Y:S01]  /*ad10*/  FFMA.FTZ R24, R29.reuse, R33, -R46 ;  /* 0x000000211d187223 */ /* 0x040fe2000001082e */
[----:B------:R-:W-:Y:S01]  /*ad20*/  F2FP.F16.E4M3.UNPACK_B R44, R41.H1 ;  /* 0x00000029ff2c723e */ /* 0x000fe200030006ff */
[----:B------:R-:W-:Y:S01]  /*ad30*/  FFMA.FTZ R29, R29, R39, R48 ;  /* 0x000000271d1d7223 */ /* 0x000fe20000010030 */
[----:B------:R-:W-:Y:S01]  /*ad40*/  HADD2.F32 R39, -RZ, R38.H1_H1 ;  /* 0x30000026ff277230 */ /* 0x000fe20000004100 */
[----:B------:R-:W-:Y:S01]  /*ad50*/  F2FP.F16.E4M3.UNPACK_B R38, R34.H1 ;  /* 0x00000022ff26723e */ /* 0x000fe200030006ff */
[----:B------:R-:W-:Y:S01]  /*ad60*/  HADD2.F32 R41, -RZ, R42.H1_H1 ;  /* 0x3000002aff297230 */ /* 0x000fe20000004100 */
[----:B------:R-:W-:Y:S01]  /*ad70*/  F2FP.F16.E4M3.UNPACK_B R14, R14.H1 ;  /* 0x0000000eff0e723e */ /* 0x000fe200030006ff */
[----:B------:R-:W-:Y:S02]  /*ad80*/  HADD2.F32 R42, -RZ, R44.H0_H0 ;  /* 0x2000002cff2a7230 */ /* 0x000fe40000004100 */
[----:B------:R-:W-:Y:S01]  /*ad90*/  FMUL.FTZ R46, R32, R39 ;  /* 0x00000027202e7220 */ /* 0x000fe20000410000 */
[----:B------:R-:W-:-:S02]  /*ada0*/  HADD2.F32 R33, -RZ, R37.H0_H0 ;  /* 0x20000025ff217230 */ /* 0x000fc40000004100 */
[----:B------:R-:W-:Y:S01]  /*adb0*/  FMUL.FTZ R43, R32, R41 ;  /* 0x00000029202b7220 */ /* 0x000fe20000410000 */
[----:B------:R-:W-:Y:S01]  /*adc0*/  HADD2.F32 R30, -RZ, R30.H1_H1 ;  /* 0x3000001eff1e7230 */ /* 0x000fe20000004100 */
[----:B------:R-:W-:Y:S01]  /*add0*/  F2FP.SATFINITE.E4M3.F32.PACK_AB_MERGE_C R20, R29, R20, RZ ;  /* 0x000000141d14723e */ /* 0x000fe200048070ff */
[--C-:B------:R-:W-:Y:S02]  /*ade0*/  HADD2.F32 R40, -RZ, R38.reuse.H0_H0 ;  /* 0x20000026ff287230 */ /* 0x100fe40000004100 */
[C---:B------:R-:W-:Y:S01]  /*adf0*/  FMUL.FTZ R45, R33.reuse, R42 ;  /* 0x0000002a212d7220 */ /* 0x040fe20000410000 */
[----:B------:R-:W-:Y:S02]  /*ae00*/  HADD2.F32 R34, -RZ, R35.H0_H0 ;  /* 0x20000023ff227230 */ /* 0x000fe40000004100 */
[C---:B------:R-:W-:Y:S01]  /*ae10*/  FFMA.FTZ R32, R30.reuse, R39, -R43 ;  /* 0x000000271e207223 */ /* 0x040fe2000001082b */
[----:B------:R-:W-:Y:S01]  /*ae20*/  FFMA.FTZ R30, R30, R41, R46 ;  /* 0x000000291e1e7223 */ /* 0x000fe2000001002e */
[----:B------:R-:W-:Y:S01]  /*ae30*/  FMUL.FTZ R47, R33, R40 ;  /* 0x00000028212f7220 */ /* 0x000fe20000410000 */
[----:B------:R-:W-:-:S02]  /*ae40*/  HADD2.F32 R41, -RZ, R38.H1_H1 ;  /* 0x30000026ff297230 */ /* 0x000fc40000004100 */
[C---:B------:R-:W-:Y:S01]  /*ae50*/  FFMA.FTZ R33, R34.reuse, R40, -R45 ;  /* 0x0000002822217223 */ /* 0x040fe2000001082d */
[----:B------:R-:W-:Y:S01]  /*ae60*/  F2FP.F16.E4M3.UNPACK_B R43, R11.H1 ;  /* 0x0000000bff2b723e */ /* 0x000fe200030006ff */
[----:B------:R-:W-:Y:S01]  /*ae70*/  HADD2.F32 R45, -RZ, R44.H1_H1 ;  /* 0x3000002cff2d7230 */ /* 0x000fe20000004100 */
[----:B------:R-:W-:Y:S01]  /*ae80*/  F2FP.F16.E4M3.UNPACK_B R40, R8.H1 ;  /* 0x00000008ff28723e */ /* 0x000fe200030006ff */
[----:B------:R-:W-:Y:S02]  /*ae90*/  HADD2.F32 R38, -RZ, R37.H1_H1 ;  /* 0x30000025ff267230 */ /* 0x000fe40000004100 */
[----:B------:R-:W-:Y:S01]  /*aea0*/  FFMA.FTZ R34, R34, R42, R47 ;  /* 0x0000002a22227223 */ /* 0x000fe2000001002f */
[----:B------:R-:W-:Y:S01]  /*aeb0*/  HADD2.F32 R35, -RZ, R35.H1_H1 ;  /* 0x30000023ff237230 */ /* 0x000fe20000004100 */
[----:B------:R-:W-:Y:S01]  /*aec0*/  F2FP.SATFINITE.E4M3.F32.PACK_AB_MERGE_C R9, R12, R9, R20 ;  /* 0x000000090c09723e */ /* 0x000fe20004807014 */
[----:B------:R-:W-:Y:S02]  /*aed0*/  HADD2.F32 R44, -RZ, R43.H0_H0 ;  /* 0x2000002bff2c7230 */ /* 0x000fe40000004100 */
[----:B------:R-:W-:Y:S01]  /*aee0*/  FMUL.FTZ R48, R38, R45 ;  /* 0x0000002d26307220 */ /* 0x000fe20000410000 */
[----:B------:R-:W-:-:S02]  /*aef0*/  HADD2.F32 R37, -RZ, R31.H0_H0 ;  /* 0x2000001fff257230 */ /* 0x000fc40000004100 */
[-C--:B------:R-:W-:Y:S01]  /*af00*/  FMUL.FTZ R50, R38, R41.reuse ;  /* 0x0000002926327220 */ /* 0x080fe20000410000 */
[----:B------:R-:W-:Y:S02]  /*af10*/  HADD2.F32 R42, -RZ, R40.H0_H0 ;  /* 0x20000028ff2a7230 */ /* 0x000fe40000004100 */
[----:B------:R-:W-:Y:S01]  /*af20*/  FFMA.FTZ R38, R35, R41, -R48 ;  /* 0x0000002923267223 */ /* 0x000fe20000010830 */
[----:B------:R-:W-:Y:S02]  /*af30*/  HADD2.F32 R39, -RZ, R28.H0_H0 ;  /* 0x2000001cff277230 */ /* 0x000fe40000004100 */
[C---:B------:R-:W-:Y:S01]  /*af40*/  FMUL.FTZ R46, R37.reuse, R44 ;  /* 0x0000002c252e7220 */ /* 0x040fe20000410000 */
[----:B------:R-:W-:Y:S02]  /*af50*/  HADD2.F32 R43, -RZ, R43.H1_H1 ;  /* 0x3000002bff2b7230 */ /* 0x000fe40000004100 */
[----:B------:R-:W-:Y:S01]  /*af60*/  FMUL.FTZ R47, R37, R42 ;  /* 0x0000002a252f7220 */ /* 0x000fe20000410000 */
[----:B------:R-:W-:-:S02]  /*af70*/  HADD2.F32 R31, -RZ, R31.H1_H1 ;  /* 0x3000001fff1f7230 */ /* 0x000fc40000004100 */
[----:B------:R-:W-:Y:S01]  /*af80*/  FFMA.FTZ R37, R39, R42, -R46 ;  /* 0x0000002a27257223 */ /* 0x000fe2000001082e */
[----:B------:R-:W-:Y:S02]  /*af90*/  HADD2.F32 R41, -RZ, R40.H1_H1 ;  /* 0x30000028ff297230 */ /* 0x000fe40000004100 */
[----:B------:R-:W-:Y:S01]  /*afa0*/  FFMA.FTZ R35, R35, R45, R50 ;  /* 0x0000002d23237223 */ /* 0x000fe20000010032 */
[----:B------:R-:W-:Y:S01]  /*afb0*/  F2FP.F16.E4M3.UNPACK_B R42, R11 ;  /* 0x0000000bff2a723e */ /* 0x000fe200020006ff */
[----:B------:R-:W-:Y:S01]  /*afc0*/  HADD2.F32 R28, -RZ, R28.H1_H1 ;  /* 0x3000001cff1c7230 */ /* 0x000fe20000004100 */
[----:B------:R-:W-:Y:S01]  /*afd0*/  F2FP.F16.E4M3.UNPACK_B R40, R8 ;  /* 0x00000008ff28723e */ /* 0x000fe200020006ff */
[C---:B------:R-:W-:Y:S01]  /*afe0*/  FMUL.FTZ R45, R31.reuse, R43 ;  /* 0x0000002b1f2d7220 */ /* 0x040fe20000410000 */
[----:B------:R-:W-:Y:S01]  /*aff0*/  FMUL.FTZ R8, R31, R41 ;  /* 0x000000291f087220 */ /* 0x000fe20000410000 */
[----:B------:R-:W-:Y:S02]  /*b000*/  HADD2.F32 R31, -RZ, R42.H0_H0 ;  /* 0x2000002aff1f7230 */ /* 0x000fe40000004100 */
[----:B------:R-:W-:Y:S01]  /*b010*/  FFMA.FTZ R39, R39, R44, R47 ;  /* 0x0000002c27277223 */ /* 0x000fe2000001002f */
[----:B------:R-:W-:-:S02]  /*b020*/  HADD2.F32 R11, -RZ, R21.H0_H0 ;  /* 0x20000015ff0b7230 */ /* 0x000fc40000004100 */
[C---:B------:R-:W-:Y:S01]  /*b030*/  FFMA.FTZ R46, R28.reuse, R41, -R45 ;  /* 0x000000291c2e7223 */ /* 0x040fe2000001082d */
[----:B------:R-:W-:Y:S01]  /*b040*/  FFMA.FTZ R48, R28, R43, R8 ;  /* 0x0000002b1c307223 */ /* 0x000fe20000010008 */
[----:B------:R-:W-:Y:S02]  /*b050*/  HADD2.F32 R28, -RZ, R40.H0_H0 ;  /* 0x20000028ff1c7230 */ /* 0x000fe40000004100 */
[----:B------:R-:W-:Y:S02]  /*b060*/  HADD2.F32 R8, -RZ, R10.H0_H0 ;  /* 0x2000000aff087230 */ /* 0x000fe40000004100 */
[C---:B------:R-:W-:Y:S01]  /*b070*/  FMUL.FTZ R41, R11.reuse, R31 ;  /* 0x0000001f0b297220 */ /* 0x040fe20000410000 */
[----:B------:R-:W-:Y:S02]  /*b080*/  HADD2.F32 R42, -RZ, R42.H1_H1 ;  /* 0x3000002aff2a7230 */ /* 0x000fe40000004100 */
[----:B------:R-:W-:Y:S01]  /*b090*/  FMUL.FTZ R11, R11, R28 ;  /* 0x0000001c0b0b7220 */ /* 0x000fe20000410000 */
[----:B------:R-:W-:-:S02]  /*b0a0*/  HADD2.F32 R21, -RZ, R21.H1_H1 ;  /* 0x30000015ff157230 */ /* 0x000fc40000004100 */
[C---:B------:R-:W-:Y:S01]  /*b0b0*/  FFMA.FTZ R43, R8.reuse, R28, -R41 ;  /* 0x0000001c082b7223 */ /* 0x040fe20000010829 */
[----:B------:R-:W-:Y:S01]  /*b0c0*/  HADD2.F32 R40, -RZ, R40.H1_H1 ;  /* 0x30000028ff287230 */ /* 0x000fe20000004100 */
[----:B------:R-:W-:Y:S01]  /*b0d0*/  F2FP.F16.E4M3.UNPACK_B R28, R4.H1 ;  /* 0x00000004ff1c723e */ /* 0x000fe200030006ff */
[----:B------:R-:W-:Y:S02]  /*b0e0*/  HADD2.F32 R10, -RZ, R10.H1_H1 ;  /* 0x3000000aff0a7230 */ /* 0x000fe40000004100 */
[C---:B------:R-:W-:Y:S01]  /*b0f0*/  FMUL.FTZ R41, R21.reuse, R42 ;  /* 0x0000002a15297220 */ /* 0x040fe20000410000 */
[----:B------:R-:W-:Y:S01]  /*b100*/  FFMA.FTZ R44, R8, R31, R11 ;  /* 0x0000001f082c7223 */ /* 0x000fe2000001000b */
[-C--:B------:R-:W-:Y:S01]  /*b110*/  F2FP.F16.E4M3.UNPACK_B R8, R3.reuse.H1 ;  /* 0x00000003ff08723e */ /* 0x080fe200030006ff */
[-C--:B------:R-:W-:Y:S01]  /*b120*/  FMUL.FTZ R21, R21, R40.reuse ;  /* 0x0000002815157220 */ /* 0x080fe20000410000 */
[----:B------:R-:W-:Y:S01]  /*b130*/  FFMA.FTZ R40, R10, R40, -R41 ;  /* 0x000000280a287223 */ /* 0x000fe20000010829 */
[----:B------:R-:W-:Y:S01]  /*b140*/  HADD2.F32 R31, -RZ, R28.H0_H0 ;  /* 0x2000001cff1f7230 */ /* 0x000fe20000004100 */
[----:B------:R-:W-:Y:S01]  /*b150*/  F2FP.F16.E4M3.UNPACK_B R3, R3 ;  /* 0x00000003ff03723e */ /* 0x000fe200020006ff */
[----:B------:R-:W-:-:S02]  /*b160*/  HADD2.F32 R11, -RZ, R26.H0_H0 ;  /* 0x2000001aff0b7230 */ /* 0x000fc40000004100 */
[----:B------:R-:W-:Y:S01]  /*b170*/  FFMA.FTZ R45, R10, R42, R21 ;  /* 0x0000002a0a2d7223 */ /* 0x000fe20000010015 */
[--C-:B------:R-:W-:Y:S02]  /*b180*/  HADD2.F32 R10, -RZ, R8.reuse.H0_H0 ;  /* 0x20000008ff0a7230 */ /* 0x100fe40000004100 */
[----:B------:R-:W-:Y:S02]  /*b190*/  HADD2.F32 R21, -RZ, R8.H1_H1 ;  /* 0x30000008ff157230 */ /* 0x000fe40000004100 */
[C---:B------:R-:W-:Y:S01]  /*b1a0*/  FMUL.FTZ R47, R11.reuse, R31 ;  /* 0x0000001f0b2f7220 */ /* 0x040fe20000410000 */
[----:B------:R-:W-:Y:S02]  /*b1b0*/  HADD2.F32 R8, -RZ, R14.H0_H0 ;  /* 0x2000000eff087230 */ /* 0x000fe40000004100 */
[----:B------:R-:W-:Y:S01]  /*b1c0*/  FMUL.FTZ R11, R11, R10 ;  /* 0x0000000a0b0b7220 */ /* 0x000fe20000410000 */
[----:B------:R-:W-:Y:S02]  /*b1d0*/  HADD2.F32 R41, -RZ, R28.H1_H1 ;  /* 0x3000001cff297230 */ /* 0x000fe40000004100 */
[----:B------:R-:W-:-:S02]  /*b1e0*/  HADD2.F32 R26, -RZ, R26.H1_H1 ;  /* 0x3000001aff1a7230 */ /* 0x000fc40000004100 */
[C---:B------:R-:W-:Y:S01]  /*b1f0*/  FFMA.FTZ R31, R8.reuse, R31, R11 ;  /* 0x0000001f081f7223 */ /* 0x040fe2000001000b */
[----:B------:R-:W-:Y:S01]  /*b200*/  HADD2.F32 R14, -RZ, R14.H1_H1 ;  /* 0x3000000eff0e7230 */ /* 0x000fe20000004100 */
[----:B------:R-:W-:Y:S01]  /*b210*/  F2FP.F16.E4M3.UNPACK_B R11, R4 ;  /* 0x00000004ff0b723e */ /* 0x000fe200020006ff */
[----:B------:R-:W-:Y:S01]  /*b220*/  FFMA.FTZ R47, R8, R10, -R47 ;  /* 0x0000000a082f7223 */ /* 0x000fe2000001082f */
[C---:B------:R-:W-:Y:S01]  /*b230*/  FMUL.FTZ R49, R26.reuse, R41 ;  /* 0x000000291a317220 */ /* 0x040fe20000410000 */
[-C--:B------:R-:W-:Y:S01]  /*b240*/  FMUL.FTZ R26, R26, R21.reuse ;  /* 0x000000151a1a7220 */ /* 0x080fe20000410000 */
[----:B------:R-:W-:Y:S02]  /*b250*/  HADD2.F32 R8, -RZ, R3.H0_H0 ;  /* 0x20000003ff087230 */ /* 0x000fe40000004100 */
[C---:B------:R-:W-:Y:S01]  /*b260*/  FFMA.FTZ R42, R14.reuse, R21, -R49 ;  /* 0x000000150e2a7223 */ /* 0x040fe20000010831 */
[----:B------:R-:W-:Y:S01]  /*b270*/  FFMA.FTZ R50, R14, R41, R26 ;  /* 0x000000290e327223 */ /* 0x000fe2000001001a */
[----:B------:R-:W-:-:S02]  /*b280*/  HADD2.F32 R14, -RZ, R11.H0_H0 ;  /* 0x2000000bff0e7230 */ /* 0x000fc40000004100 */
[----:B------:R-:W-:Y:S01]  /*b290*/  HADD2.F32 R4, -RZ, R7.H0_H0 ;  /* 0x20000007ff047230 */ /* 0x000fe20000004100 */
[----:B------:R-:W-:Y:S01]  /*b2a0*/  F2FP.SATFINITE.E4M3.F32.PACK_AB_MERGE_C R42, R42, R47, RZ ;  /* 0x0000002f2a2a723e */ /* 0x000fe200048070ff */
[----:B------:R-:W-:Y:S01]  /*b2b0*/  HADD2.F32 R26, -RZ, R11.H1_H1 ;  /* 0x3000000bff1a7230 */ /* 0x000fe20000004100 */
[----:B------:R-:W-:Y:S01]  /*b2c0*/  F2FP.SATFINITE.E4M3.F32.PACK_AB_MERGE_C R31, R50, R31, RZ ;  /* 0x0000001f321f723e */ /* 0x000fe200048070ff */
[----:B------:R-:W-:Y:S02]  /*b2d0*/  HADD2.F32 R7, -RZ, R7.H1_H1 ;  /* 0x30000007ff077230 */ /* 0x000fe40000004100 */
[C---:B------:R-:W-:Y:S01]  /*b2e0*/  FMUL.FTZ R28, R4.reuse, R14 ;  /* 0x0000000e041c7220 */ /* 0x040fe20000410000 */
[----:B------:R-:W-:Y:S02]  /*b2f0*/  HADD2.F32 R10, -RZ, R3.H1_H1 ;  /* 0x30000003ff0a7230 */ /* 0x000fe40000004100 */
[----:B------:R-:W-:Y:S01]  /*b300*/  FMUL.FTZ R11, R4, R8 ;  /* 0x00000008040b7220 */ /* 0x000fe20000410000 */
[----:B------:R-:W-:-:S02]  /*b310*/  HADD2.F32 R3, -RZ, R5.H0_H0 ;  /* 0x20000005ff037230 */ /* 0x000fc40000004100 */
[C---:B------:R-:W-:Y:S01]  /*b320*/  FMUL.FTZ R4, R7.reuse, R26 ;  /* 0x0000001a07047220 */ /* 0x040fe20000410000 */
[----:B------:R-:W-:Y:S02]  /*b330*/  HADD2.F32 R5, -RZ, R5.H1_H1 ;  /* 0x30000005ff057230 */ /* 0x000fe40000004100 */
[----:B------:R-:W-:Y:S01]  /*b340*/  FMUL.FTZ R7, R7, R10 ;  /* 0x0000000a07077220 */ /* 0x000fe20000410000 */
        /* <DEDUP_REMOVED lines=18> */
.L_x_388:
[----:B------:R-:W-:Y:S05]  /*b470*/  BSYNC B0 ;  /* 0x0000000000007941 */ /* 0x000fea0003800000 */
.L_x_381:
[----:B------:R-:W-:Y:S01]  /*b480*/  @!PT LDS RZ, [RZ] ;  /* 0x00000000fffff984 */ /* 0x000fe20000000800 */
[----:B------:R-:W-:Y:S01]  /*b490*/  @!PT LDS RZ, [RZ] ;  /* 0x00000000fffff984 */ /* 0x000fe20000000800 */
[----:B------:R-:W-:Y:S01]  /*b4a0*/  @!PT LDS RZ, [RZ] ;  /* 0x00000000fffff984 */ /* 0x000fe20000000800 */
[----:B------:R-:W-:Y:S01]  /*b4b0*/  @!PT LDS RZ, [RZ] ;  /* 0x00000000fffff984 */ /* 0x000fe20000000800 */
[----:B------:R1:W-:Y:S06]  /*b4c0*/  MEMBAR.ALL.CTA ;  /* 0x0000000000007992 */ /* 0x0003ec0000008000 */
[----:B-1----:R-:W1:Y:S01]  /*b4d0*/  FENCE.VIEW.ASYNC.S ;  /* 0x00000000000073c6 */ /* 0x002e620000000000 */
[----:B------:R-:W-:Y:S05]  /*b4e0*/  WARPSYNC.ALL ;  /* 0x0000000000007948 */ /* 0x000fea0003800000 */
[----:B-1----:R-:W-:Y:S06]  /*b4f0*/  BAR.SYNC.DEFER_BLOCKING 0xd, 0x180 ;  /* 0x0346000000007b1d */ /* 0x002fec0000010000 */
.L_x_378:
[----:B------:R-:W-:-:S13]  /*b500*/  ISETP.NE.AND P0, PT, R155, 0x3, PT ;  /* 0x000000039b00780c */ /* 0x000fda0003f05270 */
[----:B------:R-:W-:Y:S05]  /*b510*/  @!P0 BRA `(.L_x_400) ;  /* 0x0000000000048947 */ /* 0x000fea0003800000 */
[----:B------:R-:W-:Y:S01]  /*b520*/  BPT.TRAP 0x1 ;  /* 0x000000040000795c */ /* 0x000fe20000300000 */
.L_x_400:
[----:B--23--:R-:W-:Y:S01]  /*b530*/  IMAD R0, R154, 0x8, R16 ;  /* 0x000000089a007824 */ /* 0x00cfe200078e0210 */
[----:B0----5:R-:W-:-:S04]  /*b540*/  SHF.L.U32 R7, R156, 0x1f, RZ ;  /* 0x0000001f9c077819 */ /* 0x021fc800000006ff */
[----:B------:R0:W2:Y:S01]  /*b550*/  SYNCS.PHASECHK.TRANS64.TRYWAIT P1, [R0+URZ+0x19c30], R7 ;  /* 0x019c3007000075a7 */ /* 0x0000a2000802017f */
[----:B------:R-:W-:Y:S05]  /*b560*/  @!P0 BRA `(.L_x_401) ;  /* 0x0000000000048947 */ /* 0x000fea0003800000 */
[----:B------:R-:W-:Y:S01]  /*b570*/  BPT.TRAP 0x1 ;  /* 0x000000040000795c */ /* 0x000fe20000300000 */
.L_x_401:
[----:B-1----:R-:W-:Y:S01]  /*b580*/  VIADD R3, R16, 0x13800 ;  /* 0x0001380010037836 */ /* 0x002fe20000000000 */
[----:B------:R-:W-:Y:S01]  /*b590*/  LOP3.LUT R4, R36, 0x10000, RZ, 0xfc, !PT ;  /* 0x0001000024047812 */ /* 0x000fe200078efcff */
[----:B------:R-:W-:-:S03]  /*b5a0*/  IMAD.MOV.U32 R5, RZ, RZ, -0x3ffffff0 ;  /* 0xc0000010ff057424 */ /* 0x000fc600078e00ff */
[----:B------:R-:W-:-:S04]  /*b5b0*/  SHF.R.U32.HI R3, RZ, 0x4, R3 ;  /* 0x00000004ff037819 */ /* 0x000fc80000011603 */
[----:B------:R-:W-:-:S04]  /*b5c0*/  LOP3.LUT R3, R3, 0x3fff, RZ, 0xc0, !PT ;  /* 0x00003fff03037812 */ /* 0x000fc800078ec0ff */
[----:B------:R-:W-:Y:S01]  /*b5d0*/  LOP3.LUT R15, R3, 0x10000, RZ, 0xfc, !PT ;  /* 0x00010000030f7812 */ /* 0x000fe200078efcff */
[----:B--2---:R-:W-:Y:S06]  /*b5e0*/  @P1 BRA `(.L_x_402) ;  /* 0x0000000000081947 */ /* 0x004fec0003800000 */
[----:B------:R-:W1:Y:S02]  /*b5f0*/  SYNCS.PHASECHK.TRANS64.TRYWAIT P1, [R0+URZ+0x19c30], R7 ;  /* 0x019c3007000075a7 */ /* 0x000e64000802017f */
[----:B-1----:R-:W-:Y:S05]  /*b600*/  @!P1 BRA `(.L_x_403) ;  /* 0x0000010000609947 */ /* 0x002fea0003800000 */
.L_x_402:
[----:B------:R-:W-:Y:S01]  /*b610*/  IMAD R6, R154, 0x300, R15 ;  /* 0x000003009a067824 */ /* 0x000fe200078e020f */
[----:B------:R-:W-:Y:S05]  /*b620*/  WARPSYNC.ALL ;  /* 0x0000000000007948 */ /* 0x000fea0003800000 */
[----:B01----:R-:W-:Y:S01]  /*b630*/  IMAD.MOV.U32 R7, RZ, RZ, -0x3ffffff0 ;  /* 0xc0000010ff077424 */ /* 0x003fe200078e00ff */
[C---:B------:R-:W-:Y:S01]  /*b640*/  R2UR UR4, R4.reuse ;  /* 0x00000000040472ca */ /* 0x040fe200000e0000 */
[----:B------:R-:W-:Y:S01]  /*b650*/  WARPGROUP.ARRIVE ;  /* 0x00000000000079c5 */ /* 0x000fe20000000000 */
[----:B------:R-:W-:Y:S01]  /*b660*/  R2UR UR5, R5 ;  /* 0x00000000050572ca */ /* 0x000fe200000e0000 */
[----:B------:R-:W-:Y:S01]  /*b670*/  VIADD R10, R4, 0x180 ;  /* 0x00000180040a7836 */ /* 0x000fe20000000000 */
[C---:B------:R-:W-:Y:S01]  /*b680*/  R2UR UR6, R6.reuse ;  /* 0x00000000060672ca */ /* 0x040fe200000e0000 */
[----:B------:R-:W-:Y:S01]  /*b690*/  IMAD.MOV.U32 R11, RZ, RZ, -0x3ffffff0 ;  /* 0xc0000010ff0b7424 */ /* 0x000fe200078e00ff */
[----:B------:R-:W-:Y:S01]  /*b6a0*/  R2UR UR7, R7 ;  /* 0x00000000070772ca */ /* 0x000fe200000e0000 */
[----:B------:R-:W-:Y:S01]  /*b6b0*/  VIADD R8, R6, 0x100 ;  /* 0x0000010006087836 */ /* 0x000fe20000000000 */
[----:B------:R-:W-:-:S02]  /*b6c0*/  P2R R90, PR, RZ, 0x1 ;  /* 0x00000001ff5a7803 */ /* 0x000fc40000000000 */
[----:B------:R0:W-:Y:S04]  /*b6d0*/  STL.64 [R1], R10 ;  /* 0x0000000a01007387 */ /* 0x0001e80000100a00 */
[----:B------:R-:W2:Y:S05]  /*b6e0*/  LDL R91, [R1+0x30] ;  /* 0x00003000015b7983 */ /* 0x000eaa0000100800 */
[----:B------:R-:W-:Y:S01]  /*b6f0*/  QGMMA.64x128x32.F32.E4M3.E4M3 R24, gdesc[UR4], RZ, !UPT, gsb0 ;  /* 0x01e00000041879f3 */ /* 0x000fe2000c0008ff */
[----:B------:R-:W-:-:S02]  /*b700*/  MOV R9, 0xc0000010 ;  /* 0xc000001000097802 */ /* 0x000fc40000000f00 */
[----:B------:R-:W-:Y:S02]  /*b710*/  R2UR UR4, R10 ;  /* 0x000000000a0472ca */ /* 0x000fe400000e0000 */
[----:B------:R-:W-:Y:S02]  /*b720*/  R2UR UR5, R11 ;  /* 0x000000000b0572ca */ /* 0x000fe400000e0000 */
[----:B------:R-:W-:Y:S02]  /*b730*/  R2UR UR6, R8 ;  /* 0x00000000080672ca */ /* 0x000fe400000e0000 */
[----:B------:R-:W-:Y:S01]  /*b740*/  R2UR UR7, R9 ;  /* 0x00000000090772ca */ /* 0x000fe200000e0000 */
[----:B----4-:R-:W-:Y:S02]  /*b750*/  VIADD R20, R4, 0x300 ;  /* 0x0000030004147836 */ /* 0x010fe40000000000 */
[----:B------:R-:W-:Y:S02]  /*b760*/  VIADD R6, R6, 0x200 ;  /* 0x0000020006067836 */ /* 0x000fe40000000000 */
[----:B------:R-:W-:-:S02]  /*b770*/  IMAD.MOV.U32 R21, RZ, RZ, -0x3ffffff0 ;  /* 0xc0000010ff157424 */ /* 0x000fc400078e00ff */
[----:B------:R-:W-:Y:S01]  /*b780*/  IMAD.MOV.U32 R7, RZ, RZ, -0x3ffffff0 ;  /* 0xc0000010ff077424 */ /* 0x000fe200078e00ff */
[----:B------:R-:W-:Y:S02]  /*b790*/  WARPGROUP.DEPBAR.LE gsb0, 0x0 ;  /* 0x00008000000079c5 */ /* 0x000fe40000010000 */
[----:B------:R-:W-:-:S06]  /*b7a0*/  WARPGROUP.ARRIVE ;  /* 0x00000000000079c5 */ /* 0x000fcc0000000000 */
[----:B------:R-:W-:Y:S01]  /*b7b0*/  QGMMA.64x128x32.F32.E4M3.E4M3 R24, gdesc[UR4], R24, gsb0 ;  /* 0x01e00000041879f3 */ /* 0x000fe20008000818 */
[----:B------:R-:W-:Y:S02]  /*b7c0*/  R2UR UR4, R20 ;  /* 0x00000000140472ca */ /* 0x000fe400000e0000 */
[----:B------:R-:W-:Y:S02]  /*b7d0*/  R2UR UR5, R21 ;  /* 0x00000000150572ca */ /* 0x000fe400000e0000 */
[----:B------:R-:W-:Y:S02]  /*b7e0*/  R2UR UR6, R6 ;  /* 0x00000000060672ca */ /* 0x000fe400000e0000 */
[----:B------:R-:W-:Y:S01]  /*b7f0*/  R2UR UR7, R7 ;  /* 0x00000000070772ca */ /* 0x000fe200000e0000 */
[----:B------:R-:W-:Y:S02]  /*b800*/  WARPGROUP.DEPBAR.LE gsb0, 0x0 ;  /* 0x00008000000079c5 */ /* 0x000fe40000010000 */
[----:B------:R-:W-:-:S10]  /*b810*/  WARPGROUP.ARRIVE ;  /* 0x00000000000079c5 */ /* 0x000fd40000000000 */
[----:B------:R-:W-:Y:S01]  /*b820*/  QGMMA.64x128x32.F32.E4M3.E4M3 R24, gdesc[UR4], R24, gsb0 ;  /* 0x01e00000041879f3 */ /* 0x000fe20008000818 */
[----:B------:R-:W-:Y:S01]  /*b830*/  ULDC UR4, c[0x0][0x988] ;  /* 0x0002620000047ab9 */ /* 0x000fe20000000800 */
[----:B--2---:R-:W-:Y:S01]  /*b840*/  IADD3 R89, R89, 0x80, -R91 ;  /* 0x0000008059597810 */ /* 0x004fe20007ffe85b */
[----:B------:R-:W-:Y:S02]  /*b850*/  WARPGROUP.DEPBAR.LE gsb0, 0x0 ;  /* 0x00008000000079c5 */ /* 0x000fe40000010000 */
[C---:B------:R-:W-:Y:S01]  /*b860*/  FMUL.FTZ R3, R2.reuse, R24 ;  /* 0x0000001802037220 */ /* 0x040fe20000410000 */
[C---:B------:R-:W-:Y:S01]  /*b870*/  FMUL.FTZ R7, R2.reuse, R25 ;  /* 0x0000001902077220 */ /* 0x040fe20000410000 */
[C---:B------:R-:W-:Y:S01]  /*b880*/  FMUL.FTZ R6, R2.reuse, R26 ;  /* 0x0000001a02067220 */ /* 0x040fe20000410000 */
[C---:B------:R-:W-:Y:S01]  /*b890*/  FMUL.FTZ R24, R2.reuse, R33 ;  /* 0x0000002102187220 */ /* 0x040fe20000410000 */
[C---:B------:R-:W-:Y:S01]  /*b8a0*/  FMUL.FTZ R9, R2.reuse, R28 ;  /* 0x0000001c02097220 */ /* 0x040fe20000410000 */
[C---:B------:R-:W-:Y:S01]  /*b8b0*/  FMUL.FTZ R12, R2.reuse, R31 ;  /* 0x0000001f020c7220 */ /* 0x040fe20000410000 */
[----:B------:R-:W1:Y:S01]  /*b8c0*/  MUFU.TANH R3, R3 ;  /* 0x0000000300037308 */ /* 0x000e620000002400 */
[C---:B------:R-:W-:Y:S01]  /*b8d0*/  FMUL.FTZ R26, R2.reuse, R36 ;  /* 0x00000024021a7220 */ /* 0x040fe20000410000 */
[C---:B0-----:R-:W-:Y:S01]  /*b8e0*/  FMUL.FTZ R11, R2.reuse, R29 ;  /* 0x0000001d020b7220 */ /* 0x041fe20000410000 */
[----:B------:R-:W-:-:S05]  /*b8f0*/  FMUL.FTZ R25, R2, R35 ;  /* 0x0000002302197220 */ /* 0x000fca0000410000 */
[----:B------:R-:W0:Y:S01]  /*b900*/  MUFU.TANH R7, R7 ;  /* 0x0000000700077308 */ /* 0x000e220000002400 */
[C---:B------:R-:W-:Y:S01]  /*b910*/  FMUL.FTZ R13, R2.reuse, R32 ;  /* 0x00000020020d7220 */ /* 0x040fe20000410000 */
[C---:B------:R-:W-:Y:S01]  /*b920*/  FMUL.FTZ R35, R2.reuse, R46 ;  /* 0x0000002e02237220 */ /* 0x040fe20000410000 */
[----:B------:R-:W-:-:S05]  /*b930*/  FMUL.FTZ R46, R2, R56 ;  /* 0x00000038022e7220 */ /* 0x000fca0000410000 */
[----:B------:R-:W2:Y:S01]  /*b940*/  MUFU.TANH R6, R6 ;  /* 0x0000000600067308 */ /* 0x000ea20000002400 */
[----:B------:R-:W-:Y:S01]  /*b950*/  FMUL.FTZ R8, R2, R27 ;  /* 0x0000001b02087220 */ /* 0x000fe20000410000 */
[----:B------:R-:W-:-:S06]  /*b960*/  IMAD R56, R88, -0x80, R89 ;  /* 0xffffff8058387824 */ /* 0x000fcc00078e0259 */
[----:B------:R-:W3:Y:S01]  /*b970*/  MUFU.TANH R24, R24 ;  /* 0x0000001800187308 */ /* 0x000ee20000002400 */
[----:B------:R-:W-:-:S07]  /*b980*/  FMUL.FTZ R14, R2, R34 ;  /* 0x00000022020e7220 */ /* 0x000fce0000410000 */
[----:B------:R-:W4:Y:S08]  /*b990*/  MUFU.TANH R9, R9 ;  /* 0x0000000900097308 */ /* 0x000f300000002400 */
[----:B------:R-:W5:Y:S01]  /*b9a0*/  MUFU.TANH R12, R12 ;  /* 0x0000000c000c7308 */ /* 0x000f620000002400 */
[----:B------:R-:W-:Y:S01]  /*b9b0*/  FMUL.FTZ R28, R2, R37 ;  /* 0x00000025021c7220 */ /* 0x000fe20000410000 */
[----:B------:R-:W-:-:S06]  /*b9c0*/  ISETP.GT.AND P1, PT, R56, RZ, PT ;  /* 0x000000ff3800720c */ /* 0x000fcc0003f24270 */
[----:B------:R-:W5:Y:S01]  /*b9d0*/  MUFU.TANH R26, R26 ;  /* 0x0000001a001a7308 */ /* 0x000f620000002400 */
[----:B------:R-:W-:-:S07]  /*b9e0*/  ISETP.GT.AND P2, PT, R56, 0x1, PT ;  /* 0x000000013800780c */ /* 0x000fce0003f44270 */
[----:B------:R-:W5:Y:S01]  /*b9f0*/  MUFU.TANH R11, R11 ;  /* 0x0000000b000b7308 */ /* 0x000f620000002400 */
[C---:B------:R-:W-:Y:S01]  /*ba00*/  FMUL.FTZ R10, R2.reuse, R30 ;  /* 0x0000001e020a7220 */ /* 0x040fe20000410000 */
[C---:B------:R-:W-:Y:S01]  /*ba10*/  FMUL.FTZ R27, R2.reuse, R38 ;  /* 0x00000026021b7220 */ /* 0x040fe20000410000 */
[----:B------:R-:W-:Y:S01]  /*ba20*/  FMUL.FTZ R30, R2, R40 ;  /* 0x00000028021e7220 */ /* 0x000fe20000410000 */
[----:B------:R-:W-:-:S04]  /*ba30*/  ISETP.GT.AND P3, PT, R56, 0x11, PT ;  /* 0x000000113800780c */ /* 0x000fc80003f64270 */
[----:B------:R-:W5:Y:S01]  /*ba40*/  MUFU.TANH R13, R13 ;  /* 0x0000000d000d7308 */ /* 0x000f620000002400 */
[C---:B------:R-:W-:Y:S01]  /*ba50*/  FMUL.FTZ R38, R2.reuse, R48 ;  /* 0x0000003002267220 */ /* 0x040fe20000410000 */
[----:B------:R-:W-:Y:S01]  /*ba60*/  FMUL.FTZ R40, R2, R49 ;  /* 0x0000003102287220 */ /* 0x000fe20000410000 */
[----:B------:R-:W-:Y:S01]  /*ba70*/  ISETP.GT.AND P6, PT, R56, 0x8, PT ;  /* 0x000000083800780c */ /* 0x000fe20003fc4270 */
[----:B------:R-:W-:Y:S01]  /*ba80*/  FMUL.FTZ R34, R2, R44 ;  /* 0x0000002c02227220 */ /* 0x000fe20000410000 */
[----:B-1----:R-:W-:-:S03]  /*ba90*/  FSEL R3, R3, -INF , P1 ;  /* 0xff80000003037808 */ /* 0x002fc60000800000 */
[----:B------:R-:W1:Y:S01]  /*baa0*/  MUFU.TANH R8, R8 ;  /* 0x0000000800087308 */ /* 0x000e620000002400 */
[----:B0-----:R-:W-:Y:S01]  /*bab0*/  FSEL R7, R7, -INF , P2 ;  /* 0xff80000007077808 */ /* 0x001fe20001000000 */
[C---:B------:R-:W-:Y:S01]  /*bac0*/  FMUL.FTZ R48, R2.reuse, R57 ;  /* 0x0000003902307220 */ /* 0x040fe20000410000 */
[----:B------:R-:W-:Y:S01]  /*bad0*/  FMUL.FTZ R49, R2, R59 ;  /* 0x0000003b02317220 */ /* 0x000fe20000410000 */
[----:B------:R-:W-:Y:S01]  /*bae0*/  ISETP.GT.AND P5, PT, R56, 0x9, PT ;  /* 0x000000093800780c */ /* 0x000fe20003fa4270 */
[C---:B------:R-:W-:Y:S01]  /*baf0*/  FMUL.FTZ R44, R2.reuse, R53 ;  /* 0x00000035022c7220 */ /* 0x040fe20000410000 */
[----:B------:R-:W-:Y:S02]  /*bb00*/  FMUL.FTZ R59, R2, R67 ;  /* 0x00000043023b7220 */ /* 0x000fe40000410000 */
[----:B------:R-:W0:Y:S01]  /*bb10*/  MUFU.TANH R14, R14 ;  /* 0x0000000e000e7308 */ /* 0x000e220000002400 */
[----:B--2---:R-:W-:Y:S01]  /*bb20*/  FSEL R57, R6, -INF , P1 ;  /* 0xff80000006397808 */ /* 0x004fe20000800000 */
[----:B------:R-:W-:Y:S01]  /*bb30*/  FMUL.FTZ R53, R2, R63 ;  /* 0x0000003f02357220 */ /* 0x000fe20000410000 */
[----:B------:R-:W-:-:S02]  /*bb40*/  ISETP.GT.AND P1, PT, R56, 0x18, PT ;  /* 0x000000183800780c */ /* 0x000fc40003f24270 */
[----:B---3--:R-:W-:-:S03]  /*bb50*/  FSEL R67, R24, -INF , P3 ;  /* 0xff80000018437808 */ /* 0x008fc60001800000 */
[----:B------:R-:W2:Y:S01]  /*bb60*/  MUFU.TANH R28, R28 ;  /* 0x0000001c001c7308 */ /* 0x000ea20000002400 */
[----:B----4-:R-:W-:Y:S02]  /*bb70*/  FSEL R63, R9, -INF , P6 ;  /* 0xff800000093f7808 */ /* 0x010fe40003000000 */
[----:B------:R-:W-:Y:S02]  /*bb80*/  FMNMX.FTZ R24, R3, R7, !PT ;  /* 0x0000000703187209 */ /* 0x000fe40007810000 */
[----:B-----5:R-:W-:Y:S01]  /*bb90*/  FSEL R9, R12, -INF , P5 ;  /* 0xff8000000c097808 */ /* 0x020fe20002800000 */
[----:B------:R-:W-:Y:S01]  /*bba0*/  FMUL.FTZ R12, R2, R69 ;  /* 0x00000045020c7220 */ /* 0x000fe20000410000 */
[----:B------:R-:W-:Y:S01]  /*bbb0*/  FSEL R69, R26, -INF , P1 ;  /* 0xff8000001a457808 */ /* 0x000fe20000800000 */
[----:B------:R-:W3:Y:S01]  /*bbc0*/  MUFU.TANH R10, R10 ;  /* 0x0000000a000a7308 */ /* 0x000ee20000002400 */
[----:B------:R-:W-:Y:S01]  /*bbd0*/  ISETP.GT.AND P4, PT, R56, 0x10, PT ;  /* 0x000000103800780c */ /* 0x000fe20003f84270 */
[----:B------:R-:W-:Y:S01]  /*bbe0*/  FMUL.FTZ R32, R2, R41 ;  /* 0x0000002902207220 */ /* 0x000fe20000410000 */
[----:B------:R-:W-:-:S02]  /*bbf0*/  FSEL R11, R11, -INF , P5 ;  /* 0xff8000000b0b7808 */ /* 0x000fc40002800000 */
[----:B------:R-:W-:Y:S02]  /*bc00*/  FMNMX.FTZ R26, R63, R24, !PT ;  /* 0x000000183f1a7209 */ /* 0x000fe40007810000 */
[----:B------:R-:W-:Y:S01]  /*bc10*/  FSEL R13, R13, -INF , P4 ;  /* 0xff8000000d0d7808 */ /* 0x000fe20002000000 */
[----:B------:R-:W4:Y:S01]  /*bc20*/  MUFU.TANH R30, R30 ;  /* 0x0000001e001e7308 */ /* 0x000f220000002400 */
[----:B------:R-:W-:Y:S01]  /*bc30*/  FMNMX.FTZ R26, R11, R26, !PT ;  /* 0x0000001a0b1a7209 */ /* 0x000fe20007810000 */
[----:B------:R-:W-:Y:S01]  /*bc40*/  FMUL.FTZ R37, R2, R47 ;  /* 0x0000002f02257220 */ /* 0x000fe20000410000 */
[----:B-1----:R-:W-:Y:S01]  /*bc50*/  FSEL R8, R8, -INF , P2 ;  /* 0xff80000008087808 */ /* 0x002fe20001000000 */
[----:B------:R-:W-:Y:S01]  /*bc60*/  FMUL.FTZ R47, R2, R58 ;  /* 0x0000003a022f7220 */ /* 0x000fe20000410000 */
[----:B------:R-:W-:Y:S01]  /*bc70*/  ISETP.GT.AND P2, PT, R56, 0x19, PT ;  /* 0x000000193800780c */ /* 0x000fe20003f44270 */
[C---:B------:R-:W-:Y:S01]  /*bc80*/  FMUL.FTZ R58, R2.reuse, R65 ;  /* 0x00000041023a7220 */ /* 0x040fe20000410000 */
[----:B------:R-:W-:Y:S01]  /*bc90*/  FMNMX.FTZ R26, R13, R26, !PT ;  /* 0x0000001a0d1a7209 */ /* 0x000fe20007810000 */
[----:B------:R-:W1:Y:S01]  /*bca0*/  MUFU.TANH R32, R32 ;  /* 0x0000002000207308 */ /* 0x000e620000002400 */
[----:B------:R-:W-:Y:S01]  /*bcb0*/  FMUL.FTZ R36, R2, R45 ;  /* 0x0000002d02247220 */ /* 0x000fe20000410000 */
[----:B0-----:R-:W-:Y:S01]  /*bcc0*/  FSEL R65, R14, -INF , P4 ;  /* 0xff8000000e417808 */ /* 0x001fe20002000000 */
[----:B------:R-:W-:Y:S01]  /*bcd0*/  FMUL.FTZ R14, R2, R71 ;  /* 0x00000047020e7220 */ /* 0x000fe20000410000 */
[----:B--2---:R-:W-:Y:S01]  /*bce0*/  FSEL R71, R28, -INF , P2 ;  /* 0xff8000001c477808 */ /* 0x004fe20001000000 */
[C---:B------:R-:W-:Y:S01]  /*bcf0*/  FMUL.FTZ R29, R2.reuse, R39 ;  /* 0x00000027021d7220 */ /* 0x040fe20000410000 */
[----:B------:R-:W-:-:S02]  /*bd00*/  FMUL.FTZ R31, R2, R42 ;  /* 0x0000002a021f7220 */ /* 0x000fc40000410000 */
[----:B------:R-:W0:Y:S01]  /*bd10*/  MUFU.TANH R25, R25 ;  /* 0x0000001900197308 */ /* 0x000e220000002400 */
[----:B------:R-:W-:Y:S01]  /*bd20*/  FMNMX.FTZ R28, R67, R26, !PT ;  /* 0x0000001a431c7209 */ /* 0x000fe20007810000 */
[C---:B------:R-:W-:Y:S01]  /*bd30*/  FMUL.FTZ R42, R2.reuse, R52 ;  /* 0x00000034022a7220 */ /* 0x040fe20000410000 */
[----:B------:R-:W-:Y:S01]  /*bd40*/  FMUL.FTZ R52, R2, R61 ;  /* 0x0000003d02347220 */ /* 0x000fe20000410000 */
[----:B---3--:R-:W-:-:S04]  /*bd50*/  FSEL R61, R10, -INF , P6 ;  /* 0xff8000000a3d7808 */ /* 0x008fc80003000000 */
[----:B------:R-:W2:Y:S01]  /*bd60*/  MUFU.TANH R34, R34 ;  /* 0x0000002200227308 */ /* 0x000ea20000002400 */
[----:B------:R-:W-:Y:S02]  /*bd70*/  ISETP.GT.AND P6, PT, R56, 0x20, PT ;  /* 0x000000203800780c */ /* 0x000fe40003fc4270 */
[----:B------:R-:W-:-:S05]  /*bd80*/  FMNMX.FTZ R28, R69, R28, !PT ;  /* 0x0000001c451c7209 */ /* 0x000fca0007810000 */
[----:B------:R-:W3:Y:S01]  /*bd90*/  MUFU.TANH R27, R27 ;  /* 0x0000001b001b7308 */ /* 0x000ee20000002400 */
[----:B------:R-:W-:Y:S01]  /*bda0*/  FMUL.FTZ R33, R2, R43 ;  /* 0x0000002b02217220 */ /* 0x000fe20000410000 */
[----:B------:R-:W-:-:S06]  /*bdb0*/  ISETP.GT.AND P5, PT, R56, 0x21, PT ;  /* 0x000000213800780c */ /* 0x000fcc0003fa4270 */
[----:B------:R-:W5:Y:S01]  /*bdc0*/  MUFU.TANH R36, R36 ;  /* 0x0000002400247308 */ /* 0x000f620000002400 */
[----:B----4-:R-:W-:Y:S02]  /*bdd0*/  FSEL R89, R30, -INF , P6 ;  /* 0xff8000001e597808 */ /* 0x010fe40003000000 */
[----:B------:R-:W-:-:S05]  /*bde0*/  FMNMX.FTZ R28, R71, R28, !PT ;  /* 0x0000001c471c7209 */ /* 0x000fca0007810000 */
[----:B------:R-:W4:Y:S01]  /*bdf0*/  MUFU.TANH R29, R29 ;  /* 0x0000001d001d7308 */ /* 0x000f220000002400 */
[----:B------:R-:W-:Y:S02]  /*be00*/  ISETP.GT.AND P4, PT, R56, 0x28, PT ;  /* 0x000000283800780c */ /* 0x000fe40003f84270 */
[----:B-1----:R-:W-:-:S05]  /*be10*/  FSEL R91, R32, -INF , P5 ;  /* 0xff800000205b7808 */ /* 0x002fca0002800000 */
[----:B------:R-:W1:Y:S01]  /*be20*/  MUFU.TANH R38, R38 ;  /* 0x0000002600267308 */ /* 0x000e620000002400 */
[----:B------:R-:W-:Y:S02]  /*be30*/  FMNMX.FTZ R28, R89, R28, !PT ;  /* 0x0000001c591c7209 */ /* 0x000fe40007810000 */
[----:B0-----:R-:W-:-:S05]  /*be40*/  FSEL R25, R25, -INF , P3 ;  /* 0xff80000019197808 */ /* 0x001fca0001800000 */
[----:B------:R-:W0:Y:S01]  /*be50*/  MUFU.TANH R31, R31 ;  /* 0x0000001f001f7308 */ /* 0x000e220000002400 */
[----:B------:R-:W-:Y:S02]  /*be60*/  ISETP.GT.AND P3, PT, R56, 0x29, PT ;  /* 0x000000293800780c */ /* 0x000fe40003f64270 */
[----:B--2---:R-:W-:-:S05]  /*be70*/  FSEL R93, R34, -INF , P4 ;  /* 0xff800000225d7808 */ /* 0x004fca0002000000 */
[----:B------:R-:W2:Y:S01]  /*be80*/  MUFU.TANH R40, R40 ;  /* 0x0000002800287308 */ /* 0x000ea20000002400 */
[----:B------:R-:W-:Y:S01]  /*be90*/  FMNMX.FTZ R28, R91, R28, !PT ;  /* 0x0000001c5b1c7209 */ /* 0x000fe20007810000 */
[----:B------:R-:W-:Y:S01]  /*bea0*/  FMUL.FTZ R39, R2, R50 ;  /* 0x0000003202277220 */ /* 0x000fe20000410000 */
[----:B---3--:R-:W-:-:S05]  /*beb0*/  FSEL R27, R27, -INF , P1 ;  /* 0xff8000001b1b7808 */ /* 0x008fca0000800000 */
[----:B------:R-:W3:Y:S01]  /*bec0*/  MUFU.TANH R33, R33 ;  /* 0x0000002100217308 */ /* 0x000ee20000002400 */
[----:B------:R-:W-:Y:S02]  /*bed0*/  ISETP.GT.AND P1, PT, R56, 0x30, PT ;  /* 0x000000303800780c */ /* 0x000fe40003f24270 */
[----:B-----5:R-:W-:-:S05]  /*bee0*/  FSEL R95, R36, -INF , P3 ;  /* 0xff800000245f7808 */ /* 0x020fca0001800000 */
[----:B------:R-:W5:Y:S01]  /*bef0*/  MUFU.TANH R42, R42 ;  /* 0x0000002a002a7308 */ /* 0x000f620000002400 */
[----:B------:R-:W-:Y:S01]  /*bf00*/  FMNMX.FTZ R28, R93, R28, !PT ;  /* 0x0000001c5d1c7209 */ /* 0x000fe20007810000 */
[----:B------:R-:W-:Y:S01]  /*bf10*/  FMUL.FTZ R115, R2, R73 ;  /* 0x0000004902737220 */ /* 0x000fe20000410000 */
[----:B----4-:R-:W-:-:S05]  /*bf20*/  FSEL R29, R29, -INF , P2 ;  /* 0xff8000001d1d7808 */ /* 0x010fca0001000000 */
[----:B------:R-:W4:Y:S01]  /*bf30*/  MUFU.TANH R35, R35 ;  /* 0x0000002300237308 */ /* 0x000f220000002400 */
[----:B------:R-:W-:Y:S01]  /*bf40*/  FMUL.FTZ R41, R2, R51 ;  /* 0x0000003302297220 */ /* 0x000fe20000410000 */
[----:B------:R-:W-:-:S06]  /*bf50*/  ISETP.GT.AND P2, PT, R56, 0x31, PT ;  /* 0x000000313800780c */ /* 0x000fcc0003f44270 */
[----:B------:R-:W4:Y:S01]  /*bf60*/  MUFU.TANH R44, R44 ;  /* 0x0000002c002c7308 */ /* 0x000f220000002400 */
[----:B-1----:R-:W-:Y:S01]  /*bf70*/  FSEL R73, R38, -INF , P1 ;  /* 0xff80000026497808 */ /* 0x002fe20000800000 */
[----:B------:R-:W-:Y:S01]  /*bf80*/  FMUL.FTZ R50, R2, R60 ;  /* 0x0000003c02327220 */ /* 0x000fe20000410000 */
[----:B------:R-:W-:-:S05]  /*bf90*/  FMNMX.FTZ R28, R95, R28, !PT ;  /* 0x0000001c5f1c7209 */ /* 0x000fca0007810000 */
[----:B------:R-:W1:Y:S01]  /*bfa0*/  MUFU.TANH R37, R37 ;  /* 0x0000002500257308 */ /* 0x000e620000002400 */
[----:B0-----:R-:W-:Y:S01]  /*bfb0*/  FSEL R31, R31, -INF , P6 ;  /* 0xff8000001f1f7808 */ /* 0x001fe20003000000 */
[----:B------:R-:W-:Y:S01]  /*bfc0*/  FMUL.FTZ R43, R2, R54 ;  /* 0x00000036022b7220 */ /* 0x000fe20000410000 */
[----:B------:R-:W-:-:S05]  /*bfd0*/  ISETP.GT.AND P6, PT, R56, 0x38, PT ;  /* 0x000000383800780c */ /* 0x000fca0003fc4270 */
[----:B------:R-:W0:Y:S01]  /*bfe0*/  MUFU.TANH R46, R46 ;  /* 0x0000002e002e7308 */ /* 0x000e220000002400 */
[----:B--2---:R-:W-:Y:S02]  /*bff0*/  FSEL R97, R40, -INF , P2 ;  /* 0xff80000028617808 */ /* 0x004fe40001000000 */
[----:B------:R-:W-:-:S05]  /*c000*/  FMNMX.FTZ R28, R73, R28, !PT ;  /* 0x0000001c491c7209 */ /* 0x000fca0007810000 */
[----:B------:R-:W2:Y:S01]  /*c010*/  MUFU.TANH R39, R39 ;  /* 0x0000002700277308 */ /* 0x000ea20000002400 */
[----:B---3--:R-:W-:Y:S01]  /*c020*/  FSEL R33, R33, -INF , P5 ;  /* 0xff80000021217808 */ /* 0x008fe20002800000 */
[C---:B------:R-:W-:Y:S01]  /*c030*/  FMUL.FTZ R129, R2.reuse, R75 ;  /* 0x0000004b02817220 */ /* 0x040fe20000410000 */
[----:B------:R-:W-:-:S05]  /*c040*/  FMUL.FTZ R45, R2, R55 ;  /* 0x00000037022d7220 */ /* 0x000fca0000410000 */
[----:B------:R-:W3:Y:S01]  /*c050*/  MUFU.TANH R48, R48 ;  /* 0x0000003000307308 */ /* 0x000ee20000002400 */
[----:B------:R-:W-:Y:S01]  /*c060*/  ISETP.GT.AND P5, PT, R56, 0x39, PT ;  /* 0x000000393800780c */ /* 0x000fe20003fa4270 */
[----:B------:R-:W-:Y:S01]  /*c070*/  FMUL.FTZ R54, R2, R64 ;  /* 0x0000004002367220 */ /* 0x000fe20000410000 */
[----:B-----5:R-:W-:Y:S02]  /*c080*/  FSEL R75, R42, -INF , P6 ;  /* 0xff8000002a4b7808 */ /* 0x020fe40003000000 */
[----:B------:R-:W-:-:S03]  /*c090*/  FMNMX.FTZ R28, R97, R28, !PT ;  /* 0x0000001c611c7209 */ /* 0x000fc60007810000 */
[----:B------:R-:W5:Y:S01]  /*c0a0*/  MUFU.TANH R41, R41 ;  /* 0x0000002900297308 */ /* 0x000f620000002400 */
[----:B----4-:R-:W-:Y:S02]  /*c0b0*/  FSEL R35, R35, -INF , P4 ;  /* 0xff80000023237808 */ /* 0x010fe40002000000 */
[----:B------:R-:W-:-:S05]  /*c0c0*/  ISETP.GT.AND P4, PT, R56, 0x40, PT ;  /* 0x000000403800780c */ /* 0x000fca0003f84270 */
[----:B------:R-:W4:Y:S01]  /*c0d0*/  MUFU.TANH R50, R50 ;  /* 0x0000003200327308 */ /* 0x000f220000002400 */
[----:B------:R-:W-:Y:S02]  /*c0e0*/  FSEL R101, R44, -INF , P5 ;  /* 0xff8000002c657808 */ /* 0x000fe40002800000 */
[----:B------:R-:W-:-:S05]  /*c0f0*/  FMNMX.FTZ R28, R75, R28, !PT ;  /* 0x0000001c4b1c7209 */ /* 0x000fca0007810000 */
[----:B------:R-:W4:Y:S01]  /*c100*/  MUFU.TANH R43, R43 ;  /* 0x0000002b002b7308 */ /* 0x000f220000002400 */
[----:B-1----:R-:W-:Y:S02]  /*c110*/  FSEL R37, R37, -INF , P3 ;  /* 0xff80000025257808 */ /* 0x002fe40001800000 */
[----:B------:R-:W-:-:S05]  /*c120*/  ISETP.GT.AND P3, PT, R56, 0x41, PT ;  /* 0x000000413800780c */ /* 0x000fca0003f64270 */
[----:B------:R-:W1:Y:S01]  /*c130*/  MUFU.TANH R52, R52 ;  /* 0x0000003400347308 */ /* 0x000e620000002400 */
[----:B0-----:R-:W-:Y:S02]  /*c140*/  FSEL R103, R46, -INF , P4 ;  /* 0xff8000002e677808 */ /* 0x001fe40002000000 */
[----:B------:R-:W-:-:S05]  /*c150*/  FMNMX.FTZ R28, R101, R28, !PT ;  /* 0x0000001c651c7209 */ /* 0x000fca0007810000 */
[----:B------:R-:W0:Y:S01]  /*c160*/  MUFU.TANH R45, R45 ;  /* 0x0000002d002d7308 */ /* 0x000e220000002400 */
[----:B------:R-:W-:Y:S01]  /*c170*/  FMUL.FTZ R68, R2, R68 ;  /* 0x0000004402447220 */ /* 0x000fe20000410000 */
[----:B--2---:R-:W-:-:S06]  /*c180*/  FSEL R39, R39, -INF , P1 ;  /* 0xff80000027277808 */ /* 0x004fcc0000800000 */
[----:B------:R-:W2:Y:S01]  /*c190*/  MUFU.TANH R54, R54 ;  /* 0x0000003600367308 */ /* 0x000ea20000002400 */
[----:B------:R-:W-:Y:S02]  /*c1a0*/  ISETP.GT.AND P1, PT, R56, 0x48, PT ;  /* 0x000000483800780c */ /* 0x000fe40003f24270 */
[----:B---3--:R-:W-:Y:S02]  /*c1b0*/  FSEL R105, R48, -INF , P3 ;  /* 0xff80000030697808 */ /* 0x008fe40001800000 */
[----:B------:R-:W-:-:S03]  /*c1c0*/  FMNMX.FTZ R28, R103, R28, !PT ;  /* 0x0000001c671c7209 */ /* 0x000fc60007810000 */
[----:B------:R-:W3:Y:S01]  /*c1d0*/  MUFU.TANH R47, R47 ;  /* 0x0000002f002f7308 */ /* 0x000ee20000002400 */
[----:B-----5:R-:W-:Y:S01]  /*c1e0*/  FSEL R41, R41, -INF , P2 ;  /* 0xff80000029297808 */ /* 0x020fe20001000000 */
[C---:B------:R-:W-:Y:S01]  /*c1f0*/  FMUL.FTZ R121, R2.reuse, R77 ;  /* 0x0000004d02797220 */ /* 0x040fe20000410000 */
[----:B------:R-:W-:-:S05]  /*c200*/  FMUL.FTZ R51, R2, R62 ;  /* 0x0000003e02337220 */ /* 0x000fca0000410000 */
[----:B------:R-:W5:Y:S01]  /*c210*/  MUFU.TANH R58, R58 ;  /* 0x0000003a003a7308 */ /* 0x000f620000002400 */
[----:B------:R-:W-:Y:S01]  /*c220*/  ISETP.GT.AND P2, PT, R56, 0x49, PT ;  /* 0x000000493800780c */ /* 0x000fe20003f44270 */
[----:B------:R-:W-:Y:S01]  /*c230*/  FMUL.FTZ R24, R2, R72 ;  /* 0x0000004802187220 */ /* 0x000fe20000410000 */
[----:B----4-:R-:W-:Y:S02]  /*c240*/  FSEL R77, R50, -INF , P1 ;  /* 0xff800000324d7808 */ /* 0x010fe40000800000 */
[----:B------:R-:W-:-:S03]  /*c250*/  FMNMX.FTZ R28, R105, R28, !PT ;  /* 0x0000001c691c7209 */ /* 0x000fc60007810000 */
[----:B------:R-:W4:Y:S01]  /*c260*/  MUFU.TANH R49, R49 ;  /* 0x0000003100317308 */ /* 0x000f220000002400 */
[----:B------:R-:W-:Y:S01]  /*c270*/  FSEL R43, R43, -INF , P6 ;  /* 0xff8000002b2b7808 */ /* 0x000fe20003000000 */
[----:B------:R-:W-:Y:S01]  /*c280*/  FMUL.FTZ R55, R2, R66 ;  /* 0x0000004202377220 */ /* 0x000fe20000410000 */
[----:B------:R-:W-:-:S05]  /*c290*/  ISETP.GT.AND P6, PT, R56, 0x50, PT ;  /* 0x000000503800780c */ /* 0x000fca0003fc4270 */
[----:B------:R-:W4:Y:S01]  /*c2a0*/  MUFU.TANH R6, R68 ;  /* 0x0000004400067308 */ /* 0x000f220000002400 */
[----:B-1----:R-:W-:Y:S02]  /*c2b0*/  FSEL R107, R52, -INF , P2 ;  /* 0xff800000346b7808 */ /* 0x002fe40001000000 */
        /* <DEDUP_REMOVED lines=9> */
[----:B---3--:R-:W-:Y:S02]  /*c350*/  FSEL R47, R47, -INF , P4 ;  /* 0xff8000002f2f7808 */ /* 0x008fe40002000000 */
[----:B------:R-:W-:-:S05]  /*c360*/  ISETP.GT.AND P4, PT, R56, 0x58, PT ;  /* 0x000000583800780c */ /* 0x000fca0003f84270 */
[----:B------:R-:W3:Y:S01]  /*c370*/  MUFU.TANH R24, R24 ;  /* 0x0000001800187308 */ /* 0x000ee20000002400 */
[----:B-----5:R-:W-:Y:S02]  /*c380*/  FSEL R111, R58, -INF , P5 ;  /* 0xff8000003a6f7808 */ /* 0x020fe40002800000 */
[----:B------:R-:W-:Y:S01]  /*c390*/  FMNMX.FTZ R30, R109, R28, !PT ;  /* 0x0000001c6d1e7209 */ /* 0x000fe20007810000 */
[----:B------:R-:W-:-:S04]  /*c3a0*/  FMUL.FTZ R70, R2, R70 ;  /* 0x0000004602467220 */ /* 0x000fc80000410000 */
[----:B------:R-:W5:Y:S01]  /*c3b0*/  MUFU.TANH R55, R55 ;  /* 0x0000003700377308 */ /* 0x000f620000002400 */
[----:B----4-:R-:W-:Y:S01]  /*c3c0*/  FSEL R49, R49, -INF , P3 ;  /* 0xff80000031317808 */ /* 0x010fe20001800000 */
[----:B------:R-:W-:Y:S01]  /*c3d0*/  FMUL.FTZ R28, R2, R81 ;  /* 0x00000051021c7220 */ /* 0x000fe20000410000 */
[----:B------:R-:W-:-:S05]  /*c3e0*/  ISETP.GT.AND P3, PT, R56, 0x59, PT ;  /* 0x000000593800780c */ /* 0x000fca0003f64270 */
[----:B------:R-:W4:Y:S01]  /*c3f0*/  MUFU.TANH R115, R115 ;  /* 0x0000007300737308 */ /* 0x000f220000002400 */
[----:B------:R-:W-:Y:S01]  /*c400*/  FSEL R81, R6, -INF , P4 ;  /* 0xff80000006517808 */ /* 0x000fe20002000000 */
[----:B------:R-:W-:Y:S01]  /*c410*/  FMUL.FTZ R127, R2, R80 ;  /* 0x00000050027f7220 */ /* 0x000fe20000410000 */
[----:B------:R-:W-:-:S05]  /*c420*/  FMNMX.FTZ R30, R111, R30, !PT ;  /* 0x0000001e6f1e7209 */ /* 0x000fca0007810000 */
[----:B------:R-:W4:Y:S01]  /*c430*/  MUFU.TANH R59, R59 ;  /* 0x0000003b003b7308 */ /* 0x000f220000002400 */
[----:B-1----:R-:W-:Y:S01]  /*c440*/  FSEL R53, R53, -INF , P2 ;  /* 0xff80000035357808 */ /* 0x002fe20001000000 */
[----:B------:R-:W-:Y:S01]  /*c450*/  FMUL.FTZ R26, R2, R74 ;  /* 0x0000004a021a7220 */ /* 0x000fe20000410000 */
[----:B------:R-:W-:-:S05]  /*c460*/  ISETP.GT.AND P2, PT, R56, 0x60, PT ;  /* 0x000000603800780c */ /* 0x000fca0003f44270 */
[----:B------:R-:W1:Y:S01]  /*c470*/  MUFU.TANH R123, R123 ;  /* 0x0000007b007b7308 */ /* 0x000e620000002400 */
[----:B0-----:R-:W-:Y:S02]  /*c480*/  FSEL R113, R12, -INF , P3 ;  /* 0xff8000000c717808 */ /* 0x001fe40001800000 */
[----:B------:R-:W-:-:S05]  /*c490*/  FMNMX.FTZ R30, R81, R30, !PT ;  /* 0x0000001e511e7209 */ /* 0x000fca0007810000 */
[----:B------:R-:W0:Y:S01]  /*c4a0*/  MUFU.TANH R14, R14 ;  /* 0x0000000e000e7308 */ /* 0x000e220000002400 */
[----:B--2---:R-:W-:-:S07]  /*c4b0*/  FSEL R51, R51, -INF , P1 ;  /* 0xff80000033337808 */ /* 0x004fce0000800000 */
[----:B------:R-:W2:Y:S01]  /*c4c0*/  MUFU.TANH R10, R70 ;  /* 0x00000046000a7308 */ /* 0x000ea20000002400 */
[----:B------:R-:W-:Y:S01]  /*c4d0*/  ISETP.GT.AND P1, PT, R56, 0x61, PT ;  /* 0x000000613800780c */ /* 0x000fe20003f24270 */
[----:B------:R-:W-:Y:S01]  /*c4e0*/  FMUL.FTZ R84, R2, R84 ;  /* 0x0000005402547220 */ /* 0x000fe20000410000 */
[----:B---3--:R-:W-:-:S05]  /*c4f0*/  FSEL R117, R24, -INF , P2 ;  /* 0xff80000018757808 */ /* 0x008fca0001000000 */
[----:B------:R-:W3:Y:S01]  /*c500*/  MUFU.TANH R121, R121 ;  /* 0x0000007900797308 */ /* 0x000ee20000002400 */
[----:B------:R-:W-:Y:S02]  /*c510*/  FMNMX.FTZ R30, R113, R30, !PT ;  /* 0x0000001e711e7209 */ /* 0x000fe40007810000 */
[----:B-----5:R-:W-:-:S05]  /*c520*/  FSEL R55, R55, -INF , P6 ;  /* 0xff80000037377808 */ /* 0x020fca0003000000 */
[----:B------:R-:W5:Y:S01]  /*c530*/  MUFU.TANH R127, R127 ;  /* 0x0000007f007f7308 */ /* 0x000f620000002400 */
[----:B------:R-:W-:Y:S01]  /*c540*/  ISETP.GT.AND P6, PT, R56, 0x68, PT ;  /* 0x000000683800780c */ /* 0x000fe20003fc4270 */
[----:B------:R-:W-:Y:S01]  /*c550*/  FMUL.FTZ R6, R2, R85 ;  /* 0x0000005502067220 */ /* 0x000fe20000410000 */
[----:B----4-:R-:W-:Y:S02]  /*c560*/  FSEL R115, R115, -INF , P1 ;  /* 0xff80000073737808 */ /* 0x010fe40000800000 */
[----:B------:R-:W-:-:S03]  /*c570*/  FMNMX.FTZ R30, R117, R30, !PT ;  /* 0x0000001e751e7209 */ /* 0x000fc60007810000 */
[----:B------:R-:W4:Y:S01]  /*c580*/  MUFU.TANH R26, R26 ;  /* 0x0000001a001a7308 */ /* 0x000f220000002400 */
[----:B------:R-:W-:Y:S02]  /*c590*/  FSEL R59, R59, -INF , P5 ;  /* 0xff8000003b3b7808 */ /* 0x000fe40002800000 */
[----:B------:R-:W-:-:S05]  /*c5a0*/  ISETP.GT.AND P5, PT, R56, 0x69, PT ;  /* 0x000000693800780c */ /* 0x000fca0003fa4270 */
[----:B------:R-:W4:Y:S01]  /*c5b0*/  MUFU.TANH R28, R28 ;  /* 0x0000001c001c7308 */ /* 0x000f220000002400 */
[----:B-1----:R-:W-:Y:S02]  /*c5c0*/  FSEL R123, R123, -INF , P6 ;  /* 0xff8000007b7b7808 */ /* 0x002fe40003000000 */
[----:B------:R-:W-:Y:S02]  /*c5d0*/  FMNMX.FTZ R30, R115, R30, !PT ;  /* 0x0000001e731e7209 */ /* 0x000fe40007810000 */
[----:B0-----:R-:W-:-:S03]  /*c5e0*/  FSEL R119, R14, -INF , P3 ;  /* 0xff8000000e777808 */ /* 0x001fc60001800000 */
[----:B------:R-:W0:Y:S01]  /*c5f0*/  MUFU.TANH R129, R129 ;  /* 0x0000008100817308 */ /* 0x000e220000002400 */
[----:B------:R-:W-:Y:S02]  /*c600*/  FMNMX.FTZ R14, R57, R8, !PT ;  /* 0x00000008390e7209 */ /* 0x000fe40007810000 */
[----:B--2---:R-:W-:-:S05]  /*c610*/  FSEL R85, R10, -INF , P4 ;  /* 0xff8000000a557808 */ /* 0x004fca0002000000 */
[----:B------:R-:W1:Y:S01]  /*c620*/  MUFU.TANH R84, R84 ;  /* 0x0000005400547308 */ /* 0x000e620000002400 */
[----:B------:R-:W-:Y:S02]  /*c630*/  ISETP.GT.AND P4, PT, R56, 0x70, PT ;  /* 0x000000703800780c */ /* 0x000fe40003f84270 */
[----:B---3--:R-:W-:Y:S02]  /*c640*/  FSEL R121, R121, -INF , P5 ;  /* 0xff80000079797808 */ /* 0x008fe40002800000 */
[----:B------:R-:W-:-:S03]  /*c650*/  FMNMX.FTZ R30, R123, R30, !PT ;  /* 0x0000001e7b1e7209 */ /* 0x000fc60007810000 */
[----:B------:R-:W2:Y:S01]  /*c660*/  MUFU.TANH R6, R6 ;  /* 0x0000000600067308 */ /* 0x000ea20000002400 */
[----:B------:R-:W-:Y:S02]  /*c670*/  FMNMX.FTZ R14, R61, R14, !PT ;  /* 0x0000000e3d0e7209 */ /* 0x000fe40007810000 */
[----:B------:R-:W-:Y:S02]  /*c680*/  ISETP.GT.AND P3, PT, R56, 0x71, PT ;  /* 0x000000713800780c */ /* 0x000fe40003f64270 */
[----:B-----5:R-:W-:Y:S02]  /*c690*/  FSEL R127, R127, -INF , P4 ;  /* 0xff8000007f7f7808 */ /* 0x020fe40002000000 */
[----:B------:R-:W-:Y:S02]  /*c6a0*/  FMNMX.FTZ R30, R121, R30, !PT ;  /* 0x0000001e791e7209 */ /* 0x000fe40007810000 */
[----:B------:R-:W-:Y:S02]  /*c6b0*/  FMNMX.FTZ R14, R9, R14, !PT ;  /* 0x0000000e090e7209 */ /* 0x000fe40007810000 */
[----:B----4-:R-:W-:-:S02]  /*c6c0*/  FSEL R125, R26, -INF , P2 ;  /* 0xff8000001a7d7808 */ /* 0x010fc40001000000 */
[----:B------:R-:W-:Y:S02]  /*c6d0*/  ISETP.GT.AND P2, PT, R56, 0x78, PT ;  /* 0x000000783800780c */ /* 0x000fe40003f44270 */
[----:B------:R-:W-:Y:S02]  /*c6e0*/  FSEL R131, R28, -INF , P3 ;  /* 0xff8000001c837808 */ /* 0x000fe40001800000 */
[----:B------:R-:W-:Y:S02]  /*c6f0*/  FMNMX.FTZ R30, R127, R30, !PT ;  /* 0x0000001e7f1e7209 */ /* 0x000fe40007810000 */
[----:B------:R-:W-:Y:S02]  /*c700*/  FMNMX.FTZ R14, R65, R14, !PT ;  /* 0x0000000e410e7209 */ /* 0x000fe40007810000 */
[----:B0-----:R-:W-:Y:S02]  /*c710*/  FSEL R129, R129, -INF , P1 ;  /* 0xff80000081817808 */ /* 0x001fe40000800000 */
[----:B------:R-:W-:-:S02]  /*c720*/  ISETP.GT.AND P1, PT, R56, 0x79, PT ;  /* 0x000000793800780c */ /* 0x000fc40003f24270 */
[----:B-1----:R-:W-:Y:S02]  /*c730*/  FSEL R133, R84, -INF , P2 ;  /* 0xff80000054857808 */ /* 0x002fe40001000000 */
[----:B------:R-:W-:Y:S02]  /*c740*/  FMNMX.FTZ R30, R131, R30, !PT ;  /* 0x0000001e831e7209 */ /* 0x000fe40007810000 */
[----:B------:R-:W-:Y:S02]  /*c750*/  FMNMX.FTZ R24, R25, R14, !PT ;  /* 0x0000000e19187209 */ /* 0x000fe40007810000 */
[----:B--2---:R-:W-:Y:S02]  /*c760*/  FSEL R135, R6, -INF , P1 ;  /* 0xff80000006877808 */ /* 0x004fe40000800000 */
[----:B------:R-:W-:Y:S02]  /*c770*/  FMNMX.FTZ R30, R133, R30, !PT ;  /* 0x0000001e851e7209 */ /* 0x000fe40007810000 */
[----:B------:R-:W-:-:S02]  /*c780*/  FMNMX.FTZ R24, R27, R24, !PT ;  /* 0x000000181b187209 */ /* 0x000fc40007810000 */
[----:B------:R-:W-:Y:S02]  /*c790*/  FMNMX.FTZ R30, R135, R30, !PT ;  /* 0x0000001e871e7209 */ /* 0x000fe40007810000 */
[----:B------:R-:W-:-:S03]  /*c7a0*/  FMNMX.FTZ R24, R29, R24, !PT ;  /* 0x000000181d187209 */ /* 0x000fc60007810000 */
[----:B------:R-:W0:Y:S01]  /*c7b0*/  SHFL.BFLY PT, R45, R30, 0x2, 0x1f ;  /* 0x0c401f001e2d7f89 */ /* 0x000e2200000e0000 */
[----:B------:R-:W-:-:S04]  /*c7c0*/  FMNMX.FTZ R24, R31, R24, !PT ;  /* 0x000000181f187209 */ /* 0x000fc80007810000 */
[----:B------:R-:W-:-:S04]  /*c7d0*/  FMNMX.FTZ R24, R33, R24, !PT ;  /* 0x0000001821187209 */ /* 0x000fc80007810000 */
[----:B------:R-:W-:-:S04]  /*c7e0*/  FMNMX.FTZ R24, R35, R24, !PT ;  /* 0x0000001823187209 */ /* 0x000fc80007810000 */
[----:B------:R-:W-:-:S04]  /*c7f0*/  FMNMX.FTZ R28, R37, R24, !PT ;  /* 0x00000018251c7209 */ /* 0x000fc80007810000 */
[----:B------:R-:W-:-:S04]  /*c800*/  FMNMX.FTZ R28, R39, R28, !PT ;  /* 0x0000001c271c7209 */ /* 0x000fc80007810000 */
[----:B------:R-:W-:Y:S02]  /*c810*/  FMNMX.FTZ R28, R41, R28, !PT ;  /* 0x0000001c291c7209 */ /* 0x000fe40007810000 */
[----:B0-----:R-:W-:Y:S02]  /*c820*/  FMNMX.FTZ R10, R30, R45, !PT ;  /* 0x0000002d1e0a7209 */ /* 0x001fe40007810000 */
[----:B------:R-:W-:-:S03]  /*c830*/  FMNMX.FTZ R28, R43, R28, !PT ;  /* 0x0000001c2b1c7209 */ /* 0x000fc60007810000 */
[----:B------:R-:W0:Y:S01]  /*c840*/  SHFL.BFLY PT, R45, R10, 0x1, 0x1f ;  /* 0x0c201f000a2d7f89 */ /* 0x000e2200000e0000 */
[----:B------:R-:W-:-:S04]  /*c850*/  FMNMX.FTZ R28, R99, R28, !PT ;  /* 0x0000001c631c7209 */ /* 0x000fc80007810000 */
[----:B------:R-:W-:-:S04]  /*c860*/  FMNMX.FTZ R28, R47, R28, !PT ;  /* 0x0000001c2f1c7209 */ /* 0x000fc80007810000 */
[----:B------:R-:W-:-:S04]  /*c870*/  FMNMX.FTZ R28, R49, R28, !PT ;  /* 0x0000001c311c7209 */ /* 0x000fc80007810000 */
[----:B------:R-:W-:Y:S01]  /*c880*/  FMNMX.FTZ R28, R51, R28, !PT ;  /* 0x0000001c331c7209 */ /* 0x000fe20007810000 */
[----:B------:R-:W-:-:S03]  /*c890*/  FMUL.FTZ R32, R2, R78 ;  /* 0x0000004e02207220 */ /* 0x000fc60000410000 */
[----:B------:R-:W-:Y:S01]  /*c8a0*/  FMNMX.FTZ R34, R53, R28, !PT ;  /* 0x0000001c35227209 */ /* 0x000fe20007810000 */
[----:B------:R-:W-:-:S03]  /*c8b0*/  FMUL.FTZ R79, R2, R79 ;  /* 0x0000004f024f7220 */ /* 0x000fc60000410000 */
[----:B------:R-:W-:Y:S01]  /*c8c0*/  FMNMX.FTZ R34, R55, R34, !PT ;  /* 0x0000002237227209 */ /* 0x000fe20007810000 */
[----:B------:R-:W1:Y:S01]  /*c8d0*/  MUFU.TANH R32, R32 ;  /* 0x0000002000207308 */ /* 0x000e620000002400 */
[----:B------:R-:W-:Y:S01]  /*c8e0*/  IMAD.U32 R44, RZ, RZ, UR4 ;  /* 0x00000004ff2c7e24 */ /* 0x000fe2000f8e00ff */
[----:B0-----:R-:W-:Y:S01]  /*c8f0*/  FMNMX.FTZ R45, R10, R45, !PT ;  /* 0x0000002d0a2d7209 */ /* 0x001fe20007810000 */
[C---:B------:R-:W-:Y:S01]  /*c900*/  FMUL.FTZ R36, R2.reuse, R82 ;  /* 0x0000005202247220 */ /* 0x040fe20000410000 */
[----:B------:R-:W-:Y:S01]  /*c910*/  FMNMX.FTZ R34, R59, R34, !PT ;  /* 0x000000223b227209 */ /* 0x000fe20007810000 */
[----:B------:R-:W-:-:S03]  /*c920*/  FMUL.FTZ R38, R2, R83 ;  /* 0x0000005302267220 */ /* 0x000fc60000410000 */
[----:B------:R-:W0:Y:S01]  /*c930*/  MUFU.TANH R79, R79 ;  /* 0x0000004f004f7308 */ /* 0x000e220000002400 */
[----:B------:R-:W-:Y:S01]  /*c940*/  FMNMX.FTZ R34, R85, R34, !PT ;  /* 0x0000002255227209 */ /* 0x000fe20007810000 */
[----:B------:R-:W-:-:S01]  /*c950*/  FFMA.FTZ R6, R45, R44, -8 ;  /* 0xc10000002d067423 */ /* 0x000fc2000001002c */
[----:B------:R-:W-:Y:S01]  /*c960*/  FSETP.NEU.FTZ.AND P0, PT, R45, -INF , PT ;  /* 0xff8000002d00780b */ /* 0x000fe20003f1d000 */
[----:B------:R-:W-:Y:S01]  /*c970*/  FMUL.FTZ R40, R2, R86 ;  /* 0x0000005602287220 */ /* 0x000fe20000410000 */
[----:B------:R-:W-:-:S03]  /*c980*/  FMNMX.FTZ R46, R119, R34, !PT ;  /* 0x00000022772e7209 */ /* 0x000fc60007810000 */
[----:B------:R-:W2:Y:S01]  /*c990*/  MUFU.TANH R36, R36 ;  /* 0x0000002400247308 */ /* 0x000ea20000002400 */
[----:B------:R-:W-:Y:S01]  /*c9a0*/  FSEL R6, R6, RZ, P0 ;  /* 0x000000ff06067208 */ /* 0x000fe20000000000 */
[----:B------:R-:W-:Y:S01]  /*c9b0*/  FMUL.FTZ R42, R2, R87 ;  /* 0x00000057022a7220 */ /* 0x000fe20000410000 */
[----:B------:R-:W-:-:S05]  /*c9c0*/  FMNMX.FTZ R46, R125, R46, !PT ;  /* 0x0000002e7d2e7209 */ /* 0x000fca0007810000 */
[----:B------:R-:W3:Y:S01]  /*c9d0*/  MUFU.TANH R38, R38 ;  /* 0x0000002600267308 */ /* 0x000ee20000002400 */
[----:B------:R-:W-:-:S01]  /*c9e0*/  FFMA.FTZ R48, R73, R44, -R6 ;  /* 0x0000002c49307223 */ /* 0x000fc20000010806 */
[----:B-1----:R-:W-:Y:S02]  /*c9f0*/  FSEL R73, R32, -INF , P6 ;  /* 0xff80000020497808 */ /* 0x002fe40003000000 */
[----:B------:R-:W-:-:S04]  /*ca00*/  FMNMX.FTZ R46, R129, R46, !PT ;  /* 0x0000002e812e7209 */ /* 0x000fc80007810000 */
[----:B------:R-:W1:Y:S01]  /*ca10*/  MUFU.TANH R40, R40 ;  /* 0x0000002800287308 */ /* 0x000e620000002400 */
[----:B0-----:R-:W-:Y:S02]  /*ca20*/  FSEL R79, R79, -INF , P5 ;  /* 0xff8000004f4f7808 */ /* 0x001fe40002800000 */
[----:B------:R-:W-:Y:S01]  /*ca30*/  FMNMX.FTZ R46, R73, R46, !PT ;  /* 0x0000002e492e7209 */ /* 0x000fe20007810000 */
[----:B------:R-:W-:-:S04]  /*ca40*/  FFMA.FTZ R50, R75, R44, -R6 ;  /* 0x0000002c4b327223 */ /* 0x000fc80000010806 */
[----:B------:R-:W0:Y:S01]  /*ca50*/  MUFU.TANH R42, R42 ;  /* 0x0000002a002a7308 */ /* 0x000e220000002400 */
[----:B--2---:R-:W-:Y:S02]  /*ca60*/  FSEL R75, R36, -INF , P4 ;  /* 0xff800000244b7808 */ /* 0x004fe40002000000 */
[----:B------:R-:W-:Y:S01]  /*ca70*/  FMNMX.FTZ R46, R79, R46, !PT ;  /* 0x0000002e4f2e7209 */ /* 0x000fe20007810000 */
[----:B------:R-:W-:-:S01]  /*ca80*/  FFMA.FTZ R89, R89, R44, -R6 ;  /* 0x0000002c59597223 */ /* 0x000fc20000010806 */
[----:B---3--:R-:W-:Y:S02]  /*ca90*/  FSEL R87, R38, -INF , P3 ;  /* 0xff80000026577808 */ /* 0x008fe40001800000 */
[----:B------:R-:W-:Y:S01]  /*caa0*/  FMNMX.FTZ R46, R75, R46, !PT ;  /* 0x0000002e4b2e7209 */ /* 0x000fe20007810000 */
[----:B------:R1:W-:Y:S03]  /*cab0*/  MUFU.EX2 R24, R89 ;  /* 0x0000005900187308 */ /* 0x0003e60000000800 */
[----:B------:R-:W-:Y:S01]  /*cac0*/  FMNMX.FTZ R46, R87, R46, !PT ;  /* 0x0000002e572e7209 */ /* 0x000fe20007810000 */
[----:B------:R-:W-:Y:S01]  /*cad0*/  FFMA.FTZ R30, R93, R44, -R6 ;  /* 0x0000002c5d1e7223 */ /* 0x000fe20000010806 */
[----:B-1----:R-:W-:-:S02]  /*cae0*/  FSEL R89, R40, -INF , P2 ;  /* 0xff80000028597808 */ /* 0x002fc40001000000 */
[----:B0-----:R-:W-:Y:S02]  /*caf0*/  FSEL R93, R42, -INF , P1 ;  /* 0xff8000002a5d7808 */ /* 0x001fe40000800000 */
[----:B------:R-:W-:Y:S01]  /*cb00*/  FMNMX.FTZ R46, R89, R46, !PT ;  /* 0x0000002e592e7209 */ /* 0x000fe20007810000 */
[----:B------:R-:W-:-:S03]  /*cb10*/  FFMA.FTZ R67, R67, R44, -R6 ;  /* 0x0000002c43437223 */ /* 0x000fc60000010806 */
[----:B------:R-:W-:Y:S01]  /*cb20*/  FMNMX.FTZ R46, R93, R46, !PT ;  /* 0x0000002e5d2e7209 */ /* 0x000fe20007810000 */
[----:B------:R0:W-:Y:S02]  /*cb30*/  MUFU.EX2 R14, R67 ;  /* 0x00000043000e7308 */ /* 0x0001e40000000800 */
[----:B0-----:R-:W-:-:S02]  /*cb40*/  FFMA.FTZ R67, R97, R44, -R6 ;  /* 0x0000002c61437223 */ /* 0x001fc40000010806 */
[----:B------:R-:W0:Y:S04]  /*cb50*/  SHFL.BFLY PT, R97, R46, 0x2, 0x1f ;  /* 0x0c401f002e617f89 */ /* 0x000e2800000e0000 */
[----:B------:R0:W-:Y:S01]  /*cb60*/  MUFU.EX2 R34, R50 ;  /* 0x0000003200227308 */ /* 0x0001e20000000800 */
[----:B------:R-:W-:-:S01]  /*cb70*/  FFMA.FTZ R83, R101, R44, -R6 ;  /* 0x0000002c65537223 */ /* 0x000fc20000010806 */
[----:B0-----:R-:W-:-:S05]  /*cb80*/  FMNMX.FTZ R50, R46, R97, !PT ;  /* 0x000000612e327209 */ /* 0x001fca0007810000 */
[----:B------:R-:W0:Y:S02]  /*cb90*/  SHFL.BFLY PT, R101, R50, 0x1, 0x1f ;  /* 0x0c201f0032657f89 */ /* 0x000e2400000e0000 */
[----:B0-----:R-:W-:-:S04]  /*cba0*/  FMNMX.FTZ R76, R50, R101, !PT ;  /* 0x00000065324c7209 */ /* 0x001fc80007810000 */
[C---:B------:R-:W-:Y:S01]  /*cbb0*/  FSETP.NEU.FTZ.AND P1, PT, R76.reuse, -INF , PT ;  /* 0xff8000004c00780b */ /* 0x040fe20003f3d000 */
[----:B------:R-:W-:-:S05]  /*cbc0*/  FFMA.FTZ R52, R76, R44, -8 ;  /* 0xc10000004c347423 */ /* 0x000fca000001002c */
[----:B------:R-:W-:-:S05]  /*cbd0*/  FSEL R52, R52, RZ, P1 ;  /* 0x000000ff34347208 */ /* 0x000fca0000800000 */
[-C--:B------:R-:W-:Y:S02]  /*cbe0*/  FFMA.FTZ R62, R49, R44.reuse, -R52 ;  /* 0x0000002c313e7223 */ /* 0x080fe40000010834 */
[----:B------:R-:W2:Y:S01]  /*cbf0*/  LDL R49, [R1+0x1c] ;  /* 0x00001c0001317983 */ /* 0x000ea20000100800 */
[----:B------:R-:W-:-:S01]  /*cc00*/  FFMA.FTZ R10, R7, R44, -R6 ;  /* 0x0000002c070a7223 */ /* 0x000fc20000010806 */
[-CC-:B------:R-:W-:Y:S01]  /*cc10*/  FFMA.FTZ R12, R11, R44.reuse, -R6.reuse ;  /* 0x0000002c0b0c7223 */ /* 0x180fe20000010806 */
[----:B------:R-:W-:-:S01]  /*cc20*/  FFMA.FTZ R7, R63, R44, -R6 ;  /* 0x0000002c3f077223 */ /* 0x000fc20000010806 */
[-CC-:B------:R-:W-:Y:S01]  /*cc30*/  FFMA.FTZ R11, R13, R44.reuse, -R6.reuse ;  /* 0x0000002c0d0b7223 */ /* 0x180fe20000010806 */
[----:B------:R-:W-:-:S01]  /*cc40*/  FFMA.FTZ R3, R3, R44, -R6 ;  /* 0x0000002c03037223 */ /* 0x000fc20000010806 */
[-CC-:B------:R-:W-:Y:S01]  /*cc50*/  FFMA.FTZ R13, R69, R44.reuse, -R6.reuse ;  /* 0x0000002c450d7223 */ /* 0x180fe20000010806 */
[----:B------:R-:W-:-:S01]  /*cc60*/  FFMA.FTZ R63, R91, R44, -R6 ;  /* 0x0000002c5b3f7223 */ /* 0x000fc20000010806 */
[-CC-:B------:R-:W-:Y:S01]  /*cc70*/  FFMA.FTZ R26, R71, R44.reuse, -R6.reuse ;  /* 0x0000002c471a7223 */ /* 0x180fe20000010806 */
[----:B------:R-:W-:-:S01]  /*cc80*/  FFMA.FTZ R69, R95, R44, -R6 ;  /* 0x0000002c5f457223 */ /* 0x000fc20000010806 */
[----:B------:R0:W-:Y:S01]  /*cc90*/  MUFU.EX2 R28, R48 ;  /* 0x00000030001c7308 */ /* 0x0001e20000000800 */
        /* <DEDUP_REMOVED lines=12> */
[----:B0-----:R-:W-:-:S01]  /*cd60*/  FFMA.FTZ R48, R127, R44, -R6 ;  /* 0x0000002c7f307223 */ /* 0x001fc20000010806 */
[-CC-:B------:R-:W-:Y:S01]  /*cd70*/  FFMA.FTZ R131, R131, R44.reuse, -R6.reuse ;  /* 0x0000002c83837223 */ /* 0x180fe20000010806 */
[----:B------:R-:W-:-:S01]  /*cd80*/  FFMA.FTZ R50, R133, R44, -R6 ;  /* 0x0000002c85327223 */ /* 0x000fc20000010806 */
[-C--:B------:R-:W-:Y:S01]  /*cd90*/  FFMA.FTZ R103, R135, R44.reuse, -R6 ;  /* 0x0000002c87677223 */ /* 0x080fe20000010806 */
[----:B------:R-:W-:-:S01]  /*cda0*/  FFMA.FTZ R149, R57, R44, -R52 ;  /* 0x0000002c39957223 */ /* 0x000fc20000010834 */
[-CC-:B------:R-:W-:Y:S01]  /*cdb0*/  FFMA.FTZ R6, R8, R44.reuse, -R52.reuse ;  /* 0x0000002c08067223 */ /* 0x180fe20000010834 */
[----:B------:R-:W-:Y:S01]  /*cdc0*/  MUFU.EX2 R3, R3 ;  /* 0x0000000300037308 */ /* 0x000fe20000000800 */
[----:B------:R-:W-:-:S01]  /*cdd0*/  FFMA.FTZ R56, R61, R44, -R52 ;  /* 0x0000002c3d387223 */ /* 0x000fc20000010834 */
[----:B------:R-:W-:-:S06]  /*cde0*/  FFMA.FTZ R57, R9, R44, -R52 ;  /* 0x0000002c09397223 */ /* 0x000fcc0000010834 */
[----:B------:R-:W0:Y:S01]  /*cdf0*/  MUFU.EX2 R10, R10 ;  /* 0x0000000a000a7308 */ /* 0x000e220000000800 */
[----:B------:R-:W-:-:S07]  /*ce00*/  FFMA.FTZ R8, R65, R44, -R52 ;  /* 0x0000002c41087223 */ /* 0x000fce0000010834 */
[----:B------:R-:W-:Y:S08]  /*ce10*/  MUFU.EX2 R149, R149 ;  /* 0x0000009500957308 */ /* 0x000ff00000000800 */
[----:B------:R-:W1:Y:S08]  /*ce20*/  MUFU.EX2 R6, R6 ;  /* 0x0000000600067308 */ /* 0x000e700000000800 */
[----:B------:R-:W3:Y:S01]  /*ce30*/  MUFU.EX2 R7, R7 ;  /* 0x0000000700077308 */ /* 0x000ee20000000800 */
[----:B------:R-:W-:-:S07]  /*ce40*/  FFMA.FTZ R9, R25, R44, -R52 ;  /* 0x0000002c19097223 */ /* 0x000fce0000010834 */
[----:B------:R-:W4:Y:S08]  /*ce50*/  MUFU.EX2 R56, R56 ;  /* 0x0000003800387308 */ /* 0x000f300000000800 */
[----:B------:R-:W5:Y:S01]  /*ce60*/  MUFU.EX2 R12, R12 ;  /* 0x0000000c000c7308 */ /* 0x000f620000000800 */
[----:B------:R-:W-:-:S01]  /*ce70*/  FFMA.FTZ R60, R27, R44, -R52 ;  /* 0x0000002c1b3c7223 */ /* 0x000fc20000010834 */
[----:B0-----:R-:W-:-:S06]  /*ce80*/  FADD.FTZ R70, R3, R10 ;  /* 0x0000000a03467221 */ /* 0x001fcc0000010000 */
[----:B------:R-:W0:Y:S01]  /*ce90*/  MUFU.EX2 R57, R57 ;  /* 0x0000003900397308 */ /* 0x000e220000000800 */
[----:B------:R-:W-:-:S07]  /*cea0*/  FFMA.FTZ R27, R39, R44, -R52 ;  /* 0x0000002c271b7223 */ /* 0x000fce0000010834 */
[----:B------:R-:W0:Y:S01]  /*ceb0*/  MUFU.EX2 R11, R11 ;  /* 0x0000000b000b7308 */ /* 0x000e220000000800 */
[----:B------:R-:W-:-:S01]  /*cec0*/  FFMA.FTZ R58, R41, R44, -R52 ;  /* 0x0000002c293a7223 */ /* 0x000fc20000010834 */
[----:B-1----:R-:W-:-:S06]  /*ced0*/  FADD.FTZ R39, R149, R6 ;  /* 0x0000000695277221 */ /* 0x002fcc0000010000 */
[----:B------:R-:W1:Y:S01]  /*cee0*/  MUFU.EX2 R8, R8 ;  /* 0x0000000800087308 */ /* 0x000e620000000800 */
[----:B------:R-:W-:-:S01]  /*cef0*/  FFMA.FTZ R61, R29, R44, -R52 ;  /* 0x0000002c1d3d7223 */ /* 0x000fc20000010834 */
[----:B---3--:R-:W-:Y:S01]  /*cf00*/  FADD.FTZ R41, R7, R70 ;  /* 0x0000004607297221 */ /* 0x008fe20000010000 */
[----:B------:R-:W3:Y:S05]  /*cf10*/  S2R R92, SR_TID.X ;  /* 0x00000000005c7919 */ /* 0x000eea0000002100 */
[----:B------:R-:W1:Y:S01]  /*cf20*/  MUFU.EX2 R9, R9 ;  /* 0x0000000900097308 */ /* 0x000e620000000800 */
[----:B----4-:R-:W-:-:S01]  /*cf30*/  FADD.FTZ R70, R56, R39 ;  /* 0x0000002738467221 */ /* 0x010fc20000010000 */
[----:B------:R-:W-:Y:S01]  /*cf40*/  FFMA.FTZ R25, R31, R44, -R52 ;  /* 0x0000002c1f197223 */ /* 0x000fe20000010834 */
[----:B-----5:R-:W-:-:S05]  /*cf50*/  FADD.FTZ R72, R12, R41 ;  /* 0x000000290c487221 */ /* 0x020fca0000010000 */
[----:B------:R-:W4:Y:S01]  /*cf60*/  MUFU.EX2 R13, R13 ;  /* 0x0000000d000d7308 */ /* 0x000f220000000800 */
[----:B------:R-:W-:-:S01]  /*cf70*/  FFMA.FTZ R64, R37, R44, -R52 ;  /* 0x0000002c25407223 */ /* 0x000fc20000010834 */
[----:B------:R-:W-:Y:S01]  /*cf80*/  FFMA.FTZ R37, R43, R44, -R52 ;  /* 0x0000002c2b257223 */ /* 0x000fe20000010834 */
[----:B0-----:R-:W-:-:S05]  /*cf90*/  FADD.FTZ R41, R57, R70 ;  /* 0x0000004639297221 */ /* 0x001fca0000010000 */
[----:B------:R-:W0:Y:S01]  /*cfa0*/  MUFU.EX2 R60, R60 ;  /* 0x0000003c003c7308 */ /* 0x000e220000000800 */
[----:B------:R-:W-:-:S01]  /*cfb0*/  FFMA.FTZ R54, R33, R44, -R52 ;  /* 0x0000002c21367223 */ /* 0x000fc20000010834 */
[----:B------:R-:W-:-:S06]  /*cfc0*/  FADD.FTZ R43, R11, R72 ;  /* 0x000000480b2b7221 */ /* 0x000fcc0000010000 */
[----:B------:R-:W5:Y:S01]  /*cfd0*/  MUFU.EX2 R26, R26 ;  /* 0x0000001a001a7308 */ /* 0x000f620000000800 */
[----:B-1----:R-:W-:-:S01]  /*cfe0*/  FADD.FTZ R72, R8, R41 ;  /* 0x0000002908487221 */ /* 0x002fc20000010000 */
[----:B------:R-:W-:-:S06]  /*cff0*/  FFMA.FTZ R33, R35, R44, -R52 ;  /* 0x0000002c23217223 */ /* 0x000fcc0000010834 */
[----:B------:R-:W1:Y:S01]  /*d000*/  MUFU.EX2 R61, R61 ;  /* 0x0000003d003d7308 */ /* 0x000e620000000800 */
[----:B------:R-:W-:-:S01]  /*d010*/  FADD.FTZ R74, R14, R43 ;  /* 0x0000002b0e4a7221 */ /* 0x000fc20000010000 */
[----:B------:R-:W-:Y:S01]  /*d020*/  FFMA.FTZ R29, R47, R44, -R52 ;  /* 0x0000002c2f1d7223 */ /* 0x000fe20000010834 */
[----:B------:R-:W-:-:S05]  /*d030*/  FADD.FTZ R43, R9, R72 ;  /* 0x00000048092b7221 */ /* 0x000fca0000010000 */
[----:B------:R-:W3:Y:S01]  /*d040*/  MUFU.EX2 R25, R25 ;  /* 0x0000001900197308 */ /* 0x000ee20000000800 */
[----:B----4-:R-:W-:-:S07]  /*d050*/  FADD.FTZ R47, R13, R74 ;  /* 0x0000004a0d2f7221 */ /* 0x010fce0000010000 */
[----:B------:R-:W4:Y:S01]  /*d060*/  MUFU.EX2 R63, R63 ;  /* 0x0000003f003f7308 */ /* 0x000f220000000800 */
[----:B0-----:R-:W-:-:S01]  /*d070*/  FADD.FTZ R72, R60, R43 ;  /* 0x0000002b3c487221 */ /* 0x001fc20000010000 */
[----:B-----5:R-:W-:-:S06]  /*d080*/  FADD.FTZ R47, R26, R47 ;  /* 0x0000002f1a2f7221 */ /* 0x020fcc0000010000 */
[----:B------:R-:W0:Y:S08]  /*d090*/  MUFU.EX2 R54, R54 ;  /* 0x0000003600367308 */ /* 0x000e300000000800 */
[----:B------:R-:W5:Y:S01]  /*d0a0*/  MUFU.EX2 R30, R30 ;  /* 0x0000001e001e7308 */ /* 0x000f620000000800 */
[----:B-1----:R-:W-:-:S01]  /*d0b0*/  FADD.FTZ R72, R61, R72 ;  /* 0x000000483d487221 */ /* 0x002fc20000010000 */
[----:B------:R-:W-:-:S06]  /*d0c0*/  FADD.FTZ R74, R24, R47 ;  /* 0x0000002f184a7221 */ /* 0x000fcc0000010000 */
[----:B------:R-:W1:Y:S08]  /*d0d0*/  MUFU.EX2 R33, R33 ;  /* 0x0000002100217308 */ /* 0x000e700000000800 */
[----:B------:R-:W1:Y:S01]  /*d0e0*/  MUFU.EX2 R69, R69 ;  /* 0x0000004500457308 */ /* 0x000e620000000800 */
[----:B---3--:R-:W-:-:S01]  /*d0f0*/  FADD.FTZ R43, R25, R72 ;  /* 0x00000048192b7221 */ /* 0x008fc20000010000 */
[----:B----4-:R-:W-:-:S06]  /*d100*/  FADD.FTZ R47, R63, R74 ;  /* 0x0000004a3f2f7221 */ /* 0x010fcc0000010000 */
[----:B------:R-:W3:Y:S01]  /*d110*/  MUFU.EX2 R64, R64 ;  /* 0x0000004000407308 */ /* 0x000ee20000000800 */
[----:B0-----:R-:W-:-:S01]  /*d120*/  FADD.FTZ R72, R54, R43 ;  /* 0x0000002b36487221 */ /* 0x001fc20000010000 */
[----:B------:R-:W-:-:S06]  /*d130*/  FFMA.FTZ R68, R99, R44, -R52 ;  /* 0x0000002c63447223 */ /* 0x000fcc0000010834 */
[----:B------:R-:W0:Y:S01]  /*d140*/  MUFU.EX2 R27, R27 ;  /* 0x0000001b001b7308 */ /* 0x000e220000000800 */
[----:B-----5:R-:W-:-:S01]  /*d150*/  FADD.FTZ R74, R30, R47 ;  /* 0x0000002f1e4a7221 */ /* 0x020fc20000010000 */
[----:B------:R-:W-:-:S06]  /*d160*/  LOP3.LUT R66, R92, 0x7f, RZ, 0xc0, !PT ;  /* 0x0000007f5c427812 */ /* 0x000fcc00078ec0ff */
[----:B------:R-:W4:Y:S01]  /*d170*/  MUFU.EX2 R67, R67 ;  /* 0x0000004300437308 */ /* 0x000f220000000800 */
[----:B-1----:R-:W-:-:S01]  /*d180*/  FADD.FTZ R43, R33, R72 ;  /* 0x00000048212b7221 */ /* 0x002fc20000010000 */
[----:B------:R-:W-:-:S06]  /*d190*/  FADD.FTZ R47, R69, R74 ;  /* 0x0000004a452f7221 */ /* 0x000fcc0000010000 */
[----:B------:R-:W1:Y:S01]  /*d1a0*/  MUFU.EX2 R58, R58 ;  /* 0x0000003a003a7308 */ /* 0x000e620000000800 */
[----:B------:R-:W-:Y:S01]  /*d1b0*/  ISETP.NE.AND P1, PT, R66, RZ, PT ;  /* 0x000000ff4200720c */ /* 0x000fe20003f25270 */
[----:B---3--:R-:W-:-:S06]  /*d1c0*/  FADD.FTZ R72, R64, R43 ;  /* 0x0000002b40487221 */ /* 0x008fcc0000010000 */
[----:B------:R-:W3:Y:S01]  /*d1d0*/  MUFU.EX2 R83, R83 ;  /* 0x0000005300537308 */ /* 0x000ee20000000800 */
[----:B------:R-:W-:-:S07]  /*d1e0*/  FADD.FTZ R74, R28, R47 ;  /* 0x0000002f1c4a7221 */ /* 0x000fce0000010000 */
[----:B------:R-:W5:Y:S01]  /*d1f0*/  MUFU.EX2 R37, R37 ;  /* 0x0000002500257308 */ /* 0x000f620000000800 */
[----:B------:R-:W-:Y:S01]  /*d200*/  F2FP.SATFINITE.E4M3.F32.PACK_AB_MERGE_C R148, R12, R7, RZ ;  /* 0x000000070c94723e */ /* 0x000fe200048070ff */
[----:B0-----:R-:W-:Y:S01]  /*d210*/  FADD.FTZ R7, R27, R72 ;  /* 0x000000481b077221 */ /* 0x001fe20000010000 */
[----:B------:R-:W-:-:S05]  /*d220*/  F2FP.SATFINITE.E4M3.F32.PACK_AB_MERGE_C R150, R26, R13, RZ ;  /* 0x0000000d1a96723e */ /* 0x000fca00048070ff */
[----:B------:R-:W0:Y:S01]  /*d230*/  MUFU.EX2 R68, R68 ;  /* 0x0000004400447308 */ /* 0x000e220000000800 */
[----:B------:R-:W-:-:S01]  /*d240*/  FFMA.FTZ R35, R51, R44, -R52 ;  /* 0x0000002c33237223 */ /* 0x000fc20000010834 */
[----:B----4-:R-:W-:-:S06]  /*d250*/  FADD.FTZ R13, R67, R74 ;  /* 0x0000004a430d7221 */ /* 0x010fcc0000010000 */
[----:B------:R-:W4:Y:S01]  /*d260*/  MUFU.EX2 R32, R32 ;  /* 0x0000002000207308 */ /* 0x000f220000000800 */
[----:B------:R-:W-:-:S01]  /*d270*/  FFMA.FTZ R66, R53, R44, -R52 ;  /* 0x0000002c35427223 */ /* 0x000fc20000010834 */
[----:B------:R-:W-:Y:S01]  /*d280*/  F2FP.SATFINITE.E4M3.F32.PACK_AB_MERGE_C R136, R69, R30, RZ ;  /* 0x0000001e4588723e */ /* 0x000fe200048070ff */
[----:B-1----:R-:W-:-:S05]  /*d290*/  FADD.FTZ R26, R58, R7 ;  /* 0x000000073a1a7221 */ /* 0x002fca0000010000 */
[----:B------:R-:W1:Y:S01]  /*d2a0*/  MUFU.EX2 R29, R29 ;  /* 0x0000001d001d7308 */ /* 0x000e620000000800 */
[----:B------:R-:W-:-:S07]  /*d2b0*/  FADD.FTZ R30, R34, R13 ;  /* 0x0000000d221e7221 */ /* 0x000fce0000010000 */
[----:B------:R-:W1:Y:S01]  /*d2c0*/  MUFU.EX2 R71, R71 ;  /* 0x0000004700477308 */ /* 0x000e620000000800 */
[----:B------:R-:W-:Y:S01]  /*d2d0*/  @!P1 VIADD R0, R0, 0x19c40 ;  /* 0x00019c4000009836 */ /* 0x000fe20000000000 */
[----:B---3--:R-:W-:Y:S01]  /*d2e0*/  F2FP.SATFINITE.E4M3.F32.PACK_AB_MERGE_C R138, R83, R34, RZ ;  /* 0x00000022538a723e */ /* 0x008fe200048070ff */
[----:B-----5:R-:W-:-:S05]  /*d2f0*/  FADD.FTZ R7, R37, R26 ;  /* 0x0000001a25077221 */ /* 0x020fca0000010000 */
[----:B------:R-:W3:Y:S01]  /*d300*/  MUFU.EX2 R62, R62 ;  /* 0x0000003e003e7308 */ /* 0x000ee20000000800 */
[----:B------:R-:W-:-:S01]  /*d310*/  FFMA.FTZ R31, R55, R44, -R52 ;  /* 0x0000002c371f7223 */ /* 0x000fc20000010834 */
[----:B------:R-:W-:-:S06]  /*d320*/  FADD.FTZ R83, R83, R30 ;  /* 0x0000001e53537221 */ /* 0x000fcc0000010000 */
[----:B------:R-:W5:Y:S01]  /*d330*/  MUFU.EX2 R38, R38 ;  /* 0x0000002600267308 */ /* 0x000f620000000800 */
[----:B------:R-:W-:Y:S01]  /*d340*/  @!P1 PRMT R39, RZ, 0x654, R0 ;  /* 0x00000654ff279816 */ /* 0x000fe20000000000 */
[----:B0-----:R-:W-:-:S06]  /*d350*/  FADD.FTZ R30, R68, R7 ;  /* 0x00000007441e7221 */ /* 0x001fcc0000010000 */
[----:B------:R-:W0:Y:S01]  /*d360*/  MUFU.EX2 R95, R95 ;  /* 0x0000005f005f7308 */ /* 0x000e220000000800 */
[----:B----4-:R-:W-:-:S01]  /*d370*/  FADD.FTZ R34, R32, R83 ;  /* 0x0000005320227221 */ /* 0x010fc20000010000 */
[----:B------:R-:W-:Y:S01]  /*d380*/  FFMA.FTZ R59, R59, R44, -R52 ;  /* 0x0000002c3b3b7223 */ /* 0x000fe20000010834 */
[----:B------:R4:W-:Y:S05]  /*d390*/  @!P1 SYNCS.ARRIVE.TRANS64.RED.A1T0 RZ, [R39+URZ], RZ ;  /* 0x000000ff27ff99a7 */ /* 0x0009ea000810043f */
[----:B------:R-:W2:Y:S01]  /*d3a0*/  MUFU.EX2 R35, R35 ;  /* 0x0000002300237308 */ /* 0x000ea20000000800 */
[----:B-1----:R-:W-:-:S07]  /*d3b0*/  FADD.FTZ R7, R29, R30 ;  /* 0x0000001e1d077221 */ /* 0x002fce0000010000 */
[----:B------:R-:W1:Y:S01]  /*d3c0*/  MUFU.EX2 R66, R66 ;  /* 0x0000004200427308 */ /* 0x000e620000000800 */
[----:B----4-:R-:W-:-:S01]  /*d3d0*/  FFMA.FTZ R39, R85, R44, -R52 ;  /* 0x0000002c55277223 */ /* 0x010fc20000010834 */
[----:B------:R-:W-:-:S06]  /*d3e0*/  FADD.FTZ R13, R71, R34 ;  /* 0x00000022470d7221 */ /* 0x000fcc0000010000 */
[----:B------:R-:W4:Y:S01]  /*d3f0*/  MUFU.EX2 R36, R36 ;  /* 0x0000002400247308 */ /* 0x000f220000000800 */
[----:B------:R-:W-:Y:S01]  /*d400*/  F2FP.SATFINITE.E4M3.F32.PACK_AB_MERGE_C R148, R10, R3, R148 ;  /* 0x000000030a94723e */ /* 0x000fe20004807094 */
[----:B------:R-:W-:Y:S01]  /*d410*/  FFMA.FTZ R70, R119, R44, -R52 ;  /* 0x0000002c77467223 */ /* 0x000fe20000010834 */
[----:B------:R-:W-:-:S05]  /*d420*/  F2FP.SATFINITE.E4M3.F32.PACK_AB_MERGE_C R150, R14, R11, R150 ;  /* 0x0000000b0e96723e */ /* 0x000fca0004807096 */
[----:B------:R-:W4:Y:S01]  /*d430*/  MUFU.EX2 R31, R31 ;  /* 0x0000001f001f7308 */ /* 0x000f220000000800 */
[----:B---3--:R-:W-:-:S01]  /*d440*/  FADD.FTZ R10, R62, R7 ;  /* 0x000000073e0a7221 */ /* 0x008fc20000010000 */
[----:B-----5:R-:W-:-:S06]  /*d450*/  FADD.FTZ R14, R38, R13 ;  /* 0x0000000d260e7221 */ /* 0x020fcc0000010000 */
[----:B------:R-:W3:Y:S01]  /*d460*/  MUFU.EX2 R77, R77 ;  /* 0x0000004d004d7308 */ /* 0x000ee20000000800 */
[----:B0-----:R-:W-:Y:S01]  /*d470*/  F2FP.SATFINITE.E4M3.F32.PACK_AB_MERGE_C R140, R95, R38, RZ ;  /* 0x000000265f8c723e */ /* 0x001fe200048070ff */
[----:B--2---:R-:W-:-:S06]  /*d480*/  FADD.FTZ R3, R35, R10 ;  /* 0x0000000a23037221 */ /* 0x004fcc0000010000 */
[----:B------:R-:W-:Y:S01]  /*d490*/  MUFU.EX2 R91, R91 ;  /* 0x0000005b005b7308 */ /* 0x000fe20000000800 */
[----:B------:R-:W-:-:S01]  /*d4a0*/  FFMA.FTZ R41, R125, R44, -R52 ;  /* 0x0000002c7d297223 */ /* 0x000fc20000010834 */
[----:B------:R-:W-:-:S06]  /*d4b0*/  FADD.FTZ R95, R95, R14 ;  /* 0x0000000e5f5f7221 */ /* 0x000fcc0000010000 */
[----:B------:R-:W0:Y:S08]  /*d4c0*/  MUFU.EX2 R42, R42 ;  /* 0x0000002a002a7308 */ /* 0x000e300000000800 */
[----:B------:R-:W2:Y:S01]  /*d4d0*/  MUFU.EX2 R0, R59 ;  /* 0x0000003b00007308 */ /* 0x000ea20000000800 */
[C---:B-1----:R-:W-:Y:S01]  /*d4e0*/  F2FP.SATFINITE.E4M3.F32.PACK_AB_MERGE_C R141, R66.reuse, R35, RZ ;  /* 0x00000023428d723e */ /* 0x042fe200048070ff */
[----:B------:R-:W-:-:S06]  /*d4f0*/  FADD.FTZ R66, R66, R3 ;  /* 0x0000000342427221 */ /* 0x000fcc0000010000 */
[----:B------:R-:W1:Y:S01]  /*d500*/  MUFU.EX2 R39, R39 ;  /* 0x0000002700277308 */ /* 0x000e620000000800 */
[----:B----4-:R-:W-:-:S01]  /*d510*/  FADD.FTZ R10, R36, R95 ;  /* 0x0000005f240a7221 */ /* 0x010fc20000010000 */
[----:B------:R-:W-:-:S06]  /*d520*/  FFMA.FTZ R129, R129, R44, -R52 ;  /* 0x0000002c81817223 */ /* 0x000fcc0000010834 */
[----:B------:R-:W4:Y:S01]  /*d530*/  MUFU.EX2 R70, R70 ;  /* 0x0000004600467308 */ /* 0x000f220000000800 */
[----:B------:R-:W-:-:S01]  /*d540*/  FADD.FTZ R3, R31, R66 ;  /* 0x000000421f037221 */ /* 0x000fc20000010000 */
[----:B------:R-:W-:Y:S01]  /*d550*/  FFMA.FTZ R73, R73, R44, -R52 ;  /* 0x0000002c49497223 */ /* 0x000fe20000010834 */
[----:B---3--:R-:W-:-:S05]  /*d560*/  FADD.FTZ R10, R77, R10 ;  /* 0x0000000a4d0a7221 */ /* 0x008fca0000010000 */
[----:B------:R-:W-:Y:S08]  /*d570*/  MUFU.EX2 R40, R40 ;  /* 0x0000002800287308 */ /* 0x000ff00000000800 */
[----:B------:R-:W-:Y:S08]  /*d580*/  MUFU.EX2 R46, R46 ;  /* 0x0000002e002e7308 */ /* 0x000ff00000000800 */
[----:B------:R-:W3:Y:S01]  /*d590*/  MUFU.EX2 R97, R97 ;  /* 0x0000006100617308 */ /* 0x000ee20000000800 */
[----:B0-----:R-:W-:Y:S01]  /*d5a0*/  F2FP.SATFINITE.E4M3.F32.PACK_AB_MERGE_C R142, R42, R91, RZ ;  /* 0x0000005b2a8e723e */ /* 0x001fe200048070ff */
[----:B--2---:R-:W-:-:S06]  /*d5b0*/  FADD.FTZ R14, R0, R3 ;  /* 0x00000003000e7221 */ /* 0x004fcc0000010000 */
[----:B------:R-:W0:Y:S01]  /*d5c0*/  MUFU.EX2 R41, R41 ;  /* 0x0000002900297308 */ /* 0x000e220000000800 */
[----:B------:R-:W-:-:S01]  /*d5d0*/  FADD.FTZ R91, R91, R10 ;  /* 0x0000000a5b5b7221 */ /* 0x000fc20000010000 */
[----:B------:R-:W-:-:S06]  /*d5e0*/  FFMA.FTZ R79, R79, R44, -R52 ;  /* 0x0000002c4f4f7223 */ /* 0x000fcc0000010834 */
[----:B------:R-:W2:Y:S01]  /*d5f0*/  MUFU.EX2 R81, R81 ;  /* 0x0000005100517308 */ /* 0x000ea20000000800 */
[----:B------:R-:W-:Y:S01]  /*d600*/  F2FP.SATFINITE.E4M3.F32.PACK_AB_MERGE_C R56, R57, R56, RZ ;  /* 0x000000383938723e */ /* 0x000fe200048070ff */
[----:B-1----:R-:W-:-:S06]  /*d610*/  FADD.FTZ R3, R39, R14 ;  /* 0x0000000e27037221 */ /* 0x002fcc0000010000 */
[----:B------:R-:W1:Y:S01]  /*d620*/  MUFU.EX2 R12, R129 ;  /* 0x00000081000c7308 */ /* 0x000e620000000800 */
[----:B------:R-:W-:-:S01]  /*d630*/  FFMA.FTZ R75, R75, R44, -R52 ;  /* 0x0000002c4b4b7223 */ /* 0x000fc20000010834 */
[----:B------:R-:W-:Y:S01]  /*d640*/  FADD.FTZ R91, R42, R91 ;  /* 0x0000005b2a5b7221 */ /* 0x000fe20000010000 */
[----:B----4-:R-:W-:-:S05]  /*d650*/  F2FP.SATFINITE.E4M3.F32.PACK_AB_MERGE_C R143, R70, R39, RZ ;  /* 0x00000027468f723e */ /* 0x010fca00048070ff */
[----:B------:R-:W4:Y:S01]  /*d660*/  MUFU.EX2 R73, R73 ;  /* 0x0000004900497308 */ /* 0x000f220000000800 */
[----:B------:R-:W-:Y:S01]  /*d670*/  F2FP.SATFINITE.E4M3.F32.PACK_AB_MERGE_C R149, R6, R149, R56 ;  /* 0x000000950695723e */ /* 0x000fe20004807038 */
[----:B------:R-:W-:Y:S01]  /*d680*/  FADD.FTZ R70, R70, R3 ;  /* 0x0000000346467221 */ /* 0x000fe20000010000 */
[----:B---3--:R-:W-:Y:S01]  /*d690*/  F2FP.SATFINITE.E4M3.F32.PACK_AB_MERGE_C R144, R97, R46, RZ ;  /* 0x0000002e6190723e */ /* 0x008fe200048070ff */
[----:B------:R-:W-:-:S04]  /*d6a0*/  FADD.FTZ R6, R40, R91 ;  /* 0x0000005b28067221 */ /* 0x000fc80000010000 */
[----:B------:R-:W3:Y:S01]  /*d6b0*/  MUFU.EX2 R26, R79 ;  /* 0x0000004f001a7308 */ /* 0x000ee20000000800 */
[----:B------:R-:W-:-:S01]  /*d6c0*/  FFMA.FTZ R87, R87, R44, -R52 ;  /* 0x0000002c57577223 */ /* 0x000fc20000010834 */
[----:B------:R-:W-:Y:S01]  /*d6d0*/  F2FP.SATFINITE.E4M3.F32.PACK_AB_MERGE_C R151, R61, R60, RZ ;  /* 0x0000003c3d97723e */ /* 0x000fe200048070ff */
[----:B------:R-:W-:-:S01]  /*d6e0*/  FFMA.FTZ R89, R89, R44, -R52 ;  /* 0x0000002c59597223 */ /* 0x000fc20000010834 */
[----:B0-----:R-:W-:-:S04]  /*d6f0*/  FADD.FTZ R3, R41, R70 ;  /* 0x0000004629037221 */ /* 0x001fc80000010000 */
[----:B------:R-:W-:Y:S01]  /*d700*/  MUFU.EX2 R50, R50 ;  /* 0x0000003200327308 */ /* 0x000fe20000000800 */
[----:B------:R-:W-:-:S01]  /*d710*/  FFMA.FTZ R52, R93, R44, -R52 ;  /* 0x0000002c5d347223 */ /* 0x000fc20000010834 */
[C---:B--2---:R-:W-:Y:S01]  /*d720*/  F2FP.SATFINITE.E4M3.F32.PACK_AB_MERGE_C R144, R81.reuse, R40, R144 ;  /* 0x000000285190723e */ /* 0x044fe20004807090 */
[----:B------:R-:W-:-:S05]  /*d730*/  FADD.FTZ R81, R81, R6 ;  /* 0x0000000651517221 */ /* 0x000fca0000010000 */
[----:B------:R-:W0:Y:S01]  /*d740*/  MUFU.EX2 R103, R103 ;  /* 0x0000006700677308 */ /* 0x000e220000000800 */
[----:B------:R-:W-:Y:S01]  /*d750*/  F2FP.SATFINITE.E4M3.F32.PACK_AB_MERGE_C R151, R9, R8, R151 ;  /* 0x000000080997723e */ /* 0x000fe20004807097 */
[----:B-1----:R-:W-:-:S06]  /*d760*/  FADD.FTZ R8, R12, R3 ;  /* 0x000000030c087221 */ /* 0x002fcc0000010000 */
[----:B------:R-:W1:Y:S08]  /*d770*/  MUFU.EX2 R48, R48 ;  /* 0x0000003000307308 */ /* 0x000e700000000800 */
[----:B------:R-:W2:Y:S01]  /*d780*/  MUFU.EX2 R75, R75 ;  /* 0x0000004b004b7308 */ /* 0x000ea20000000800 */
[----:B------:R-:W-:-:S07]  /*d790*/  FADD.FTZ R46, R46, R81 ;  /* 0x000000512e2e7221 */ /* 0x000fce0000010000 */
[----:B------:R-:W5:Y:S01]  /*d7a0*/  MUFU.EX2 R101, R131 ;  /* 0x0000008300657308 */ /* 0x000f620000000800 */
[----:B----4-:R-:W-:-:S07]  /*d7b0*/  FADD.FTZ R3, R73, R8 ;  /* 0x0000000849037221 */ /* 0x010fce0000010000 */
[----:B------:R-:W4:Y:S01]  /*d7c0*/  MUFU.EX2 R6, R87 ;  /* 0x0000005700067308 */ /* 0x000f220000000800 */
[----:B------:R-:W-:Y:S02]  /*d7d0*/  VIADD R10, R88, 0xfffffffe ;  /* 0xfffffffe580a7836 */ /* 0x000fe40000000000 */
[----:B------:R-:W-:Y:S01]  /*d7e0*/  FADD.FTZ R97, R97, R46 ;  /* 0x0000002e61617221 */ /* 0x000fe20000010000 */
[----:B---3--:R-:W-:-:S04]  /*d7f0*/  F2FP.SATFINITE.E4M3.F32.PACK_AB_MERGE_C R145, R26, R73, RZ ;  /* 0x000000491a91723e */ /* 0x008fc800048070ff */
[----:B------:R-:W3:Y:S01]  /*d800*/  MUFU.EX2 R89, R89 ;  /* 0x0000005900597308 */ /* 0x000ee20000000800 */
[----:B------:R-:W-:-:S07]  /*d810*/  FADD.FTZ R26, R26, R3 ;  /* 0x000000031a1a7221 */ /* 0x000fce0000010000 */
[----:B------:R-:W3:Y:S01]  /*d820*/  MUFU.EX2 R52, R52 ;  /* 0x0000003400347308 */ /* 0x000ee20000000800 */
[----:B0-----:R-:W-:Y:S02]  /*d830*/  F2FP.SATFINITE.E4M3.F32.PACK_AB_MERGE_C R146, R103, R50, RZ ;  /* 0x000000326792723e */ /* 0x001fe400048070ff */
[----:B------:R-:W-:Y:S01]  /*d840*/  F2FP.SATFINITE.E4M3.F32.PACK_AB_MERGE_C R143, R0, R31, R143 ;  /* 0x0000001f008f723e */ /* 0x000fe2000480708f */
[----:B-1----:R-:W-:-:S01]  /*d850*/  FADD.FTZ R0, R48, R97 ;  /* 0x0000006130007221 */ /* 0x002fc20000010000 */
[----:B------:R-:W-:Y:S01]  /*d860*/  ISETP.GE.AND P1, PT, R10, R49, PT ;  /* 0x000000310a00720c */ /* 0x000fe20003f26270 */
[----:B--2---:R-:W-:-:S01]  /*d870*/  FADD.FTZ R3, R75, R26 ;  /* 0x0000001a4b037221 */ /* 0x004fc20000010000 */
[C---:B-----5:R-:W-:Y:S01]  /*d880*/  F2FP.SATFINITE.E4M3.F32.PACK_AB_MERGE_C R146, R101.reuse, R48, R146 ;  /* 0x000000306592723e */ /* 0x060fe20004807092 */
[----:B------:R-:W-:-:S02]  /*d890*/  FADD.FTZ R101, R101, R0 ;  /* 0x0000000065657221 */ /* 0x000fc40000010000 */
[----:B----4-:R-:W-:Y:S01]  /*d8a0*/  FADD.FTZ R0, R6, R3 ;  /* 0x0000000306007221 */ /* 0x010fe20000010000 */
[----:B------:R-:W-:Y:S01]  /*d8b0*/  F2FP.SATFINITE.E4M3.F32.PACK_AB_MERGE_C R137, R64, R33, RZ ;  /* 0x000000214089723e */ /* 0x000fe200048070ff */
[----:B------:R-:W-:-:S02]  /*d8c0*/  FADD.FTZ R50, R50, R101 ;  /* 0x0000006532327221 */ /* 0x000fc40000010000 */
[----:B---3--:R-:W-:-:S01]  /*d8d0*/  FADD.FTZ R3, R89, R0 ;  /* 0x0000000059037221 */ /* 0x008fc20000010000 */
[----:B------:R-:W-:Y:S02]  /*d8e0*/  F2FP.SATFINITE.E4M3.F32.PACK_AB_MERGE_C R139, R68, R37, RZ ;  /* 0x00000025448b723e */ /* 0x000fe400048070ff */
[----:B------:R-:W-:Y:S01]  /*d8f0*/  F2FP.SATFINITE.E4M3.F32.PACK_AB_MERGE_C R147, R52, R89, RZ ;  /* 0x000000593493723e */ /* 0x000fe200048070ff */
[----:B------:R-:W-:Y:S01]  /*d900*/  IMAD.MOV.U32 R89, RZ, RZ, RZ ;  /* 0x000000ffff597224 */ /* 0x000fe200078e00ff */
[----:B------:R-:W-:Y:S01]  /*d910*/  BSSY B0, `(.L_x_404) ;  /* 0x00002b7000007945 */ /* 0x000fe20003800000 */
[----:B------:R-:W-:Y:S01]  /*d920*/  ISETP.NE.AND P0, PT, R90, RZ, PT ;  /* 0x000000ff5a00720c */ /* 0x000fe20003f05270 */
[----:B------:R-:W-:Y:S01]  /*d930*/  FADD.FTZ R0, R103, R50 ;  /* 0x0000003267007221 */ /* 0x000fe20000010000 */
[----:B------:R-:W-:Y:S01]  /*d940*/  F2FP.SATFINITE.E4M3.F32.PACK_AB_MERGE_C R136, R63, R24, R136 ;  /* 0x000000183f88723e */ /* 0x000fe20004807088 */
[----:B------:R-:W-:Y:S01]  /*d950*/  FADD.FTZ R3, R52, R3 ;  /* 0x0000000334037221 */ /* 0x000fe20000010000 */
[----:B------:R-:W-:Y:S01]  /*d960*/  F2FP.SATFINITE.E4M3.F32.PACK_AB_MERGE_C R138, R67, R28, R138 ;  /* 0x0000001c438a723e */ /* 0x000fe2000480708a */
[--C-:B------:R-:W-:Y:S01]  /*d970*/  IMAD.MOV.U32 R88, RZ, RZ, R89.reuse ;  /* 0x000000ffff587224 */ /* 0x100fe200078e0059 */
[----:B------:R-:W-:Y:S01]  /*d980*/  F2FP.SATFINITE.E4M3.F32.PACK_AB_MERGE_C R140, R71, R32, R140 ;  /* 0x00000020478c723e */ /* 0x000fe2000480708c */
[--C-:B------:R-:W-:Y:S01]  /*d990*/  IMAD.MOV.U32 R91, RZ, RZ, R89.reuse ;  /* 0x000000ffff5b7224 */ /* 0x100fe200078e0059 */
[----:B------:R-:W-:Y:S01]  /*d9a0*/  F2FP.SATFINITE.E4M3.F32.PACK_AB_MERGE_C R142, R77, R36, R142 ;  /* 0x000000244d8e723e */ /* 0x000fe2000480708e */
[----:B------:R-:W-:Y:S01]  /*d9b0*/  IMAD.MOV.U32 R90, RZ, RZ, R89 ;  /* 0x000000ffff5a7224 */ /* 0x000fe200078e0059 */
        /* <DEDUP_REMOVED lines=9> */
[--C-:B------:R-:W-:Y:S01]  /*da50*/  IMAD.MOV.U32 R97, RZ, RZ, R89.reuse ;  /* 0x000000ffff617224 */ /* 0x100fe200078e0059 */
[-C--:B------:R-:W-:Y:S01]  /*da60*/  MOV R101, R89.reuse ;  /* 0x0000005900657202 */ /* 0x080fe20000000f00 */
[--C-:B------:R-:W-:Y:S01]  /*da70*/  IMAD.MOV.U32 R96, RZ, RZ, R89.reuse ;  /* 0x000000ffff607224 */ /* 0x100fe200078e0059 */
[----:B------:R-:W-:Y:S01]  /*da80*/  MOV R121, R89 ;  /* 0x0000005900797202 */ /* 0x000fe20000000f00 */
        /* <DEDUP_REMOVED lines=36> */
[----:B------:R-:W-:Y:S06]  /*dcd0*/  @!P1 BRA `(.L_x_405) ;  /* 0x0000002400e89947 */ /* 0x000fec0003800000 */
[----:B------:R-:W-:Y:S01]  /*dce0*/  IMAD.MOV.U32 R11, RZ, RZ, R76 ;  /* 0x000000ffff0b7224 */ /* 0x000fe200078e004c */
[----:B------:R-:W-:Y:S01]  /*dcf0*/  CS2R R134, SRZ ;  /* 0x0000000000867805 */ /* 0x000fe2000001ff00 */
[----:B------:R-:W-:Y:S01]  /*dd00*/  IMAD.MOV.U32 R12, RZ, RZ, R45 ;  /* 0x000000ffff0c7224 */ /* 0x000fe200078e002d */
[----:B------:R-:W-:Y:S01]  /*dd10*/  CS2R R132, SRZ ;  /* 0x0000000000847805 */ /* 0x000fe2000001ff00 */
[----:B------:R-:W-:Y:S01]  /*dd20*/  IMAD.MOV.U32 R7, RZ, RZ, R156 ;  /* 0x000000ffff077224 */ /* 0x000fe200078e009c */
[----:B------:R-:W-:Y:S01]  /*dd30*/  CS2R R130, SRZ ;  /* 0x0000000000827805 */ /* 0x000fe2000001ff00 */
[----:B------:R-:W-:Y:S01]  /*dd40*/  IMAD.MOV.U32 R6, RZ, RZ, R154 ;  /* 0x000000ffff067224 */ /* 0x000fe200078e009a */
        /* <DEDUP_REMOVED lines=20> */
[----:B------:R-:W-:-:S07]  /*de90*/  CS2R R88, SRZ ;  /* 0x0000000000587805 */ /* 0x000fce000001ff00 */
.L_x_417:
[----:B------:R-:W-:-:S04]  /*dea0*/  ISETP.NE.AND P1, PT, R6, 0x1, PT ;  /* 0x000000010600780c */ /* 0x000fc80003f25270 */
[----:B------:R-:W-:-:S04]  /*deb0*/  SEL R156, RZ, 0x1, P1 ;  /* 0x00000001ff9c7807 */ /* 0x000fc80000800000 */
[----:B------:R-:W-:Y:S01]  /*dec0*/  LOP3.LUT R156, R7, R156, RZ, 0x3c, !PT ;  /* 0x0000009c079c7212 */ /* 0x000fe200078e3cff */
[----:B------:R-:W-:Y:S06]  /*ded0*/  @!P0 BRA `(.L_x_406) ;  /* 0x0000000000048947 */ /* 0x000fec0003800000 */
[----:B------:R-:W-:Y:S01]  /*dee0*/  BPT.TRAP 0x1 ;  /* 0x000000040000795c */ /* 0x000fe20000300000 */
.L_x_406:
[----:B------:R-:W-:Y:S02]  /*def0*/  IADD3 R154, R6, 0x1, RZ ;  /* 0x00000001069a7810 */ /* 0x000fe40007ffe0ff */
[----:B------:R-:W-:Y:S02]  /*df00*/  SHF.L.U32 R8, R156, 0x1f, RZ ;  /* 0x0000001f9c087819 */ /* 0x000fe400000006ff */
[----:B------:R-:W-:-:S04]  /*df10*/  ISETP.NE.AND P1, PT, R154, 0x2, PT ;  /* 0x000000029a00780c */ /* 0x000fc80003f25270 */
[----:B------:R-:W-:-:S05]  /*df20*/  SEL R154, R154, RZ, P1 ;  /* 0x000000ff9a9a7207 */ /* 0x000fca0000800000 */
[----:B------:R-:W-:-:S04]  /*df30*/  IMAD R13, R154, 0x8, R16 ;  /* 0x000000089a0d7824 */ /* 0x000fc800078e0210 */
[----:B------:R0:W1:Y:S01]  /*df40*/  SYNCS.PHASECHK.TRANS64.TRYWAIT P1, [R13+URZ+0x19c30], R8 ;  /* 0x019c30080d0075a7 */ /* 0x000062000802017f */
[----:B------:R-:W-:Y:S05]  /*df50*/  @!P0 BRA `(.L_x_407) ;  /* 0x0000000000048947 */ /* 0x000fea0003800000 */
[----:B------:R-:W-:Y:S01]  /*df60*/  BPT.TRAP 0x1 ;  /* 0x000000040000795c */ /* 0x000fe20000300000 */
.L_x_407:
[----:B------:R-:W-:Y:S01]  /*df70*/  BSSY B1, `(.L_x_408) ;  /* 0x0000006000017945 */ /* 0x000fe20003800000 */
[----:B------:R-:W-:Y:S02]  /*df80*/  IMAD R24, R154, 0x300, R15 ;  /* 0x000003009a187824 */ /* 0x000fe400078e020f */
[----:B------:R-:W-:Y:S01]  /*df90*/  IMAD.MOV.U32 R25, RZ, RZ, -0x3ffffff0 ;  /* 0xc0000010ff197424 */ /* 0x000fe200078e00ff */
[----:B-1----:R-:W-:Y:S06]  /*dfa0*/  @P1 BRA `(.L_x_409) ;  /* 0x0000000000081947 */ /* 0x002fec0003800000 */
[----:B------:R-:W1:Y:S02]  /*dfb0*/  SYNCS.PHASECHK.TRANS64.TRYWAIT P1, [R13+URZ+0x19c30], R8 ;  /* 0x019c30080d0075a7 */ /* 0x000e64000802017f */
[----:B-1----:R-:W-:Y:S05]  /*dfc0*/  @!P1 BRA `(.L_x_410) ;  /* 0x000000d800049947 */ /* 0x002fea0003800000 */
.L_x_409:
[----:B------:R-:W-:Y:S05]  /*dfd0*/  BSYNC B1 ;  /* 0x0000000000017941 */ /* 0x000fea0003800000 */
.L_x_408:
[C---:B01----:R-:W-:Y:S01]  /*dfe0*/  VIADD R8, R24.reuse, 0x100 ;  /* 0x0000010018087836 */ /* 0x043fe20000000000 */
[C---:B------:R-:W-:Y:S01]  /*dff0*/  R2UR UR6, R24.reuse ;  /* 0x00000000180672ca */ /* 0x040fe200000e0000 */
[----:B------:R-:W-:Y:S01]  /*e000*/  IMAD.MOV.U32 R9, RZ, RZ, -0x3ffffff0 ;  /* 0xc0000010ff097424 */ /* 0x000fe200078e00ff */
[----:B------:R-:W-:Y:S01]  /*e010*/  R2UR UR7, R25 ;  /* 0x00000000190772ca */ /* 0x000fe200000e0000 */
[----:B------:R-:W-:Y:S01]  /*e020*/  VIADD R24, R24, 0x200 ;  /* 0x0000020018187836 */ /* 0x000fe20000000000 */
[----:B------:R-:W-:Y:S02]  /*e030*/  R2UR UR10, R8 ;  /* 0x00000000080a72ca */ /* 0x000fe400000e0000 */
[----:B------:R-:W-:Y:S02]  /*e040*/  R2UR UR11, R9 ;  /* 0x00000000090b72ca */ /* 0x000fe400000e0000 */
[----:B------:R-:W2:Y:S01]  /*e050*/  LDL.64 R8, [R1] ;  /* 0x0000000001087983 */ /* 0x000ea20000100a00 */
[----:B------:R-:W-:Y:S01]  /*e060*/  R2UR UR4, R4 ;  /* 0x00000000040472ca */ /* 0x000fe200000e0000 */
[----:B------:R-:W-:Y:S01]  /*e070*/  IMAD.MOV.U32 R25, RZ, RZ, -0x3ffffff0 ;  /* 0xc0000010ff197424 */ /* 0x000fe200078e00ff */
[----:B------:R-:W-:-:S02]  /*e080*/  R2UR UR5, R5 ;  /* 0x00000000050572ca */ /* 0x000fc400000e0000 */
[----:B------:R-:W-:Y:S02]  /*e090*/  R2UR UR14, R24 ;  /* 0x00000000180e72ca */ /* 0x000fe400000e0000 */
[----:B------:R-:W-:Y:S02]  /*e0a0*/  R2UR UR15, R25 ;  /* 0x00000000190f72ca */ /* 0x000fe400000e0000 */
[----:B------:R-:W-:-:S07]  /*e0b0*/  WARPGROUP.ARRIVE ;  /* 0x00000000000079c5 */ /* 0x000fce0000000000 */
[----:B------:R-:W-:Y:S01]  /*e0c0*/  QGMMA.64x128x32.F32.E4M3.E4M3 R24, gdesc[UR4], RZ, !UPT, gsb0 ;  /* 0x01e00000041879f3 */ /* 0x000fe2000c0008ff */
[----:B------:R-:W-:Y:S02]  /*e0d0*/  R2UR UR12, R20 ;  /* 0x00000000140c72ca */ /* 0x000fe400000e0000 */
[----:B------:R-:W-:Y:S01]  /*e0e0*/  R2UR UR13, R21 ;  /* 0x00000000150d72ca */ /* 0x000fe200000e0000 */
[----:B------:R-:W-:Y:S02]  /*e0f0*/  WARPGROUP.DEPBAR.LE gsb0, 0x0 ;  /* 0x00008000000079c5 */ /* 0x000fe40000010000 */
[----:B------:R-:W-:Y:S01]  /*e100*/  WARPGROUP.ARRIVE ;  /* 0x00000000000079c5 */ /* 0x000fe20000000000 */
[----:B--2---:R-:W-:Y:S02]  /*e110*/  R2UR UR8, R8 ;  /* 0x00000000080872ca */ /* 0x004fe400000e0000 */
[----:B------:R-:W-:-:S13]  /*e120*/  R2UR UR9, R9 ;  /* 0x00000000090972ca */ /* 0x000fda00000e0000 */
[----:B------:R-:W-:Y:S03]  /*e130*/  QGMMA.64x128x32.F32.E4M3.E4M3 R24, gdesc[UR8], R24, gsb0 ;  /* 0x01e00000081879f3 */ /* 0x000fe60008000818 */
[----:B------:R-:W-:Y:S02]  /*e140*/  WARPGROUP.DEPBAR.LE gsb0, 0x0 ;  /* 0x00008000000079c5 */ /* 0x000fe40000010000 */
[----:B------:R-:W-:-:S07]  /*e150*/  WARPGROUP.ARRIVE ;  /* 0x00000000000079c5 */ /* 0x000fce0000000000 */
[----:B------:R-:W-:Y:S03]  /*e160*/  QGMMA.64x128x32.F32.E4M3.E4M3 R24, gdesc[UR12], R24, gsb0 ;  /* 0x01e000000c1879f3 */ /* 0x000fe60008000818 */
[----:B------:R-:W-:Y:S02]  /*e170*/  WARPGROUP.DEPBAR.LE gsb0, 0x0 ;  /* 0x00008000000079c5 */ /* 0x000fe40000010000 */
[----:B------:R-:W-:Y:S05]  /*e180*/  @!P0 BRA `(.L_x_411) ;  /* 0x0000000000048947 */ /* 0x000fea0003800000 */
[----:B------:R-:W-:Y:S01]  /*e190*/  BPT.TRAP 0x1 ;  /* 0x000000040000795c */ /* 0x000fe20000300000 */
.L_x_411:
[----:B------:R-:W-:Y:S01]  /*e1a0*/  SHF.L.U32 R7, R7, 0x1f, RZ ;  /* 0x0000001f07077819 */ /* 0x000fe200000006ff */
[----:B------:R-:W-:-:S04]  /*e1b0*/  IMAD R14, R6, 0x8, R16 ;  /* 0x00000008060e7824 */ /* 0x000fc800078e0210 */
[----:B------:R0:W1:Y:S01]  /*e1c0*/  SYNCS.PHASECHK.TRANS64.TRYWAIT P1, [R14+URZ+0x19c50], R7 ;  /* 0x019c50070e0075a7 */ /* 0x000062000802017f */
[----:B------:R-:W-:Y:S05]  /*e1d0*/  @!P0 BRA `(.L_x_412) ;  /* 0x0000000000048947 */ /* 0x000fea0003800000 */
[----:B------:R-:W-:Y:S01]  /*e1e0*/  BPT.TRAP 0x1 ;  /* 0x000000040000795c */ /* 0x000fe20000300000 */
.L_x_412:
[----:B------:R-:W-:Y:S04]  /*e1f0*/  BSSY B1, `(.L_x_413) ;  /* 0x0000004000017945 */ /* 0x000fe80003800000 */
[----:B-1----:R-:W-:Y:S05]  /*e200*/  @P1 BRA `(.L_x_414) ;  /* 0x0000000000081947 */ /* 0x002fea0003800000 */
[----:B------:R-:W1:Y:S02]  /*e210*/  SYNCS.PHASECHK.TRANS64.TRYWAIT P1, [R14+URZ+0x19c50], R7 ;  /* 0x019c50070e0075a7 */ /* 0x000e64000802017f */
[----:B-1----:R-:W-:Y:S05]  /*e220*/  @!P1 BRA `(.L_x_415) ;  /* 0x000000d400809947 */ /* 0x002fea0003800000 */
.L_x_414:
[----:B------:R-:W-:Y:S05]  /*e230*/  BSYNC B1 ;  /* 0x0000000000017941 */ /* 0x000fea0003800000 */
.L_x_413:
[----:B01----:R-:W-:Y:S01]  /*e240*/  VIADD R7, R16, 0x3000 ;  /* 0x0000300010077836 */ /* 0x003fe20000000000 */
[----:B------:R-:W-:Y:S01]  /*e250*/  WARPGROUP.ARRIVE ;  /* 0x00000000000079c5 */ /* 0x000fe20000000000 */
[----:B------:R-:W-:Y:S02]  /*e260*/  IMAD.MOV.U32 R9, RZ, RZ, 0x40000040 ;  /* 0x40000040ff097424 */ /* 0x000fe400078e00ff */
[C---:B------:R-:W-:Y:S01]  /*e270*/  FMUL.FTZ R77, R2.reuse, R77 ;  /* 0x0000004d024d7220 */ /* 0x040fe20000410000 */
[C---:B------:R-:W-:Y:S01]  /*e280*/  FMUL.FTZ R78, R2.reuse, R78 ;  /* 0x0000004e024e7220 */ /* 0x040fe20000410000 */
[----:B------:R-:W-:Y:S01]  /*e290*/  SHF.R.U32.HI R7, RZ, 0x4, R7 ;  /* 0x00000004ff077819 */ /* 0x000fe20000011607 */
[C---:B------:R-:W-:Y:S01]  /*e2a0*/  FMUL.FTZ R79, R2.reuse, R79 ;  /* 0x0000004f024f7220 */ /* 0x040fe20000410000 */
[C---:B------:R-:W-:Y:S01]  /*e2b0*/  FMUL.FTZ R80, R2.reuse, R80 ;  /* 0x0000005002507220 */ /* 0x040fe20000410000 */
[C---:B------:R-:W-:Y:S01]  /*e2c0*/  FMUL.FTZ R81, R2.reuse, R81 ;  /* 0x0000005102517220 */ /* 0x040fe20000410000 */
[----:B------:R-:W-:Y:S01]  /*e2d0*/  LOP3.LUT R7, R7, 0x3fff, RZ, 0xc0, !PT ;  /* 0x00003fff07077812 */ /* 0x000fe200078ec0ff */
[----:B------:R-:W-:Y:S01]  /*e2e0*/  MUFU.TANH R77, R77 ;  /* 0x0000004d004d7308 */ /* 0x000fe20000002400 */
[C---:B------:R-:W-:Y:S01]  /*e2f0*/  FMUL.FTZ R82, R2.reuse, R82 ;  /* 0x0000005202527220 */ /* 0x040fe20000410000 */
[C---:B------:R-:W-:Y:S01]  /*e300*/  FMUL.FTZ R83, R2.reuse, R83 ;  /* 0x0000005302537220 */ /* 0x040fe20000410000 */
[----:B------:R-:W-:Y:S01]  /*e310*/  LOP3.LUT R7, R7, 0x10000, RZ, 0xfc, !PT ;  /* 0x0001000007077812 */ /* 0x000fe200078efcff */
[C---:B------:R-:W-:Y:S01]  /*e320*/  FMUL.FTZ R84, R2.reuse, R84 ;  /* 0x0000005402547220 */ /* 0x040fe20000410000 */
[C---:B------:R-:W-:Y:S01]  /*e330*/  FMUL.FTZ R85, R2.reuse, R85 ;  /* 0x0000005502557220 */ /* 0x040fe20000410000 */
[C---:B------:R-:W-:Y:S01]  /*e340*/  FMUL.FTZ R86, R2.reuse, R86 ;  /* 0x0000005602567220 */ /* 0x040fe20000410000 */
[----:B------:R-:W-:Y:S01]  /*e350*/  FMUL.FTZ R87, R2, R87 ;  /* 0x0000005702577220 */ /* 0x000fe20000410000 */
[----:B------:R-:W-:Y:S01]  /*e360*/  IMAD R6, R6, 0x300, R7 ;  /* 0x0000030006067824 */ /* 0x000fe200078e0207 */
[----:B------:R-:W-:Y:S01]  /*e370*/  MUFU.TANH R78, R78 ;  /* 0x0000004e004e7308 */ /* 0x000fe20000002400 */
[----:B------:R-:W-:Y:S01]  /*e380*/  IMAD.MOV.U32 R7, RZ, RZ, 0x40000040 ;  /* 0x40000040ff077424 */ /* 0x000fe200078e00ff */
[----:B------:R-:W-:Y:S01]  /*e390*/  ULDC UR4, c[0x0][0x988] ;  /* 0x0002620000047ab9 */ /* 0x000fe20000000800 */
[C---:B------:R-:W-:Y:S01]  /*e3a0*/  VIADD R8, R6.reuse, 0x2 ;  /* 0x0000000206087836 */ /* 0x040fe20000000000 */
[----:B------:R-:W-:-:S02]  /*e3b0*/  R2UR UR6, R6 ;  /* 0x00000000060672ca */ /* 0x000fc400000e0000 */
[----:B------:R-:W-:Y:S01]  /*e3c0*/  R2UR UR7, R7 ;  /* 0x00000000070772ca */ /* 0x000fe200000e0000 */
[C---:B------:R-:W-:Y:S01]  /*e3d0*/  FMUL.FTZ R7, R2.reuse, R24 ;  /* 0x0000001802077220 */ /* 0x040fe20000410000 */
[C---:B------:R-:W-:Y:S01]  /*e3e0*/  FMUL.FTZ R24, R2.reuse, R27 ;  /* 0x0000001b02187220 */ /* 0x040fe20000410000 */
[C---:B------:R-:W-:Y:S01]  /*e3f0*/  FMUL.FTZ R27, R2.reuse, R30 ;  /* 0x0000001e021b7220 */ /* 0x040fe20000410000 */
[C---:B------:R-:W-:Y:S01]  /*e400*/  FMUL.FTZ R30, R2.reuse, R33 ;  /* 0x00000021021e7220 */ /* 0x040fe20000410000 */
[C---:B------:R-:W-:Y:S01]  /*e410*/  FMUL.FTZ R33, R2.reuse, R36 ;  /* 0x0000002402217220 */ /* 0x040fe20000410000 */
[C---:B------:R-:W-:Y:S01]  /*e420*/  FMUL.FTZ R36, R2.reuse, R39 ;  /* 0x0000002702247220 */ /* 0x040fe20000410000 */
[----:B------:R-:W0:Y:S01]  /*e430*/  MUFU.TANH R7, R7 ;  /* 0x0000000700077308 */ /* 0x000e220000002400 */
[C---:B------:R-:W-:Y:S01]  /*e440*/  FMUL.FTZ R39, R2.reuse, R42 ;  /* 0x0000002a02277220 */ /* 0x040fe20000410000 */
[----:B------:R-:W-:-:S04]  /*e450*/  FMUL.FTZ R42, R2, R45 ;  /* 0x0000002d022a7220 */ /* 0x000fc80000410000 */
[----:B------:R-:W-:Y:S01]  /*e460*/  QGMMA.64x96x32.F32.E4M3.E4M3 R88, R148, gdesc[UR4], R88, gsb0 ;  /* 0x0160000494587df3 */ /* 0x000fe20008000858 */
[----:B------:R-:W-:Y:S01]  /*e470*/  R2UR UR6, R8 ;  /* 0x00000000080672ca */ /* 0x000fe200000e0000 */
[----:B------:R-:W-:Y:S01]  /*e480*/  VIADD R8, R6, 0x4 ;  /* 0x0000000406087836 */ /* 0x000fe20000000000 */
[----:B------:R-:W-:Y:S01]  /*e490*/  R2UR UR7, R9 ;  /* 0x00000000090772ca */ /* 0x000fe200000e0000 */
[----:B------:R-:W-:Y:S01]  /*e4a0*/  IMAD.MOV.U32 R9, RZ, RZ, 0x40000040 ;  /* 0x40000040ff097424 */ /* 0x000fe200078e00ff */
[----:B------:R-:W-:Y:S01]  /*e4b0*/  MUFU.TANH R24, R24 ;  /* 0x0000001800187308 */ /* 0x000fe20000002400 */
[----:B0-----:R-:W-:-:S07]  /*e4c0*/  FMNMX.FTZ R45, R7, R12, !PT ;  /* 0x0000000c072d7209 */ /* 0x001fce0007810000 */
[----:B------:R-:W-:Y:S08]  /*e4d0*/  MUFU.TANH R27, R27 ;  /* 0x0000001b001b7308 */ /* 0x000ff00000002400 */
        /* <DEDUP_REMOVED lines=11> */
[----:B------:R-:W-:Y:S01]  /*e590*/  MUFU.TANH R85, R85 ;  /* 0x0000005500557308 */ /* 0x000fe20000002400 */
[----:B------:R-:W-:-:S02]  /*e5a0*/  WARPGROUP.DEPBAR.LE gsb0, 0x0 ;  /* 0x00008000000079c5 */ /* 0x000fc40000010000 */
[----:B------:R-:W-:-:S06]  /*e5b0*/  WARPGROUP.ARRIVE ;  /* 0x00000000000079c5 */ /* 0x000fcc0000000000 */
[----:B------:R-:W0:Y:S01]  /*e5c0*/  S2R R151, SR_TID.X ;  /* 0x0000000000977919 */ /* 0x000e220000002100 */
[----:B------:R-:W-:Y:S01]  /*e5d0*/  MUFU.TANH R86, R86 ;  /* 0x0000005600567308 */ /* 0x000fe20000002400 */
[----:B------:R-:W-:Y:S01]  /*e5e0*/  QGMMA.64x96x32.F32.E4M3.E4M3 R88, R136, gdesc[UR4], R88, gsb0 ;  /* 0x0160000488587df3 */ /* 0x000fe20008000858 */
[----:B------:R-:W-:Y:S01]  /*e5f0*/  R2UR UR6, R8 ;  /* 0x00000000080672ca */ /* 0x000fe200000e0000 */
[C---:B------:R-:W-:Y:S01]  /*e600*/  FMUL.FTZ R8, R2.reuse, R25 ;  /* 0x0000001902087220 */ /* 0x040fe20000410000 */
[----:B------:R-:W-:Y:S01]  /*e610*/  R2UR UR7, R9 ;  /* 0x00000000090772ca */ /* 0x000fe200000e0000 */
[C---:B------:R-:W-:Y:S01]  /*e620*/  FMUL.FTZ R9, R2.reuse, R26 ;  /* 0x0000001a02097220 */ /* 0x040fe20000410000 */
[C---:B------:R-:W-:Y:S01]  /*e630*/  FMUL.FTZ R25, R2.reuse, R28 ;  /* 0x0000001c02197220 */ /* 0x040fe20000410000 */
[C---:B------:R-:W-:Y:S01]  /*e640*/  FMUL.FTZ R26, R2.reuse, R29 ;  /* 0x0000001d021a7220 */ /* 0x040fe20000410000 */
[C---:B------:R-:W-:Y:S01]  /*e650*/  FMUL.FTZ R28, R2.reuse, R31 ;  /* 0x0000001f021c7220 */ /* 0x040fe20000410000 */
[----:B------:R-:W1:Y:S01]  /*e660*/  MUFU.TANH R8, R8 ;  /* 0x0000000800087308 */ /* 0x000e620000002400 */
[C---:B------:R-:W-:Y:S01]  /*e670*/  FMUL.FTZ R29, R2.reuse, R32 ;  /* 0x00000020021d7220 */ /* 0x040fe20000410000 */
        /* <DEDUP_REMOVED lines=13> */
[----:B------:R-:W-:Y:S01]  /*e750*/  FMUL.FTZ R49, R2, R50 ;  /* 0x0000003202317220 */ /* 0x000fe20000410000 */
[----:B------:R-:W3:Y:S01]  /*e760*/  MUFU.TANH R25, R25 ;  /* 0x0000001900197308 */ /* 0x000ee20000002400 */
        /* <DEDUP_REMOVED lines=11> */
[----:B------:R-:W-:Y:S01]  /*e820*/  FMUL.FTZ R58, R2, R59 ;  /* 0x0000003b023a7220 */ /* 0x000fe20000410000 */
[----:B------:R-:W-:Y:S01]  /*e830*/  FMNMX.FTZ R44, R24, R44, !PT ;  /* 0x0000002c182c7209 */ /* 0x000fe20007810000 */
[C---:B------:R-:W-:Y:S01]  /*e840*/  FMUL.FTZ R59, R2.reuse, R60 ;  /* 0x0000003c023b7220 */ /* 0x040fe20000410000 */
[C---:B------:R-:W-:Y:S01]  /*e850*/  FMUL.FTZ R60, R2.reuse, R61 ;  /* 0x0000003d023c7220 */ /* 0x040fe20000410000 */
[----:B------:R-:W2:Y:S01]  /*e860*/  MUFU.TANH R28, R28 ;  /* 0x0000001c001c7308 */ /* 0x000ea20000002400 */
[----:B---3--:R-:W-:Y:S01]  /*e870*/  FMNMX.FTZ R45, R25, R45, !PT ;  /* 0x0000002d192d7209 */ /* 0x008fe20007810000 */
[C---:B------:R-:W-:Y:S01]  /*e880*/  FMUL.FTZ R61, R2.reuse, R62 ;  /* 0x0000003e023d7220 */ /* 0x040fe20000410000 */
[----:B------:R-:W-:Y:S01]  /*e890*/  FMNMX.FTZ R44, R27, R44, !PT ;  /* 0x0000002c1b2c7209 */ /* 0x000fe20007810000 */
        /* <DEDUP_REMOVED lines=11> */
[----:B------:R-:W-:Y:S01]  /*e950*/  FMUL.FTZ R71, R2, R72 ;  /* 0x0000004802477220 */ /* 0x000fe20000410000 */
[----:B------:R-:W1:Y:S01]  /*e960*/  MUFU.TANH R31, R31 ;  /* 0x0000001f001f7308 */ /* 0x000e620000002400 */
[----:B--2---:R-:W-:Y:S01]  /*e970*/  FMNMX.FTZ R44, R28, R44, !PT ;  /* 0x0000002c1c2c7209 */ /* 0x004fe20007810000 */
[C---:B------:R-:W-:Y:S01]  /*e980*/  FMUL.FTZ R72, R2.reuse, R73 ;  /* 0x0000004902487220 */ /* 0x040fe20000410000 */
[C---:B------:R-:W-:Y:S01]  /*e990*/  FMUL.FTZ R73, R2.reuse, R74 ;  /* 0x0000004a02497220 */ /* 0x040fe20000410000 */
[C---:B------:R-:W-:Y:S01]  /*e9a0*/  FMUL.FTZ R74, R2.reuse, R75 ;  /* 0x0000004b024a7220 */ /* 0x040fe20000410000 */
[----:B------:R-:W-:Y:S01]  /*e9b0*/  FMUL.FTZ R75, R2, R76 ;  /* 0x0000004c024b7220 */ /* 0x000fe20000410000 */
[----:B0-----:R-:W-:-:S02]  /*e9c0*/  LOP3.LUT R151, R151, 0x7f, RZ, 0xc0, !PT ;  /* 0x0000007f97977812 */ /* 0x001fc400078ec0ff */
[----:B------:R-:W0:Y:S01]  /*e9d0*/  MUFU.TANH R32, R32 ;  /* 0x0000002000207308 */ /* 0x000e220000002400 */
[----:B---3--:R-:W-:Y:S02]  /*e9e0*/  FMNMX.FTZ R45, R29, R45, !PT ;  /* 0x0000002d1d2d7209 */ /* 0x008fe40007810000 */
[----:B------:R-:W-:Y:S02]  /*e9f0*/  ISETP.NE.AND P1, PT, R151, RZ, PT ;  /* 0x000000ff9700720c */ /* 0x000fe40003f25270 */
[----:B------:R-:W-:-:S03]  /*ea00*/  FMNMX.FTZ R45, R30, R45, !PT ;  /* 0x0000002d1e2d7209 */ /* 0x000fc60007810000 */
[----:B------:R-:W2:Y:S01]  /*ea10*/  MUFU.TANH R34, R34 ;  /* 0x0000002200227308 */ /* 0x000ea20000002400 */
[----:B-1----:R-:W-:Y:S02]  /*ea20*/  FMNMX.FTZ R44, R31, R44, !PT ;  /* 0x0000002c1f2c7209 */ /* 0x002fe40007810000 */
[----:B------:R-:W-:-:S05]  /*ea30*/  FMNMX.FTZ R45, R33, R45, !PT ;  /* 0x0000002d212d7209 */ /* 0x000fca0007810000 */
[----:B------:R-:W1:Y:S01]  /*ea40*/  MUFU.TANH R35, R35 ;  /* 0x0000002300237308 */ /* 0x000e620000002400 */
[----:B0-----:R-:W-:Y:S01]  /*ea50*/  FMNMX.FTZ R44, R32, R44, !PT ;  /* 0x0000002c202c7209 */ /* 0x001fe20007810000 */
[----:B------:R-:W-:-:S05]  /*ea60*/  @!P1 VIADD R13, R13, 0x19c40 ;  /* 0x00019c400d0d9836 */ /* 0x000fca0000000000 */
[----:B------:R-:W-:Y:S01]  /*ea70*/  @!P1 PRMT R13, RZ, 0x654, R13 ;  /* 0x00000654ff0d9816 */ /* 0x000fe2000000000d */
[----:B------:R-:W0:Y:S01]  /*ea80*/  MUFU.TANH R37, R37 ;  /* 0x0000002500257308 */ /* 0x000e220000002400 */
[----:B--2---:R-:W-:-:S07]  /*ea90*/  FMNMX.FTZ R45, R34, R45, !PT ;  /* 0x0000002d222d7209 */ /* 0x004fce0007810000 */
[----:B------:R-:W2:Y:S01]  /*eaa0*/  MUFU.TANH R38, R38 ;  /* 0x0000002600267308 */ /* 0x000ea20000002400 */
[----:B-1----:R-:W-:-:S04]  /*eab0*/  FMNMX.FTZ R44, R35, R44, !PT ;  /* 0x0000002c232c7209 */ /* 0x002fc80007810000 */
[----:B------:R-:W-:-:S03]  /*eac0*/  FMNMX.FTZ R44, R36, R44, !PT ;  /* 0x0000002c242c7209 */ /* 0x000fc60007810000 */
[----:B------:R-:W1:Y:S01]  /*ead0*/  MUFU.TANH R40, R40 ;  /* 0x0000002800287308 */ /* 0x000e620000002400 */
[----:B0-----:R-:W-:Y:S02]  /*eae0*/  FMNMX.FTZ R45, R37, R45, !PT ;  /* 0x0000002d252d7209 */ /* 0x001fe40007810000 */
[----:B------:R-:W-:Y:S01]  /*eaf0*/  FMNMX.FTZ R44, R39, R44, !PT ;  /* 0x0000002c272c7209 */ /* 0x000fe20007810000 */
[----:B------:R-:W-:-:S04]  /*eb00*/  WARPGROUP.DEPBAR.LE gsb0, 0x0 ;  /* 0x00008000000079c5 */ /* 0x000fc80000010000 */
[----:B------:R-:W0:Y:S01]  /*eb10*/  MUFU.TANH R41, R41 ;  /* 0x0000002900297308 */ /* 0x000e220000002400 */
[----:B--2---:R-:W-:Y:S01]  /*eb20*/  FMNMX.FTZ R45, R38, R45, !PT ;  /* 0x0000002d262d7209 */ /* 0x004fe20007810000 */
[----:B------:R-:W-:-:S06]  /*eb30*/  WARPGROUP.ARRIVE ;  /* 0x00000000000079c5 */ /* 0x000fcc0000000000 */
[----:B------:R-:W2:Y:S01]  /*eb40*/  MUFU.TANH R43, R43 ;  /* 0x0000002b002b7308 */ /* 0x000ea20000002400 */
[----:B-1----:R-:W-:Y:S01]  /*eb50*/  FMNMX.FTZ R44, R40, R44, !PT ;  /* 0x0000002c282c7209 */ /* 0x002fe20007810000 */
[----:B------:R-:W-:Y:S06]  /*eb60*/  QGMMA.64x96x32.F32.E4M3.E4M3 R88, R140, gdesc[UR4], R88, gsb0 ;  /* 0x016000048c587df3 */ /* 0x000fec0008000858 */
[----:B------:R-:W1:Y:S01]  /*eb70*/  MUFU.TANH R46, R46 ;  /* 0x0000002e002e7308 */ /* 0x000e620000002400 */
[----:B0-----:R-:W-:-:S04]  /*eb80*/  FMNMX.FTZ R45, R41, R45, !PT ;  /* 0x0000002d292d7209 */ /* 0x001fc80007810000 */
[----:B------:R-:W-:-:S03]  /*eb90*/  FMNMX.FTZ R45, R42, R45, !PT ;  /* 0x0000002d2a2d7209 */ /* 0x000fc60007810000 */
        /* <DEDUP_REMOVED lines=25> */
[----:B--2---:R-:W-:Y:S01]  /*ed30*/  FMNMX.FTZ R44, R57, R44, !PT ;  /* 0x0000002c392c7209 */ /* 0x004fe20007810000 */
[----:B------:R-:W-:Y:S02]  /*ed40*/  WARPGROUP.DEPBAR.LE gsb0, 0x0 ;  /* 0x00008000000079c5 */ /* 0x000fe40000010000 */
[----:B------:R-:W-:-:S04]  /*ed50*/  WARPGROUP.ARRIVE ;  /* 0x00000000000079c5 */ /* 0x000fc80000000000 */
        /* <DEDUP_REMOVED lines=33> */
[----:B0-----:R-:W-:-:S04]  /*ef70*/  FMNMX.FTZ R44, R74, R44, !PT ;  /* 0x0000002c4a2c7209 */ /* 0x001fc80007810000 */
[----:B------:R-:W-:Y:S02]  /*ef80*/  FMNMX.FTZ R44, R78, R44, !PT ;  /* 0x0000002c4e2c7209 */ /* 0x000fe40007810000 */
[----:B--2---:R-:W-:Y:S02]  /*ef90*/  FMNMX.FTZ R45, R75, R45, !PT ;  /* 0x0000002d4b2d7209 */ /* 0x004fe40007810000 */
[----:B------:R-:W-:Y:S02]  /*efa0*/  FMNMX.FTZ R44, R79, R44, !PT ;  /* 0x0000002c4f2c7209 */ /* 0x000fe40007810000 */
[----:B------:R-:W-:Y:S02]  /*efb0*/  FMNMX.FTZ R45, R77, R45, !PT ;  /* 0x0000002d4d2d7209 */ /* 0x000fe40007810000 */
[----:B------:R-:W-:Y:S02]  /*efc0*/  FMNMX.FTZ R44, R82, R44, !PT ;  /* 0x0000002c522c7209 */ /* 0x000fe40007810000 */
[----:B------:R-:W-:-:S02]  /*efd0*/  FMNMX.FTZ R45, R80, R45, !PT ;  /* 0x0000002d502d7209 */ /* 0x000fc40007810000 */
[----:B------:R-:W-:Y:S02]  /*efe0*/  FMNMX.FTZ R44, R83, R44, !PT ;  /* 0x0000002c532c7209 */ /* 0x000fe40007810000 */
[----:B------:R-:W-:Y:S02]  /*eff0*/  FMNMX.FTZ R45, R81, R45, !PT ;  /* 0x0000002d512d7209 */ /* 0x000fe40007810000 */
[----:B------:R-:W-:Y:S02]  /*f000*/  FMNMX.FTZ R44, R86, R44, !PT ;  /* 0x0000002c562c7209 */ /* 0x000fe40007810000 */
[----:B------:R-:W-:Y:S02]  /*f010*/  FMNMX.FTZ R45, R84, R45, !PT ;  /* 0x0000002d542d7209 */ /* 0x000fe40007810000 */
[----:B-1----:R-:W-:Y:S02]  /*f020*/  FMNMX.FTZ R76, R87, R44, !PT ;  /* 0x0000002c574c7209 */ /* 0x002fe40007810000 */
[----:B------:R-:W-:-:S03]  /*f030*/  FMNMX.FTZ R136, R85, R45, !PT ;  /* 0x0000002d55887209 */ /* 0x000fc60007810000 */
[----:B------:R-:W0:Y:S04]  /*f040*/  SHFL.BFLY PT, R44, R76, 0x2, 0x1f ;  /* 0x0c401f004c2c7f89 */ /* 0x000e2800000e0000 */
[----:B------:R-:W1:Y:S01]  /*f050*/  SHFL.BFLY PT, R45, R136, 0x2, 0x1f ;  /* 0x0c401f00882d7f89 */ /* 0x000e6200000e0000 */
[----:B0-----:R-:W-:Y:S01]  /*f060*/  FMNMX.FTZ R76, R76, R44, !PT ;  /* 0x0000002c4c4c7209 */ /* 0x001fe20007810000 */
[----:B------:R-:W-:Y:S01]  /*f070*/  VIADD R44, R6, 0x6 ;  /* 0x00000006062c7836 */ /* 0x000fe20000000000 */
[----:B-1----:R-:W-:-:S03]  /*f080*/  FMNMX.FTZ R136, R136, R45, !PT ;  /* 0x0000002d88887209 */ /* 0x002fc60007810000 */
[----:B------:R-:W0:Y:S01]  /*f090*/  SHFL.BFLY PT, R6, R76, 0x1, 0x1f ;  /* 0x0c201f004c067f89 */ /* 0x000e2200000e0000 */
[----:B------:R-:W-:Y:S01]  /*f0a0*/  IMAD.MOV.U32 R45, RZ, RZ, 0x40000040 ;  /* 0x40000040ff2d7424 */ /* 0x000fe200078e00ff */
[----:B------:R-:W-:Y:S01]  /*f0b0*/  R2UR UR6, R44 ;  /* 0x000000002c0672ca */ /* 0x000fe200000e0000 */
[----:B------:R-:W-:Y:S01]  /*f0c0*/  IMAD.U32 R44, RZ, RZ, UR4 ;  /* 0x00000004ff2c7e24 */ /* 0x000fe2000f8e00ff */
[----:B------:R-:W1:Y:S02]  /*f0d0*/  SHFL.BFLY PT, R137, R136, 0x1, 0x1f ;  /* 0x0c201f0088897f89 */ /* 0x000e6400000e0000 */
[----:B------:R-:W-:-:S13]  /*f0e0*/  R2UR UR7, R45 ;  /* 0x000000002d0772ca */ /* 0x000fda00000e0000 */
[----:B------:R-:W-:Y:S01]  /*f0f0*/  QGMMA.64x96x32.F32.E4M3.E4M3 R88, R144, gdesc[UR4], R88, gsb0 ;  /* 0x0160000490587df3 */ /* 0x000fe20008000858 */
[----:B0-----:R-:W-:Y:S02]  /*f100*/  FMNMX.FTZ R76, R76, R6, !PT ;  /* 0x000000064c4c7209 */ /* 0x001fe40007810000 */
[----:B-1----:R-:W-:-:S05]  /*f110*/  FMNMX.FTZ R45, R136, R137, !PT ;  /* 0x00000089882d7209 */ /* 0x002fca0007810000 */
[----:B------:R-:W-:Y:S01]  /*f120*/  FADD.FTZ R6, -R45, R12 ;  /* 0x0000000c2d067221 */ /* 0x000fe20000010100 */
[----:B------:R-:W-:-:S01]  /*f130*/  FADD.FTZ R12, -R76, R11 ;  /* 0x0000000b4c0c7221 */ /* 0x000fc20000010100 */
[-C--:B------:R-:W-:Y:S02]  /*f140*/  FFMA.FTZ R137, R45, R44.reuse, -8 ;  /* 0xc10000002d897423 */ /* 0x080fe4000001002c */
[-C--:B------:R-:W-:Y:S02]  /*f150*/  FMUL.FTZ R6, R6, R44.reuse ;  /* 0x0000002c06067220 */ /* 0x080fe40000410000 */
[-CC-:B------:R-:W-:Y:S01]  /*f160*/  FFMA.FTZ R7, R7, R44.reuse, -R137.reuse ;  /* 0x0000002c07077223 */ /* 0x180fe20000010889 */
[----:B------:R-:W-:-:S01]  /*f170*/  FFMA.FTZ R8, R8, R44, -R137 ;  /* 0x0000002c08087223 */ /* 0x000fc20000010889 */
[----:B------:R0:W-:Y:S08]  /*f180*/  MUFU.EX2 R11, R6 ;  /* 0x00000006000b7308 */ /* 0x0001f00000000800 */
[----:B------:R-:W1:Y:S01]  /*f190*/  MUFU.EX2 R7, R7 ;  /* 0x0000000700077308 */ /* 0x000e620000000800 */
[-C--:B0-----:R-:W-:Y:S01]  /*f1a0*/  FMUL.FTZ R6, R12, R44.reuse ;  /* 0x0000002c0c067220 */ /* 0x081fe20000410000 */
        /* <DEDUP_REMOVED lines=30> */
[----:B------:R-:W-:Y:S01]  /*f390*/  FFMA.FTZ R85, R76, R44, -8 ;  /* 0xc10000004c557423 */ /* 0x000fe2000001002c */
[----:B------:R-:W-:Y:S01]  /*f3a0*/  MUFU.EX2 R6, R6 ;  /* 0x0000000600067308 */ /* 0x000fe20000000800 */
[----:B-1----:R-:W-:-:S02]  /*f3b0*/  FFMA.FTZ R0, R11, R0, R7 ;  /* 0x000000000b007223 */ /* 0x002fc40000010007 */
[-CC-:B------:R-:W-:Y:S01]  /*f3c0*/  FFMA.FTZ R9, R9, R44.reuse, -R85.reuse ;  /* 0x0000002c09097223 */ /* 0x180fe20000010855 */
[----:B------:R-:W-:-:S01]  /*f3d0*/  FFMA.FTZ R24, R24, R44, -R85 ;  /* 0x0000002c18187223 */ /* 0x000fc20000010855 */
[-CC-:B------:R-:W-:Y:S01]  /*f3e0*/  FFMA.FTZ R27, R27, R44.reuse, -R85.reuse ;  /* 0x0000002c1b1b7223 */ /* 0x180fe20000010855 */
[----:B------:R-:W-:-:S01]  /*f3f0*/  FFMA.FTZ R28, R28, R44, -R85 ;  /* 0x0000002c1c1c7223 */ /* 0x000fc20000010855 */
[-CC-:B------:R-:W-:Y:S01]  /*f400*/  FFMA.FTZ R31, R31, R44.reuse, -R85.reuse ;  /* 0x0000002c1f1f7223 */ /* 0x180fe20000010855 */
[----:B------:R-:W0:Y:S01]  /*f410*/  MUFU.EX2 R8, R8 ;  /* 0x0000000800087308 */ /* 0x000e220000000800 */
[----:B------:R-:W-:-:S01]  /*f420*/  FFMA.FTZ R32, R32, R44, -R85 ;  /* 0x0000002c20207223 */ /* 0x000fc20000010855 */
[-CC-:B------:R-:W-:Y:S01]  /*f430*/  FFMA.FTZ R35, R35, R44.reuse, -R85.reuse ;  /* 0x0000002c23237223 */ /* 0x180fe20000010855 */
[----:B------:R-:W-:-:S01]  /*f440*/  FFMA.FTZ R36, R36, R44, -R85 ;  /* 0x0000002c24247223 */ /* 0x000fc20000010855 */
[-CC-:B------:R-:W-:Y:S01]  /*f450*/  FFMA.FTZ R39, R39, R44.reuse, -R85.reuse ;  /* 0x0000002c27277223 */ /* 0x180fe20000010855 */
[----:B------:R-:W-:-:S01]  /*f460*/  FFMA.FTZ R40, R40, R44, -R85 ;  /* 0x0000002c28287223 */ /* 0x000fc20000010855 */
[-CC-:B------:R-:W-:Y:S01]  /*f470*/  FFMA.FTZ R43, R43, R44.reuse, -R85.reuse ;  /* 0x0000002c2b2b7223 */ /* 0x180fe20000010855 */
[----:B------:R-:W-:-:S01]  /*f480*/  FFMA.FTZ R46, R46, R44, -R85 ;  /* 0x0000002c2e2e7223 */ /* 0x000fc20000010855 */
[----:B------:R-:W1:Y:S01]  /*f490*/  MUFU.EX2 R9, R9 ;  /* 0x0000000900097308 */ /* 0x000e620000000800 */
[----:B------:R-:W-:-:S01]  /*f4a0*/  FFMA.FTZ R49, R49, R44, -R85 ;  /* 0x0000002c31317223 */ /* 0x000fc20000010855 */
[-CC-:B------:R-:W-:Y:S01]  /*f4b0*/  FFMA.FTZ R50, R50, R44.reuse, -R85.reuse ;  /* 0x0000002c32327223 */ /* 0x180fe20000010855 */
[----:B------:R-:W-:-:S01]  /*f4c0*/  FFMA.FTZ R53, R53, R44, -R85 ;  /* 0x0000002c35357223 */ /* 0x000fc20000010855 */
[-CC-:B------:R-:W-:Y:S01]  /*f4d0*/  FFMA.FTZ R54, R54, R44.reuse, -R85.reuse ;  /* 0x0000002c36367223 */ /* 0x180fe20000010855 */
[----:B------:R-:W-:-:S01]  /*f4e0*/  FFMA.FTZ R57, R57, R44, -R85 ;  /* 0x0000002c39397223 */ /* 0x000fc20000010855 */
[-CC-:B------:R-:W-:Y:S01]  /*f4f0*/  FFMA.FTZ R58, R58, R44.reuse, -R85.reuse ;  /* 0x0000002c3a3a7223 */ /* 0x180fe20000010855 */
[----:B------:R-:W-:-:S01]  /*f500*/  FFMA.FTZ R61, R61, R44, -R85 ;  /* 0x0000002c3d3d7223 */ /* 0x000fc20000010855 */
[----:B------:R-:W2:Y:S01]  /*f510*/  MUFU.EX2 R24, R24 ;  /* 0x0000001800187308 */ /* 0x000ea20000000800 */
[----:B0-----:R-:W-:-:S01]  /*f520*/  FADD.FTZ R0, R8, R0 ;  /* 0x0000000008007221 */ /* 0x001fc20000010000 */
[-CC-:B------:R-:W-:Y:S01]  /*f530*/  FFMA.FTZ R62, R62, R44.reuse, -R85.reuse ;  /* 0x0000002c3e3e7223 */ /* 0x180fe20000010855 */
[----:B------:R-:W-:-:S01]  /*f540*/  FFMA.FTZ R65, R65, R44, -R85 ;  /* 0x0000002c41417223 */ /* 0x000fc20000010855 */
[-CC-:B------:R-:W-:Y:S01]  /*f550*/  FFMA.FTZ R66, R66, R44.reuse, -R85.reuse ;  /* 0x0000002c42427223 */ /* 0x180fe20000010855 */
[----:B------:R-:W-:-:S01]  /*f560*/  FFMA.FTZ R69, R69, R44, -R85 ;  /* 0x0000002c45457223 */ /* 0x000fc20000010855 */
[-CC-:B------:R-:W-:Y:S01]  /*f570*/  FFMA.FTZ R70, R70, R44.reuse, -R85.reuse ;  /* 0x0000002c46467223 */ /* 0x180fe20000010855 */
[----:B------:R-:W-:-:S01]  /*f580*/  FFMA.FTZ R73, R73, R44, -R85 ;  /* 0x0000002c49497223 */ /* 0x000fc20000010855 */
[----:B------:R-:W0:Y:S01]  /*f590*/  MUFU.EX2 R12, R12 ;  /* 0x0000000c000c7308 */ /* 0x000e220000000800 */
[----:B-1----:R-:W-:-:S01]  /*f5a0*/  FFMA.FTZ R3, R6, R3, R9 ;  /* 0x0000000306037223 */ /* 0x002fc20000010009 */
[-CC-:B------:R-:W-:Y:S01]  /*f5b0*/  FFMA.FTZ R74, R74, R44.reuse, -R85.reuse ;  /* 0x0000002c4a4a7223 */ /* 0x180fe20000010855 */
[----:B------:R-:W-:-:S01]  /*f5c0*/  FFMA.FTZ R78, R78, R44, -R85 ;  /* 0x0000002c4e4e7223 */ /* 0x000fc20000010855 */
[-CC-:B------:R-:W-:Y:S01]  /*f5d0*/  FFMA.FTZ R79, R79, R44.reuse, -R85.reuse ;  /* 0x0000002c4f4f7223 */ /* 0x180fe20000010855 */
[----:B------:R-:W-:-:S01]  /*f5e0*/  FFMA.FTZ R82, R82, R44, -R85 ;  /* 0x0000002c52527223 */ /* 0x000fc20000010855 */
[-CC-:B------:R-:W-:Y:S01]  /*f5f0*/  FFMA.FTZ R83, R83, R44.reuse, -R85.reuse ;  /* 0x0000002c53537223 */ /* 0x180fe20000010855 */
[----:B------:R-:W-:-:S01]  /*f600*/  FFMA.FTZ R86, R86, R44, -R85 ;  /* 0x0000002c56567223 */ /* 0x000fc20000010855 */
[----:B------:R-:W1:Y:S01]  /*f610*/  MUFU.EX2 R27, R27 ;  /* 0x0000001b001b7308 */ /* 0x000e620000000800 */
[----:B--2---:R-:W-:-:S01]  /*f620*/  FADD.FTZ R3, R24, R3 ;  /* 0x0000000318037221 */ /* 0x004fc20000010000 */
[----:B------:R-:W-:Y:S01]  /*f630*/  FFMA.FTZ R85, R87, R44, -R85 ;  /* 0x0000002c57557223 */ /* 0x000fe20000010855 */
[----:B------:R-:W-:-:S05]  /*f640*/  WARPGROUP.DEPBAR.LE gsb0, 0x0 ;  /* 0x00008000000079c5 */ /* 0x000fca0000010000 */
[----:B------:R-:W2:Y:S01]  /*f650*/  MUFU.EX2 R25, R25 ;  /* 0x0000001900197308 */ /* 0x000ea20000000800 */
[----:B0-----:R-:W-:-:S01]  /*f660*/  FADD.FTZ R0, R12, R0 ;  /* 0x000000000c007221 */ /* 0x001fc20000010000 */
[----:B------:R0:W-:Y:S06]  /*f670*/  @!P1 SYNCS.ARRIVE.TRANS64.RED.A1T0 RZ, [R13+URZ], RZ ;  /* 0x000000ff0dff99a7 */ /* 0x0001ec000810043f */
[----:B------:R-:W3:Y:S01]  /*f680*/  MUFU.EX2 R28, R28 ;  /* 0x0000001c001c7308 */ /* 0x000ee20000000800 */
[----:B-1----:R-:W-:-:S07]  /*f690*/  FADD.FTZ R3, R27, R3 ;  /* 0x000000031b037221 */ /* 0x002fce0000010000 */
[----:B------:R-:W1:Y:S01]  /*f6a0*/  MUFU.EX2 R26, R26 ;  /* 0x0000001a001a7308 */ /* 0x000e620000000800 */
[----:B--2---:R-:W-:-:S07]  /*f6b0*/  FADD.FTZ R0, R25, R0 ;  /* 0x0000000019007221 */ /* 0x004fce0000010000 */
[----:B------:R-:W2:Y:S01]  /*f6c0*/  MUFU.EX2 R31, R31 ;  /* 0x0000001f001f7308 */ /* 0x000ea20000000800 */
[----:B---3--:R-:W-:-:S07]  /*f6d0*/  FADD.FTZ R3, R28, R3 ;  /* 0x000000031c037221 */ /* 0x008fce0000010000 */
        /* <DEDUP_REMOVED lines=107> */
[----:B---3--:R-:W-:-:S01]  /*fd90*/  FADD.FTZ R3, R86, R3 ;  /* 0x0000000356037221 */ /* 0x008fc20000010000 */
[----:B-1----:R-:W-:-:S03]  /*fda0*/  FADD.FTZ R0, R84, R0 ;  /* 0x0000000054007221 */ /* 0x002fc60000010000 */
[----:B--2---:R-:W-:Y:S01]  /*fdb0*/  FADD.FTZ R3, R85, R3 ;  /* 0x0000000355037221 */ /* 0x004fe20000010000 */
[----:B0-----:R-:W-:Y:S06]  /*fdc0*/  @!P0 BRA `(.L_x_416) ;  /* 0x0000000000048947 */ /* 0x001fec0003800000 */
[----:B------:R-:W-:Y:S01]  /*fdd0*/  BPT.TRAP 0x1 ;  /* 0x000000040000795c */ /* 0x000fe20000300000 */
.L_x_416:
[----:B------:R-:W2:Y:S01]  /*fde0*/  LDL R13, [R1+0x20] ;  /* 0x00002000010d7983 */ /* 0x000ea20000100800 */
[----:B------:R-:W-:-:S05]  /*fdf0*/  VIADD R14, R14, 0x19c60 ;  /* 0x00019c600e0e7836 */ /* 0x000fca0000000000 */
[----:B--2---:R-:W-:Y:S02]  /*fe00*/  PRMT R14, R13, 0x654, R14 ;  /* 0x000006540d0e7816 */ /* 0x004fe4000000000e */
[----:B------:R-:W2:Y:S01]  /*fe10*/  LDL R13, [R1+0x1c] ;  /* 0x00001c00010d7983 */ /* 0x000ea20000100800 */
[----:B------:R-:W-:Y:S01]  /*fe20*/  F2FP.SATFINITE.E4M3.F32.PACK_AB_MERGE_C R12, R25, R12, RZ ;  /* 0x0000000c190c723e */ /* 0x000fe200048070ff */
[----:B------:R0:W-:Y:S01]  /*fe30*/  SYNCS.ARRIVE.TRANS64.RED.A1T0 RZ, [R14+URZ], RZ ;  /* 0x000000ff0eff79a7 */ /* 0x0001e2000810043f */
        /* <DEDUP_REMOVED lines=25> */
[----:B------:R-:W-:Y:S01]  /*ffd0*/  FMUL.FTZ R112, R112, R11 ;  /* 0x0000000b70707220 */ /* 0x000fe20000410000 */
[----:B------:R-:W-:Y:S01]  /*ffe0*/  F2FP.SATFINITE.E4M3.F32.PACK_AB_MERGE_C R8, R8, R7, R12 ;  /* 0x000000070808723e */ /* 0x000fe2000480700c */
[----:B------:R-:W-:Y:S01]  /*fff0*/  FMUL.FTZ R113, R113, R11 ;  /* 0x0000000b71717220 */ /* 0x000fe20000410000 */
[----:B------:R-:W-:Y:S01]  /*10000*/  F2FP.SATFINITE.E4M3.F32.PACK_AB_MERGE_C R27, R24, R9, R27 ;  /* 0x00000009181b723e */ /* 0x000fe2000480701b */
[-C--:B------:R-:W-:Y:S01]  /*10010*/  FMUL.FTZ R116, R116, R11.reuse ;  /* 0x0000000b74747220 */ /* 0x080fe20000410000 */
        /* <DEDUP_REMOVED lines=19> */
[----:B------:R-:W-:Y:S01]  /*10150*/  FMUL.FTZ R90, R90, R6 ;  /* 0x000000065a5a7220 */ /* 0x000fe20000410000 */
[----:B------:R-:W-:Y:S01]  /*10160*/  F2FP.SATFINITE.E4M3.F32.PACK_AB_MERGE_C R72, R71, R68, R72 ;  /* 0x000000444748723e */ /* 0x000fe20004807048 */
[-C--:B------:R-:W-:Y:S01]  /*10170*/  FMUL.FTZ R91, R91, R6.reuse ;  /* 0x000000065b5b7220 */ /* 0x080fe20000410000 */
[----:B------:R-:W-:Y:S01]  /*10180*/  F2FP.SATFINITE.E4M3.F32.PACK_AB_MERGE_C R78, R74, R73, R78 ;  /* 0x000000494a4e723e */ /* 0x000fe2000480704e */
[-C--:B------:R-:W-:Y:S01]  /*10190*/  FMUL.FTZ R94, R94, R6.reuse ;  /* 0x000000065e5e7220 */ /* 0x080fe20000410000 */
        /* <DEDUP_REMOVED lines=27> */
[----:B------:R-:W-:Y:S01]  /*10350*/  MOV R11, R76 ;  /* 0x0000004c000b7202 */ /* 0x000fe20000000f00 */
[----:B------:R-:W-:-:S02]  /*10360*/  IMAD.MOV.U32 R6, RZ, RZ, R154 ;  /* 0x000000ffff067224 */ /* 0x000fc400078e009a */
[----:B------:R-:W-:Y:S02]  /*10370*/  IMAD.MOV.U32 R148, RZ, RZ, R8 ;  /* 0x000000ffff947224 */ /* 0x000fe400078e0008 */
[----:B------:R-:W-:Y:S02]  /*10380*/  IMAD.MOV.U32 R149, RZ, RZ, R27 ;  /* 0x000000ffff957224 */ /* 0x000fe400078e001b */
[----:B------:R-:W-:Y:S02]  /*10390*/  IMAD.MOV.U32 R150, RZ, RZ, R30 ;  /* 0x000000ffff967224 */ /* 0x000fe400078e001e */
[----:B------:R-:W-:Y:S02]  /*103a0*/  IMAD.MOV.U32 R151, RZ, RZ, R35 ;  /* 0x000000ffff977224 */ /* 0x000fe400078e0023 */
[----:B------:R-:W-:Y:S02]  /*103b0*/  IMAD.MOV.U32 R136, RZ, RZ, R38 ;  /* 0x000000ffff887224 */ /* 0x000fe400078e0026 */
        /* <DEDUP_REMOVED lines=8> */
[----:B------:R-:W-:Y:S01]  /*10440*/  IMAD.MOV.U32 R145, RZ, RZ, R78 ;  /* 0x000000ffff917224 */ /* 0x000fe200078e004e */
[C---:B--2---:R-:W-:Y:S01]  /*10450*/  ISETP.GT.AND P1, PT, R10.reuse, R13, PT ;  /* 0x0000000d0a00720c */ /* 0x044fe20003f24270 */
[----:B------:R-:W-:-:S12]  /*10460*/  VIADD R10, R10, 0xffffffff ;  /* 0xffffffff0a0a7836 */ /* 0x000fd80000000000 */
[----:B0-----:R-:W-:Y:S05]  /*10470*/  @P1 BRA `(.L_x_417) ;  /* 0xffffffd800881947 */ /* 0x001fea000383ffff */
.L_x_405:
[----:B------:R-:W-:Y:S05]  /*10480*/  BSYNC B0 ;  /* 0x0000000000007941 */ /* 0x000fea0003800000 */
.L_x_404:
[----:B------:R-:W-:Y:S06]  /*10490*/  BAR.ARV 0x8, 0x200 ;  /* 0x0208000000007b1d */ /* 0x000fec0000002000 */
[----:B------:R-:W-:Y:S05]  /*104a0*/  @!P0 BRA `(.L_x_418) ;  /* 0x0000000000048947 */ /* 0x000fea0003800000 */
[----:B------:R-:W-:Y:S01]  /*104b0*/  BPT.TRAP 0x1 ;  /* 0x000000040000795c */ /* 0x000fe20000300000 */
.L_x_418:
[----:B------:R-:W-:Y:S01]  /*104c0*/  IMAD R10, R154, 0x8, R16 ;  /* 0x000000089a0a7824 */ /* 0x000fe200078e0210 */
[----:B------:R-:W-:-:S04]  /*104d0*/  SHF.L.U32 R5, R156, 0x1f, RZ ;  /* 0x0000001f9c057819 */ /* 0x000fc800000006ff */
[----:B------:R0:W1:Y:S01]  /*104e0*/  SYNCS.PHASECHK.TRANS64.TRYWAIT P1, [R10+URZ+0x19c50], R5 ;  /* 0x019c50050a0075a7 */ /* 0x000062000802017f */
[----:B------:R-:W-:Y:S05]  /*104f0*/  @!P0 BRA `(.L_x_419) ;  /* 0x0000000000048947 */ /* 0x000fea0003800000 */
[----:B------:R-:W-:Y:S01]  /*10500*/  BPT.TRAP 0x1 ;  /* 0x000000040000795c */ /* 0x000fe20000300000 */
.L_x_419:
[----:B------:R-:W-:Y:S04]  /*10510*/  BSSY B0, `(.L_x_420) ;  /* 0x0000004000007945 */ /* 0x000fe80003800000 */
[----:B-1----:R-:W-:Y:S05]  /*10520*/  @P1 BRA `(.L_x_421) ;  /* 0x0000000000081947 */ /* 0x002fea0003800000 */
[----:B------:R-:W1:Y:S02]  /*10530*/  SYNCS.PHASECHK.TRANS64.TRYWAIT P1, [R10+URZ+0x19c50], R5 ;  /* 0x019c50050a0075a7 */ /* 0x000e64000802017f */
[----:B-1----:R-:W-:Y:S05]  /*10540*/  @!P1 BRA `(.L_x_422) ;  /* 0x000000b000cc9947 */ /* 0x002fea0003800000 */
.L_x_421:
[----:B------:R-:W-:Y:S05]  /*10550*/  BSYNC B0 ;  /* 0x0000000000007941 */ /* 0x000fea0003800000 */
.L_x_420:
[----:B------:R-:W2:Y:S04]  /*10560*/  LDL R2, [R1+0x44] ;  /* 0x0000440001027983 */ /* 0x000ea80000100800 */
[----:B------:R-:W3:Y:S04]  /*10570*/  LDL R12, [R1+0x28] ;  /* 0x00002800010c7983 */ /* 0x000ee80000100800 */
[----:B------:R-:W4:Y:S01]  /*10580*/  LDL R11, [R1+0x18] ;  /* 0x00001800010b7983 */ /* 0x000f220000100800 */
[----:B------:R-:W-:Y:S01]  /*10590*/  VIADD R16, R16, 0x3000 ;  /* 0x0000300010107836 */ /* 0x000fe20000000000 */
[----:B------:R-:W-:Y:S01]  /*105a0*/  ULDC.64 UR4, c[0x0][0x9a0] ;  /* 0x0002680000047ab9 */ /* 0x000fe20000000a00 */
[----:B------:R-:W-:Y:S01]  /*105b0*/  WARPGROUP.ARRIVE ;  /* 0x00000000000079c5 */ /* 0x000fe20000000000 */
[----:B------:R-:W-:-:S02]  /*105c0*/  ISETP.NE.U32.AND P1, PT, RZ, UR4, PT ;  /* 0x00000004ff007c0c */ /* 0x000fc4000bf25070 */
[----:B------:R-:W-:Y:S02]  /*105d0*/  SHF.R.U32.HI R16, RZ, 0x4, R16 ;  /* 0x00000004ff107819 */ /* 0x000fe40000011610 */
[----:B------:R-:W-:Y:S02]  /*105e0*/  ISETP.NE.AND.EX P1, PT, RZ, UR5, PT, P1 ;  /* 0x00000005ff007c0c */ /* 0x000fe4000bf25310 */
[----:B------:R-:W-:-:S04]  /*105f0*/  LOP3.LUT R16, R16, 0x3fff, RZ, 0xc0, !PT ;  /* 0x00003fff10107812 */ /* 0x000fc800078ec0ff */
[----:B01----:R-:W-:-:S05]  /*10600*/  LOP3.LUT R5, R16, 0x10000, RZ, 0xfc, !PT ;  /* 0x0001000010057812 */ /* 0x003fca00078efcff */
[----:B------:R-:W-:Y:S01]  /*10610*/  IMAD R4, R154, 0x300, R5 ;  /* 0x000003009a047824 */ /* 0x000fe200078e0205 */
[----:B------:R-:W-:Y:S01]  /*10620*/  MOV R5, 0x40000040 ;  /* 0x4000004000057802 */ /* 0x000fe20000000f00 */
[----:B------:R-:W2:Y:S03]  /*10630*/  @P1 LDC.64 R8, c[0x0][0x9c8] ;  /* 0x00027200ff081b82 */ /* 0x000ea60000000a00 */
[----:B------:R-:W-:Y:S02]  /*10640*/  R2UR UR6, R4 ;  /* 0x00000000040672ca */ /* 0x000fe400000e0000 */
[----:B------:R-:W-:-:S03]  /*10650*/  R2UR UR7, R5 ;  /* 0x00000000050772ca */ /* 0x000fc600000e0000 */
[----:B------:R-:W4:Y:S10]  /*10660*/  @P1 LDC.64 R6, c[0x0][0x9d0] ;  /* 0x00027400ff061b82 */ /* 0x000f340000000a00 */
[----:B------:R-:W-:Y:S03]  /*10670*/  QGMMA.64x96x32.F32.E4M3.E4M3 R88, R148, gdesc[UR4], R88, gsb0 ;  /* 0x0160000494587df3 */ /* 0x000fe60008000858 */
[----:B------:R-:W-:-:S02]  /*10680*/  WARPGROUP.DEPBAR.LE gsb0, 0x0 ;  /* 0x00008000000079c5 */ /* 0x000fc40000010000 */
[----:B------:R-:W-:Y:S01]  /*10690*/  WARPGROUP.ARRIVE ;  /* 0x00000000000079c5 */ /* 0x000fe20000000000 */
[----:B--2---:R-:W-:-:S04]  /*106a0*/  @P1 IMAD R2, R2, R8, RZ ;  /* 0x0000000802021224 */ /* 0x004fc800078e02ff */
[C---:B---3--:R-:W-:Y:S02]  /*106b0*/  @P1 IMAD R5, R12.reuse, R9, R2 ;  /* 0x000000090c051224 */ /* 0x048fe400078e0202 */
[----:B------:R-:W-:-:S04]  /*106c0*/  @P1 IMAD.WIDE.U32 R8, R12, R8, RZ ;  /* 0x000000080c081225 */ /* 0x000fc800078e00ff */
[----:B------:R-:W-:Y:S02]  /*106d0*/  @P1 IMAD.IADD R9, R9, 0x1, R5 ;  /* 0x0000000109091824 */ /* 0x000fe400078e0205 */
[----:B----4-:R-:W-:-:S04]  /*106e0*/  @P1 IMAD.WIDE.U32 R8, R11, R6, R8 ;  /* 0x000000060b081225 */ /* 0x010fc800078e0008 */
[----:B------:R-:W-:Y:S01]  /*106f0*/  @P1 IMAD R7, R11, R7, R9 ;  /* 0x000000070b071224 */ /* 0x000fe200078e0209 */
[----:B------:R-:W-:-:S04]  /*10700*/  @P1 LEA R6, P2, R8, UR4, 0x2 ;  /* 0x0000000408061c11 */ /* 0x000fc8000f8410ff */
[----:B------:R-:W-:Y:S01]  /*10710*/  @P1 LEA.HI.X R7, R8, UR5, R7, 0x2, P2 ;  /* 0x0000000508071c11 */ /* 0x000fe200090f1407 */
[----:B------:R-:W-:-:S06]  /*10720*/  IMAD.MOV.U32 R8, RZ, RZ, 0x3f800000 ;  /* 0x3f800000ff087424 */ /* 0x000fcc00078e00ff */
[----:B------:R0:W2:Y:S01]  /*10730*/  @P1 LDG.E R8, desc[UR40][R6.64] ;  /* 0x0000002806081981 */ /* 0x0000a2000c1e1900 */
[----:B------:R-:W-:-:S03]  /*10740*/  IMAD.MOV.U32 R5, RZ, RZ, 0x40000040 ;  /* 0x40000040ff057424 */ /* 0x000fc600078e00ff */
[----:B------:R-:W1:Y:S04]  /*10750*/  SHFL.BFLY PT, R9, R0, 0x2, 0x1f ;  /* 0x0c401f0000097f89 */ /* 0x000e6800000e0000 */
[----:B------:R-:W3:Y:S01]  /*10760*/  SHFL.BFLY PT, R12, R3, 0x2, 0x1f ;  /* 0x0c401f00030c7f89 */ /* 0x000ee200000e0000 */
[----:B0-----:R-:W-:Y:S02]  /*10770*/  VIADD R6, R4, 0x2 ;  /* 0x0000000204067836 */ /* 0x001fe40000000000 */
[----:B------:R-:W-:-:S03]  /*10780*/  IMAD.MOV.U32 R7, RZ, RZ, 0x40000040 ;  /* 0x40000040ff077424 */ /* 0x000fc600078e00ff */
[----:B------:R-:W-:Y:S01]  /*10790*/  R2UR UR6, R6 ;  /* 0x00000000060672ca */ /* 0x000fe200000e0000 */
[C---:B------:R-:W-:Y:S01]  /*107a0*/  VIADD R6, R4.reuse, 0x4 ;  /* 0x0000000404067836 */ /* 0x040fe20000000000 */
[----:B------:R-:W-:Y:S01]  /*107b0*/  R2UR UR7, R7 ;  /* 0x00000000070772ca */ /* 0x000fe200000e0000 */
[----:B------:R-:W-:Y:S02]  /*107c0*/  IMAD.MOV.U32 R7, RZ, RZ, 0x40000040 ;  /* 0x40000040ff077424 */ /* 0x000fe400078e00ff */
[----:B------:R-:W-:Y:S02]  /*107d0*/  VIADD R4, R4, 0x6 ;  /* 0x0000000604047836 */ /* 0x000fe40000000000 */
[----:B-1----:R-:W-:-:S01]  /*107e0*/  FADD.FTZ R9, R9, R0 ;  /* 0x0000000009097221 */ /* 0x002fc20000010000 */
[----:B------:R-:W-:-:S07]  /*107f0*/  IMAD.MOV.U32 R0, RZ, RZ, -0x800000 ;  /* 0xff800000ff007424 */ /* 0x000fce00078e00ff */
[----:B------:R-:W-:Y:S01]  /*10800*/  QGMMA.64x96x32.F32.E4M3.E4M3 R88, R136, gdesc[UR4], R88, gsb0 ;  /* 0x0160000488587df3 */ /* 0x000fe20008000858 */
[----:B------:R-:W-:Y:S01]  /*10810*/  R2UR UR6, R6 ;  /* 0x00000000060672ca */ /* 0x000fe200000e0000 */
[----:B---3--:R-:W-:Y:S01]  /*10820*/  FADD.FTZ R12, R12, R3 ;  /* 0x000000030c0c7221 */ /* 0x008fe20000010000 */
[----:B------:R-:W-:Y:S01]  /*10830*/  R2UR UR7, R7 ;  /* 0x00000000070772ca */ /* 0x000fe200000e0000 */
[----:B------:R-:W0:Y:S01]  /*10840*/  SHFL.BFLY PT, R2, R9, 0x1, 0x1f ;  /* 0x0c201f0009027f89 */ /* 0x000e2200000e0000 */
[----:B------:R-:W-:Y:S02]  /*10850*/  IMAD.MOV.U32 R3, RZ, RZ, RZ ;  /* 0x000000ffff037224 */ /* 0x000fe400078e00ff */
[----:B------:R-:W-:Y:S02]  /*10860*/  IMAD.MOV.U32 R7, RZ, RZ, RZ ;  /* 0x000000ffff077224 */ /* 0x000fe400078e00ff */
[----:B0-----:R-:W-:-:S01]  /*10870*/  FADD.FTZ R11, R9, R2 ;  /* 0x00000002090b7221 */ /* 0x001fc20000010000 */
[----:B------:R-:W-:-:S03]  /*10880*/  IMAD.MOV.U32 R2, RZ, RZ, -0x800000 ;  /* 0xff800000ff027424 */ /* 0x000fc600078e00ff */
[C---:B------:R-:W-:Y:S01]  /*10890*/  FMUL.FTZ R14, R11.reuse, 0.00390625 ;  /* 0x3b8000000b0e7820 */ /* 0x040fe20000410000 */
[----:B------:R-:W-:-:S04]  /*108a0*/  FSETP.NE.FTZ.AND P1, PT, R11, RZ, PT ;  /* 0x000000ff0b00720b */ /* 0x000fc80003f35000 */
[----:B------:R-:W-:-:S09]  /*108b0*/  FSETP.NE.FTZ.AND P2, PT, R14, RZ, PT ;  /* 0x000000ff0e00720b */ /* 0x000fd20003f55000 */
[----:B------:R-:W-:Y:S01]  /*108c0*/  @P1 MUFU.RCP R3, R11 ;  /* 0x0000000b00031308 */ /* 0x000fe20000001000 */
[----:B------:R-:W-:Y:S02]  /*108d0*/  WARPGROUP.DEPBAR.LE gsb0, 0x0 ;  /* 0x00008000000079c5 */ /* 0x000fe40000010000 */
[----:B------:R-:W-:-:S06]  /*108e0*/  WARPGROUP.ARRIVE ;  /* 0x00000000000079c5 */ /* 0x000fcc0000000000 */
[----:B------:R-:W-:Y:S01]  /*108f0*/  QGMMA.64x96x32.F32.E4M3.E4M3 R88, R140, gdesc[UR4], R88, gsb0 ;  /* 0x016000048c587df3 */ /* 0x000fe20008000858 */
[----:B------:R-:W-:Y:S01]  /*10900*/  R2UR UR6, R4 ;  /* 0x00000000040672ca */ /* 0x000fe200000e0000 */
[----:B------:R-:W-:Y:S01]  /*10910*/  @P2 FMUL.FTZ R4, R44, 0.69314718246459960938 ;  /* 0x3f3172182c042820 */ /* 0x000fe20000410000 */
[----:B------:R-:W-:Y:S02]  /*10920*/  R2UR UR7, R5 ;  /* 0x00000000050772ca */ /* 0x000fe400000e0000 */
[----:B------:R-:W0:Y:S02]  /*10930*/  SHFL.BFLY PT, R5, R12, 0x1, 0x1f ;  /* 0x0c201f000c057f89 */ /* 0x000e2400000e0000 */
[----:B0-----:R-:W-:-:S02]  /*10940*/  FADD.FTZ R13, R12, R5 ;  /* 0x000000050c0d7221 */ /* 0x001fc40000010000 */
[----:B------:R-:W0:Y:S02]  /*10950*/  @P2 MUFU.LG2 R5, R14 ;  /* 0x0000000e00052308 */ /* 0x000e240000000c00 */
[C---:B------:R-:W-:Y:S01]  /*10960*/  FMUL.FTZ R6, R13.reuse, 0.00390625 ;  /* 0x3b8000000d067820 */ /* 0x040fe20000410000 */
[----:B------:R-:W-:-:S04]  /*10970*/  FSETP.NE.FTZ.AND P1, PT, R13, RZ, PT ;  /* 0x000000ff0d00720b */ /* 0x000fc80003f35000 */
[----:B------:R-:W-:-:S09]  /*10980*/  FSETP.NE.FTZ.AND P3, PT, R6, RZ, PT ;  /* 0x000000ff0600720b */ /* 0x000fd20003f75000 */
[----:B------:R-:W-:Y:S01]  /*10990*/  @P1 MUFU.RCP R7, R13 ;  /* 0x0000000d00071308 */ /* 0x000fe20000001000 */
[----:B0-----:R-:W-:-:S03]  /*109a0*/  @P2 FMUL.FTZ R5, R5, 0.69314718246459960938 ;  /* 0x3f31721805052820 */ /* 0x001fc60000410000 */
[----:B------:R-:W-:Y:S01]  /*109b0*/  @P3 FMUL.FTZ R44, R44, 0.69314718246459960938 ;  /* 0x3f3172182c2c3820 */ /* 0x000fe20000410000 */
[----:B------:R-:W-:-:S03]  /*109c0*/  @P2 FFMA.FTZ R0, R4, R45, R5 ;  /* 0x0000002d04002223 */ /* 0x000fc60000010005 */
[----:B------:R-:W0:Y:S02]  /*109d0*/  @P3 MUFU.LG2 R6, R6 ;  /* 0x0000000600063308 */ /* 0x000e240000000c00 */
[----:B0-----:R-:W-:-:S04]  /*109e0*/  @P3 FMUL.FTZ R9, R6, 0.69314718246459960938 ;  /* 0x3f31721806093820 */ /* 0x001fc80000410000 */
[----:B------:R-:W-:Y:S01]  /*109f0*/  @P3 FFMA.FTZ R2, R44, R76, R9 ;  /* 0x0000004c2c023223 */ /* 0x000fe20000010009 */
[----:B------:R-:W-:Y:S02]  /*10a00*/  WARPGROUP.DEPBAR.LE gsb0, 0x0 ;  /* 0x00008000000079c5 */ /* 0x000fe40000010000 */
[----:B------:R-:W-:-:S06]  /*10a10*/  WARPGROUP.ARRIVE ;  /* 0x00000000000079c5 */ /* 0x000fcc0000000000 */
[----:B------:R-:W-:Y:S01]  /*10a20*/  QGMMA.64x96x32.F32.E4M3.E4M3 R88, R144, gdesc[UR4], R88, gsb0 ;  /* 0x0160000490587df3 */ /* 0x000fe20008000858 */
[-C--:B--2---:R-:W-:Y:S01]  /*10a30*/  FMUL.FTZ R16, R3, R8.reuse ;  /* 0x0000000803107220 */ /* 0x084fe20000410000 */
[----:B------:R-:W-:Y:S01]  /*10a40*/  FMUL.FTZ R4, R7, R8 ;  /* 0x0000000807047220 */ /* 0x000fe20000410000 */
[----:B------:R-:W-:Y:S02]  /*10a50*/  WARPGROUP.DEPBAR.LE gsb0, 0x0 ;  /* 0x00008000000079c5 */ /* 0x000fe40000010000 */
[----:B------:R-:W-:Y:S05]  /*10a60*/  @!P0 BRA `(.L_x_423) ;  /* 0x0000000000048947 */ /* 0x000fea0003800000 */
[----:B------:R-:W-:Y:S01]  /*10a70*/  BPT.TRAP 0x1 ;  /* 0x000000040000795c */ /* 0x000fe20000300000 */
.L_x_423:
[----:B------:R-:W2:Y:S01]  /*10a80*/  LDL.LU R3, [R1+0x20] ;  /* 0x0000200001037983 */ /* 0x000ea20000300800 */
[----:B------:R-:W-:Y:S02]  /*10a90*/  VIADD R10, R10, 0x19c60 ;  /* 0x00019c600a0a7836 */ /* 0x000fe40000000000 */
[-C--:B------:R-:W-:Y:S01]  /*10aa0*/  FMUL.FTZ R13, R88, R16.reuse ;  /* 0x00000010580d7220 */ /* 0x080fe20000410000 */
[----:B------:R-:W-:Y:S01]  /*10ab0*/  FMUL.FTZ R26, R93, R16 ;  /* 0x000000105d1a7220 */ /* 0x000fe20000410000 */
[----:B------:R-:W3:Y:S01]  /*10ac0*/  LDL.LU R24, [R1+0x40] ;  /* 0x0000400001187983 */ /* 0x000ee20000300800 */
[----:B------:R-:W-:-:S05]  /*10ad0*/  VIADD R154, R154, 0x1 ;  /* 0x000000019a9a7836 */ /* 0x000fca0000000000 */
[----:B------:R-:W-:Y:S01]  /*10ae0*/  ISETP.NE.AND P1, PT, R154, 0x2, PT ;  /* 0x000000029a00780c */ /* 0x000fe20003f25270 */
        /* <DEDUP_REMOVED lines=44> */
[----:B------:R-:W-:Y:S01]  /*10db0*/  FMUL.FTZ R131, R131, R4 ;  /* 0x0000000483837220 */ /* 0x000fe20000410000 */
[----:B------:R-:W-:-:S02]  /*10dc0*/  SEL R154, R154, RZ, P1 ;  /* 0x000000ff9a9a7207 */ /* 0x000fc40000800000 */
[----:B--2---:R-:W-:Y:S01]  /*10dd0*/  PRMT R5, R3, 0x654, R10 ;  /* 0x0000065403057816 */ /* 0x004fe2000000000a */
[----:B---3--:R-:W-:-:S03]  /*10de0*/  VIADD R24, R24, 0x1 ;  /* 0x0000000118187836 */ /* 0x008fc60000000000 */
[----:B------:R0:W-:Y:S02]  /*10df0*/  SYNCS.ARRIVE.TRANS64.RED.A1T0 RZ, [R5+URZ], RZ ;  /* 0x000000ff05ff79a7 */ /* 0x0001e4000810043f */
[----:B------:R1:W-:Y:S01]  /*10e00*/  STL [R1+0x40], R24 ;  /* 0x0000401801007387 */ /* 0x0003e20000100800 */
[----:B0-----:R-:W-:Y:S01]  /*10e10*/  SEL R5, RZ, 0x1, P1 ;  /* 0x00000001ff057807 */ /* 0x001fe20000800000 */
[-C--:B------:R-:W-:Y:S01]  /*10e20*/  FMUL.FTZ R10, R112, R16.reuse ;  /* 0x00000010700a7220 */ /* 0x080fe20000410000 */
[----:B------:R-:W-:Y:S02]  /*10e30*/  FMUL.FTZ R3, R133, R16 ;  /* 0x0000001085037220 */ /* 0x000fe40000410000 */
[----:B------:R-:W-:-:S07]  /*10e40*/  LOP3.LUT R156, R156, R5, RZ, 0x3c, !PT ;  /* 0x000000059c9c7212 */ /* 0x000fce00078e3cff */
.L_x_371:
[----:B------:R-:W2:Y:S01]  /*10e50*/  LDL R92, [R1+0x34] ;  /* 0x00003400015c7983 */ /* 0x000ea20000100800 */
[----:B------:R-:W0:Y:S01]  /*10e60*/  S2UR UR4, SR_CgaCtaId ;  /* 0x00000000000479c3 */ /* 0x000e220000008800 */
[----:B------:R-:W-:Y:S01]  /*10e70*/  MOV R16, 0x400 ;  /* 0x0000040000107802 */ /* 0x000fe20000000f00 */
[----:B------:R-:W-:Y:S01]  /*10e80*/  BSSY B0, `(.L_x_424) ;  /* 0x0000339000007945 */ /* 0x000fe20003800000 */
[----:B0-----:R-:W-:-:S05]  /*10e90*/  IMAD.U32 R4, RZ, RZ, UR4 ;  /* 0x00000004ff047e24 */ /* 0x001fca000f8e00ff */
[----:B------:R0:W-:Y:S01]  /*10ea0*/  STL [R1+0x20], R4 ;  /* 0x0000200401007387 */ /* 0x0001e20000100800 */
[----:B------:R-:W-:Y:S01]  /*10eb0*/  LEA R16, R4, R16, 0x18 ;  /* 0x0000001004107211 */ /* 0x000fe200078ec0ff */
[----:B------:R-:W-:Y:S06]  /*10ec0*/  BAR.SYNC.DEFER_BLOCKING 0x5, 0x200 ;  /* 0x0148000000007b1d */ /* 0x000fec0000010000 */
[----:B------:R0:W3:Y:S02]  /*10ed0*/  LDS.128 R28, [R16+0x19cd0] ;  /* 0x019cd000101c7984 */ /* 0x0000e40000000c00 */
[----:B------:R-:W-:Y:S06]  /*10ee0*/  BAR.ARV 0x4, 0x200 ;  /* 0x0108000000007b1d */ /* 0x000fec0000002000 */
[----:B--2---:R-:W-:-:S13]  /*10ef0*/  ISETP.NE.AND P1, PT, R92, RZ, PT ;  /* 0x000000ff5c00720c */ /* 0x004fda0003f25270 */
[----:B------:R-:W2:Y:S02]  /*10f00*/  @!P1 LDC R92, c[0x0][0xad4] ;  /* 0x0002b500ff5c9b82 */ /* 0x000ea40000000800 */
[----:B--2---:R0:W-:Y:S01]  /*10f10*/  @!P1 STL [R1+0x34], R92 ;  /* 0x0000345c01009387 */ /* 0x0041e20000100800 */
[----:B---3--:R-:W-:Y:S05]  /*10f20*/  @P0 BRA `(.L_x_425) ;  /* 0x0000002400f40947 */ /* 0x008fea0003800000 */
[----:B-1----:R-:W2:Y:S01]  /*10f30*/  LDL.LU R24, [R1+0x28] ;  /* 0x0000280001187983 */ /* 0x002ea20000300800 */
[----:B------:R-:W-:Y:S01]  /*10f40*/  ULDC.64 UR4, c[0x4][0x38] ;  /* 0x01000e0000047ab9 */ /* 0x000fe20000000a00 */
[----:B------:R-:W-:Y:S02]  /*10f50*/  ULDC.64 UR6, c[0x0][0xc08] ;  /* 0x0003020000067ab9 */ /* 0x000fe40000000a00 */
[----:B------:R-:W3:Y:S04]  /*10f60*/  LDL.LU R5, [R1+0x44] ;  /* 0x0000440001057983 */ /* 0x000ee80000300800 */
[----:B0-----:R-:W4:Y:S01]  /*10f70*/  LDL R4, [R1+0x18] ;  /* 0x0000180001047983 */ /* 0x001f220000100800 */
[----:B-----5:R-:W0:Y:S01]  /*10f80*/  S2R R25, SR_TID.X ;  /* 0x0000000000197919 */ /* 0x020e220000002100 */
[----:B------:R-:W-:Y:S01]  /*10f90*/  BAR.SYNC.DEFER_BLOCKING 0x1, 0x180 ;  /* 0x0046000000007b1d */ /* 0x000fe20000010000 */
[----:B--2---:R-:W-:-:S02]  /*10fa0*/  IMAD.MOV.U32 R35, RZ, RZ, R24 ;  /* 0x000000ffff237224 */ /* 0x004fc400078e0018 */
[----:B---3--:R-:W-:Y:S02]  /*10fb0*/  IMAD.MOV.U32 R37, RZ, RZ, R5 ;  /* 0x000000ffff257224 */ /* 0x008fe400078e0005 */
[----:B----4-:R-:W-:Y:S01]  /*10fc0*/  IMAD.MOV.U32 R36, RZ, RZ, R4 ;  /* 0x000000ffff247224 */ /* 0x010fe200078e0004 */
[----:B0-----:R-:W-:-:S04]  /*10fd0*/  SHF.L.U32 R4, R25, 0x2, RZ ;  /* 0x0000000219047819 */ /* 0x001fc800000006ff */
[----:B------:R-:W-:-:S04]  /*10fe0*/  LOP3.LUT R4, R4, 0xc, RZ, 0xc0, !PT ;  /* 0x0000000c04047812 */ /* 0x000fc800078ec0ff */
[----:B------:R-:W-:-:S05]  /*10ff0*/  IADD3 R4, P0, R4, UR4, RZ ;  /* 0x0000000404047c10 */ /* 0x000fca000ff1e0ff */
[----:B------:R-:W-:Y:S01]  /*11000*/  IMAD.X R5, RZ, RZ, UR5, P0 ;  /* 0x00000005ff057e24 */ /* 0x000fe200080e06ff */
[----:B------:R-:W-:-:S04]  /*11010*/  ULDC.64 UR4, c[0x0][0xc00] ;  /* 0x0003000000047ab9 */ /* 0x000fc80000000a00 */
[----:B------:R0:W2:Y:S01]  /*11020*/  LDG.E.CONSTANT R24, desc[UR40][R4.64] ;  /* 0x0000002804187981 */ /* 0x0000a2000c1e9900 */
[----:B------:R-:W-:Y:S01]  /*11030*/  LOP3.LUT P0, R25, R25, 0x3, RZ, 0xc0, !PT ;  /* 0x0000000319197812 */ /* 0x000fe2000780c0ff */
[----:B------:R-:W-:Y:S02]  /*11040*/  IMAD.MOV.U32 R42, RZ, RZ, R37 ;  /* 0x000000ffff2a7224 */ /* 0x000fe400078e0025 */
[----:B------:R-:W-:Y:S02]  /*11050*/  IMAD.MOV.U32 R97, RZ, RZ, R35 ;  /* 0x000000ffff617224 */ /* 0x000fe400078e0023 */
[----:B------:R-:W-:Y:S01]  /*11060*/  IMAD.MOV.U32 R44, RZ, RZ, R36 ;  /* 0x000000ffff2c7224 */ /* 0x000fe200078e0024 */
[----:B------:R-:W3:Y:S01]  /*11070*/  LDL R4, [R1+0x84] ;  /* 0x0000840001047983 */ /* 0x000ee20000100800 */
[----:B------:R-:W-:Y:S01]  /*11080*/  ISETP.EQ.OR P0, PT, R25, 0x3, !P0 ;  /* 0x000000031900780c */ /* 0x000fe20004702670 */
[----:B------:R-:W-:Y:S01]  /*11090*/  IMAD.MOV.U32 R96, RZ, RZ, R42 ;  /* 0x000000ffff607224 */ /* 0x000fe200078e002a */
[----:B0-----:R-:W0:Y:S02]  /*110a0*/  S2R R5, SR_SWINHI ;  /* 0x0000000000057919 */ /* 0x001e240000002f00 */
[----:B------:R-:W-:Y:S01]  /*110b0*/  SEL R65, R98, R99, P0 ;  /* 0x0000006362417207 */ /* 0x000fe20000000000 */
[----:B------:R-:W-:Y:S01]  /*110c0*/  IMAD.MOV.U32 R89, RZ, RZ, R44 ;  /* 0x000000ffff597224 */ /* 0x000fe200078e002c */
[----:B------:R-:W-:-:S02]  /*110d0*/  SEL R98, R99, R98, P0 ;  /* 0x0000006263627207 */ /* 0x000fc40000000000 */
[----:B------:R-:W4:Y:S01]  /*110e0*/  LDL.LU R99, [R1+0x38] ;  /* 0x0000380001637983 */ /* 0x000f220000300800 */
[----:B------:R-:W-:Y:S02]  /*110f0*/  SEL R63, R94, R95, P0 ;  /* 0x0000005f5e3f7207 */ /* 0x000fe40000000000 */
[----:B------:R-:W-:Y:S02]  /*11100*/  SEL R95, R95, R94, P0 ;  /* 0x0000005e5f5f7207 */ /* 0x000fe40000000000 */
[----:B------:R-:W4:Y:S01]  /*11110*/  LDL.LU R94, [R1+0x3c] ;  /* 0x00003c00015e7983 */ /* 0x000f220000300800 */
[----:B------:R-:W-:Y:S02]  /*11120*/  SEL R39, R21, R26, P0 ;  /* 0x0000001a15277207 */ /* 0x000fe40000000000 */
[----:B------:R-:W-:Y:S01]  /*11130*/  SEL R37, R13, R20, P0 ;  /* 0x000000140d257207 */ /* 0x000fe20000000000 */
[----:B------:R-:W4:Y:S01]  /*11140*/  LDL R93, [R1+0x80] ;  /* 0x00008000015d7983 */ /* 0x000f220000100800 */
[----:B------:R-:W-:-:S02]  /*11150*/  SEL R25, R20, R13, P0 ;  /* 0x0000000d14197207 */ /* 0x000fc40000000000 */
[----:B------:R-:W-:Y:S01]  /*11160*/  SEL R26, R26, R21, P0 ;  /* 0x000000151a1a7207 */ /* 0x000fe20000000000 */
[----:B------:R-:W4:Y:S01]  /*11170*/  LDL R88, [R1+0x50] ;  /* 0x0000500001587983 */ /* 0x000f220000100800 */
[----:B------:R-:W-:Y:S02]  /*11180*/  SEL R45, R12, R33, P0 ;  /* 0x000000210c2d7207 */ /* 0x000fe40000000000 */
[----:B------:R-:W-:Y:S02]  /*11190*/  SEL R33, R33, R12, P0 ;  /* 0x0000000c21217207 */ /* 0x000fe40000000000 */
[----:B------:R-:W-:Y:S02]  /*111a0*/  SEL R59, R132, R3, P0 ;  /* 0x00000003843b7207 */ /* 0x000fe40000000000 */
[----:B------:R-:W-:Y:S02]  /*111b0*/  SEL R57, R6, R129, P0 ;  /* 0x0000008106397207 */ /* 0x000fe40000000000 */
[----:B------:R-:W-:-:S02]  /*111c0*/  SEL R132, R3, R132, P0 ;  /* 0x0000008403847207 */ /* 0x000fc40000000000 */
[----:B------:R-:W-:Y:S02]  /*111d0*/  SEL R129, R129, R6, P0 ;  /* 0x0000000681817207 */ /* 0x000fe40000000000 */
[----:B------:R-:W-:Y:S02]  /*111e0*/  SEL R53, R8, R121, P0 ;  /* 0x0000007908357207 */ /* 0x000fe40000000000 */
[----:B------:R-:W-:Y:S02]  /*111f0*/  MOV R20, R16 ;  /* 0x0000001000147202 */ /* 0x000fe40000000f00 */
[----:B0-----:R-:W-:Y:S02]  /*11200*/  MOV R21, R5 ;  /* 0x0000000500157202 */ /* 0x001fe40000000f00 */
        /* <DEDUP_REMOVED lines=16> */
[----:B------:R-:W4:Y:S01]  /*11310*/  LDL R91, [R1+0x48] ;  /* 0x00004800015b7983 */ /* 0x000f220000100800 */
        /* <DEDUP_REMOVED lines=16> */
[----:B------:R-:W-:Y:S01]  /*11420*/  SEL R126, R127, R126, P0 ;  /* 0x0000007e7f7e7207 */ /* 0x000fe20000000000 */
[----:B---3--:R-:W-:-:S03]  /*11430*/  IMAD.WIDE R12, R4, 0x2, R20 ;  /* 0x00000002040c7825 */ /* 0x008fc600078e0214 */
[C---:B------:R-:W-:Y:S02]  /*11440*/  LOP3.LUT R3, R12.reuse, 0x180, RZ, 0xc0, !PT ;  /* 0x000001800c037812 */ /* 0x040fe400078ec0ff */
[----:B------:R-:W-:Y:S02]  /*11450*/  IADD3 R6, P5, R12, 0x20, RZ ;  /* 0x000000200c067810 */ /* 0x000fe40007fbe0ff */
[----:B------:R-:W-:Y:S02]  /*11460*/  SHF.R.U64 R3, R3, 0x3, RZ ;  /* 0x0000000303037819 */ /* 0x000fe400000012ff */
[----:B------:R-:W-:Y:S02]  /*11470*/  LOP3.LUT R4, R6, 0x180, RZ, 0xc0, !PT ;  /* 0x0000018006047812 */ /* 0x000fe400078ec0ff */
[C---:B------:R-:W-:Y:S02]  /*11480*/  IADD3 R8, P4, R12.reuse, 0x3000, RZ ;  /* 0x000030000c087810 */ /* 0x040fe40007f9e0ff */
[----:B------:R-:W-:-:S02]  /*11490*/  IADD3 R35, P3, R12, 0x3020, RZ ;  /* 0x000030200c237810 */ /* 0x000fc40007f7e0ff */
[C---:B------:R-:W-:Y:S02]  /*114a0*/  IADD3 R85, P2, R12.reuse, 0x6000, RZ ;  /* 0x000060000c557810 */ /* 0x040fe40007f5e0ff */
[----:B------:R-:W-:Y:S02]  /*114b0*/  IADD3 R87, P1, R12, 0x6020, RZ ;  /* 0x000060200c577810 */ /* 0x000fe40007f3e0ff */
[----:B------:R-:W-:Y:S02]  /*114c0*/  LOP3.LUT R12, R3, R12, RZ, 0x3c, !PT ;  /* 0x0000000c030c7212 */ /* 0x000fe400078e3cff */
[----:B------:R-:W-:Y:S02]  /*114d0*/  SHF.R.U64 R3, R4, 0x3, RZ ;  /* 0x0000000304037819 */ /* 0x000fe400000012ff */
[----:B------:R-:W-:Y:S02]  /*114e0*/  LOP3.LUT R4, R35, 0x180, RZ, 0xc0, !PT ;  /* 0x0000018023047812 */ /* 0x000fe400078ec0ff */
[----:B------:R-:W-:-:S02]  /*114f0*/  LOP3.LUT R14, R3, R6, RZ, 0x3c, !PT ;  /* 0x00000006030e7212 */ /* 0x000fc400078e3cff */
[----:B------:R-:W-:Y:S02]  /*11500*/  LOP3.LUT R3, R8, 0x180, RZ, 0xc0, !PT ;  /* 0x0000018008037812 */ /* 0x000fe400078ec0ff */
[----:B------:R-:W-:Y:S02]  /*11510*/  LOP3.LUT R6, R85, 0x180, RZ, 0xc0, !PT ;  /* 0x0000018055067812 */ /* 0x000fe400078ec0ff */
[----:B------:R-:W-:Y:S02]  /*11520*/  LOP3.LUT R28, R87, 0x180, RZ, 0xc0, !PT ;  /* 0x00000180571c7812 */ /* 0x000fe400078ec0ff */
[----:B------:R-:W-:Y:S02]  /*11530*/  SHF.R.U64 R3, R3, 0x3, RZ ;  /* 0x0000000303037819 */ /* 0x000fe400000012ff */
[----:B------:R-:W-:Y:S01]  /*11540*/  SHF.R.U64 R4, R4, 0x3, RZ ;  /* 0x0000000304047819 */ /* 0x000fe200000012ff */
[----:B--2---:R0:W-:Y:S01]  /*11550*/  SHFL.IDX PT, R66, R49, R24, 0x1c1f ;  /* 0x001c1f1831427589 */ /* 0x0041e200000e0000 */
[----:B------:R-:W-:-:S02]  /*11560*/  SHF.R.U64 R6, R6, 0x3, RZ ;  /* 0x0000000306067819 */ /* 0x000fc400000012ff */
[----:B------:R-:W-:Y:S01]  /*11570*/  SHF.R.U64 R28, R28, 0x3, RZ ;  /* 0x000000031c1c7819 */ /* 0x000fe200000012ff */
[--C-:B------:R-:W-:Y:S01]  /*11580*/  IMAD.X R11, RZ, RZ, R13.reuse, P4 ;  /* 0x000000ffff0b7224 */ /* 0x100fe200020e060d */
[----:B------:R-:W-:Y:S01]  /*11590*/  LOP3.LUT R10, R3, R8, RZ, 0x3c, !PT ;  /* 0x00000008030a7212 */ /* 0x000fe200078e3cff */
[--C-:B------:R-:W-:Y:S01]  /*115a0*/  IMAD.X R7, RZ, RZ, R13.reuse, P2 ;  /* 0x000000ffff077224 */ /* 0x100fe200010e060d */
[----:B------:R-:W-:Y:S01]  /*115b0*/  LOP3.LUT R8, R4, R35, RZ, 0x3c, !PT ;  /* 0x0000002304087212 */ /* 0x000fe200078e3cff */
[--C-:B------:R-:W-:Y:S01]  /*115c0*/  IMAD.X R15, RZ, RZ, R13.reuse, P5 ;  /* 0x000000ffff0f7224 */ /* 0x100fe200028e060d */
[----:B0-----:R-:W-:Y:S01]  /*115d0*/  LOP3.LUT R49, R24, 0x2, RZ, 0x3c, !PT ;  /* 0x0000000218317812 */ /* 0x001fe200078e3cff */
[--C-:B------:R-:W-:Y:S01]  /*115e0*/  IMAD.X R9, RZ, RZ, R13.reuse, P3 ;  /* 0x000000ffff097224 */ /* 0x100fe200018e060d */
[----:B------:R-:W-:Y:S01]  /*115f0*/  LOP3.LUT R6, R6, R85, RZ, 0x3c, !PT ;  /* 0x0000005506067212 */ /* 0x000fe200078e3cff */
[----:B------:R-:W-:Y:S01]  /*11600*/  IMAD.X R5, RZ, RZ, R13, P1 ;  /* 0x000000ffff057224 */ /* 0x000fe200008e060d */
[----:B------:R-:W-:Y:S01]  /*11610*/  LOP3.LUT R4, R28, R87, RZ, 0x3c, !PT ;  /* 0x000000571c047212 */ /* 0x000fe200078e3cff */
[----:B------:R-:W-:Y:S01]  /*11620*/  SHFL.IDX PT, R50, R41, R24, 0x1c1f ;  /* 0x001c1f1829327589 */ /* 0x000fe200000e0000 */
[----:B------:R-:W-:-:S02]  /*11630*/  MOV R86, R10 ;  /* 0x0000000a00567202 */ /* 0x000fc40000000f00 */
[----:B------:R-:W-:Y:S01]  /*11640*/  MOV R3, R12 ;  /* 0x0000000c00037202 */ /* 0x000fe20000000f00 */
[----:B------:R-:W-:Y:S01]  /*11650*/  SHFL.IDX PT, R42, R37, R24, 0x1c1f ;  /* 0x001c1f18252a7589 */ /* 0x000fe200000e0000 */
[----:B------:R-:W-:-:S03]  /*11660*/  MOV R84, R6 ;  /* 0x0000000600547202 */ /* 0x000fc60000000f00 */
[----:B------:R-:W-:Y:S01]  /*11670*/  SHFL.IDX PT, R41, R25, R49, 0x1c1f ;  /* 0x001c1f3119297589 */ /* 0x000fe200000e0000 */
[----:B------:R-:W-:Y:S02]  /*11680*/  MOV R35, R14 ;  /* 0x0000000e00237202 */ /* 0x000fe40000000f00 */
[----:B------:R-:W-:Y:S01]  /*11690*/  MOV R28, R8 ;  /* 0x00000008001c7202 */ /* 0x000fe20000000f00 */
[----:B------:R-:W-:Y:S01]  /*116a0*/  SHFL.IDX PT, R10, R43, R24, 0x1c1f ;  /* 0x001c1f182b0a7589 */ /* 0x000fe200000e0000 */
[----:B------:R-:W-:-:S03]  /*116b0*/  MOV R85, R4 ;  /* 0x0000000400557202 */ /* 0x000fc60000000f00 */
        /* <DEDUP_REMOVED lines=23> */
[----:B------:R-:W0:Y:S04]  /*11830*/  SHFL.IDX PT, R90, R90, R49, 0x1c1f ;  /* 0x001c1f315a5a7589 */ /* 0x000e2800000e0000 */
[----:B------:R-:W1:Y:S04]  /*11840*/  SHFL.IDX PT, R14, R95, R49, 0x1c1f ;  /* 0x001c1f315f0e7589 */ /* 0x000e6800000e0000 */
[----:B------:R-:W2:Y:S04]  /*11850*/  SHFL.IDX PT, R98, R98, R49, 0x1c1f ;  /* 0x001c1f3162627589 */ /* 0x000ea800000e0000 */
[----:B------:R-:W3:Y:S04]  /*11860*/  SHFL.IDX PT, R24, R103, R49, 0x1c1f ;  /* 0x001c1f3167187589 */ /* 0x000ee800000e0000 */
[----:B------:R-:W-:Y:S04]  /*11870*/  SHFL.IDX PT, R26, R111, R49, 0x1c1f ;  /* 0x001c1f316f1a7589 */ /* 0x000fe800000e0000 */
[----:B------:R-:W4:Y:S04]  /*11880*/  SHFL.IDX PT, R106, R106, R49, 0x1c1f ;  /* 0x001c1f316a6a7589 */ /* 0x000f2800000e0000 */
[----:B------:R-:W4:Y:S04]  /*11890*/  SHFL.IDX PT, R134, R134, R49, 0x1c1f ;  /* 0x001c1f3186867589 */ /* 0x000f2800000e0000 */
[----:B------:R-:W-:Y:S04]  /*118a0*/  SHFL.IDX PT, R38, R38, R49, 0x1c1f ;  /* 0x001c1f3126267589 */ /* 0x000fe800000e0000 */
[----:B------:R-:W4:Y:S04]  /*118b0*/  SHFL.IDX PT, R77, R36, R49, 0x1c1f ;  /* 0x001c1f31244d7589 */ /* 0x000f2800000e0000 */
[----:B------:R-:W-:Y:S04]  /*118c0*/  SHFL.IDX PT, R118, R118, R49, 0x1c1f ;  /* 0x001c1f3176767589 */ /* 0x000fe800000e0000 */
[----:B------:R-:W4:Y:S04]  /*118d0*/  SHFL.IDX PT, R114, R114, R49, 0x1c1f ;  /* 0x001c1f3172727589 */ /* 0x000f2800000e0000 */
[----:B------:R-:W4:Y:S04]  /*118e0*/  SHFL.IDX PT, R79, R122, R49, 0x1c1f ;  /* 0x001c1f317a4f7589 */ /* 0x000f2800000e0000 */
[----:B------:R-:W4:Y:S04]  /*118f0*/  SHFL.IDX PT, R124, R124, R49, 0x1c1f ;  /* 0x001c1f317c7c7589 */ /* 0x000f2800000e0000 */
[----:B------:R-:W4:Y:S04]  /*11900*/  SHFL.IDX PT, R11, R132, R49, 0x1c1f ;  /* 0x001c1f31840b7589 */ /* 0x000f2800000e0000 */
[----:B------:R-:W4:Y:S04]  /*11910*/  SHFL.IDX PT, R15, R130, R49, 0x1c1f ;  /* 0x001c1f31820f7589 */ /* 0x000f2800000e0000 */
[----:B------:R-:W-:Y:S04]  /*11920*/  SHFL.IDX PT, R34, R34, R49, 0x1c1f ;  /* 0x001c1f3122227589 */ /* 0x000fe800000e0000 */
[----:B------:R-:W4:Y:S04]  /*11930*/  SHFL.IDX PT, R33, R33, R49, 0x1c1f ;  /* 0x001c1f3121217589 */ /* 0x000f2800000e0000 */
[----:B------:R-:W4:Y:S04]  /*11940*/  SHFL.IDX PT, R25, R126, R49, 0x1c1f ;  /* 0x001c1f317e197589 */ /* 0x000f2800000e0000 */
[----:B------:R1:W4:Y:S04]  /*11950*/  SHFL.IDX PT, R13, R40, R49, 0x1c1f ;  /* 0x001c1f31280d7589 */ /* 0x00032800000e0000 */
[----:B------:R2:W4:Y:S01]  /*11960*/  SHFL.IDX PT, R129, R129, R49, 0x1c1f ;  /* 0x001c1f3181817589 */ /* 0x00052200000e0000 */
[----:B0-----:R-:W-:-:S02]  /*11970*/  SEL R44, R61, R90, P0 ;  /* 0x0000005a3d2c7207 */ /* 0x001fc40000000000 */
[----:B------:R-:W-:Y:S02]  /*11980*/  SEL R46, R90, R61, P0 ;  /* 0x0000003d5a2e7207 */ /* 0x000fe40000000000 */
[----:B-1----:R-:W-:Y:S02]  /*11990*/  SEL R40, R42, R41, P0 ;  /* 0x000000292a287207 */ /* 0x002fe40000000000 */
[----:B------:R-:W-:Y:S02]  /*119a0*/  SEL R42, R41, R42, P0 ;  /* 0x0000002a292a7207 */ /* 0x000fe40000000000 */
[----:B------:R-:W-:Y:S02]  /*119b0*/  SEL R41, R12, R43, P0 ;  /* 0x0000002b0c297207 */ /* 0x000fe40000000000 */
[----:B------:R-:W-:Y:S02]  /*119c0*/  SEL R43, R43, R12, P0 ;  /* 0x0000000c2b2b7207 */ /* 0x000fe40000000000 */
[----:B------:R-:W-:-:S02]  /*119d0*/  SEL R45, R63, R14, P0 ;  /* 0x0000000e3f2d7207 */ /* 0x000fc40000000000 */
[----:B------:R-:W-:Y:S02]  /*119e0*/  SEL R47, R14, R63, P0 ;  /* 0x0000003f0e2f7207 */ /* 0x000fe40000000000 */
[----:B------:R-:W-:Y:S02]  /*119f0*/  SEL R48, R50, R27, P0 ;  /* 0x0000001b32307207 */ /* 0x000fe40000000000 */
[----:B--2---:R-:W-:Y:S02]  /*11a00*/  SEL R49, R10, R51, P0 ;  /* 0x000000330a317207 */ /* 0x004fe40000000000 */
[----:B------:R-:W-:Y:S02]  /*11a10*/  SEL R50, R27, R50, P0 ;  /* 0x000000321b327207 */ /* 0x000fe40000000000 */
[----:B------:R-:W-:Y:S02]  /*11a20*/  SEL R51, R51, R10, P0 ;  /* 0x0000000a33337207 */ /* 0x000fe40000000000 */
[----:B------:R-:W-:-:S02]  /*11a30*/  SEL R52, R65, R98, P0 ;  /* 0x0000006241347207 */ /* 0x000fc40000000000 */
[----:B------:R-:W-:Y:S02]  /*11a40*/  SEL R54, R98, R65, P0 ;  /* 0x0000004162367207 */ /* 0x000fe40000000000 */
[----:B---3--:R-:W-:Y:S02]  /*11a50*/  SEL R53, R67, R24, P0 ;  /* 0x0000001843357207 */ /* 0x008fe40000000000 */
[----:B------:R-:W-:Y:S02]  /*11a60*/  SEL R55, R24, R67, P0 ;  /* 0x0000004318377207 */ /* 0x000fe40000000000 */
[----:B----4-:R-:W-:Y:S02]  /*11a70*/  SEL R60, R69, R106, P0 ;  /* 0x0000006a453c7207 */ /* 0x010fe40000000000 */
        /* <DEDUP_REMOVED lines=26> */
[----:B------:R-:W-:Y:S02]  /*11c20*/  F2FP.BF16.F32.PACK_AB R4, R41, R40 ;  /* 0x000000282904723e */ /* 0x000fe400000010ff */
[----:B------:R-:W-:Y:S02]  /*11c30*/  F2FP.BF16.F32.PACK_AB R5, R45, R44 ;  /* 0x0000002c2d05723e */ /* 0x000fe400000010ff */
[----:B------:R-:W-:Y:S02]  /*11c40*/  F2FP.BF16.F32.PACK_AB R6, R43, R42 ;  /* 0x0000002a2b06723e */ /* 0x000fe400000010ff */
[----:B------:R-:W-:Y:S02]  /*11c50*/  F2FP.BF16.F32.PACK_AB R7, R47, R46 ;  /* 0x0000002e2f07723e */ /* 0x000fe400000010ff */
[----:B------:R-:W-:Y:S02]  /*11c60*/  SEL R58, R33, R58, P0 ;  /* 0x0000003a213a7207 */ /* 0x000fe40000000000 */
[----:B------:R-:W-:-:S02]  /*11c70*/  F2FP.BF16.F32.PACK_AB R8, R49, R48 ;  /* 0x000000303108723e */ /* 0x000fc400000010ff */
[----:B------:R-:W-:Y:S02]  /*11c80*/  F2FP.BF16.F32.PACK_AB R9, R53, R52 ;  /* 0x000000343509723e */ /* 0x000fe400000010ff */
[----:B------:R-:W-:Y:S02]  /*11c90*/  F2FP.BF16.F32.PACK_AB R10, R51, R50 ;  /* 0x00000032330a723e */ /* 0x000fe400000010ff */
[----:B------:R-:W-:Y:S02]  /*11ca0*/  F2FP.BF16.F32.PACK_AB R11, R55, R54 ;  /* 0x00000036370b723e */ /* 0x000fe400000010ff */
[----:B------:R-:W-:Y:S02]  /*11cb0*/  SEL R72, R74, R13, P0 ;  /* 0x0000000d4a487207 */ /* 0x000fe40000000000 */
[----:B------:R-:W-:Y:S02]  /*11cc0*/  SEL R74, R13, R74, P0 ;  /* 0x0000004a0d4a7207 */ /* 0x000fe40000000000 */
[----:B------:R-:W-:Y:S01]  /*11cd0*/  SEL R80, R82, R129, P0 ;  /* 0x0000008152507207 */ /* 0x000fe20000000000 */
[----:B------:R-:W-:Y:S01]  /*11ce0*/  STSM.16.M88.4 [R3], R4 ;  /* 0x0000000403007844 */ /* 0x000fe20000000200 */
[----:B------:R-:W-:-:S02]  /*11cf0*/  SEL R82, R129, R82, P0 ;  /* 0x0000005281527207 */ /* 0x000fc40000000000 */
[----:B------:R-:W-:Y:S01]  /*11d00*/  F2FP.BF16.F32.PACK_AB R12, R57, R56 ;  /* 0x00000038390c723e */ /* 0x000fe200000010ff */
[----:B------:R0:W-:Y:S01]  /*11d10*/  STSM.16.M88.4 [R35], R8 ;  /* 0x0000000823007844 */ /* 0x0001e20000000200 */
[----:B------:R-:W-:Y:S02]  /*11d20*/  F2FP.BF16.F32.PACK_AB R13, R61, R60 ;  /* 0x0000003c3d0d723e */ /* 0x000fe400000010ff */
[----:B------:R-:W-:Y:S02]  /*11d30*/  F2FP.BF16.F32.PACK_AB R14, R59, R58 ;  /* 0x0000003a3b0e723e */ /* 0x000fe400000010ff */
[----:B------:R-:W-:Y:S02]  /*11d40*/  F2FP.BF16.F32.PACK_AB R15, R63, R62 ;  /* 0x0000003e3f0f723e */ /* 0x000fe400000010ff */
[----:B------:R-:W-:Y:S02]  /*11d50*/  F2FP.BF16.F32.PACK_AB R24, R65, R64 ;  /* 0x000000404118723e */ /* 0x000fe400000010ff */
[----:B------:R-:W-:-:S02]  /*11d60*/  F2FP.BF16.F32.PACK_AB R25, R69, R68 ;  /* 0x000000444519723e */ /* 0x000fc400000010ff */
[----:B------:R-:W-:Y:S02]  /*11d70*/  F2FP.BF16.F32.PACK_AB R26, R67, R66 ;  /* 0x00000042431a723e */ /* 0x000fe400000010ff */
[----:B------:R-:W-:Y:S02]  /*11d80*/  F2FP.BF16.F32.PACK_AB R27, R71, R70 ;  /* 0x00000046471b723e */ /* 0x000fe400000010ff */
[----:B------:R-:W-:Y:S02]  /*11d90*/  F2FP.BF16.F32.PACK_AB R32, R73, R72 ;  /* 0x000000484920723e */ /* 0x000fe400000010ff */
[----:B------:R-:W-:Y:S02]  /*11da0*/  F2FP.BF16.F32.PACK_AB R33, R77, R76 ;  /* 0x0000004c4d21723e */ /* 0x000fe400000010ff */
[----:B------:R-:W-:Y:S02]  /*11db0*/  F2FP.BF16.F32.PACK_AB R34, R75, R74 ;  /* 0x0000004a4b22723e */ /* 0x000fe400000010ff */
[----:B0-----:R-:W-:-:S02]  /*11dc0*/  F2FP.BF16.F32.PACK_AB R35, R79, R78 ;  /* 0x0000004e4f23723e */ /* 0x001fc400000010ff */
[----:B------:R-:W-:Y:S02]  /*11dd0*/  F2FP.BF16.F32.PACK_AB R4, R81, R80 ;  /* 0x000000505104723e */ /* 0x000fe400000010ff */
[----:B------:R-:W-:Y:S02]  /*11de0*/  F2FP.BF16.F32.PACK_AB R5, R37, R36 ;  /* 0x000000242505723e */ /* 0x000fe400000010ff */
[----:B------:R-:W-:Y:S02]  /*11df0*/  F2FP.BF16.F32.PACK_AB R6, R83, R82 ;  /* 0x000000525306723e */ /* 0x000fe400000010ff */
[----:B------:R-:W-:Y:S01]  /*11e00*/  F2FP.BF16.F32.PACK_AB R7, R39, R38 ;  /* 0x000000262707723e */ /* 0x000fe200000010ff */
[----:B------:R-:W-:Y:S04]  /*11e10*/  STSM.16.M88.4 [R86], R12 ;  /* 0x0000000c56007844 */ /* 0x000fe80000000200 */
[----:B------:R0:W-:Y:S04]  /*11e20*/  STSM.16.M88.4 [R28], R24 ;  /* 0x000000181c007844 */ /* 0x0001e80000000200 */
[----:B------:R-:W-:Y:S04]  /*11e30*/  STSM.16.M88.4 [R84], R32 ;  /* 0x0000002054007844 */ /* 0x000fe80000000200 */
[----:B------:R1:W-:Y:S01]  /*11e40*/  STSM.16.M88.4 [R85], R4 ;  /* 0x0000000455007844 */ /* 0x0003e20000000200 */
[----:B------:R-:W-:Y:S01]  /*11e50*/  BAR.SYNC.DEFER_BLOCKING 0x1, 0x180 ;  /* 0x0046000000007b1d */ /* 0x000fe20000010000 */
[----:B------:R-:W-:-:S04]  /*11e60*/  ISETP.NE.U32.AND P0, PT, RZ, UR4, PT ;  /* 0x00000004ff007c0c */ /* 0x000fc8000bf05070 */
[----:B------:R-:W-:Y:S02]  /*11e70*/  ISETP.NE.AND.EX P0, PT, RZ, UR5, PT, P0 ;  /* 0x00000005ff007c0c */ /* 0x000fe4000bf05300 */
[----:B------:R-:W-:Y:S01]  /*11e80*/  IADD3 R8, P1, R99, UR4, RZ ;  /* 0x0000000463087c10 */ /* 0x000fe2000ff3e0ff */
[----:B------:R-:W-:Y:S01]  /*11e90*/  IMAD.MOV.U32 R3, RZ, RZ, RZ ;  /* 0x000000ffff037224 */ /* 0x000fe200078e00ff */
[----:B------:R-:W-:Y:S01]  /*11ea0*/  ISETP.GT.AND P3, PT, R92, 0x1, PT ;  /* 0x000000015c00780c */ /* 0x000fe20003f64270 */
[----:B0-----:R-:W-:Y:S01]  /*11eb0*/  IMAD.MOV.U32 R24, RZ, RZ, 0x9b8 ;  /* 0x000009b8ff187424 */ /* 0x001fe200078e00ff */
[----:B------:R-:W-:Y:S01]  /*11ec0*/  IADD3.X R9, R94, UR5, RZ, P1, !PT ;  /* 0x000000055e097c10 */ /* 0x000fe20008ffe4ff */
[----:B------:R-:W0:Y:S08]  /*11ed0*/  LDC R28, c[0x0][0xbe8] ;  /* 0x0002fa00ff1c7b82 */ /* 0x000e300000000800 */
[----:B------:R-:W2:Y:S01]  /*11ee0*/  LDC.64 R14, c[0x0][0xba8] ;  /* 0x0002ea00ff0e7b82 */ /* 0x000ea20000000a00 */
[----:B------:R-:W3:Y:S01]  /*11ef0*/  @P0 LDG.E R3, desc[UR40][R8.64] ;  /* 0x0000002808030981 */ /* 0x000ee2000c1e1900 */
[----:B------:R-:W-:-:S06]  /*11f00*/  SEL R24, R24, 0x978, P3 ;  /* 0x0000097818187807 */ /* 0x000fcc0001800000 */
[----:B-1----:R-:W1:Y:S01]  /*11f10*/  LDC.64 R6, c[0x0][R24+0x220] ;  /* 0x0000880018067b82 */ /* 0x002e620000000a00 */
[----:B------:R-:W-:-:S07]  /*11f20*/  ISETP.NE.U32.AND P1, PT, RZ, UR6, PT ;  /* 0x00000006ff007c0c */ /* 0x000fce000bf25070 */
[----:B------:R-:W4:Y:S01]  /*11f30*/  LDC.64 R10, c[0x0][R24+0x218] ;  /* 0x00008600180a7b82 */ /* 0x000f220000000a00 */
[----:B------:R-:W-:Y:S02]  /*11f40*/  ISETP.NE.AND.EX P1, PT, RZ, UR7, PT, P1 ;  /* 0x00000007ff007c0c */ /* 0x000fe4000bf25310 */
[----:B0-----:R-:W-:-:S05]  /*11f50*/  ISETP.NE.AND P4, PT, R28, 0x1, PT ;  /* 0x000000011c00780c */ /* 0x001fca0003f85270 */
[----:B------:R-:W0:Y:S06]  /*11f60*/  LDC.64 R12, c[0x0][R24+0x228] ;  /* 0x00008a00180c7b82 */ /* 0x000e2c0000000a00 */
[----:B------:R-:W-:Y:S01]  /*11f70*/  @P1 IADD3 R4, P2, R99, UR6, RZ ;  /* 0x0000000663041c10 */ /* 0x000fe2000ff5e0ff */
[----:B------:R-:W-:Y:S01]  /*11f80*/  ULDC UR6, c[0x0][0xa88] ;  /* 0x0002a20000067ab9 */ /* 0x000fe20000000800 */
[----:B------:R-:W3:Y:S01]  /*11f90*/  @P4 LDC R26, c[0x0][0xbec] ;  /* 0x0002fb00ff1a4b82 */ /* 0x000ee20000000800 */
[----:B------:R-:W-:Y:S01]  /*11fa0*/  IMAD.U32 R27, RZ, RZ, UR6 ;  /* 0x00000006ff1b7e24 */ /* 0x000fe2000f8e00ff */
[----:B------:R-:W-:-:S05]  /*11fb0*/  @P1 IADD3.X R5, R94, UR7, RZ, P2, !PT ;  /* 0x000000075e051c10 */ /* 0x000fca00097fe4ff */
[----:B------:R2:W5:Y:S01]  /*11fc0*/  @P1 LDG.E R27, desc[UR40][R4.64] ;  /* 0x00000028041b1981 */ /* 0x000562000c1e1900 */
[----:B------:R-:W-:Y:S01]  /*11fd0*/  ISETP.NE.U32.AND P2, PT, RZ, UR4, PT ;  /* 0x00000004ff007c0c */ /* 0x000fe2000bf45070 */
[----:B------:R-:W3:Y:S08]  /*11fe0*/  @P4 LDC R87, c[0x0][0xbf0] ;  /* 0x0002fc00ff574b82 */ /* 0x000ef00000000800 */
[----:B--2---:R2:W2:Y:S01]  /*11ff0*/  LDC.64 R4, c[0x0][R24+0x210] ;  /* 0x0000840018047b82 */ /* 0x0044a20000000a00 */
[----:B------:R-:W-:-:S04]  /*12000*/  ISETP.NE.AND.EX P2, PT, RZ, UR5, PT, P2 ;  /* 0x00000005ff007c0c */ /* 0x000fc8000bf45320 */
[----:B------:R-:W-:Y:S02]  /*12010*/  SEL R84, R97, RZ, !P2 ;  /* 0x000000ff61547207 */ /* 0x000fe40005000000 */
[----:B------:R-:W-:Y:S01]  /*12020*/  SEL R25, R96, RZ, !P2 ;  /* 0x000000ff60197207 */ /* 0x000fe20005000000 */
[----:B------:R-:W2:Y:S02]  /*12030*/  @!P3 LDC R14, c[0x0][0xb50] ;  /* 0x0002d400ff0ebb82 */ /* 0x000ea40000000800 */
[----:B-1----:R-:W-:-:S04]  /*12040*/  IMAD R7, R7, R84, RZ ;  /* 0x0000005407077224 */ /* 0x002fc800078e02ff */
[----:B------:R-:W-:Y:S02]  /*12050*/  IMAD R85, R6, R25, R7 ;  /* 0x0000001906557224 */ /* 0x000fe400078e0207 */
[-C--:B----4-:R-:W-:Y:S01]  /*12060*/  IMAD R35, R11, R89.reuse, RZ ;  /* 0x000000590b237224 */ /* 0x090fe200078e02ff */
[----:B------:R-:W-:Y:S01]  /*12070*/  SEL R33, R88, RZ, P3 ;  /* 0x000000ff58217207 */ /* 0x000fe20001800000 */
[----:B------:R-:W-:Y:S01]  /*12080*/  IMAD.WIDE.U32 R10, R10, R89, RZ ;  /* 0x000000590a0a7225 */ /* 0x000fe200078e00ff */
[----:B------:R-:W1:Y:S03]  /*12090*/  @!P3 LDC R15, c[0x0][0xb54] ;  /* 0x0002d500ff0fbb82 */ /* 0x000e660000000800 */
[----:B------:R-:W-:-:S04]  /*120a0*/  IMAD.WIDE.U32 R6, R6, R84, RZ ;  /* 0x0000005406067225 */ /* 0x000fc800078e00ff */
[----:B------:R-:W-:Y:S02]  /*120b0*/  IMAD R25, R91, 0xc0, R93 ;  /* 0x000000c05b197824 */ /* 0x000fe400078e025d */
[----:B------:R-:W-:Y:S02]  /*120c0*/  IMAD.IADD R85, R7, 0x1, R85 ;  /* 0x0000000107557824 */ /* 0x000fe400078e0255 */
[----:B------:R-:W-:Y:S02]  /*120d0*/  IMAD.MOV.U32 R7, RZ, RZ, R25 ;  /* 0x000000ffff077224 */ /* 0x000fe400078e0019 */
[----:B------:R-:W-:Y:S02]  /*120e0*/  IMAD.IADD R11, R11, 0x1, R35 ;  /* 0x000000010b0b7824 */ /* 0x000fe400078e0223 */
[-C--:B0-----:R-:W-:Y:S02]  /*120f0*/  IMAD R35, R13, R33.reuse, RZ ;  /* 0x000000210d237224 */ /* 0x081fe400078e02ff */
[----:B------:R-:W-:-:S04]  /*12100*/  IMAD.WIDE.U32 R12, R12, R33, RZ ;  /* 0x000000210c0c7225 */ /* 0x000fc800078e00ff */
[----:B------:R-:W-:Y:S01]  /*12110*/  IMAD.IADD R35, R13, 0x1, R35 ;  /* 0x000000010d237824 */ /* 0x000fe200078e0223 */
[--C-:B---3--:R-:W-:Y:S01]  /*12120*/  IADD3 R10, P2, P5, R6, R10, R3.reuse ;  /* 0x0000000a060a7210 */ /* 0x108fe20007d5e003 */
[----:B------:R-:W-:Y:S01]  /*12130*/  @P4 IMAD.HI.U32 R6, R25, R26, RZ ;  /* 0x0000001a19064227 */ /* 0x000fe200078e00ff */
[----:B------:R-:W-:-:S04]  /*12140*/  SHF.R.S32.HI R86, RZ, 0x1f, R3 ;  /* 0x0000001fff567819 */ /* 0x000fc80000011403 */
[----:B------:R-:W-:Y:S02]  /*12150*/  @P4 SHF.R.U32.HI R7, RZ, R87, R6 ;  /* 0x00000057ff074219 */ /* 0x000fe40000011606 */
[----:B------:R-:W-:-:S03]  /*12160*/  IADD3.X R11, R85, R11, R86, P2, P5 ;  /* 0x0000000b550b7210 */ /* 0x000fc600017ea456 */
[--C-:B--2---:R-:W-:Y:S01]  /*12170*/  IMAD.MOV R24, RZ, RZ, -R7.reuse ;  /* 0x000000ffff187224 */ /* 0x104fe200078e0a07 */
[----:B------:R-:W-:Y:S02]  /*12180*/  IADD3 R12, P2, P5, R7, R10, R12 ;  /* 0x0000000a070c7210 */ /* 0x000fe40007d5e00c */
[----:B------:R-:W-:Y:S01]  /*12190*/  SHF.R.S32.HI R6, RZ, 0x1f, R7 ;  /* 0x0000001fff067819 */ /* 0x000fe20000011407 */
[----:B------:R-:W-:-:S03]  /*121a0*/  IMAD R7, R28, R24, R25 ;  /* 0x000000181c077224 */ /* 0x000fc600078e0219 */
[----:B------:R-:W-:Y:S01]  /*121b0*/  IADD3.X R13, R6, R11, R35, P2, P5 ;  /* 0x0000000b060d7210 */ /* 0x000fe200017ea423 */
[-C--:B------:R-:W-:Y:S01]  /*121c0*/  IMAD R5, R5, R7.reuse, RZ ;  /* 0x0000000705057224 */ /* 0x080fe200078e02ff */
[----:B------:R-:W-:Y:S01]  /*121d0*/  SHF.R.S32.HI R11, RZ, 0x1f, R7 ;  /* 0x0000001fff0b7819 */ /* 0x000fe20000011407 */
[----:B------:R-:W-:-:S04]  /*121e0*/  IMAD.WIDE.U32 R12, R4, R7, R12 ;  /* 0x00000007040c7225 */ /* 0x000fc800078e000c */
[----:B------:R-:W-:Y:S01]  /*121f0*/  IMAD R5, R4, R11, R5 ;  /* 0x0000000b04057224 */ /* 0x000fe200078e0205 */
[----:B------:R-:W-:-:S04]  /*12200*/  LEA R14, P2, R12, R14, 0x2 ;  /* 0x0000000e0c0e7211 */ /* 0x000fc800078410ff */
[----:B------:R-:W-:-:S04]  /*12210*/  IADD3 R4, R13, R5, RZ ;  /* 0x000000050d047210 */ /* 0x000fc80007ffe0ff */
[----:B-1----:R-:W-:Y:S01]  /*12220*/  LEA.HI.X R15, R12, R15, R4, 0x2, P2 ;  /* 0x0000000f0c0f7211 */ /* 0x002fe200010f1404 */
[----:B------:R-:W-:Y:S06]  /*12230*/  @P1 BRA `(.L_x_426) ;  /* 0x0000000000101947 */ /* 0x000fec0003800000 */
[----:B------:R-:W-:Y:S05]  /*12240*/  @!P0 BRA `(.L_x_426) ;  /* 0x00000000000c8947 */ /* 0x000fea0003800000 */
[----:B------:R-:W2:Y:S04]  /*12250*/  LDG.E R4, desc[UR40][R8.64] ;  /* 0x0000002808047981 */ /* 0x000ea8000c1e1900 */
[----:B-----5:R-:W2:Y:S02]  /*12260*/  LDG.E R27, desc[UR40][R8.64+0x4] ;  /* 0x00000428081b7981 */ /* 0x020ea4000c1e1900 */
[----:B--2---:R-:W-:-:S07]  /*12270*/  IMAD.IADD R27, R27, 0x1, -R4 ;  /* 0x000000011b1b7824 */ /* 0x004fce00078e0a04 */
.L_x_426:
[----:B------:R-:W2:Y:S01]  /*12280*/  LDL R9, [R1+0x7c] ;  /* 0x00007c0001097983 */ /* 0x000ea20000100800 */
[----:B------:R-:W0:Y:S03]  /*12290*/  S2R R4, SR_TID.X ;  /* 0x0000000000047919 */ /* 0x000e260000002100 */
[----:B------:R-:W-:Y:S04]  /*122a0*/  SHFL.IDX PT, R5, R15, RZ, 0x1c1f ;  /* 0x001c1fff0f057589 */ /* 0x000fe800000e0000 */
[----:B------:R-:W-:Y:S04]  /*122b0*/  SHFL.IDX PT, R6, R14, 0x1, 0x1c1f ;  /* 0x003c1f000e067f89 */ /* 0x000fe800000e0000 */
[----:B------:R-:W-:Y:S01]  /*122c0*/  SHFL.IDX PT, R7, R15, 0x1, 0x1c1f ;  /* 0x003c1f000f077f89 */ /* 0x000fe200000e0000 */
[----:B0-----:R-:W-:-:S05]  /*122d0*/  VIADD R10, R4, 0xffffff80 ;  /* 0xffffff80040a7836 */ /* 0x001fca0000000000 */
[----:B------:R-:W-:-:S04]  /*122e0*/  SHF.R.S32.HI R8, RZ, 0x1f, R10 ;  /* 0x0000001fff087819 */ /* 0x000fc8000001140a */
[----:B------:R-:W-:-:S04]  /*122f0*/  LEA.HI R8, R8, R10, RZ, 0x7 ;  /* 0x0000000a08087211 */ /* 0x000fc800078f38ff */
[----:B------:R-:W-:Y:S01]  /*12300*/  LOP3.LUT R8, R8, 0xffffff80, RZ, 0xc0, !PT ;  /* 0xffffff8008087812 */ /* 0x000fe200078ec0ff */
[----:B------:R-:W0:Y:S04]  /*12310*/  SHFL.IDX PT, R4, R14, RZ, 0x1c1f ;  /* 0x001c1fff0e047589 */ /* 0x000e2800000e0000 */
[----:B------:R-:W-:Y:S02]  /*12320*/  IMAD.IADD R8, R10, 0x1, -R8 ;  /* 0x000000010a087824 */ /* 0x000fe400078e0a08 */
[----:B-----5:R-:W-:-:S03]  /*12330*/  IMAD R85, R27, R28, RZ ;  /* 0x0000001c1b557224 */ /* 0x020fc600078e02ff */
[----:B------:R-:W-:Y:S01]  /*12340*/  LOP3.LUT P0, RZ, R8, 0x3, RZ, 0xc0, !PT ;  /* 0x0000000308ff7812 */ /* 0x000fe2000780c0ff */
[----:B--2---:R-:W-:-:S04]  /*12350*/  IMAD R10, R91, 0xc0, R9 ;  /* 0x000000c05b0a7824 */ /* 0x004fc800078e0209 */
[C---:B------:R-:W-:Y:S01]  /*12360*/  VIADD R8, R10.reuse, 0x8 ;  /* 0x000000080a087836 */ /* 0x040fe20000000000 */
[----:B------:R-:W-:-:S04]  /*12370*/  ISETP.GE.OR P1, PT, R10, R85, P0 ;  /* 0x000000550a00720c */ /* 0x000fc80000726670 */
[----:B------:R-:W-:-:S09]  /*12380*/  ISETP.GE.OR P0, PT, R8, R85, P0 ;  /* 0x000000550800720c */ /* 0x000fd20000706670 */
[----:B0-----:R0:W-:Y:S04]  /*12390*/  @!P1 ST.E desc[UR40][R4.64], R0 ;  /* 0x0000000004009985 */ /* 0x0011e8000c101928 */
[----:B------:R0:W-:Y:S01]  /*123a0*/  @!P0 ST.E desc[UR40][R6.64], R2 ;  /* 0x0000000206008985 */ /* 0x0001e2000c101928 */
[----:B------:R-:W-:Y:S05]  /*123b0*/  @P3 BRA `(.L_x_427) ;  /* 0x00000008001c3947 */ /* 0x000fea0003800000 */
[----:B------:R-:W2:Y:S01]  /*123c0*/  LDL R87, [R1+0x2c] ;  /* 0x00002c0001577983 */ /* 0x000ea20000100800 */
[----:B------:R-:W1:Y:S01]  /*123d0*/  @P4 LDC R43, c[0x0][0xbec] ;  /* 0x0002fb00ff2b4b82 */ /* 0x000e620000000800 */
[----:B------:R-:W-:Y:S02]  /*123e0*/  ULDC.64 UR4, c[0x0][0xaa0] ;  /* 0x0002a80000047ab9 */ /* 0x000fe40000000a00 */
[----:B------:R-:W5:Y:S04]  /*123f0*/  LDL R50, [R1+0x8c] ;  /* 0x00008c0001327983 */ /* 0x000f680000100800 */
[----:B------:R-:W5:Y:S01]  /*12400*/  LDL R49, [R1+0x4c] ;  /* 0x00004c0001317983 */ /* 0x000f620000100800 */
[----:B------:R-:W3:Y:S03]  /*12410*/  @P4 LDC R45, c[0x0][0xbf0] ;  /* 0x0002fc00ff2d4b82 */ /* 0x000ee60000000800 */
[----:B------:R-:W5:Y:S04]  /*12420*/  LDL R48, [R1+0x88] ;  /* 0x0000880001307983 */ /* 0x000f680000100800 */
[----:B------:R-:W5:Y:S01]  /*12430*/  LDL R47, [R1+0x58] ;  /* 0x00005800012f7983 */ /* 0x000f620000100800 */
[----:B------:R-:W4:Y:S02]  /*12440*/  S2R R9, SR_TID.X ;  /* 0x0000000000097919 */ /* 0x000f240000002100 */
[----:B----4-:R-:W-:-:S05]  /*12450*/  VIADD R92, R9, 0xffffff80 ;  /* 0xffffff80095c7836 */ /* 0x010fca0000000000 */
[----:B------:R-:W-:-:S04]  /*12460*/  SHF.R.S32.HI R90, RZ, 0x1f, R92 ;  /* 0x0000001fff5a7819 */ /* 0x000fc8000001145c */
[----:B------:R-:W-:-:S04]  /*12470*/  LEA.HI R90, R90, R92, RZ, 0x2 ;  /* 0x0000005c5a5a7211 */ /* 0x000fc800078f10ff */
[----:B------:R-:W-:Y:S02]  /*12480*/  SHF.R.S32.HI R90, RZ, 0x2, R90 ;  /* 0x00000002ff5a7819 */ /* 0x000fe4000001145a */
[----:B------:R-:W-:-:S04]  /*12490*/  SHF.R.S32.HI R40, RZ, 0x1f, R92 ;  /* 0x0000001fff287819 */ /* 0x000fc8000001145c */
[----:B------:R-:W-:Y:S01]  /*124a0*/  LEA.HI R40, R40, R92, RZ, 0x2 ;  /* 0x0000005c28287211 */ /* 0x000fe200078f10ff */
[----:B------:R-:W-:-:S03]  /*124b0*/  IMAD R86, R86, UR4, RZ ;  /* 0x0000000456567c24 */ /* 0x000fc6000f8e02ff */
[----:B------:R-:W-:Y:S01]  /*124c0*/  LOP3.LUT R40, R40, 0xfffffffc, RZ, 0xc0, !PT ;  /* 0xfffffffc28287812 */ /* 0x000fe200078ec0ff */
[C---:B------:R-:W-:Y:S02]  /*124d0*/  IMAD R41, R3.reuse, UR5, R86 ;  /* 0x0000000503297c24 */ /* 0x040fe4000f8e0256 */
[----:B0-----:R-:W-:Y:S01]  /*124e0*/  IMAD.WIDE.U32 R2, R3, UR4, RZ ;  /* 0x0000000403027c25 */ /* 0x001fe2000f8e00ff */
[----:B------:R-:W-:-:S03]  /*124f0*/  ULDC.64 UR4, c[0x0][0xae8] ;  /* 0x0002ba0000047ab9 */ /* 0x000fc60000000a00 */
[----:B------:R-:W-:Y:S02]  /*12500*/  IMAD.IADD R40, R92, 0x1, -R40 ;  /* 0x000000015c287824 */ /* 0x000fe400078e0a28 */
[----:B------:R-:W-:Y:S01]  /*12510*/  IMAD.IADD R3, R3, 0x1, R41 ;  /* 0x0000000103037824 */ /* 0x000fe200078e0229 */
[----:B------:R-:W-:Y:S01]  /*12520*/  SHF.R.S32.HI R41, RZ, 0x1f, R84 ;  /* 0x0000001fff297819 */ /* 0x000fe20000011454 */
[----:B------:R-:W-:-:S04]  /*12530*/  IMAD.WIDE.U32 R2, R89, UR4, R2 ;  /* 0x0000000459027c25 */ /* 0x000fc8000f8e0002 */
[----:B------:R-:W-:Y:S01]  /*12540*/  IMAD R3, R89, UR5, R3 ;  /* 0x0000000559037c24 */ /* 0x000fe2000f8e0203 */
[----:B------:R-:W-:Y:S02]  /*12550*/  ULDC.64 UR4, c[0x0][0xaf0] ;  /* 0x0002bc0000047ab9 */ /* 0x000fe40000000a00 */
[----:B------:R-:W-:Y:S02]  /*12560*/  IMAD R41, R41, UR4, RZ ;  /* 0x0000000429297c24 */ /* 0x000fe4000f8e02ff */
[----:B------:R-:W-:-:S04]  /*12570*/  IMAD.WIDE.U32 R2, R84, UR4, R2 ;  /* 0x0000000454027c25 */ /* 0x000fc8000f8e0002 */
[----:B------:R-:W-:Y:S01]  /*12580*/  IMAD R41, R84, UR5, R41 ;  /* 0x0000000554297c24 */ /* 0x000fe2000f8e0229 */
[----:B------:R-:W-:-:S03]  /*12590*/  ULDC.64 UR4, c[0x0][0xae0] ;  /* 0x0002b80000047ab9 */ /* 0x000fc60000000a00 */
[----:B------:R-:W-:Y:S02]  /*125a0*/  IMAD.IADD R3, R3, 0x1, R41 ;  /* 0x0000000103037824 */ /* 0x000fe400078e0229 */
[----:B------:R-:W-:Y:S01]  /*125b0*/  IMAD R46, R91, 0xc0, R90 ;  /* 0x000000c05b2e7824 */ /* 0x000fe200078e025a */
[----:B------:R-:W-:Y:S01]  /*125c0*/  BSSY B1, `(.L_x_428) ;  /* 0x0000053000017945 */ /* 0x000fe20003800000 */
[----:B--2---:R-:W-:-:S04]  /*125d0*/  IMAD R5, R90, 0x20, R87 ;  /* 0x000000205a057824 */ /* 0x004fc800078e0257 */
[----:B------:R-:W-:-:S03]  /*125e0*/  IMAD.WIDE R20, R5, 0x2, R20 ;  /* 0x0000000205147825 */ /* 0x000fc600078e0214 */
[C---:B------:R-:W-:Y:S02]  /*125f0*/  IADD3 R5, P5, R20.reuse, 0x7800, RZ ;  /* 0x0000780014057810 */ /* 0x040fe40007fbe0ff */
[----:B------:R-:W-:Y:S02]  /*12600*/  LOP3.LUT R7, R20, 0x180, RZ, 0xc0, !PT ;  /* 0x0000018014077812 */ /* 0x000fe400078ec0ff */
[----:B------:R-:W-:Y:S02]  /*12610*/  LOP3.LUT R0, R5, 0x180, RZ, 0xc0, !PT ;  /* 0x0000018005007812 */ /* 0x000fe400078ec0ff */
[----:B------:R-:W-:Y:S02]  /*12620*/  SHF.R.U64 R7, R7, 0x3, RZ ;  /* 0x0000000307077819 */ /* 0x000fe400000012ff */
[----:B------:R-:W-:Y:S02]  /*12630*/  SHF.R.U64 R0, R0, 0x3, RZ ;  /* 0x0000000300007819 */ /* 0x000fe400000012ff */
[----:B------:R-:W-:-:S02]  /*12640*/  IADD3 R9, P0, R20, 0x1800, RZ ;  /* 0x0000180014097810 */ /* 0x000fc40007f1e0ff */
[C---:B------:R-:W-:Y:S02]  /*12650*/  IADD3 R13, P1, R20.reuse, 0x3000, RZ ;  /* 0x00003000140d7810 */ /* 0x040fe40007f3e0ff */
[C---:B------:R-:W-:Y:S02]  /*12660*/  IADD3 R25, P2, R20.reuse, 0x4800, RZ ;  /* 0x0000480014197810 */ /* 0x040fe40007f5e0ff */
[----:B------:R-:W-:Y:S02]  /*12670*/  IADD3 R33, P3, R20, 0x6000, RZ ;  /* 0x0000600014217810 */ /* 0x000fe40007f7e0ff */
[----:B------:R-:W-:Y:S02]  /*12680*/  LOP3.LUT R20, R7, R20, RZ, 0x3c, !PT ;  /* 0x0000001407147212 */ /* 0x000fe400078e3cff */
[----:B------:R-:W-:Y:S01]  /*12690*/  LOP3.LUT R36, R0, R5, RZ, 0x3c, !PT ;  /* 0x0000000500247212 */ /* 0x000fe200078e3cff */
[----:B------:R-:W-:Y:S01]  /*126a0*/  IMAD R0, R40, 0x60, R90 ;  /* 0x0000006028007824 */ /* 0x000fe200078e025a */
[----:B------:R-:W-:Y:S01]  /*126b0*/  LOP3.LUT R8, R9, 0x180, RZ, 0xc0, !PT ;  /* 0x0000018009087812 */ /* 0x000fe200078ec0ff */
[----:B------:R0:W5:Y:S01]  /*126c0*/  LD.E.128 R4, desc[UR40][R20.64] ;  /* 0x0000002814047980 */ /* 0x000162000c101d00 */
[----:B------:R-:W-:-:S02]  /*126d0*/  LOP3.LUT R12, R13, 0x180, RZ, 0xc0, !PT ;  /* 0x000001800d0c7812 */ /* 0x000fc400078ec0ff */
[----:B------:R-:W-:Y:S02]  /*126e0*/  LOP3.LUT R24, R25, 0x180, RZ, 0xc0, !PT ;  /* 0x0000018019187812 */ /* 0x000fe400078ec0ff */
[----:B------:R-:W-:Y:S02]  /*126f0*/  LOP3.LUT R32, R33, 0x180, RZ, 0xc0, !PT ;  /* 0x0000018021207812 */ /* 0x000fe400078ec0ff */
[----:B------:R-:W-:Y:S01]  /*12700*/  SHF.R.U64 R8, R8, 0x3, RZ ;  /* 0x0000000308087819 */ /* 0x000fe200000012ff */
[----:B0-----:R-:W-:Y:S01]  /*12710*/  IMAD R20, R91, 0xc0, R0 ;  /* 0x000000c05b147824 */ /* 0x001fe200078e0200 */
[----:B------:R-:W-:Y:S02]  /*12720*/  SHF.R.U64 R12, R12, 0x3, RZ ;  /* 0x000000030c0c7819 */ /* 0x000fe400000012ff */
[----:B------:R-:W-:Y:S02]  /*12730*/  SHF.R.U64 R24, R24, 0x3, RZ ;  /* 0x0000000318187819 */ /* 0x000fe400000012ff */
[----:B------:R-:W-:Y:S01]  /*12740*/  SHF.R.U64 R32, R32, 0x3, RZ ;  /* 0x0000000320207819 */ /* 0x000fe200000012ff */
[----:B-1----:R-:W-:Y:S01]  /*12750*/  @P4 IMAD.HI.U32 R0, R20, R43, RZ ;  /* 0x0000002b14004227 */ /* 0x002fe200078e00ff */
[----:B------:R-:W-:-:S02]  /*12760*/  LOP3.LUT R8, R8, R9, RZ, 0x3c, !PT ;  /* 0x0000000908087212 */ /* 0x000fc400078e3cff */
[----:B------:R-:W-:Y:S01]  /*12770*/  LOP3.LUT R12, R12, R13, RZ, 0x3c, !PT ;  /* 0x0000000d0c0c7212 */ /* 0x000fe200078e3cff */
[--C-:B------:R-:W-:Y:S01]  /*12780*/  IMAD.X R9, RZ, RZ, R21.reuse, P0 ;  /* 0x000000ffff097224 */ /* 0x100fe200000e0615 */
[----:B------:R-:W-:Y:S01]  /*12790*/  LOP3.LUT R24, R24, R25, RZ, 0x3c, !PT ;  /* 0x0000001918187212 */ /* 0x000fe200078e3cff */
[--C-:B------:R-:W-:Y:S01]  /*127a0*/  IMAD.X R13, RZ, RZ, R21.reuse, P1 ;  /* 0x000000ffff0d7224 */ /* 0x100fe200008e0615 */
[----:B------:R-:W-:Y:S01]  /*127b0*/  LOP3.LUT R32, R32, R33, RZ, 0x3c, !PT ;  /* 0x0000002120207212 */ /* 0x000fe200078e3cff */
[--C-:B------:R-:W-:Y:S02]  /*127c0*/  IMAD.X R25, RZ, RZ, R21.reuse, P2 ;  /* 0x000000ffff197224 */ /* 0x100fe400010e0615 */
[--C-:B------:R-:W-:Y:S01]  /*127d0*/  IMAD.X R33, RZ, RZ, R21.reuse, P3 ;  /* 0x000000ffff217224 */ /* 0x100fe200018e0615 */
[----:B------:R-:W5:Y:S01]  /*127e0*/  LD.E.128 R8, desc[UR40][R8.64] ;  /* 0x0000002808087980 */ /* 0x000f62000c101d00 */
[----:B------:R-:W-:Y:S02]  /*127f0*/  IMAD.X R37, RZ, RZ, R21, P5 ;  /* 0x000000ffff257224 */ /* 0x000fe400028e0615 */
[----:B------:R-:W-:Y:S01]  /*12800*/  IMAD.MOV.U32 R21, RZ, RZ, R20 ;  /* 0x000000ffff157224 */ /* 0x000fe200078e0014 */
[----:B---3--:R-:W-:Y:S01]  /*12810*/  @P4 SHF.R.U32.HI R21, RZ, R45, R0 ;  /* 0x0000002dff154219 */ /* 0x008fe20000011600 */
[----:B------:R-:W5:Y:S03]  /*12820*/  LD.E.128 R12, desc[UR40][R12.64] ;  /* 0x000000280c0c7980 */ /* 0x000f66000c101d00 */
[--C-:B------:R-:W-:Y:S01]  /*12830*/  SHF.R.S32.HI R0, RZ, 0x1f, R21.reuse ;  /* 0x0000001fff007819 */ /* 0x100fe20000011415 */
[----:B------:R-:W-:Y:S01]  /*12840*/  IMAD.MOV R43, RZ, RZ, -R21 ;  /* 0x000000ffff2b7224 */ /* 0x000fe200078e0a15 */
[----:B------:R-:W5:Y:S03]  /*12850*/  LD.E.128 R24, desc[UR40][R24.64] ;  /* 0x0000002818187980 */ /* 0x000f66000c101d00 */
[----:B------:R-:W-:Y:S01]  /*12860*/  IMAD R0, R0, UR4, RZ ;  /* 0x0000000400007c24 */ /* 0x000fe2000f8e02ff */
[----:B------:R-:W5:Y:S01]  /*12870*/  LD.E.128 R32, desc[UR40][R32.64] ;  /* 0x0000002820207980 */ /* 0x000f62000c101d00 */
[----:B------:R-:W-:-:S02]  /*12880*/  IMAD R41, R28, R43, R20 ;  /* 0x0000002b1c297224 */ /* 0x000fc400078e0214 */
[C---:B------:R-:W-:Y:S01]  /*12890*/  IMAD R43, R21.reuse, UR5, R0 ;  /* 0x00000005152b7c24 */ /* 0x040fe2000f8e0200 */
[----:B------:R-:W5:Y:S01]  /*128a0*/  LD.E.128 R36, desc[UR40][R36.64] ;  /* 0x0000002824247980 */ /* 0x000f62000c101d00 */
[----:B------:R-:W-:Y:S01]  /*128b0*/  IMAD.WIDE.U32 R2, R21, UR4, R2 ;  /* 0x0000000415027c25 */ /* 0x000fe2000f8e0002 */
[----:B------:R-:W-:Y:S01]  /*128c0*/  SHF.R.S32.HI R0, RZ, 0x1f, R41 ;  /* 0x0000001fff007819 */ /* 0x000fe20000011429 */
[----:B------:R-:W-:Y:S01]  /*128d0*/  ULDC.64 UR4, c[0x0][0xad8] ;  /* 0x0002b60000047ab9 */ /* 0x000fe20000000a00 */
[----:B------:R-:W-:Y:S01]  /*128e0*/  @!PT LDS RZ, [RZ] ;  /* 0x00000000fffff984 */ /* 0x000fe20000000800 */
[----:B------:R-:W-:Y:S01]  /*128f0*/  @!PT LDS RZ, [RZ] ;  /* 0x00000000fffff984 */ /* 0x000fe20000000800 */
[----:B------:R-:W-:Y:S01]  /*12900*/  @!PT LDS RZ, [RZ] ;  /* 0x00000000fffff984 */ /* 0x000fe20000000800 */
[----:B------:R-:W-:Y:S01]  /*12910*/  @!PT LDS RZ, [RZ] ;  /* 0x00000000fffff984 */ /* 0x000fe20000000800 */
[----:B------:R0:W-:Y:S06]  /*12920*/  MEMBAR.ALL.CTA ;  /* 0x0000000000007992 */ /* 0x0001ec0000008000 */
[----:B0-----:R-:W0:Y:S01]  /*12930*/  FENCE.VIEW.ASYNC.S ;  /* 0x00000000000073c6 */ /* 0x001e220000000000 */
[----:B------:R-:W-:-:S02]  /*12940*/  IMAD.IADD R3, R3, 0x1, R43 ;  /* 0x0000000103037824 */ /* 0x000fc400078e022b */
[----:B------:R-:W-:Y:S02]  /*12950*/  IMAD R0, R0, UR4, RZ ;  /* 0x0000000400007c24 */ /* 0x000fe4000f8e02ff */
[----:B------:R-:W-:Y:S01]  /*12960*/  IMAD.WIDE.U32 R2, R41, UR4, R2 ;  /* 0x0000000429027c25 */ /* 0x000fe2000f8e0002 */
[----:B------:R-:W-:-:S03]  /*12970*/  ISETP.GE.AND P0, PT, R46, R85, PT ;  /* 0x000000552e00720c */ /* 0x000fc60003f06270 */
[----:B------:R-:W-:Y:S01]  /*12980*/  IMAD R21, R41, UR5, R0 ;  /* 0x0000000529157c24 */ /* 0x000fe2000f8e0200 */
[----:B------:R-:W-:Y:S01]  /*12990*/  ULDC.64 UR4, c[0x0][0xa80] ;  /* 0x0002a00000047ab9 */ /* 0x000fe20000000a00 */
[----:B------:R-:W-:Y:S01]  /*129a0*/  VIADD R0, R16, 0x19c20 ;  /* 0x00019c2010007836 */ /* 0x000fe20000000000 */
[----:B------:R-:W-:Y:S01]  /*129b0*/  LEA R28, P1, R2, UR4, 0x1 ;  /* 0x00000004021c7c11 */ /* 0x000fe2000f8208ff */
[----:B------:R-:W-:-:S03]  /*129c0*/  IMAD.IADD R3, R3, 0x1, R21 ;  /* 0x0000000103037824 */ /* 0x000fc600078e0215 */
[----:B------:R-:W-:Y:S02]  /*129d0*/  PRMT R0, RZ, 0x654, R0 ;  /* 0x00000654ff007816 */ /* 0x000fe40000000000 */
[----:B------:R-:W-:Y:S01]  /*129e0*/  LEA.HI.X R44, R2, UR5, R3, 0x1, P1 ;  /* 0x00000005022c7c11 */ /* 0x000fe200088f0c03 */
[----:B0-----:R0:W1:Y:S04]  /*129f0*/  SHFL.IDX PT, R20, R28, RZ, 0x1c1f ;  /* 0x001c1fff1c147589 */ /* 0x00106800000e0000 */
[----:B------:R0:W2:Y:S01]  /*12a00*/  SHFL.IDX PT, R21, R44, RZ, 0x1c1f ;  /* 0x001c1fff2c157589 */ /* 0x0000a200000e0000 */
[----:B------:R0:W-:Y:S01]  /*12a10*/  SYNCS.ARRIVE.TRANS64.RED.A1T0 RZ, [R0+URZ], RZ ;  /* 0x000000ff00ff79a7 */ /* 0x0001e2000810043f */
[----:B------:R-:W-:Y:S05]  /*12a20*/  @P0 BRA `(.L_x_429) ;  /* 0x0000000000300947 */ /* 0x000fea0003800000 */
[----:B------:R-:W-:Y:S02]  /*12a30*/  ULDC UR4, c[0x0][0xac8] ;  /* 0x0002b20000047ab9 */ /* 0x000fe40000000800 */
[----:B-----5:R-:W-:Y:S02]  /*12a40*/  ISETP.GE.AND P1, PT, R49, UR4, PT ;  /* 0x0000000431007c0c */ /* 0x020fe4000bf26270 */
[----:B------:R-:W-:Y:S02]  /*12a50*/  ISETP.GE.AND P2, PT, R47, UR4, PT ;  /* 0x000000042f007c0c */ /* 0x000fe4000bf46270 */
[----:B------:R-:W-:-:S09]  /*12a60*/  ISETP.GE.AND P0, PT, R87, UR4, PT ;  /* 0x0000000457007c0c */ /* 0x000fd2000bf06270 */
[-C--:B-1----:R-:W-:Y:S02]  /*12a70*/  @!P1 LEA R40, P3, R49, R20.reuse, 0x1 ;  /* 0x0000001431289211 */ /* 0x082fe400078608ff */
[----:B------:R-:W-:Y:S02]  /*12a80*/  @!P2 LEA R42, P4, R47, R20, 0x1 ;  /* 0x000000142f2aa211 */ /* 0x000fe400078808ff */
[----:B--2---:R-:W-:Y:S01]  /*12a90*/  @!P0 IMAD.WIDE R2, R87, 0x2, R20 ;  /* 0x0000000257028825 */ /* 0x004fe200078e0214 */
[-C--:B------:R-:W-:Y:S02]  /*12aa0*/  @!P1 LEA.HI.X R41, R49, R21.reuse, R50, 0x1, P3 ;  /* 0x0000001531299211 */ /* 0x080fe400018f0c32 */
[----:B------:R-:W-:Y:S02]  /*12ab0*/  @!P2 LEA.HI.X R43, R47, R21, R48, 0x1, P4 ;  /* 0x000000152f2ba211 */ /* 0x000fe400020f0c30 */
[----:B------:R3:W-:Y:S04]  /*12ac0*/  @!P0 ST.E.128 desc[UR40][R2.64], R4 ;  /* 0x0000000402008985 */ /* 0x0007e8000c101d28 */
[----:B------:R3:W-:Y:S04]  /*12ad0*/  @!P1 ST.E.128 desc[UR40][R40.64], R12 ;  /* 0x0000000c28009985 */ /* 0x0007e8000c101d28 */
[----:B------:R3:W-:Y:S02]  /*12ae0*/  @!P2 ST.E.128 desc[UR40][R42.64], R32 ;  /* 0x000000202a00a985 */ /* 0x0007e4000c101d28 */
.L_x_429:
[----:B------:R-:W-:Y:S05]  /*12af0*/  BSYNC B1 ;  /* 0x0000000000017941 */ /* 0x000fea0003800000 */
.L_x_428:
[----:B0-----:R-:W-:Y:S01]  /*12b00*/  IADD3 R0, R46, 0x60, RZ ;  /* 0x000000602e007810 */ /* 0x001fe20007ffe0ff */
[----:B---3-5:R0:W3:Y:S03]  /*12b10*/  SHFL.IDX PT, R5, R44, 0x1, 0x1c1f ;  /* 0x003c1f002c057f89 */ /* 0x0280e600000e0000 */
[----:B------:R-:W-:Y:S01]  /*12b20*/  ISETP.GE.AND P0, PT, R0, R85, PT ;  /* 0x000000550000720c */ /* 0x000fe20003f06270 */
[----:B------:R0:W4:-:S12]  /*12b30*/  SHFL.IDX PT, R4, R28, 0x1, 0x1c1f ;  /* 0x003c1f001c047f89 */ /* 0x00011800000e0000 */
[----:B0-----:R-:W-:Y:S05]  /*12b40*/  @P0 BRA `(.L_x_430) ;  /* 0x0000001400b00947 */ /* 0x001fea0003800000 */
[----:B------:R-:W-:Y:S02]  /*12b50*/  ULDC UR4, c[0x0][0xac8] ;  /* 0x0002b20000047ab9 */ /* 0x000fe40000000800 */
[----:B------:R-:W-:Y:S02]  /*12b60*/  ISETP.GE.AND P2, PT, R49, UR4, PT ;  /* 0x0000000431007c0c */ /* 0x000fe4000bf46270 */
[----:B------:R-:W-:-:S11]  /*12b70*/  ISETP.GE.AND P1, PT, R87, UR4, PT ;  /* 0x0000000457007c0c */ /* 0x000fd6000bf26270 */
[----:B----4-:R-:W-:Y:S02]  /*12b80*/  @!P2 LEA R6, P0, R49, R4, 0x1 ;  /* 0x000000043106a211 */ /* 0x010fe400078008ff */
[----:B---3--:R-:W-:Y:S02]  /*12b90*/  @!P1 IMAD.WIDE R2, R87, 0x2, R4 ;  /* 0x0000000257029825 */ /* 0x008fe400078e0204 */
        /* <DEDUP_REMOVED lines=9> */
.L_x_427:
[----:B------:R-:W2:Y:S01]  /*12c30*/  LDL R98, [R1+0x30] ;  /* 0x0000300001627983 */ /* 0x000ea20000100800 */
[----:B0-----:R-:W0:Y:S01]  /*12c40*/  @P4 LDC R0, c[0x0][0xbec] ;  /* 0x0002fb00ff004b82 */ /* 0x001e220000000800 */
[----:B------:R-:W-:Y:S01]  /*12c50*/  ULDC.64 UR4, c[0x0][0xb08] ;  /* 0x0002c20000047ab9 */ /* 0x000fe20000000a00 */
[----:B------:R-:W-:Y:S01]  /*12c60*/  ULDC.64 UR6, c[0x0][0xb30] ;  /* 0x0002cc0000067ab9 */ /* 0x000fe20000000a00 */
[----:B------:R-:W3:Y:S01]  /*12c70*/  LDL R97, [R1+0x54] ;  /* 0x0000540001617983 */ /* 0x000ee20000100800 */
[----:B------:R-:W-:Y:S02]  /*12c80*/  IMAD R86, R86, UR4, RZ ;  /* 0x0000000456567c24 */ /* 0x000fe4000f8e02ff */
[C---:B------:R-:W-:Y:S01]  /*12c90*/  IMAD.WIDE.U32 R4, R3.reuse, UR4, RZ ;  /* 0x0000000403047c25 */ /* 0x040fe2000f8e00ff */
[----:B------:R1:W5:Y:S01]  /*12ca0*/  LDL R96, [R1+0x74] ;  /* 0x0000740001607983 */ /* 0x0003620000100800 */
[----:B------:R-:W4:Y:S02]  /*12cb0*/  @P4 LDC R9, c[0x0][0xbf0] ;  /* 0x0002fc00ff094b82 */ /* 0x000f240000000800 */
[----:B------:R-:W-:Y:S01]  /*12cc0*/  IMAD R3, R3, UR5, R86 ;  /* 0x0000000503037c24 */ /* 0x000fe2000f8e0256 */
[----:B------:R1:W5:Y:S01]  /*12cd0*/  LDL R95, [R1+0x64] ;  /* 0x00006400015f7983 */ /* 0x0003620000100800 */
[----:B------:R-:W-:-:S02]  /*12ce0*/  ULDC.64 UR4, c[0x0][0xb38] ;  /* 0x0002ce0000047ab9 */ /* 0x000fc40000000a00 */
[----:B------:R-:W-:Y:S01]  /*12cf0*/  IMAD.IADD R5, R5, 0x1, R3 ;  /* 0x0000000105057824 */ /* 0x000fe200078e0203 */
[----:B------:R1:W5:Y:S01]  /*12d00*/  LDL R94, [R1+0x70] ;  /* 0x00007000015e7983 */ /* 0x0003620000100800 */
[----:B------:R-:W-:Y:S01]  /*12d10*/  SHF.R.S32.HI R3, RZ, 0x1f, R84 ;  /* 0x0000001fff037819 */ /* 0x000fe20000011454 */
[C---:B------:R-:W-:Y:S02]  /*12d20*/  IMAD.WIDE.U32 R4, R89.reuse, UR4, R4 ;  /* 0x0000000459047c25 */ /* 0x040fe4000f8e0004 */
[----:B------:R1:W5:Y:S02]  /*12d30*/  LDL R93, [R1+0x60] ;  /* 0x00006000015d7983 */ /* 0x0003640000100800 */
[----:B------:R-:W-:Y:S02]  /*12d40*/  IMAD R5, R89, UR5, R5 ;  /* 0x0000000559057c24 */ /* 0x000fe4000f8e0205 */
[----:B------:R1:W5:Y:S01]  /*12d50*/  LDL R92, [R1+0x6c] ;  /* 0x00006c00015c7983 */ /* 0x0003620000100800 */
[----:B------:R-:W-:-:S03]  /*12d60*/  ULDC.64 UR4, c[0x0][0xb40] ;  /* 0x0002d00000047ab9 */ /* 0x000fc60000000a00 */
[----:B------:R1:W5:Y:S01]  /*12d70*/  LDL R90, [R1+0x5c] ;  /* 0x00005c00015a7983 */ /* 0x0003620000100800 */
[----:B------:R-:W-:Y:S02]  /*12d80*/  IMAD R3, R3, UR4, RZ ;  /* 0x0000000403037c24 */ /* 0x000fe4000f8e02ff */
[----:B0-----:R-:W-:-:S04]  /*12d90*/  @P4 IMAD.HI.U32 R0, R25, R0, RZ ;  /* 0x0000000019004227 */ /* 0x001fc800078e00ff */
[C---:B------:R-:W-:Y:S02]  /*12da0*/  IMAD R7, R84.reuse, UR5, R3 ;  /* 0x0000000554077c24 */ /* 0x040fe4000f8e0203 */
[----:B------:R-:W-:Y:S01]  /*12db0*/  IMAD.WIDE.U32 R4, R84, UR4, R4 ;  /* 0x0000000454047c25 */ /* 0x000fe2000f8e0004 */
[----:B------:R-:W-:-:S03]  /*12dc0*/  ULDC.64 UR4, c[0x0][0xb48] ;  /* 0x0002d20000047ab9 */ /* 0x000fc60000000a00 */
[----:B------:R-:W-:Y:S01]  /*12dd0*/  IMAD.MOV.U32 R3, RZ, RZ, R25 ;  /* 0x000000ffff037224 */ /* 0x000fe200078e0019 */
[----:B----4-:R-:W-:Y:S01]  /*12de0*/  @P4 SHF.R.U32.HI R3, RZ, R9, R0 ;  /* 0x00000009ff034219 */ /* 0x010fe20000011600 */
[----:B------:R-:W-:-:S03]  /*12df0*/  IMAD.IADD R5, R5, 0x1, R7 ;  /* 0x0000000105057824 */ /* 0x000fc600078e0207 */
[--C-:B------:R-:W-:Y:S01]  /*12e00*/  SHF.R.S32.HI R0, RZ, 0x1f, R3.reuse ;  /* 0x0000001fff007819 */ /* 0x100fe20000011403 */
[----:B------:R-:W-:Y:S02]  /*12e10*/  IMAD.MOV R7, RZ, RZ, -R3 ;  /* 0x000000ffff077224 */ /* 0x000fe400078e0a03 */
[----:B------:R-:W-:-:S04]  /*12e20*/  IMAD.WIDE.U32 R4, R88, UR4, R4 ;  /* 0x0000000458047c25 */ /* 0x000fc8000f8e0004 */
[----:B------:R-:W-:Y:S02]  /*12e30*/  IMAD R7, R28, R7, R25 ;  /* 0x000000071c077224 */ /* 0x000fe400078e0219 */
[----:B------:R-:W-:Y:S02]  /*12e40*/  IMAD R0, R0, UR6, RZ ;  /* 0x0000000600007c24 */ /* 0x000fe4000f8e02ff */
[----:B------:R-:W-:Y:S01]  /*12e50*/  IMAD R5, R88, UR5, R5 ;  /* 0x0000000558057c24 */ /* 0x000fe2000f8e0205 */
[----:B------:R-:W-:Y:S01]  /*12e60*/  ULDC.64 UR4, c[0x0][0xb28] ;  /* 0x0002ca0000047ab9 */ /* 0x000fe20000000a00 */
[C---:B------:R-:W-:Y:S01]  /*12e70*/  IMAD R9, R3.reuse, UR7, R0 ;  /* 0x0000000703097c24 */ /* 0x040fe2000f8e0200 */
[----:B------:R-:W-:Y:S01]  /*12e80*/  SHF.R.S32.HI R0, RZ, 0x1f, R7 ;  /* 0x0000001fff007819 */ /* 0x000fe20000011407 */
[----:B------:R-:W-:-:S04]  /*12e90*/  IMAD.WIDE.U32 R4, R3, UR6, R4 ;  /* 0x0000000603047c25 */ /* 0x000fc8000f8e0004 */
[----:B------:R-:W-:Y:S02]  /*12ea0*/  IMAD R0, R0, UR4, RZ ;  /* 0x0000000400007c24 */ /* 0x000fe4000f8e02ff */
[----:B------:R-:W-:Y:S02]  /*12eb0*/  IMAD.IADD R5, R5, 0x1, R9 ;  /* 0x0000000105057824 */ /* 0x000fe400078e0209 */
[C---:B------:R-:W-:Y:S02]  /*12ec0*/  IMAD R3, R7.reuse, UR5, R0 ;  /* 0x0000000507037c24 */ /* 0x040fe4000f8e0200 */
[----:B------:R-:W-:Y:S01]  /*12ed0*/  IMAD.WIDE.U32 R4, R7, UR4, R4 ;  /* 0x0000000407047c25 */ /* 0x000fe2000f8e0004 */
[----:B------:R-:W-:Y:S01]  /*12ee0*/  ISETP.GE.AND P0, PT, R10, R85, PT ;  /* 0x000000550a00720c */ /* 0x000fe20003f06270 */
[----:B------:R-:W-:Y:S02]  /*12ef0*/  ULDC.64 UR4, c[0x0][0xb00] ;  /* 0x0002c00000047ab9 */ /* 0x000fe40000000a00 */
[----:B------:R-:W-:Y:S01]  /*12f00*/  VIADD R2, R16, 0x19c20 ;  /* 0x00019c2010027836 */ /* 0x000fe20000000000 */
[----:B------:R-:W-:Y:S01]  /*12f10*/  LEA R32, P1, R4, UR4, 0x2 ;  /* 0x0000000404207c11 */ /* 0x000fe2000f8210ff */
[----:B------:R-:W-:-:S03]  /*12f20*/  IMAD.IADD R3, R5, 0x1, R3 ;  /* 0x0000000105037824 */ /* 0x000fc600078e0203 */
[----:B------:R-:W-:Y:S02]  /*12f30*/  PRMT R2, RZ, 0x654, R2 ;  /* 0x00000654ff027816 */ /* 0x000fe40000000002 */
[----:B------:R-:W-:Y:S01]  /*12f40*/  LEA.HI.X R34, R4, UR5, R3, 0x2, P1 ;  /* 0x0000000504227c11 */ /* 0x000fe200088f1403 */
[----:B------:R-:W-:Y:S01]  /*12f50*/  BSSY B1, `(.L_x_431) ;  /* 0x0000044000017945 */ /* 0x000fe20003800000 */
[----:B------:R0:W-:Y:S03]  /*12f60*/  SYNCS.ARRIVE.TRANS64.RED.A1T0 RZ, [R2+URZ], RZ ;  /* 0x000000ff02ff79a7 */ /* 0x0001e6000810043f */
[----:B------:R1:W4:Y:S04]  /*12f70*/  SHFL.IDX PT, R3, R34, RZ, 0x1c1f ;  /* 0x001c1fff22037589 */ /* 0x00032800000e0000 */
[----:B0-----:R1:W0:Y:S01]  /*12f80*/  SHFL.IDX PT, R2, R32, RZ, 0x1c1f ;  /* 0x001c1fff20027589 */ /* 0x00122200000e0000 */
[----:B--2---:R-:W-:-:S02]  /*12f90*/  VIADD R87, R98, 0x8 ;  /* 0x0000000862577836 */ /* 0x004fc40000000000 */
[C---:B------:R-:W-:Y:S02]  /*12fa0*/  VIADD R89, R98.reuse, 0x10 ;  /* 0x0000001062597836 */ /* 0x040fe40000000000 */
[C---:B------:R-:W-:Y:S02]  /*12fb0*/  VIADD R91, R98.reuse, 0x18 ;  /* 0x00000018625b7836 */ /* 0x040fe40000000000 */
[C---:B------:R-:W-:Y:S02]  /*12fc0*/  VIADD R35, R98.reuse, 0x20 ;  /* 0x0000002062237836 */ /* 0x040fe40000000000 */
[C---:B------:R-:W-:Y:S02]  /*12fd0*/  VIADD R33, R98.reuse, 0x28 ;  /* 0x0000002862217836 */ /* 0x040fe40000000000 */
[C---:B------:R-:W-:Y:S02]  /*12fe0*/  VIADD R27, R98.reuse, 0x30 ;  /* 0x00000030621b7836 */ /* 0x040fe40000000000 */
[----:B------:R-:W-:Y:S01]  /*12ff0*/  VIADD R25, R98, 0x38 ;  /* 0x0000003862197836 */ /* 0x000fe20000000000 */
[----:B---3--:R-:W-:-:S02]  /*13000*/  SHF.R.S32.HI R9, RZ, 0x1f, R97 ;  /* 0x0000001fff097819 */ /* 0x008fc40000011461 */
[----:B------:R-:W-:Y:S02]  /*13010*/  SHF.R.S32.HI R84, RZ, 0x1f, R87 ;  /* 0x0000001fff547819 */ /* 0x000fe40000011457 */
[----:B------:R-:W-:Y:S02]  /*13020*/  SHF.R.S32.HI R86, RZ, 0x1f, R89 ;  /* 0x0000001fff567819 */ /* 0x000fe40000011459 */
[----:B------:R-:W-:Y:S02]  /*13030*/  SHF.R.S32.HI R88, RZ, 0x1f, R91 ;  /* 0x0000001fff587819 */ /* 0x000fe4000001145b */
[----:B------:R-:W-:Y:S02]  /*13040*/  SHF.R.S32.HI R28, RZ, 0x1f, R35 ;  /* 0x0000001fff1c7819 */ /* 0x000fe40000011423 */
[----:B------:R-:W-:Y:S02]  /*13050*/  SHF.R.S32.HI R24, RZ, 0x1f, R33 ;  /* 0x0000001fff187819 */ /* 0x000fe40000011421 */
[----:B------:R-:W-:-:S02]  /*13060*/  SHF.R.S32.HI R26, RZ, 0x1f, R27 ;  /* 0x0000001fff1a7819 */ /* 0x000fc4000001141b */
[----:B------:R-:W-:Y:S01]  /*13070*/  SHF.R.S32.HI R0, RZ, 0x1f, R25 ;  /* 0x0000001fff007819 */ /* 0x000fe20000011419 */
[----:B01--4-:R-:W-:Y:S06]  /*13080*/  @P0 BRA `(.L_x_432) ;  /* 0x0000000000c00947 */ /* 0x013fec0003800000 */
[----:B------:R-:W-:Y:S02]  /*13090*/  ULDC UR4, c[0x0][0xac8] ;  /* 0x0002b20000047ab9 */ /* 0x000fe40000000800 */
[----:B------:R-:W-:Y:S02]  /*130a0*/  ISETP.GE.AND P1, PT, R87, UR4, PT ;  /* 0x0000000457007c0c */ /* 0x000fe4000bf26270 */
[----:B------:R-:W-:Y:S02]  /*130b0*/  ISETP.GE.AND P2, PT, R98, UR4, PT ;  /* 0x0000000462007c0c */ /* 0x000fe4000bf46270 */
[----:B------:R-:W-:Y:S02]  /*130c0*/  ISETP.GE.AND P0, PT, R89, UR4, PT ;  /* 0x0000000459007c0c */ /* 0x000fe4000bf06270 */
[----:B------:R-:W-:Y:S02]  /*130d0*/  ISETP.GE.AND P3, PT, R91, UR4, PT ;  /* 0x000000045b007c0c */ /* 0x000fe4000bf66270 */
[----:B------:R-:W-:-:S05]  /*130e0*/  ISETP.GE.AND P4, PT, R35, UR4, PT ;  /* 0x0000000423007c0c */ /* 0x000fca000bf86270 */
[CC--:B------:R-:W-:Y:S02]  /*130f0*/  @!P1 LEA R6, P6, R87.reuse, R2.reuse, 0x2 ;  /* 0x0000000257069211 */ /* 0x0c0fe400078c10ff */
[----:B------:R-:W-:Y:S02]  /*13100*/  @!P2 IMAD.WIDE R10, R98, 0x4, R2 ;  /* 0x00000004620aa825 */ /* 0x000fe400078e0202 */
[-C--:B------:R-:W-:Y:S02]  /*13110*/  @!P1 LEA.HI.X R7, R87, R3.reuse, R84, 0x2, P6 ;  /* 0x0000000357079211 */ /* 0x080fe400030f1454 */
[----:B------:R-:W-:Y:S01]  /*13120*/  @!P0 LEA R4, P5, R89, R2, 0x2 ;  /* 0x0000000259048211 */ /* 0x000fe200078a10ff */
[----:B------:R-:W-:Y:S01]  /*13130*/  @!P2 ST.E.64 desc[UR40][R10.64], R40 ;  /* 0x000000280a00a985 */ /* 0x000fe2000c101b28 */
[----:B------:R-:W-:Y:S02]  /*13140*/  ISETP.GE.AND P2, PT, R33, UR4, PT ;  /* 0x0000000421007c0c */ /* 0x000fe4000bf46270 */
[----:B------:R-:W-:Y:S01]  /*13150*/  @!P0 LEA.HI.X R5, R89, R3, R86, 0x2, P5 ;  /* 0x0000000359058211 */ /* 0x000fe200028f1456 */
[----:B------:R-:W-:Y:S01]  /*13160*/  @!P1 ST.E.64 desc[UR40][R6.64], R42 ;  /* 0x0000002a06009985 */ /* 0x000fe2000c101b28 */
[----:B------:R-:W-:-:S02]  /*13170*/  ISETP.GE.AND P1, PT, R27, UR4, PT ;  /* 0x000000041b007c0c */ /* 0x000fc4000bf26270 */
[-C--:B------:R-:W-:Y:S01]  /*13180*/  @!P3 LEA R12, P6, R91, R2.reuse, 0x2 ;  /* 0x000000025b0cb211 */ /* 0x080fe200078c10ff */
[----:B------:R0:W-:Y:S01]  /*13190*/  @!P0 ST.E.64 desc[UR40][R4.64], R48 ;  /* 0x0000003004008985 */ /* 0x0001e2000c101b28 */
[-C--:B------:R-:W-:Y:S02]  /*131a0*/  @!P4 LEA R20, P5, R35, R2.reuse, 0x2 ;  /* 0x000000022314c211 */ /* 0x080fe400078a10ff */
[-C--:B------:R-:W-:Y:S02]  /*131b0*/  @!P3 LEA.HI.X R13, R91, R3.reuse, R88, 0x2, P6 ;  /* 0x000000035b0db211 */ /* 0x080fe400030f1458 */
[----:B------:R-:W-:Y:S02]  /*131c0*/  ISETP.GE.AND P0, PT, R25, UR4, PT ;  /* 0x0000000419007c0c */ /* 0x000fe4000bf06270 */
[----:B------:R-:W-:Y:S01]  /*131d0*/  @!P4 LEA.HI.X R21, R35, R3, R28, 0x2, P5 ;  /* 0x000000032315c211 */ /* 0x000fe200028f141c */
[----:B------:R1:W-:Y:S01]  /*131e0*/  @!P3 ST.E.64 desc[UR40][R12.64], R50 ;  /* 0x000000320c00b985 */ /* 0x0003e2000c101b28 */
[----:B------:R-:W-:-:S02]  /*131f0*/  @!P2 LEA R14, P6, R33, R2, 0x2 ;  /* 0x00000002210ea211 */ /* 0x000fc400078c10ff */
[----:B------:R-:W-:Y:S01]  /*13200*/  ISETP.GE.AND P3, PT, R97, UR4, PT ;  /* 0x0000000461007c0c */ /* 0x000fe2000bf66270 */
[----:B------:R-:W-:Y:S01]  /*13210*/  @!P4 ST.E.64 desc[UR40][R20.64], R56 ;  /* 0x000000381400c985 */ /* 0x000fe2000c101b28 */
[-C--:B------:R-:W-:Y:S02]  /*13220*/  @!P2 LEA.HI.X R15, R33, R3.reuse, R24, 0x2, P6 ;  /* 0x00000003210fa211 */ /* 0x080fe400030f1418 */
[----:B0-----:R-:W-:Y:S02]  /*13230*/  @!P1 LEA R4, P4, R27, R2, 0x2 ;  /* 0x000000021b049211 */ /* 0x001fe400078810ff */
[----:B-----5:R-:W-:Y:S01]  /*13240*/  ISETP.GE.AND P5, PT, R95, UR4, PT ;  /* 0x000000045f007c0c */ /* 0x020fe2000bfa6270 */
[----:B------:R0:W-:Y:S01]  /*13250*/  @!P2 ST.E.64 desc[UR40][R14.64], R58 ;  /* 0x0000003a0e00a985 */ /* 0x0001e2000c101b28 */
[----:B------:R-:W-:Y:S02]  /*13260*/  @!P1 LEA.HI.X R5, R27, R3, R26, 0x2, P4 ;  /* 0x000000031b059211 */ /* 0x000fe400020f141a */
[----:B------:R-:W-:-:S02]  /*13270*/  ISETP.GE.AND P4, PT, R93, UR4, PT ;  /* 0x000000045d007c0c */ /* 0x000fc4000bf86270 */
[----:B------:R-:W-:Y:S01]  /*13280*/  ISETP.GE.AND P2, PT, R90, UR4, PT ;  /* 0x000000045a007c0c */ /* 0x000fe2000bf46270 */
[----:B------:R2:W-:Y:S01]  /*13290*/  @!P1 ST.E.64 desc[UR40][R4.64], R64 ;  /* 0x0000004004009985 */ /* 0x0005e2000c101b28 */
[-C--:B------:R-:W-:Y:S02]  /*132a0*/  @!P0 LEA R10, P6, R25, R2.reuse, 0x2 ;  /* 0x00000002190a8211 */ /* 0x080fe400078c10ff */
[----:B------:R-:W-:Y:S02]  /*132b0*/  @!P3 LEA R6, P1, R97, R2, 0x2 ;  /* 0x000000026106b211 */ /* 0x000fe400078210ff */
[-C--:B------:R-:W-:Y:S02]  /*132c0*/  @!P0 LEA.HI.X R11, R25, R3.reuse, R0, 0x2, P6 ;  /* 0x00000003190b8211 */ /* 0x080fe400030f1400 */
[----:B------:R-:W-:-:S03]  /*132d0*/  @!P3 LEA.HI.X R7, R97, R3, R9, 0x2, P1 ;  /* 0x000000036107b211 */ /* 0x000fc600008f1409 */
[----:B------:R2:W-:Y:S01]  /*132e0*/  @!P0 ST.E.64 desc[UR40][R10.64], R66 ;  /* 0x000000420a008985 */ /* 0x0005e2000c101b28 */
[-C--:B-1----:R-:W-:Y:S02]  /*132f0*/  @!P5 LEA R12, P0, R95, R2.reuse, 0x2 ;  /* 0x000000025f0cd211 */ /* 0x082fe400078010ff */
[-C--:B0-----:R-:W-:Y:S01]  /*13300*/  @!P4 LEA R14, P1, R93, R2.reuse, 0x2 ;  /* 0x000000025d0ec211 */ /* 0x081fe200078210ff */
[----:B------:R2:W-:Y:S01]  /*13310*/  @!P3 ST.E.64 desc[UR40][R6.64], R72 ;  /* 0x000000480600b985 */ /* 0x0005e2000c101b28 */
[C---:B------:R-:W-:Y:S02]  /*13320*/  @!P2 LEA R2, P6, R90.reuse, R2, 0x2 ;  /* 0x000000025a02a211 */ /* 0x040fe400078c10ff */
[-C--:B------:R-:W-:Y:S02]  /*13330*/  @!P5 LEA.HI.X R13, R95, R3.reuse, R96, 0x2, P0 ;  /* 0x000000035f0dd211 */ /* 0x080fe400000f1460 */
[-C--:B------:R-:W-:Y:S02]  /*13340*/  @!P4 LEA.HI.X R15, R93, R3.reuse, R94, 0x2, P1 ;  /* 0x000000035d0fc211 */ /* 0x080fe400008f145e */
[----:B------:R-:W-:Y:S01]  /*13350*/  @!P2 LEA.HI.X R3, R90, R3, R92, 0x2, P6 ;  /* 0x000000035a03a211 */ /* 0x000fe200030f145c */
[----:B------:R2:W-:Y:S04]  /*13360*/  @!P5 ST.E.64 desc[UR40][R12.64], R74 ;  /* 0x0000004a0c00d985 */ /* 0x0005e8000c101b28 */
[----:B------:R2:W-:Y:S04]  /*13370*/  @!P4 ST.E.64 desc[UR40][R14.64], R80 ;  /* 0x000000500e00c985 */ /* 0x0005e8000c101b28 */
[----:B------:R2:W-:Y:S02]  /*13380*/  @!P2 ST.E.64 desc[UR40][R2.64], R82 ;  /* 0x000000520200a985 */ /* 0x0005e4000c101b28 */
.L_x_432:
[----:B------:R-:W-:Y:S05]  /*13390*/  BSYNC B1 ;  /* 0x0000000000017941 */ /* 0x000fea0003800000 */
.L_x_431:
[----:B------:R-:W-:Y:S01]  /*133a0*/  ISETP.GE.AND P0, PT, R8, R85, PT ;  /* 0x000000550800720c */ /* 0x000fe20003f06270 */
[----:B--2---:R0:W1:Y:S04]  /*133b0*/  SHFL.IDX PT, R3, R34, 0x1, 0x1c1f ;  /* 0x003c1f0022037f89 */ /* 0x00406800000e0000 */
[----:B------:R0:W2:Y:S08]  /*133c0*/  SHFL.IDX PT, R2, R32, 0x1, 0x1c1f ;  /* 0x003c1f0020027f89 */ /* 0x0000b000000e0000 */
[----:B0-----:R-:W-:Y:S05]  /*133d0*/  @P0 BRA `(.L_x_430) ;  /* 0x0000000c008c0947 */ /* 0x001fea0003800000 */
[----:B------:R-:W-:Y:S02]  /*133e0*/  ULDC UR4, c[0x0][0xac8] ;  /* 0x0002b20000047ab9 */ /* 0x000fe40000000800 */
[----:B------:R-:W-:Y:S02]  /*133f0*/  ISETP.GE.AND P6, PT, R87, UR4, PT ;  /* 0x0000000457007c0c */ /* 0x000fe4000bfc6270 */
[----:B------:R-:W-:Y:S02]  /*13400*/  ISETP.GE.AND P1, PT, R98, UR4, PT ;  /* 0x0000000462007c0c */ /* 0x000fe4000bf26270 */
[----:B------:R-:W-:Y:S02]  /*13410*/  ISETP.GE.AND P4, PT, R89, UR4, PT ;  /* 0x0000000459007c0c */ /* 0x000fe4000bf86270 */
[----:B------:R-:W-:Y:S02]  /*13420*/  ISETP.GE.AND P3, PT, R91, UR4, PT ;  /* 0x000000045b007c0c */ /* 0x000fe4000bf66270 */
[----:B------:R-:W-:-:S05]  /*13430*/  ISETP.GE.AND P2, PT, R35, UR4, PT ;  /* 0x0000000423007c0c */ /* 0x000fca000bf46270 */
[CC--:B--2---:R-:W-:Y:S02]  /*13440*/  @!P6 LEA R4, P0, R87.reuse, R2.reuse, 0x2 ;  /* 0x000000025704e211 */ /* 0x0c4fe400078010ff */
[----:B-1----:R-:W-:Y:S02]  /*13450*/  @!P1 IMAD.WIDE R10, R98, 0x4, R2 ;  /* 0x00000004620a9825 */ /* 0x002fe400078e0202 */
[----:B------:R-:W-:Y:S02]  /*13460*/  @!P6 LEA.HI.X R5, R87, R3, R84, 0x2, P0 ;  /* 0x000000035705e211 */ /* 0x000fe400000f1454 */
[----:B------:R-:W-:Y:S01]  /*13470*/  ISETP.GE.AND P0, PT, R33, UR4, PT ;  /* 0x0000000421007c0c */ /* 0x000fe2000bf06270 */
[----:B------:R-:W-:Y:S01]  /*13480*/  @!P1 ST.E.64 desc[UR40][R10.64], R44 ;  /* 0x0000002c0a009985 */ /* 0x000fe2000c101b28 */
[-C--:B------:R-:W-:Y:S02]  /*13490*/  @!P4 LEA R6, P5, R89, R2.reuse, 0x2 ;  /* 0x000000025906c211 */ /* 0x080fe400078a10ff */
[----:B------:R-:W-:Y:S01]  /*134a0*/  ISETP.GE.AND P1, PT, R27, UR4, PT ;  /* 0x000000041b007c0c */ /* 0x000fe2000bf26270 */
[----:B------:R0:W-:Y:S01]  /*134b0*/  @!P6 ST.E.64 desc[UR40][R4.64], R46 ;  /* 0x0000002e0400e985 */ /* 0x0001e2000c101b28 */
[----:B------:R-:W-:-:S02]  /*134c0*/  @!P3 LEA R12, P6, R91, R2, 0x2 ;  /* 0x000000025b0cb211 */ /* 0x000fc400078c10ff */
[-C--:B------:R-:W-:Y:S02]  /*134d0*/  @!P4 LEA.HI.X R7, R89, R3.reuse, R86, 0x2, P5 ;  /* 0x000000035907c211 */ /* 0x080fe400028f1456 */
[-C--:B------:R-:W-:Y:S02]  /*134e0*/  @!P3 LEA.HI.X R13, R91, R3.reuse, R88, 0x2, P6 ;  /* 0x000000035b0db211 */ /* 0x080fe400030f1458 */
[-C--:B------:R-:W-:Y:S01]  /*134f0*/  @!P2 LEA R14, P5, R35, R2.reuse, 0x2 ;  /* 0x00000002230ea211 */ /* 0x080fe200078a10ff */
[----:B------:R1:W-:Y:S01]  /*13500*/  @!P4 ST.E.64 desc[UR40][R6.64], R52 ;  /* 0x000000340600c985 */ /* 0x0003e2000c101b28 */
[----:B------:R-:W-:Y:S02]  /*13510*/  @!P0 LEA R20, P6, R33, R2, 0x2 ;  /* 0x0000000221148211 */ /* 0x000fe400078c10ff */
[-C--:B------:R-:W-:Y:S01]  /*13520*/  @!P2 LEA.HI.X R15, R35, R3.reuse, R28, 0x2, P5 ;  /* 0x00000003230fa211 */ /* 0x080fe200028f141c */
[----:B------:R2:W-:Y:S01]  /*13530*/  @!P3 ST.E.64 desc[UR40][R12.64], R54 ;  /* 0x000000360c00b985 */ /* 0x0005e2000c101b28 */
[----:B------:R-:W-:-:S02]  /*13540*/  @!P0 LEA.HI.X R21, R33, R3, R24, 0x2, P6 ;  /* 0x0000000321158211 */ /* 0x000fc400030f1418 */
[----:B------:R-:W-:Y:S01]  /*13550*/  ISETP.GE.AND P6, PT, R25, UR4, PT ;  /* 0x0000000419007c0c */ /* 0x000fe2000bfc6270 */
[----:B------:R2:W-:Y:S01]  /*13560*/  @!P2 ST.E.64 desc[UR40][R14.64], R60 ;  /* 0x0000003c0e00a985 */ /* 0x0005e2000c101b28 */
[----:B------:R-:W-:Y:S02]  /*13570*/  ISETP.GE.AND P4, PT, R97, UR4, PT ;  /* 0x0000000461007c0c */ /* 0x000fe4000bf86270 */
[----:B-----5:R-:W-:Y:S01]  /*13580*/  ISETP.GE.AND P3, PT, R95, UR4, PT ;  /* 0x000000045f007c0c */ /* 0x020fe2000bf66270 */
[----:B------:R2:W-:Y:S01]  /*13590*/  @!P0 ST.E.64 desc[UR40][R20.64], R62 ;  /* 0x0000003e14008985 */ /* 0x0005e2000c101b28 */
[----:B------:R-:W-:Y:S02]  /*135a0*/  ISETP.GE.AND P2, PT, R93, UR4, PT ;  /* 0x000000045d007c0c */ /* 0x000fe4000bf46270 */
[----:B------:R-:W-:-:S04]  /*135b0*/  @!P1 LEA R32, P5, R27, R2, 0x2 ;  /* 0x000000021b209211 */ /* 0x000fc800078a10ff */
[-C--:B------:R-:W-:Y:S02]  /*135c0*/  @!P1 LEA.HI.X R33, R27, R3.reuse, R26, 0x2, P5 ;  /* 0x000000031b219211 */ /* 0x080fe400028f141a */
[-C--:B0-----:R-:W-:Y:S02]  /*135d0*/  @!P6 LEA R4, P5, R25, R2.reuse, 0x2 ;  /* 0x000000021904e211 */ /* 0x081fe400078a10ff */
[-C--:B------:R-:W-:Y:S01]  /*135e0*/  @!P4 LEA R8, P0, R97, R2.reuse, 0x2 ;  /* 0x000000026108c211 */ /* 0x080fe200078010ff */
[----:B------:R2:W-:Y:S01]  /*135f0*/  @!P1 ST.E.64 desc[UR40][R32.64], R68 ;  /* 0x0000004420009985 */ /* 0x0005e2000c101b28 */
[-C--:B------:R-:W-:Y:S02]  /*13600*/  @!P6 LEA.HI.X R5, R25, R3.reuse, R0, 0x2, P5 ;  /* 0x000000031905e211 */ /* 0x080fe400028f1400 */
[-C--:B-1----:R-:W-:Y:S02]  /*13610*/  @!P3 LEA R6, P1, R95, R2.reuse, 0x2 ;  /* 0x000000025f06b211 */ /* 0x082fe400078210ff */
        /* <DEDUP_REMOVED lines=10> */
[----:B------:R-:W-:-:S04]  /*136c0*/  LEA R2, P0, R90, R2, 0x2 ;  /* 0x000000025a027211 */ /* 0x000fc800078010ff */
[----:B------:R-:W-:-:S05]  /*136d0*/  LEA.HI.X R3, R90, R3, R92, 0x2, P0 ;  /* 0x000000035a037211 */ /* 0x000fca00000f145c */
[----:B------:R0:W-:Y:S01]  /*136e0*/  ST.E.64 desc[UR40][R2.64], R38 ;  /* 0x0000002602007985 */ /* 0x0001e2000c101b28 */
[----:B------:R-:W-:Y:S05]  /*136f0*/  BRA `(.L_x_430) ;  /* 0x0000000800c47947 */ /* 0x000fea0003800000 */
.L_x_425:
[----:B0-----:R-:W2:Y:S01]  /*13700*/  LDL.LU R4, [R1+0x38] ;  /* 0x0000380001047983 */ /* 0x001ea20000300800 */
[----:B------:R-:W-:Y:S01]  /*13710*/  ULDC.64 UR6, c[0x0][0xc08] ;  /* 0x0003020000067ab9 */ /* 0x000fe20000000a00 */
[----:B------:R-:W-:Y:S02]  /*13720*/  ULDC.64 UR4, c[0x0][0xc00] ;  /* 0x0003000000047ab9 */ /* 0x000fe40000000a00 */
[----:B------:R-:W3:Y:S01]  /*13730*/  LDL.LU R0, [R1+0x3c] ;  /* 0x00003c0001007983 */ /* 0x000ee20000300800 */
[----:B------:R-:W-:Y:S01]  /*13740*/  ISETP.NE.U32.AND P1, PT, RZ, UR6, PT ;  /* 0x00000006ff007c0c */ /* 0x000fe2000bf25070 */
[----:B------:R-:W-:Y:S01]  /*13750*/  IMAD.MOV.U32 R15, RZ, RZ, RZ ;  /* 0x000000ffff0f7224 */ /* 0x000fe200078e00ff */
[----:B------:R-:W-:Y:S01]  /*13760*/  ISETP.NE.U32.AND P0, PT, RZ, UR4, PT ;  /* 0x00000004ff007c0c */ /* 0x000fe2000bf05070 */
[----:B------:R-:W0:Y:S01]  /*13770*/  S2R R6, SR_TID.X ;  /* 0x0000000000067919 */ /* 0x000e220000002100 */
[----:B------:R-:W-:Y:S02]  /*13780*/  ISETP.NE.AND.EX P1, PT, RZ, UR7, PT, P1 ;  /* 0x00000007ff007c0c */ /* 0x000fe4000bf25310 */
[----:B------:R-:W-:-:S02]  /*13790*/  ISETP.NE.AND.EX P0, PT, RZ, UR5, PT, P0 ;  /* 0x00000005ff007c0c */ /* 0x000fc4000bf05300 */
[----:B--2---:R-:W-:-:S04]  /*137a0*/  IADD3 R2, P2, R4, UR4, RZ ;  /* 0x0000000404027c10 */ /* 0x004fc8000ff5e0ff */
[----:B---3--:R-:W-:-:S05]  /*137b0*/  IADD3.X R3, R0, UR5, RZ, P2, !PT ;  /* 0x0000000500037c10 */ /* 0x008fca00097fe4ff */
[----:B------:R-:W-:Y:S01]  /*137c0*/  @P1 IADD3 R4, P2, R4, UR6, RZ ;  /* 0x0000000604041c10 */ /* 0x000fe2000ff5e0ff */
[----:B------:R-:W-:Y:S01]  /*137d0*/  ULDC UR4, c[0x0][0xa88] ;  /* 0x0002a20000047ab9 */ /* 0x000fe20000000800 */
[----:B------:R2:W5:Y:S02]  /*137e0*/  @P0 LDG.E R15, desc[UR40][R2.64] ;  /* 0x00000028020f0981 */ /* 0x000564000c1e1900 */
[----:B------:R-:W-:Y:S01]  /*137f0*/  @P1 IADD3.X R5, R0, UR7, RZ, P2, !PT ;  /* 0x0000000700051c10 */ /* 0x000fe200097fe4ff */
[----:B------:R-:W-:Y:S02]  /*13800*/  IMAD.U32 R0, RZ, RZ, UR4 ;  /* 0x00000004ff007e24 */ /* 0x000fe4000f8e00ff */
[----:B0-----:R-:W-:-:S04]  /*13810*/  VIADD R32, R6, 0xffffff80 ;  /* 0xffffff8006207836 */ /* 0x001fc80000000000 */
[----:B------:R2:W5:Y:S01]  /*13820*/  @P1 LDG.E R0, desc[UR40][R4.64] ;  /* 0x0000002804001981 */ /* 0x000562000c1e1900 */
[----:B------:R-:W-:Y:S02]  /*13830*/  ISETP.GT.AND P3, PT, R32, 0xbf, PT ;  /* 0x000000bf2000780c */ /* 0x000fe40003f64270 */
[----:B------:R-:W-:Y:S01]  /*13840*/  ISETP.GT.AND P2, PT, R92, 0x1, PT ;  /* 0x000000015c00780c */ /* 0x000fe20003f44270 */
[----:B------:R-:W-:-:S12]  /*13850*/  @P1 BRA `(.L_x_433) ;  /* 0x0000000000101947 */ /* 0x000fd80003800000 */
[----:B------:R-:W-:Y:S05]  /*13860*/  @!P0 BRA `(.L_x_433) ;  /* 0x00000000000c8947 */ /* 0x000fea0003800000 */
[----:B--2---:R-:W2:Y:S04]  /*13870*/  LDG.E R5, desc[UR40][R2.64] ;  /* 0x0000002802057981 */ /* 0x004ea8000c1e1900 */
[----:B-----5:R-:W2:Y:S02]  /*13880*/  LDG.E R0, desc[UR40][R2.64+0x4] ;  /* 0x0000042802007981 */ /* 0x020ea4000c1e1900 */
[----:B--2---:R-:W-:-:S07]  /*13890*/  IMAD.IADD R0, R0, 0x1, -R5 ;  /* 0x0000000100007824 */ /* 0x004fce00078e0a05 */
.L_x_433:
[----:B--2---:R-:W1:Y:S04]  /*138a0*/  LDL.LU R2, [R1+0x44] ;  /* 0x0000440001027983 */ /* 0x004e680000300800 */
[----:B------:R-:W2:Y:S01]  /*138b0*/  LDL.LU R3, [R1+0x28] ;  /* 0x0000280001037983 */ /* 0x000ea20000300800 */
[----:B------:R-:W-:Y:S01]  /*138c0*/  BSSY B1, `(.L_x_434) ;  /* 0x0000039000017945 */ /* 0x000fe20003800000 */
[----:B-----5:R-:W-:Y:S02]  /*138d0*/  SHF.R.S32.HI R20, RZ, 0x1f, R15 ;  /* 0x0000001fff147819 */ /* 0x020fe4000001140f */
[----:B-1----:R-:W-:Y:S02]  /*138e0*/  SEL R24, R2, RZ, !P0 ;  /* 0x000000ff02187207 */ /* 0x002fe40004000000 */
[----:B--2---:R-:W-:Y:S01]  /*138f0*/  SEL R25, R3, RZ, !P0 ;  /* 0x000000ff03197207 */ /* 0x004fe20004000000 */
[----:B------:R-:W-:Y:S06]  /*13900*/  @P3 BRA `(.L_x_435) ;  /* 0x0000000000d03947 */ /* 0x000fec0003800000 */
[----:B------:R-:W2:Y:S01]  /*13910*/  LDL R2, [R1+0x48] ;  /* 0x0000480001027983 */ /* 0x000ea20000100800 */
[----:B------:R-:W0:Y:S02]  /*13920*/  LDC R27, c[0x0][0xbe8] ;  /* 0x0002fa00ff1b7b82 */ /* 0x000e240000000800 */
[----:B0-----:R-:W-:Y:S02]  /*13930*/  IMAD R3, R0, R27, RZ ;  /* 0x0000001b00037224 */ /* 0x001fe400078e02ff */
[----:B--2---:R-:W-:-:S04]  /*13940*/  IMAD R2, R2, 0xc0, R6 ;  /* 0x000000c002027824 */ /* 0x004fc800078e0206 */
[----:B------:R-:W-:-:S05]  /*13950*/  VIADD R26, R2, 0xffffff80 ;  /* 0xffffff80021a7836 */ /* 0x000fca0000000000 */
[----:B------:R-:W-:-:S13]  /*13960*/  ISETP.GE.AND P0, PT, R26, R3, PT ;  /* 0x000000031a00720c */ /* 0x000fda0003f06270 */
[----:B------:R-:W-:Y:S05]  /*13970*/  @P0 BRA `(.L_x_435) ;  /* 0x0000000000b40947 */ /* 0x000fea0003800000 */
[----:B------:R-:W2:Y:S04]  /*13980*/  LDL R12, [R1+0x18] ;  /* 0x00001800010c7983 */ /* 0x000ea80000100800 */
[----:B------:R-:W3:Y:S01]  /*13990*/  LDL.LU R34, [R1+0x50] ;  /* 0x0000500001227983 */ /* 0x000ee20000300800 */
[----:B------:R-:W-:Y:S01]  /*139a0*/  ISETP.GT.AND P3, PT, R92, 0x1, PT ;  /* 0x000000015c00780c */ /* 0x000fe20003f64270 */
[----:B------:R-:W-:Y:S01]  /*139b0*/  IMAD.MOV.U32 R21, RZ, RZ, R26 ;  /* 0x000000ffff157224 */ /* 0x000fe200078e001a */
[----:B------:R-:W-:Y:S02]  /*139c0*/  MOV R2, 0x9b8 ;  /* 0x000009b800027802 */ /* 0x000fe40000000f00 */
[----:B------:R-:W-:Y:S02]  /*139d0*/  ISETP.NE.AND P0, PT, R27, 0x1, PT ;  /* 0x000000011b00780c */ /* 0x000fe40003f05270 */
[----:B------:R-:W-:-:S02]  /*139e0*/  SEL R28, R2, 0x978, P3 ;  /* 0x00000978021c7807 */ /* 0x000fc40001800000 */
[----:B------:R-:W0:Y:S08]  /*139f0*/  LDC.64 R2, c[0x0][0xba8] ;  /* 0x0002ea00ff027b82 */ /* 0x000e300000000a00 */
[----:B------:R-:W2:Y:S08]  /*13a00*/  LDC.64 R8, c[0x0][R28+0x218] ;  /* 0x000086001c087b82 */ /* 0x000eb00000000a00 */
[----:B------:R-:W1:Y:S08]  /*13a10*/  LDC.64 R10, c[0x0][R28+0x220] ;  /* 0x000088001c0a7b82 */ /* 0x000e700000000a00 */
[----:B------:R-:W4:Y:S08]  /*13a20*/  LDC.64 R6, c[0x0][R28+0x228] ;  /* 0x00008a001c067b82 */ /* 0x000f300000000a00 */
[----:B------:R-:W5:Y:S08]  /*13a30*/  LDC.64 R4, c[0x0][R28+0x210] ;  /* 0x000084001c047b82 */ /* 0x000f700000000a00 */
[----:B------:R-:W1:Y:S08]  /*13a40*/  @P0 LDC R13, c[0x0][0xbec] ;  /* 0x0002fb00ff0d0b82 */ /* 0x000e700000000800 */
[----:B------:R-:W4:Y:S08]  /*13a50*/  @P0 LDC R35, c[0x0][0xbf0] ;  /* 0x0002fc00ff230b82 */ /* 0x000f300000000800 */
[----:B0-----:R-:W0:Y:S01]  /*13a60*/  @!P3 LDC R2, c[0x0][0xb50] ;  /* 0x0002d400ff02bb82 */ /* 0x001e220000000800 */
[----:B-1----:R-:W-:-:S07]  /*13a70*/  @P0 IMAD.HI.U32 R14, R26, R13, RZ ;  /* 0x0000000d1a0e0227 */ /* 0x002fce00078e00ff */
[----:B------:R-:W1:Y:S01]  /*13a80*/  @!P3 LDC R3, c[0x0][0xb54] ;  /* 0x0002d500ff03bb82 */ /* 0x000e620000000800 */
[----:B------:R-:W-:Y:S01]  /*13a90*/  IMAD R11, R11, R25, RZ ;  /* 0x000000190b0b7224 */ /* 0x000fe200078e02ff */
[----:B----4-:R-:W-:-:S03]  /*13aa0*/  @P0 SHF.R.U32.HI R21, RZ, R35, R14 ;  /* 0x00000023ff150219 */ /* 0x010fc6000001160e */
[----:B------:R-:W-:Y:S02]  /*13ab0*/  IMAD R11, R10, R24, R11 ;  /* 0x000000180a0b7224 */ /* 0x000fe400078e020b */
[-C--:B--2---:R-:W-:Y:S02]  /*13ac0*/  IMAD R33, R9, R12.reuse, RZ ;  /* 0x0000000c09217224 */ /* 0x084fe400078e02ff */
[----:B------:R-:W-:Y:S01]  /*13ad0*/  IMAD.WIDE.U32 R12, R8, R12, RZ ;  /* 0x0000000c080c7225 */ /* 0x000fe200078e00ff */
[----:B---3--:R-:W-:-:S03]  /*13ae0*/  SEL R35, R34, RZ, P3 ;  /* 0x000000ff22237207 */ /* 0x008fc60001800000 */
[----:B------:R-:W-:-:S04]  /*13af0*/  IMAD.WIDE.U32 R8, R10, R25, RZ ;  /* 0x000000190a087225 */ /* 0x000fc800078e00ff */
[----:B------:R-:W-:Y:S01]  /*13b00*/  IMAD.IADD R13, R33, 0x1, R13 ;  /* 0x00000001210d7824 */ /* 0x000fe200078e020d */
[----:B------:R-:W-:Y:S01]  /*13b10*/  IADD3 R12, P0, P1, R8, R12, R15 ;  /* 0x0000000c080c7210 */ /* 0x000fe2000791e00f */
[----:B------:R-:W-:Y:S02]  /*13b20*/  IMAD.MOV R8, RZ, RZ, -R21 ;  /* 0x000000ffff087224 */ /* 0x000fe400078e0a15 */
[----:B------:R-:W-:Y:S02]  /*13b30*/  IMAD.IADD R11, R9, 0x1, R11 ;  /* 0x00000001090b7824 */ /* 0x000fe400078e020b */
[-C--:B------:R-:W-:Y:S02]  /*13b40*/  IMAD R33, R7, R35.reuse, RZ ;  /* 0x0000002307217224 */ /* 0x080fe400078e02ff */
[----:B------:R-:W-:-:S04]  /*13b50*/  IMAD.WIDE.U32 R6, R6, R35, RZ ;  /* 0x0000002306067225 */ /* 0x000fc800078e00ff */
[----:B------:R-:W-:Y:S01]  /*13b60*/  IMAD R9, R27, R8, R26 ;  /* 0x000000081b097224 */ /* 0x000fe200078e021a */
[----:B------:R-:W-:Y:S01]  /*13b70*/  IADD3.X R8, R11, R13, R20, P0, P1 ;  /* 0x0000000d0b087210 */ /* 0x000fe200007e2414 */
[----:B------:R-:W-:Y:S01]  /*13b80*/  IMAD.IADD R7, R33, 0x1, R7 ;  /* 0x0000000121077824 */ /* 0x000fe200078e0207 */
[----:B------:R-:W-:Y:S01]  /*13b90*/  IADD3 R6, P0, P1, R21, R12, R6 ;  /* 0x0000000c15067210 */ /* 0x000fe2000791e006 */
[----:B-----5:R-:W-:Y:S01]  /*13ba0*/  IMAD R5, R5, R9, RZ ;  /* 0x0000000905057224 */ /* 0x020fe200078e02ff */
[----:B------:R-:W-:Y:S02]  /*13bb0*/  SHF.R.S32.HI R21, RZ, 0x1f, R21 ;  /* 0x0000001fff157819 */ /* 0x000fe40000011415 */
[----:B------:R-:W-:Y:S02]  /*13bc0*/  SHF.R.S32.HI R11, RZ, 0x1f, R9 ;  /* 0x0000001fff0b7819 */ /* 0x000fe40000011409 */
[----:B------:R-:W-:-:S03]  /*13bd0*/  IADD3.X R7, R21, R8, R7, P0, P1 ;  /* 0x0000000815077210 */ /* 0x000fc600007e2407 */
[C---:B------:R-:W-:Y:S02]  /*13be0*/  IMAD R11, R4.reuse, R11, R5 ;  /* 0x0000000b040b7224 */ /* 0x040fe400078e0205 */
[----:B------:R-:W-:-:S04]  /*13bf0*/  IMAD.WIDE.U32 R4, R4, R9, R6 ;  /* 0x0000000904047225 */ /* 0x000fc800078e0006 */
[----:B------:R-:W-:Y:S01]  /*13c00*/  IMAD.IADD R5, R5, 0x1, R11 ;  /* 0x0000000105057824 */ /* 0x000fe200078e020b */
[----:B0-----:R-:W-:-:S04]  /*13c10*/  LEA R2, P0, R4, R2, 0x2 ;  /* 0x0000000204027211 */ /* 0x001fc800078010ff */
[----:B-1----:R-:W-:Y:S01]  /*13c20*/  LEA.HI.X R3, R4, R3, R5, 0x2, P0 ;  /* 0x0000000304037211 */ /* 0x002fe200000f1405 */
[----:B------:R-:W-:-:S05]  /*13c30*/  IMAD.MOV.U32 R5, RZ, RZ, -0x800000 ;  /* 0xff800000ff057424 */ /* 0x000fca00078e00ff */
[----:B------:R0:W-:Y:S03]  /*13c40*/  STG.E desc[UR40][R2.64], R5 ;  /* 0x0000000502007986 */ /* 0x0001e6000c101928 */
.L_x_435:
[----:B------:R-:W-:Y:S05]  /*13c50*/  BSYNC B1 ;  /* 0x0000000000017941 */ /* 0x000fea0003800000 */
.L_x_434:
[----:B------:R-:W-:Y:S05]  /*13c60*/  @P2 BRA `(.L_x_430) ;  /* 0x0000000400682947 */ /* 0x000fea0003800000 */
[----:B------:R-:W2:Y:S01]  /*13c70*/  LDL.LU R28, [R1+0x18] ;  /* 0x00001800011c7983 */ /* 0x000ea20000300800 */
[----:B------:R-:W1:Y:S01]  /*13c80*/  LDC R11, c[0x0][0xbe8] ;  /* 0x0002fa00ff0b7b82 */ /* 0x000e620000000800 */
[--C-:B------:R-:W-:Y:S01]  /*13c90*/  SHF.R.S32.HI R4, RZ, 0x1f, R32.reuse ;  /* 0x0000001fff047819 */ /* 0x100fe20000011420 */
[----:B------:R-:W-:Y:S01]  /*13ca0*/  ULDC.64 UR4, c[0x0][0xaa0] ;  /* 0x0002a80000047ab9 */ /* 0x000fe20000000a00 */
[----:B------:R3:W5:Y:S01]  /*13cb0*/  LDL R10, [R1+0x58] ;  /* 0x00005800010a7983 */ /* 0x0007620000100800 */
[----:B------:R-:W-:Y:S01]  /*13cc0*/  SHF.R.S32.HI R13, RZ, 0x1f, R32 ;  /* 0x0000001fff0d7819 */ /* 0x000fe20000011420 */
[----:B------:R-:W-:Y:S02]  /*13cd0*/  ULDC.64 UR6, c[0x0][0xaf0] ;  /* 0x0002bc0000067ab9 */ /* 0x000fe40000000a00 */
[----:B------:R3:W5:Y:S04]  /*13ce0*/  LDL R14, [R1+0x88] ;  /* 0x00008800010e7983 */ /* 0x0007680000100800 */
[----:B------:R3:W5:Y:S04]  /*13cf0*/  LDL R21, [R1+0x4c] ;  /* 0x00004c0001157983 */ /* 0x0007680000100800 */
[----:B------:R3:W5:Y:S04]  /*13d00*/  LDL R26, [R1+0x8c] ;  /* 0x00008c00011a7983 */ /* 0x0007680000100800 */
[----:B------:R3:W5:Y:S04]  /*13d10*/  LDL R27, [R1+0x2c] ;  /* 0x00002c00011b7983 */ /* 0x0007680000100800 */
[----:B------:R-:W4:Y:S01]  /*13d20*/  LDL.LU R12, [R1+0x48] ;  /* 0x00004800010c7983 */ /* 0x000f220000300800 */
[----:B-1----:R-:W-:Y:S01]  /*13d30*/  ISETP.NE.AND P0, PT, R11, 0x1, PT ;  /* 0x000000010b00780c */ /* 0x002fe20003f05270 */
[----:B0-----:R-:W-:Y:S01]  /*13d40*/  IMAD R2, R20, UR4, RZ ;  /* 0x0000000414027c24 */ /* 0x001fe2000f8e02ff */
[-C--:B------:R-:W-:Y:S01]  /*13d50*/  LEA.HI R4, R4, R32.reuse, RZ, 0x2 ;  /* 0x0000002004047211 */ /* 0x080fe200078f10ff */
[----:B------:R-:W-:Y:S01]  /*13d60*/  IMAD R6, R24, UR6, RZ ;  /* 0x0000000618067c24 */ /* 0x000fe2000f8e02ff */
[----:B------:R-:W-:Y:S01]  /*13d70*/  LEA.HI R13, R13, R32, RZ, 0x2 ;  /* 0x000000200d0d7211 */ /* 0x000fe200078f10ff */
[C---:B------:R-:W-:Y:S01]  /*13d80*/  IMAD R5, R15.reuse, UR5, R2 ;  /* 0x000000050f057c24 */ /* 0x040fe2000f8e0202 */
[----:B------:R-:W-:Y:S01]  /*13d90*/  LOP3.LUT R4, R4, 0xfffffffc, RZ, 0xc0, !PT ;  /* 0xfffffffc04047812 */ /* 0x000fe200078ec0ff */
[----:B------:R-:W-:Y:S01]  /*13da0*/  IMAD.WIDE.U32 R2, R15, UR4, RZ ;  /* 0x000000040f027c25 */ /* 0x000fe2000f8e00ff */
[----:B------:R-:W-:Y:S01]  /*13db0*/  SHF.R.S32.HI R13, RZ, 0x2, R13 ;  /* 0x00000002ff0d7819 */ /* 0x000fe2000001140d */
[----:B------:R-:W-:Y:S01]  /*13dc0*/  ULDC.64 UR4, c[0x0][0xae8] ;  /* 0x0002ba0000047ab9 */ /* 0x000fe20000000a00 */
[----:B------:R-:W-:Y:S01]  /*13dd0*/  BSSY B1, `(.L_x_436) ;  /* 0x0000032000017945 */ /* 0x000fe20003800000 */
[----:B------:R-:W-:-:S02]  /*13de0*/  IMAD.IADD R4, R32, 0x1, -R4 ;  /* 0x0000000120047824 */ /* 0x000fc400078e0a04 */
[----:B------:R-:W0:Y:S01]  /*13df0*/  @P0 LDC R7, c[0x0][0xbec] ;  /* 0x0002fb00ff070b82 */ /* 0x000e220000000800 */
[----:B------:R-:W-:Y:S02]  /*13e00*/  IMAD.IADD R3, R3, 0x1, R5 ;  /* 0x0000000103037824 */ /* 0x000fe400078e0205 */
[----:B------:R-:W-:-:S05]  /*13e10*/  IMAD R4, R4, 0x60, R13 ;  /* 0x0000006004047824 */ /* 0x000fca00078e020d */
[----:B------:R-:W1:Y:S01]  /*13e20*/  @P0 LDC R9, c[0x0][0xbf0] ;  /* 0x0002fc00ff090b82 */ /* 0x000e620000000800 */
[----:B--2---:R-:W-:-:S04]  /*13e30*/  IMAD.WIDE.U32 R2, R28, UR4, R2 ;  /* 0x000000041c027c25 */ /* 0x004fc8000f8e0002 */
[----:B------:R-:W-:Y:S01]  /*13e40*/  IMAD R3, R28, UR5, R3 ;  /* 0x000000051c037c24 */ /* 0x000fe2000f8e0203 */
[----:B------:R-:W-:Y:S01]  /*13e50*/  ULDC.64 UR4, c[0x0][0xae0] ;  /* 0x0002b80000047ab9 */ /* 0x000fe20000000a00 */
[----:B------:R-:W-:-:S04]  /*13e60*/  IMAD.WIDE.U32 R2, R25, UR6, R2 ;  /* 0x0000000619027c25 */ /* 0x000fc8000f8e0002 */
[----:B----4-:R-:W-:-:S04]  /*13e70*/  IMAD R8, R12, 0xc0, R4 ;  /* 0x000000c00c087824 */ /* 0x010fc800078e0204 */
[----:B0-----:R-:W-:-:S04]  /*13e80*/  @P0 IMAD.HI.U32 R4, R8, R7, RZ ;  /* 0x0000000708040227 */ /* 0x001fc800078e00ff */
[----:B------:R-:W-:Y:S01]  /*13e90*/  IMAD.MOV.U32 R5, RZ, RZ, R8 ;  /* 0x000000ffff057224 */ /* 0x000fe200078e0008 */
[----:B-1----:R-:W-:Y:S01]  /*13ea0*/  @P0 SHF.R.U32.HI R5, RZ, R9, R4 ;  /* 0x00000009ff050219 */ /* 0x002fe20000011604 */
[----:B------:R-:W-:-:S03]  /*13eb0*/  IMAD R9, R25, UR7, R6 ;  /* 0x0000000719097c24 */ /* 0x000fc6000f8e0206 */
[--C-:B------:R-:W-:Y:S01]  /*13ec0*/  SHF.R.S32.HI R4, RZ, 0x1f, R5.reuse ;  /* 0x0000001fff047819 */ /* 0x100fe20000011405 */
[----:B------:R-:W-:Y:S02]  /*13ed0*/  IMAD.MOV R7, RZ, RZ, -R5 ;  /* 0x000000ffff077224 */ /* 0x000fe400078e0a05 */
[----:B------:R-:W-:Y:S02]  /*13ee0*/  IMAD.IADD R3, R3, 0x1, R9 ;  /* 0x0000000103037824 */ /* 0x000fe400078e0209 */
[----:B------:R-:W-:Y:S02]  /*13ef0*/  IMAD R7, R11, R7, R8 ;  /* 0x000000070b077224 */ /* 0x000fe400078e0208 */
[----:B------:R-:W-:Y:S02]  /*13f00*/  IMAD R4, R4, UR4, RZ ;  /* 0x0000000404047c24 */ /* 0x000fe4000f8e02ff */
[----:B------:R-:W-:-:S04]  /*13f10*/  IMAD.WIDE.U32 R2, R5, UR4, R2 ;  /* 0x0000000405027c25 */ /* 0x000fc8000f8e0002 */
[----:B------:R-:W-:Y:S01]  /*13f20*/  IMAD R9, R5, UR5, R4 ;  /* 0x0000000505097c24 */ /* 0x000fe2000f8e0204 */
[----:B------:R-:W-:Y:S01]  /*13f30*/  SHF.R.S32.HI R4, RZ, 0x1f, R7 ;  /* 0x0000001fff047819 */ /* 0x000fe20000011407 */
[----:B------:R-:W-:Y:S01]  /*13f40*/  ULDC.64 UR4, c[0x0][0xad8] ;  /* 0x0002b60000047ab9 */ /* 0x000fe20000000a00 */
[----:B------:R-:W-:Y:S02]  /*13f50*/  IMAD R11, R0, R11, RZ ;  /* 0x0000000b000b7224 */ /* 0x000fe400078e02ff */
[----:B------:R-:W-:Y:S02]  /*13f60*/  IMAD.IADD R3, R3, 0x1, R9 ;  /* 0x0000000103037824 */ /* 0x000fe400078e0209 */
[----:B------:R-:W-:Y:S02]  /*13f70*/  IMAD R4, R4, UR4, RZ ;  /* 0x0000000404047c24 */ /* 0x000fe4000f8e02ff */
[----:B------:R-:W-:Y:S02]  /*13f80*/  IMAD R0, R12, 0xc0, R13 ;  /* 0x000000c00c007824 */ /* 0x000fe400078e020d */
[----:B------:R-:W-:-:S02]  /*13f90*/  IMAD R5, R7, UR5, R4 ;  /* 0x0000000507057c24 */ /* 0x000fc4000f8e0204 */
[----:B------:R-:W-:Y:S01]  /*13fa0*/  IMAD.WIDE.U32 R2, R7, UR4, R2 ;  /* 0x0000000407027c25 */ /* 0x000fe2000f8e0002 */
[----:B------:R-:W-:Y:S01]  /*13fb0*/  ISETP.GE.AND P0, PT, R0, R11, PT ;  /* 0x0000000b0000720c */ /* 0x000fe20003f06270 */
[----:B------:R-:W-:Y:S02]  /*13fc0*/  ULDC.64 UR4, c[0x0][0xa80] ;  /* 0x0002a00000047ab9 */ /* 0x000fe40000000a00 */
[----:B------:R-:W-:Y:S01]  /*13fd0*/  IMAD.IADD R3, R3, 0x1, R5 ;  /* 0x0000000103037824 */ /* 0x000fe200078e0205 */
[----:B------:R-:W-:-:S04]  /*13fe0*/  LEA R4, P1, R2, UR4, 0x1 ;  /* 0x0000000402047c11 */ /* 0x000fc8000f8208ff */
[----:B------:R-:W-:Y:S02]  /*13ff0*/  LEA.HI.X R5, R2, UR5, R3, 0x1, P1 ;  /* 0x0000000502057c11 */ /* 0x000fe400088f0c03 */
[----:B------:R3:W0:Y:S04]  /*14000*/  SHFL.IDX PT, R2, R4, RZ, 0x1c1f ;  /* 0x001c1fff04027589 */ /* 0x00062800000e0000 */
[----:B------:R3:W1:Y:S01]  /*14010*/  SHFL.IDX PT, R3, R5, RZ, 0x1c1f ;  /* 0x001c1fff05037589 */ /* 0x00066200000e0000 */
[----:B------:R-:W-:Y:S05]  /*14020*/  @P0 BRA `(.L_x_437) ;  /* 0x0000000000300947 */ /* 0x000fea0003800000 */
[----:B------:R-:W-:Y:S02]  /*14030*/  ULDC UR4, c[0x0][0xac8] ;  /* 0x0002b20000047ab9 */ /* 0x000fe40000000800 */
[----:B-----5:R-:W-:Y:S02]  /*14040*/  ISETP.GE.AND P3, PT, R21, UR4, PT ;  /* 0x0000000415007c0c */ /* 0x020fe4000bf66270 */
[----:B------:R-:W-:Y:S02]  /*14050*/  ISETP.GE.AND P4, PT, R10, UR4, PT ;  /* 0x000000040a007c0c */ /* 0x000fe4000bf86270 */
[----:B------:R-:W-:-:S09]  /*14060*/  ISETP.GE.AND P2, PT, R27, UR4, PT ;  /* 0x000000041b007c0c */ /* 0x000fd2000bf46270 */
[-C--:B0-----:R-:W-:Y:S02]  /*14070*/  @!P3 LEA R8, P0, R21, R2.reuse, 0x1 ;  /* 0x000000021508b211 */ /* 0x081fe400078008ff */
[C---:B------:R-:W-:Y:S02]  /*14080*/  @!P4 LEA R12, P1, R10.reuse, R2, 0x1 ;  /* 0x000000020a0cc211 */ /* 0x040fe400078208ff */
[----:B-1----:R-:W-:Y:S01]  /*14090*/  @!P2 IMAD.WIDE R6, R27, 0x2, R2 ;  /* 0x000000021b06a825 */ /* 0x002fe200078e0202 */
[-C--:B------:R-:W-:Y:S02]  /*140a0*/  @!P3 LEA.HI.X R9, R21, R3.reuse, R26, 0x1, P0 ;  /* 0x000000031509b211 */ /* 0x080fe400000f0c1a */
[----:B------:R-:W-:Y:S02]  /*140b0*/  @!P4 LEA.HI.X R13, R10, R3, R14, 0x1, P1 ;  /* 0x000000030a0dc211 */ /* 0x000fe400008f0c0e */
[----:B------:R2:W-:Y:S04]  /*140c0*/  @!P2 ST.E.128 desc[UR40][R6.64], RZ ;  /* 0x000000ff0600a985 */ /* 0x0005e8000c101d28 */
[----:B------:R2:W-:Y:S04]  /*140d0*/  @!P3 ST.E.128 desc[UR40][R8.64], RZ ;  /* 0x000000ff0800b985 */ /* 0x0005e8000c101d28 */
[----:B------:R2:W-:Y:S02]  /*140e0*/  @!P4 ST.E.128 desc[UR40][R12.64], RZ ;  /* 0x000000ff0c00c985 */ /* 0x0005e4000c101d28 */
.L_x_437:
[----:B------:R-:W-:Y:S05]  /*140f0*/  BSYNC B1 ;  /* 0x0000000000017941 */ /* 0x000fea0003800000 */
.L_x_436:
[----:B------:R-:W-:Y:S01]  /*14100*/  VIADD R0, R0, 0x60 ;  /* 0x0000006000007836 */ /* 0x000fe20000000000 */
[----:B-1----:R1:W4:Y:S04]  /*14110*/  SHFL.IDX PT, R3, R5, 0x1, 0x1c1f ;  /* 0x003c1f0005037f89 */ /* 0x00232800000e0000 */
[----:B------:R-:W-:Y:S01]  /*14120*/  ISETP.GE.AND P0, PT, R0, R11, PT ;  /* 0x0000000b0000720c */ /* 0x000fe20003f06270 */
[----:B0-----:R1:W0:-:S12]  /*14130*/  SHFL.IDX PT, R2, R4, 0x1, 0x1c1f ;  /* 0x003c1f0004027f89 */ /* 0x00121800000e0000 */
[----:B-1----:R-:W-:Y:S05]  /*14140*/  @P0 BRA `(.L_x_430) ;  /* 0x0000000000300947 */ /* 0x002fea0003800000 */
[----:B------:R-:W-:Y:S02]  /*14150*/  ULDC UR4, c[0x0][0xac8] ;  /* 0x0002b20000047ab9 */ /* 0x000fe40000000800 */
[----:B-----5:R-:W-:Y:S02]  /*14160*/  ISETP.GE.AND P3, PT, R21, UR4, PT ;  /* 0x0000000415007c0c */ /* 0x020fe4000bf66270 */
[----:B------:R-:W-:Y:S02]  /*14170*/  ISETP.GE.AND P4, PT, R10, UR4, PT ;  /* 0x000000040a007c0c */ /* 0x000fe4000bf86270 */
[----:B------:R-:W-:-:S09]  /*14180*/  ISETP.GE.AND P2, PT, R27, UR4, PT ;  /* 0x000000041b007c0c */ /* 0x000fd2000bf46270 */
[-C--:B0-2---:R-:W-:Y:S02]  /*14190*/  @!P3 LEA R6, P0, R21, R2.reuse, 0x1 ;  /* 0x000000021506b211 */ /* 0x085fe400078008ff */
[C---:B------:R-:W-:Y:S02]  /*141a0*/  @!P4 LEA R8, P1, R10.reuse, R2, 0x1 ;  /* 0x000000020a08c211 */ /* 0x040fe400078208ff */
[----:B---34-:R-:W-:Y:S01]  /*141b0*/  @!P2 IMAD.WIDE R4, R27, 0x2, R2 ;  /* 0x000000021b04a825 */ /* 0x018fe200078e0202 */
[-C--:B------:R-:W-:Y:S02]  /*141c0*/  @!P3 LEA.HI.X R7, R21, R3.reuse, R26, 0x1, P0 ;  /* 0x000000031507b211 */ /* 0x080fe400000f0c1a */
[----:B------:R-:W-:Y:S02]  /*141d0*/  @!P4 LEA.HI.X R9, R10, R3, R14, 0x1, P1 ;  /* 0x000000030a09c211 */ /* 0x000fe400008f0c0e */
[----:B------:R1:W-:Y:S04]  /*141e0*/  @!P2 ST.E.128 desc[UR40][R4.64], RZ ;  /* 0x000000ff0400a985 */ /* 0x0003e8000c101d28 */
[----:B------:R1:W-:Y:S04]  /*141f0*/  @!P3 ST.E.128 desc[UR40][R6.64], RZ ;  /* 0x000000ff0600b985 */ /* 0x0003e8000c101d28 */
[----:B------:R1:W-:Y:S02]  /*14200*/  @!P4 ST.E.128 desc[UR40][R8.64], RZ ;  /* 0x000000ff0800c985 */ /* 0x0003e4000c101d28 */
.L_x_430:
[----:B------:R-:W-:Y:S05]  /*14210*/  BSYNC B0 ;  /* 0x0000000000007941 */ /* 0x000fea0003800000 */
.L_x_424:
[----:B------:R-:W-:Y:S02]  /*14220*/  ULDC UR4, c[0x0][0xc3c] ;  /* 0x00030f0000047ab9 */ /* 0x000fe40000000800 */
[----:B------:R-:W-:-:S13]  /*14230*/  ISETP.GE.AND P0, PT, R31, UR4, PT ;  /* 0x000000041f007c0c */ /* 0x000fda000bf06270 */
[----:B------:R-:W-:Y:S05]  /*14240*/  @!P0 BRA `(.L_x_438) ;  /* 0xfffffecc00f88947 */ /* 0x000fea000383ffff */
[----:B------:R-:W-:Y:S05]  /*14250*/  BRA `(.L_x_316) ;  /* 0x0000006c00e87947 */ /* 0x000fea0003800000 */
.L_x_314:
[----:B------:R-:W-:-:S08]  /*14260*/  NOP ;  /* 0x0000000000007918 */ /* 0x000fd00000000000 */
[----:B--2---:R-:W0:-:S00]  /*14270*/  USETMAXREG.DEALLOC.CTAPOOL 0x20 ;  /* 0x00000020000079c8 */ /* 0x004e0000080e0500 */
[----:B0-----:R-:W2:Y:S01]  /*14280*/  LDL.LU R2, [R1+0x14] ;  /* 0x0000140001027983 */ /* 0x001ea20000300800 */
[----:B------:R-:W-:Y:S01]  /*14290*/  LOP3.LUT R0, R6, 0x3, RZ, 0xc0, !PT ;  /* 0x0000000306007812 */ /* 0x000fe200078ec0ff */
[----:B------:R-:W-:-:S05]  /*142a0*/  IMAD.MOV.U32 R7, RZ, RZ, RZ ;  /* 0x000000ffff077224 */ /* 0x000fca00078e00ff */
[----:B------:R-:W0:Y:S02]  /*142b0*/  SHFL.IDX PT, R0, R0, RZ, 0x1f ;  /* 0x00001fff00007589 */ /* 0x000e2400000e0000 */
[----:B0-----:R-:W-:Y:S02]  /*142c0*/  ISETP.NE.AND P0, PT, R0, RZ, PT ;  /* 0x000000ff0000720c */ /* 0x001fe40003f05270 */
[----:B--2---:R-:W-:-:S11]  /*142d0*/  LOP3.LUT R2, R2, 0xfffffffd, RZ, 0xc0, !PT ;  /* 0xfffffffd02027812 */ /* 0x004fd600078ec0ff */
[----:B------:R-:W-:-:S05]  /*142e0*/  @P0 LOP3.LUT R2, R2, 0x2, RZ, 0xfc, !PT ;  /* 0x0000000202020812 */ /* 0x000fca00078efcff */
[----:B------:R0:W-:Y:S01]  /*142f0*/  STL [R1+0x14], R2 ;  /* 0x0000140201007387 */ /* 0x0001e20000100800 */
[----:B------:R-:W-:Y:S05]  /*14300*/  @!P0 BRA `(.L_x_439) ;  /* 0x00000000001c8947 */ /* 0x000fea0003800000 */
[----:B------:R-:W1:Y:S08]  /*14310*/  S2UR UR5, SR_CgaCtaId ;  /* 0x00000000000579c3 */ /* 0x000e700000008800 */
[----:B------:R-:W-:Y:S06]  /*14320*/  BAR.SYNC.DEFER_BLOCKING 0x5, 0x200 ;  /* 0x0148000000007b1d */ /* 0x000fec0000010000 */
[----:B------:R-:W-:-:S02]  /*14330*/  UMOV UR4, 0x400 ;  /* 0x0000040000047882 */ /* 0x000fc40000000000 */
[----:B-1----:R-:W-:-:S09]  /*14340*/  ULEA UR4, UR5, UR4, 0x18 ;  /* 0x0000000405047291 */ /* 0x002fd2000f8ec03f */
[----:B------:R-:W1:Y:S01]  /*14350*/  LDS.128 R24, [UR4+0x19cd0] ;  /* 0x019cd004ff187984 */ /* 0x000e620008000c00 */
[----:B------:R-:W-:Y:S06]  /*14360*/  BAR.ARV 0x4, 0x200 ;  /* 0x0108000000007b1d */ /* 0x000fec0000002000 */
[----:B------:R-:W-:Y:S05]  /*14370*/  BRA `(.L_x_440) ;  /* 0x0000000800847947 */ /* 0x000fea0003800000 */
.L_x_439:
[----:B------:R-:W1:Y:S01]  /*14380*/  S2R R0, SR_TID.X ;  /* 0x0000000000007919 */ /* 0x000e620000002100 */
[----:B------:R-:W-:Y:S01]  /*14390*/  ULDC UR4, c[0x0][0xc3c] ;  /* 0x00030f0000047ab9 */ /* 0x000fe20000000800 */
[----:B------:R-:W-:Y:S01]  /*143a0*/  IMAD.MOV.U32 R8, RZ, RZ, RZ ;  /* 0x000000ffff087224 */ /* 0x000fe200078e00ff */
[----:B------:R-:W2:Y:S01]  /*143b0*/  S2UR UR6, SR_CTAID.X ;  /* 0x00000000000679c3 */ /* 0x000ea20000002500 */
[----:B------:R-:W-:Y:S01]  /*143c0*/  ULDC UR5, c[0x0][0xc38] ;  /* 0x00030e0000057ab9 */ /* 0x000fe20000000800 */
[----:B-1----:R-:W-:-:S04]  /*143d0*/  LOP3.LUT R0, R0, 0x1f, RZ, 0xc0, !PT ;  /* 0x0000001f00007812 */ /* 0x002fc800078ec0ff */
[----:B------:R-:W-:-:S04]  /*143e0*/  ISETP.NE.AND P0, PT, R0, 0x1f, PT ;  /* 0x0000001f0000780c */ /* 0x000fc80003f05270 */
[----:B------:R-:W-:-:S13]  /*143f0*/  ISETP.GE.OR P1, PT, R0, UR4, !P0 ;  /* 0x0000000400007c0c */ /* 0x000fda000c726670 */
[----:B------:R-:W1:Y:S08]  /*14400*/  @!P1 LDC.64 R4, c[0x0][0xc80] ;  /* 0x00032000ff049b82 */ /* 0x000e700000000a00 */
[----:B0-----:R-:W0:Y:S01]  /*14410*/  @!P1 LDC.64 R2, c[0x0][0xc78] ;  /* 0x00031e00ff029b82 */ /* 0x001e220000000a00 */
[----:B-1----:R-:W-:-:S05]  /*14420*/  @!P1 IMAD.WIDE.U32 R4, R0, 0x4, R4 ;  /* 0x0000000400049825 */ /* 0x002fca00078e0004 */
[----:B------:R-:W3:Y:S01]  /*14430*/  @!P1 LDG.E R7, desc[UR40][R4.64] ;  /* 0x0000002804079981 */ /* 0x000ee2000c1e1900 */
[----:B0-----:R-:W-:-:S05]  /*14440*/  @!P1 IMAD.WIDE.U32 R2, R0, 0x4, R2 ;  /* 0x0000000400029825 */ /* 0x001fca00078e0002 */
        /* <DEDUP_REMOVED lines=15> */
[----:B0-----:R-:W-:-:S04]  /*14540*/  SEL R4, R4, RZ, P3 ;  /* 0x000000ff04047207 */ /* 0x001fc80001800000 */
[----:B------:R-:W-:-:S05]  /*14550*/  IADD3 R4, R11, R4, RZ ;  /* 0x000000040b047210 */ /* 0x000fca0007ffe0ff */
[----:B------:R-:W0:Y:S02]  /*14560*/  SHFL.UP PT, R2, R4, 0x8, RZ ;  /* 0x0500000004027989 */ /* 0x000e2400000e00ff */
[----:B0-----:R-:W-:-:S05]  /*14570*/  SEL R3, R2, RZ, P4 ;  /* 0x000000ff02037207 */ /* 0x001fca0002000000 */
[----:B------:R-:W-:-:S05]  /*14580*/  IMAD.IADD R3, R4, 0x1, R3 ;  /* 0x0000000104037824 */ /* 0x000fca00078e0203 */
[----:B------:R-:W0:Y:S02]  /*14590*/  SHFL.UP PT, R2, R3, 0x10, RZ ;  /* 0x0600000003027989 */ /* 0x000e2400000e00ff */
[----:B0-----:R-:W-:-:S05]  /*145a0*/  SEL R2, R2, RZ, P5 ;  /* 0x000000ff02027207 */ /* 0x001fca0002800000 */
[----:B------:R-:W-:-:S05]  /*145b0*/  IMAD.IADD R2, R3, 0x1, R2 ;  /* 0x0000000103027824 */ /* 0x000fca00078e0202 */
[----:B------:R-:W0:Y:S02]  /*145c0*/  SHFL.IDX PT, R9, R2, 0x1f, 0x1f ;  /* 0x03e01f0002097f89 */ /* 0x000e2400000e0000 */
[----:B0-----:R-:W-:-:S05]  /*145d0*/  IMAD R9, R9, UR5, RZ ;  /* 0x0000000509097c24 */ /* 0x001fca000f8e02ff */
[----:B--2---:R-:W-:Y:S01]  /*145e0*/  ISETP.GT.AND P6, PT, R9, UR6, PT ;  /* 0x0000000609007c0c */ /* 0x004fe2000bfc4270 */
[----:B------:R-:W-:-:S12]  /*145f0*/  IMAD.MOV.U32 R4, RZ, RZ, R9 ;  /* 0x000000ffff047224 */ /* 0x000fd800078e0009 */
[----:B------:R-:W-:Y:S05]  /*14600*/  @P6 BRA `(.L_x_441) ;  /* 0x0000000000a06947 */ /* 0x000fea0003800000 */
[----:B------:R-:W-:Y:S01]  /*14610*/  IMAD.MOV.U32 R9, RZ, RZ, R4 ;  /* 0x000000ffff097224 */ /* 0x000fe200078e0004 */
[----:B------:R-:W-:Y:S01]  /*14620*/  UMOV UR4, URZ ;  /* 0x0000003f00047c82 */ /* 0x000fe20008000000 */
[----:B------:R-:W-:-:S05]  /*14630*/  ULDC UR5, c[0x0][0xc38] ;  /* 0x00030e0000057ab9 */ /* 0x000fca0000000800 */
.L_x_443:
[----:B------:R-:W0:Y:S01]  /*14640*/  LDC R2, c[0x0][0xc3c] ;  /* 0x00030f00ff027b82 */ /* 0x000e220000000800 */
[----:B------:R-:W-:Y:S01]  /*14650*/  UIADD3 UR4, UR4, 0x1f, URZ ;  /* 0x0000001f04047890 */ /* 0x000fe2000fffe03f */
[----:B------:R-:W-:Y:S02]  /*14660*/  ULDC UR7, c[0x0][0xc3c] ;  /* 0x00030f0000077ab9 */ /* 0x000fe40000000800 */
[----:B------:R-:W-:-:S03]  /*14670*/  IMAD.U32 R27, RZ, RZ, UR7 ;  /* 0x00000007ff1b7e24 */ /* 0x000fc6000f8e00ff */
[----:B0-----:R-:W-:-:S13]  /*14680*/  ISETP.LE.AND P6, PT, R2, UR4, PT ;  /* 0x0000000402007c0c */ /* 0x001fda000bfc3270 */
[----:B------:R-:W-:Y:S05]  /*14690*/  @P6 BRA `(.L_x_442) ;  /* 0x0000000400986947 */ /* 0x000fea0003800000 */
[----:B------:R-:W-:Y:S02]  /*146a0*/  VIADD R11, R0, UR4 ;  /* 0x00000004000b7c36 */ /* 0x000fe40008000000 */
[----:B------:R-:W-:Y:S02]  /*146b0*/  IMAD.MOV.U32 R7, RZ, RZ, RZ ;  /* 0x000000ffff077224 */ /* 0x000fe400078e00ff */
[----:B------:R-:W-:Y:S01]  /*146c0*/  IMAD.MOV.U32 R8, RZ, RZ, RZ ;  /* 0x000000ffff087224 */ /* 0x000fe200078e00ff */
[----:B------:R-:W-:-:S13]  /*146d0*/  ISETP.GE.OR P6, PT, R11, R2, !P0 ;  /* 0x000000020b00720c */ /* 0x000fda00047c6670 */
[----:B------:R-:W0:Y:S08]  /*146e0*/  @!P6 LDC.64 R4, c[0x0][0xc80] ;  /* 0x00032000ff04eb82 */ /* 0x000e300000000a00 */
[----:B------:R-:W1:Y:S01]  /*146f0*/  @!P6 LDC.64 R2, c[0x0][0xc78] ;  /* 0x00031e00ff02eb82 */ /* 0x000e620000000a00 */
[----:B0-----:R-:W-:-:S05]  /*14700*/  @!P6 IMAD.WIDE R4, R11, 0x4, R4 ;  /* 0x000000040b04e825 */ /* 0x001fca00078e0204 */
[----:B------:R-:W2:Y:S01]  /*14710*/  @!P6 LDG.E R7, desc[UR40][R4.64] ;  /* 0x000000280407e981 */ /* 0x000ea2000c1e1900 */
[----:B-1----:R-:W-:-:S05]  /*14720*/  @!P6 IMAD.WIDE R2, R11, 0x4, R2 ;  /* 0x000000040b02e825 */ /* 0x002fca00078e0202 */
        /* <DEDUP_REMOVED lines=17> */
[----:B------:R-:W0:Y:S02]  /*14840*/  SHFL.IDX PT, R4, R2, 0x1f, 0x1f ;  /* 0x03e01f0002047f89 */ /* 0x000e2400000e0000 */
[----:B0-----:R-:W-:-:S04]  /*14850*/  IMAD R4, R4, UR5, RZ ;  /* 0x0000000504047c24 */ /* 0x001fc8000f8e02ff */
[----:B------:R-:W-:-:S05]  /*14860*/  IMAD.IADD R9, R4, 0x1, R9 ;  /* 0x0000000104097824 */ /* 0x000fca00078e0209 */
[----:B------:R-:W-:-:S13]  /*14870*/  ISETP.GT.AND P6, PT, R9, UR6, PT ;  /* 0x0000000609007c0c */ /* 0x000fda000bfc4270 */
[----:B------:R-:W-:Y:S05]  /*14880*/  @!P6 BRA `(.L_x_443) ;  /* 0xfffffffc006ce947 */ /* 0x000fea000383ffff */
.L_x_441:
[----:B------:R-:W-:Y:S02]  /*14890*/  IMAD.IADD R11, R9, 0x1, -R4 ;  /* 0x00000001090b7824 */ /* 0x000fe400078e0a04 */
[----:B------:R-:W-:Y:S02]  /*148a0*/  IMAD.MOV.U32 R24, RZ, RZ, RZ ;  /* 0x000000ffff187224 */ /* 0x000fe400078e00ff */
[----:B------:R-:W-:-:S05]  /*148b0*/  IMAD R3, R2, UR5, R11 ;  /* 0x0000000502037c24 */ /* 0x000fca000f8e020b */
[----:B------:R-:W-:-:S13]  /*148c0*/  ISETP.GT.AND P0, PT, R3, UR6, PT ;  /* 0x0000000603007c0c */ /* 0x000fda000bf04270 */
[----:B------:R-:W-:-:S04]  /*148d0*/  VOTE.ANY R5, PT, !P0 ;  /* 0x0000000000057806 */ /* 0x000fc800040e0100 */
[----:B------:R-:W0:Y:S01]  /*148e0*/  POPC R27, R5 ;  /* 0x00000005001b7309 */ /* 0x000e220000000000 */
[----:B------:R-:W-:Y:S01]  /*148f0*/  ISETP.NE.AND P0, PT, R5, RZ, PT ;  /* 0x000000ff0500720c */ /* 0x000fe20003f05270 */
[----:B0-----:R-:W0:Y:S04]  /*14900*/  SHFL.IDX PT, R7, R7, R27, 0x1f ;  /* 0x00001f1b07077589 */ /* 0x001e2800000e0000 */
[----:B------:R-:W1:Y:S01]  /*14910*/  SHFL.IDX PT, R8, R8, R27, 0x1f ;  /* 0x00001f1b08087589 */ /* 0x000e6200000e0000 */
[----:B0-----:R-:W-:-:S04]  /*14920*/  IABS R4, R7 ;  /* 0x0000000700047213 */ /* 0x001fc80000000000 */
[----:B------:R-:W0:Y:S01]  /*14930*/  I2F.RP R9, R4 ;  /* 0x0000000400097306 */ /* 0x000e220000209400 */
[----:B-1----:R-:W-:-:S07]  /*14940*/  IABS R10, R8 ;  /* 0x00000008000a7213 */ /* 0x002fce0000000000 */
[----:B0-----:R-:W0:Y:S02]  /*14950*/  MUFU.RCP R9, R9 ;  /* 0x0000000900097308 */ /* 0x001e240000001000 */
[----:B0-----:R-:W-:-:S06]  /*14960*/  VIADD R3, R9, 0xffffffe ;  /* 0x0ffffffe09037836 */ /* 0x001fcc0000000000 */
[----:B------:R-:W0:Y:S02]  /*14970*/  F2I.FTZ.U32.TRUNC.NTZ R3, R3 ;  /* 0x0000000300037305 */ /* 0x000e24000021f000 */
[----:B0-----:R-:W-:Y:S01]  /*14980*/  IMAD.MOV R13, RZ, RZ, -R3 ;  /* 0x000000ffff0d7224 */ /* 0x001fe200078e0a03 */
[----:B------:R-:W-:Y:S06]  /*14990*/  @!P0 BRA `(.L_x_444) ;  /* 0x0000000000088947 */ /* 0x000fec0003800000 */
[----:B------:R-:W-:-:S05]  /*149a0*/  VIADD R5, R27, 0xffffffff ;  /* 0xffffffff1b057836 */ /* 0x000fca0000000000 */
[----:B------:R0:W1:Y:S02]  /*149b0*/  SHFL.IDX PT, R24, R2, R5, 0x1f ;  /* 0x00001f0502187589 */ /* 0x00006400000e0000 */
.L_x_444:
[----:B0-----:R-:W-:Y:S01]  /*149c0*/  MOV R5, R10 ;  /* 0x0000000a00057202 */ /* 0x001fe20000000f00 */
[----:B-1----:R-:W-:Y:S02]  /*149d0*/  IMAD R24, R24, UR5, R11 ;  /* 0x0000000518187c24 */ /* 0x002fe4000f8e020b */
[----:B------:R-:W-:Y:S01]  /*149e0*/  IMAD R9, R13, R4, RZ ;  /* 0x000000040d097224 */ /* 0x000fe200078e02ff */
[----:B------:R-:W0:Y:S01]  /*149f0*/  I2F.RP R12, R5 ;  /* 0x00000005000c7306 */ /* 0x000e220000209400 */
[----:B------:R-:W-:Y:S01]  /*14a00*/  IMAD.MOV.U32 R2, RZ, RZ, RZ ;  /* 0x000000ffff027224 */ /* 0x000fe200078e00ff */
[----:B------:R-:W-:Y:S01]  /*14a10*/  IADD3 R10, -R24, UR6, RZ ;  /* 0x00000006180a7c10 */ /* 0x000fe2000fffe1ff */
[----:B------:R-:W-:Y:S02]  /*14a20*/  VIADD R27, R27, UR4 ;  /* 0x000000041b1b7c36 */ /* 0x000fe40008000000 */
[----:B------:R-:W-:Y:S01]  /*14a30*/  IMAD.HI.U32 R2, R3, R9, R2 ;  /* 0x0000000903027227 */ /* 0x000fe200078e0002 */
[----:B------:R-:W-:-:S02]  /*14a40*/  IABS R3, R7 ;  /* 0x0000000700037213 */ /* 0x000fc40000000000 */
[----:B------:R-:W-:-:S03]  /*14a50*/  IABS R11, R10 ;  /* 0x0000000a000b7213 */ /* 0x000fc60000000000 */
[----:B------:R-:W-:Y:S02]  /*14a60*/  IMAD.MOV R14, RZ, RZ, -R3 ;  /* 0x000000ffff0e7224 */ /* 0x000fe400078e0a03 */
[----:B------:R-:W-:Y:S01]  /*14a70*/  IMAD.HI.U32 R9, R2, R11, RZ ;  /* 0x0000000b02097227 */ /* 0x000fe200078e00ff */
[----:B------:R-:W-:Y:S01]  /*14a80*/  LOP3.LUT R2, R10, R7, RZ, 0x3c, !PT ;  /* 0x000000070a027212 */ /* 0x000fe200078e3cff */
[----:B0-----:R-:W0:Y:S02]  /*14a90*/  MUFU.RCP R12, R12 ;  /* 0x0000000c000c7308 */ /* 0x001e240000001000 */
[----:B------:R-:W-:Y:S01]  /*14aa0*/  IMAD R11, R9, R14, R11 ;  /* 0x0000000e090b7224 */ /* 0x000fe200078e020b */
[----:B------:R-:W-:-:S04]  /*14ab0*/  ISETP.GE.AND P2, PT, R2, RZ, PT ;  /* 0x000000ff0200720c */ /* 0x000fc80003f46270 */
[----:B------:R-:W-:Y:S01]  /*14ac0*/  ISETP.GT.U32.AND P1, PT, R4, R11, PT ;  /* 0x0000000b0400720c */ /* 0x000fe20003f24070 */
[----:B0-----:R-:W-:-:S12]  /*14ad0*/  VIADD R3, R12, 0xffffffe ;  /* 0x0ffffffe0c037836 */ /* 0x001fd80000000000 */
[----:B------:R-:W-:Y:S02]  /*14ae0*/  @!P1 IMAD.IADD R11, R11, 0x1, -R4 ;  /* 0x000000010b0b9824 */ /* 0x000fe400078e0a04 */
[----:B------:R-:W-:Y:S01]  /*14af0*/  @!P1 VIADD R9, R9, 0x1 ;  /* 0x0000000109099836 */ /* 0x000fe20000000000 */
[----:B------:R-:W0:Y:S01]  /*14b00*/  F2I.FTZ.U32.TRUNC.NTZ R3, R3 ;  /* 0x0000000300037305 */ /* 0x000e22000021f000 */
[----:B------:R-:W-:Y:S02]  /*14b10*/  ISETP.NE.AND P1, PT, R7, RZ, PT ;  /* 0x000000ff0700720c */ /* 0x000fe40003f25270 */
[----:B------:R-:W-:Y:S02]  /*14b20*/  ISETP.GE.U32.AND P0, PT, R11, R4, PT ;  /* 0x000000040b00720c */ /* 0x000fe40003f06070 */
[----:B------:R-:W-:-:S05]  /*14b30*/  IABS R4, R8 ;  /* 0x0000000800047213 */ /* 0x000fca0000000000 */
[----:B------:R-:W-:Y:S02]  /*14b40*/  IMAD.MOV R4, RZ, RZ, -R4 ;  /* 0x000000ffff047224 */ /* 0x000fe400078e0a04 */
[----:B0-----:R-:W-:-:S04]  /*14b50*/  IMAD.MOV R2, RZ, RZ, -R3 ;  /* 0x000000ffff027224 */ /* 0x001fc800078e0a03 */
[----:B------:R-:W-:Y:S02]  /*14b60*/  @P0 VIADD R9, R9, 0x1 ;  /* 0x0000000109090836 */ /* 0x000fe40000000000 */
[----:B------:R-:W-:Y:S02]  /*14b70*/  IMAD R11, R2, R5, RZ ;  /* 0x00000005020b7224 */ /* 0x000fe400078e02ff */
[----:B------:R-:W-:Y:S01]  /*14b80*/  @!P2 IMAD.MOV R9, RZ, RZ, -R9 ;  /* 0x000000ffff09a224 */ /* 0x000fe200078e0a09 */
[----:B------:R-:W-:Y:S01]  /*14b90*/  @!P1 LOP3.LUT R9, RZ, R7, RZ, 0x33, !PT ;  /* 0x00000007ff099212 */ /* 0x000fe200078e33ff */
[----:B------:R-:W-:-:S04]  /*14ba0*/  IMAD.MOV.U32 R2, RZ, RZ, RZ ;  /* 0x000000ffff027224 */ /* 0x000fc800078e00ff */
[----:B------:R-:W-:Y:S01]  /*14bb0*/  IMAD.HI.U32 R2, R3, R11, R2 ;  /* 0x0000000b03027227 */ /* 0x000fe200078e0002 */
[----:B------:R-:W-:-:S03]  /*14bc0*/  IABS R3, R9 ;  /* 0x0000000900037213 */ /* 0x000fc60000000000 */
[----:B------:R-:W-:Y:S02]  /*14bd0*/  IMAD R7, R7, R9, RZ ;  /* 0x0000000907077224 */ /* 0x000fe400078e02ff */
        /* <DEDUP_REMOVED lines=13> */
[--C-:B------:R-:W-:Y:S02]  /*14cb0*/  IMAD.MOV R3, RZ, RZ, -R2.reuse ;  /* 0x000000ffff037224 */ /* 0x100fe400078e0a02 */
[C---:B------:R-:W-:Y:S02]  /*14cc0*/  IMAD R2, R8.reuse, 0x1000000, R2 ;  /* 0x0100000008027824 */ /* 0x040fe400078e0202 */
[----:B------:R-:W-:-:S04]  /*14cd0*/  IMAD R9, R8, R3, R9 ;  /* 0x0000000308097224 */ /* 0x000fc800078e0209 */
[----:B------:R-:W-:Y:S01]  /*14ce0*/  IMAD R26, R9, 0x10000, R2 ;  /* 0x00010000091a7824 */ /* 0x000fe200078e0202 */
[----:B------:R-:W-:Y:S06]  /*14cf0*/  BRA `(.L_x_445) ;  /* 0x00000000000c7947 */ /* 0x000fec0003800000 */
.L_x_442:
[----:B------:R-:W-:Y:S01]  /*14d00*/  MOV R25, RZ ;  /* 0x000000ff00197202 */ /* 0x000fe20000000f00 */
[----:B------:R-:W-:Y:S02]  /*14d10*/  IMAD.U32 R24, RZ, RZ, UR6 ;  /* 0x00000006ff187e24 */ /* 0x000fe4000f8e00ff */
[----:B------:R-:W-:-:S07]  /*14d20*/  IMAD.MOV.U32 R26, RZ, RZ, RZ ;  /* 0x000000ffff1a7224 */ /* 0x000fce00078e00ff */
.L_x_445:
[----:B------:R-:W-:-:S13]  /*14d30*/  ISETP.NE.AND P0, PT, R0, RZ, PT ;  /* 0x000000ff0000720c */ /* 0x000fda0003f05270 */
[----:B------:R-:W0:Y:S01]  /*14d40*/  @!P0 S2R R3, SR_CgaCtaId ;  /* 0x0000000000038919 */ /* 0x000e220000008800 */
[----:B------:R-:W-:-:S04]  /*14d50*/  @!P0 MOV R0, 0x400 ;  /* 0x0000040000008802 */ /* 0x000fc80000000f00 */
[----:B0-----:R-:W-:-:S05]  /*14d60*/  @!P0 LEA R0, R3, R0, 0x18 ;  /* 0x0000000003008211 */ /* 0x001fca00078ec0ff */
[----:B------:R2:W-:Y:S01]  /*14d70*/  @!P0 STS.128 [R0+0x19cd0], R24 ;  /* 0x019cd01800008388 */ /* 0x0005e20000000c00 */
[----:B------:R-:W-:Y:S06]  /*14d80*/  BAR.ARV 0x5, 0x200 ;  /* 0x0148000000007b1d */ /* 0x000fec0000002000 */
.L_x_440:
[----:B------:R3:W-:Y:S01]  /*14d90*/  STL [R1+0x44], RZ ;  /* 0x000044ff01007387 */ /* 0x0007e20000100800 */
[----:B------:R-:W-:Y:S01]  /*14da0*/  ULDC UR4, c[0x0][0xc3c] ;  /* 0x00030f0000047ab9 */ /* 0x000fe20000000800 */
[----:B------:R-:W-:Y:S01]  /*14db0*/  IMAD.MOV.U32 R23, RZ, RZ, 0x1 ;  /* 0x00000001ff177424 */ /* 0x000fe200078e00ff */
[----:B-1----:R-:W-:Y:S01]  /*14dc0*/  ISETP.GE.AND P0, PT, R27, UR4, PT ;  /* 0x000000041b007c0c */ /* 0x002fe2000bf06270 */
[----:B------:R-:W-:-:S12]  /*14dd0*/  IMAD.MOV.U32 R19, RZ, RZ, RZ ;  /* 0x000000ffff137224 */ /* 0x000fd800078e00ff */
[----:B---3--:R-:W-:Y:S05]  /*14de0*/  @P0 BRA `(.L_x_446) ;  /* 0x00000060000c0947 */ /* 0x008fea0003800000 */
[----:B------:R-:W3:Y:S01]  /*14df0*/  LDL R10, [R1+0x40] ;  /* 0x00004000010a7983 */ /* 0x000ee20000100800 */
[----:B------:R-:W1:Y:S01]  /*14e00*/  S2R R12, SR_TID.X ;  /* 0x00000000000c7919 */ /* 0x000e620000002100 */
[----:B------:R-:W4:Y:S01]  /*14e10*/  S2UR UR5, SR_CgaCtaId ;  /* 0x00000000000579c3 */ /* 0x000f220000008800 */
[C---:B-1----:R-:W-:Y:S01]  /*14e20*/  LOP3.LUT R11, R12.reuse, 0x7f, RZ, 0xc0, !PT ;  /* 0x0000007f0c0b7812 */ /* 0x042fe200078ec0ff */
[C---:B--2---:R-:W-:Y:S02]  /*14e30*/  IMAD.SHL.U32 R0, R12.reuse, 0x10, RZ ;  /* 0x000000100c007824 */ /* 0x044fe400078e00ff */
[----:B0-----:R-:W-:Y:S02]  /*14e40*/  IMAD.SHL.U32 R2, R12, 0x20, RZ ;  /* 0x000000200c027824 */ /* 0x001fe400078e00ff */
[----:B------:R-:W-:Y:S01]  /*14e50*/  IMAD.SHL.U32 R5, R11, 0x10, RZ ;  /* 0x000000100b057824 */ /* 0x000fe200078e00ff */
[----:B------:R-:W-:Y:S02]  /*14e60*/  LOP3.LUT R8, R0, 0x60, RZ, 0xc0, !PT ;  /* 0x0000006000087812 */ /* 0x000fe400078ec0ff */
[----:B------:R-:W-:-:S02]  /*14e70*/  SHF.R.U32.HI R4, RZ, 0x1, R12 ;  /* 0x00000001ff047819 */ /* 0x000fc4000001160c */
[----:B------:R-:W-:Y:S02]  /*14e80*/  LOP3.LUT R3, R2, 0x80, RZ, 0xc0, !PT ;  /* 0x0000008002037812 */ /* 0x000fe400078ec0ff */
[----:B------:R-:W-:Y:S01]  /*14e90*/  LOP3.LUT R9, R8, 0x700, R5, 0xf8, !PT ;  /* 0x0000070008097812 */ /* 0x000fe200078ef805 */
[----:B------:R-:W-:Y:S01]  /*14ea0*/  IMAD.SHL.U32 R8, R12, 0x2, RZ ;  /* 0x000000020c087824 */ /* 0x000fe200078e00ff */
[----:B------:R-:W-:Y:S02]  /*14eb0*/  LOP3.LUT R7, R0, 0x90, RZ, 0xc0, !PT ;  /* 0x0000009000077812 */ /* 0x000fe400078ec0ff */
[----:B------:R-:W-:Y:S02]  /*14ec0*/  LOP3.LUT R2, R2, 0x360, RZ, 0xc0, !PT ;  /* 0x0000036002027812 */ /* 0x000fe400078ec0ff */
[----:B------:R-:W-:Y:S02]  /*14ed0*/  LOP3.LUT R3, R3, 0x10, R4, 0xf8, !PT ;  /* 0x0000001003037812 */ /* 0x000fe400078ef804 */
[----:B------:R-:W-:-:S02]  /*14ee0*/  LOP3.LUT R4, R4, 0x20, RZ, 0xc0, !PT ;  /* 0x0000002004047812 */ /* 0x000fc400078ec0ff */
[----:B------:R-:W-:Y:S01]  /*14ef0*/  LOP3.LUT R8, R7, 0x10, R8, 0x78, !PT ;  /* 0x0000001007087812 */ /* 0x000fe200078e7808 */
[----:B------:R-:W-:Y:S01]  /*14f00*/  IMAD.SHL.U32 R7, R6, 0x800, RZ ;  /* 0x0000080006077824 */ /* 0x000fe200078e00ff */
[----:B------:R-:W-:Y:S01]  /*14f10*/  LOP3.LUT R2, R2, 0x400, R5, 0xf8, !PT ;  /* 0x0000040002027812 */ /* 0x000fe200078ef805 */
[----:B------:R-:W-:Y:S01]  /*14f20*/  IMAD.SHL.U32 R6, R12, 0x4, RZ ;  /* 0x000000040c067824 */ /* 0x000fe200078e00ff */
[----:B------:R-:W-:Y:S01]  /*14f30*/  LOP3.LUT R5, R4, 0x10, R12, 0xf8, !PT ;  /* 0x0000001004057812 */ /* 0x000fe200078ef80c */
[----:B------:R-:W-:-:S03]  /*14f40*/  IMAD.SHL.U32 R4, R12, 0x80, RZ ;  /* 0x000000800c047824 */ /* 0x000fc600078e00ff */
[----:B------:R-:W-:Y:S02]  /*14f50*/  LOP3.LUT R3, R3, 0x10, R6, 0x78, !PT ;  /* 0x0000001003037812 */ /* 0x000fe400078e7806 */
[----:B------:R-:W-:Y:S02]  /*14f60*/  LOP3.LUT R5, R5, 0x380, R4, 0xf8, !PT ;  /* 0x0000038005057812 */ /* 0x000fe400078ef804 */
[----:B------:R-:W-:Y:S02]  /*14f70*/  LOP3.LUT R4, R4, 0x400, RZ, 0xc0, !PT ;  /* 0x0000040004047812 */ /* 0x000fe400078ec0ff */
[----:B------:R-:W-:Y:S02]  /*14f80*/  LOP3.LUT R2, R2, R3, RZ, 0xfc, !PT ;  /* 0x0000000302027212 */ /* 0x000fe400078efcff */
[----:B------:R-:W-:Y:S02]  /*14f90*/  LOP3.LUT R4, R4, 0x800, R7, 0xf8, !PT ;  /* 0x0000080004047812 */ /* 0x000fe400078ef807 */
[----:B------:R-:W-:Y:S01]  /*14fa0*/  LOP3.LUT R5, R5, 0x70, R0, 0x78, !PT ;  /* 0x0000007005057812 */ /* 0x000fe200078e7800 */
[----:B------:R0:W-:Y:S01]  /*14fb0*/  STL [R1+0x10], R2 ;  /* 0x0000100201007387 */ /* 0x0001e20000100800 */
[----:B------:R-:W-:Y:S01]  /*14fc0*/  UMOV UR4, 0x400 ;  /* 0x0000040000047882 */ /* 0x000fe20000000000 */
[----:B------:R-:W-:Y:S01]  /*14fd0*/  IMAD.MOV.U32 R3, RZ, RZ, 0x40 ;  /* 0x00000040ff037424 */ /* 0x000fe200078e00ff */
[----:B----4-:R-:W-:Y:S01]  /*14fe0*/  ULEA UR4, UR5, UR4, 0x18 ;  /* 0x0000000405047291 */ /* 0x010fe2000f8ec03f */
[----:B------:R-:W-:-:S02]  /*14ff0*/  LOP3.LUT P0, RZ, R12, 0x4, RZ, 0xc0, !PT ;  /* 0x000000040cff7812 */ /* 0x000fc4000780c0ff */
[----:B0-----:R-:W-:-:S03]  /*15000*/  LOP3.LUT R2, R4, R5, RZ, 0xfc, !PT ;  /* 0x0000000504027212 */ /* 0x001fc600078efcff */
[----:B------:R-:W-:Y:S01]  /*15010*/  IMAD.U32 R18, RZ, RZ, UR4 ;  /* 0x00000004ff127e24 */ /* 0x000fe2000f8e00ff */
[----:B------:R-:W-:Y:S01]  /*15020*/  LOP3.LUT R9, R9, R8, RZ, 0xfc, !PT ;  /* 0x0000000809097212 */ /* 0x000fe200078efcff */
[----:B------:R0:W-:Y:S01]  /*15030*/  STL [R1+0x8], R2 ;  /* 0x0000080201007387 */ /* 0x0001e20000100800 */
[----:B------:R-:W-:Y:S02]  /*15040*/  SHF.R.U32.HI R4, RZ, 0x1, R11 ;  /* 0x00000001ff047819 */ /* 0x000fe4000001160b */
[----:B------:R-:W-:Y:S01]  /*15050*/  SEL R3, R3, 0xffffffc0, !P0 ;  /* 0xffffffc003037807 */ /* 0x000fe20004000000 */
[----:B0-----:R-:W-:-:S04]  /*15060*/  IMAD.SHL.U32 R2, R12, 0x40, RZ ;  /* 0x000000400c027824 */ /* 0x001fc800078e00ff */
[----:B------:R3:W-:Y:S01]  /*15070*/  STL [R1+0xc], R3 ;  /* 0x00000c0301007387 */ /* 0x0007e20000100800 */
[----:B------:R-:W-:Y:S01]  /*15080*/  LOP3.LUT R2, R4, 0x40, R2, 0xf8, !PT ;  /* 0x0000004004027812 */ /* 0x000fe200078ef802 */
[----:B------:R-:W-:-:S05]  /*15090*/  IMAD.IADD R4, R18, 0x1, R9 ;  /* 0x0000000112047824 */ /* 0x000fca00078e0209 */
[----:B------:R-:W-:Y:S01]  /*150a0*/  STL [R1+0x1c], R4 ;  /* 0x00001c0401007387 */ /* 0x000fe20000100800 */
[----:B------:R-:W-:Y:S01]  /*150b0*/  LOP3.LUT R0, R0, 0x10, RZ, 0xc0, !PT ;  /* 0x0000001000007812 */ /* 0x000fe200078ec0ff */
[----:B------:R-:W-:Y:S01]  /*150c0*/  BSSY B7, `(.L_x_446) ;  /* 0x00005d5000077945 */ /* 0x000fe20003800000 */
[----:B------:R-:W-:Y:S02]  /*150d0*/  IMAD.MOV.U32 R28, RZ, RZ, 0x1 ;  /* 0x00000001ff1c7424 */ /* 0x000fe400078e00ff */
[----:B------:R-:W-:Y:S02]  /*150e0*/  IMAD.MOV.U32 R22, RZ, RZ, RZ ;  /* 0x000000ffff167224 */ /* 0x000fe400078e00ff */
[----:B------:R-:W-:Y:S02]  /*150f0*/  IMAD.MOV.U32 R19, RZ, RZ, RZ ;  /* 0x000000ffff137224 */ /* 0x000fe400078e00ff */
[----:B------:R-:W-:Y:S01]  /*15100*/  IMAD.MOV.U32 R23, RZ, RZ, 0x1 ;  /* 0x00000001ff177424 */ /* 0x000fe200078e00ff */
[----:B------:R-:W-:Y:S01]  /*15110*/  ULDC.64 UR38, c[0x0][0x198] ;  /* 0x0000660000267ab9 */ /* 0x000fe20000000a00 */
[----:B------:R-:W-:Y:S01]  /*15120*/  ULDC UR36, c[0x0][0xc] ;  /* 0x0000030000247ab9 */ /* 0x000fe20000000800 */
[----:B---3--:R-:W-:-:S02]  /*15130*/  LOP3.LUT R3, R10, 0x1, RZ, 0xfc, !PT ;  /* 0x000000010a037812 */ /* 0x008fc400078efcff */
[----:B------:R-:W-:-:S03]  /*15140*/  LOP3.LUT R2, R10, 0x2, RZ, 0xfc, !PT ;  /* 0x000000020a027812 */ /* 0x000fc600078efcff */
[----:B------:R-:W-:Y:S04]  /*15150*/  STL [R1+0x48], R3 ;  /* 0x0000480301007387 */ /* 0x000fe80000100800 */
[----:B------:R0:W-:Y:S04]  /*15160*/  STL [R1+0x30], R2 ;  /* 0x0000300201007387 */ /* 0x0001e80000100800 */
[----:B------:R1:W-:Y:S01]  /*15170*/  STL [R1+0x44], RZ ;  /* 0x000044ff01007387 */ /* 0x0003e20000100800 */
[C---:B0-----:R-:W-:Y:S02]  /*15180*/  LOP3.LUT R2, R0.reuse, 0x20, RZ, 0xfc, !PT ;  /* 0x0000002000027812 */ /* 0x041fe400078efcff */
[----:B-1----:R-:W-:-:S07]  /*15190*/  LOP3.LUT R0, R0, 0x40, RZ, 0xfc, !PT ;  /* 0x0000004000007812 */ /* 0x002fce00078efcff */
.L_x_564:
[----:B0-----:R-:W0:Y:S02]  /*151a0*/  LDC.64 R2, c[0x0][0xc88] ;  /* 0x00032200ff027b82 */ /* 0x001e240000000a00 */
[----:B0-----:R-:W-:-:S05]  /*151b0*/  IMAD.WIDE R2, R27, 0x4, R2 ;  /* 0x000000041b027825 */ /* 0x001fca00078e0202 */
[----:B--2---:R-:W2:Y:S01]  /*151c0*/  LDG.E R14, desc[UR40][R2.64] ;  /* 0x00000028020e7981 */ /* 0x004ea2000c1e1900 */
[----:B------:R-:W-:Y:S05]  /*151d0*/  YIELD ;  /* 0x0000000000007946 */ /* 0x000fea0003800000 */
[----:B------:R-:W-:Y:S01]  /*151e0*/  ULDC.64 UR4, c[0x0][0xa28] ;  /* 0x00028a0000047ab9 */ /* 0x000fe20000000a00 */
[----:B------:R-:W-:Y:S02]  /*151f0*/  CS2R R8, SRZ ;  /* 0x0000000000087805 */ /* 0x000fe4000001ff00 */
[----:B------:R-:W-:Y:S01]  /*15200*/  ISETP.NE.U32.AND P0, PT, RZ, UR4, PT ;  /* 0x00000004ff007c0c */ /* 0x000fe2000bf05070 */
[----:B------:R-:W-:Y:S01]  /*15210*/  ULDC.64 UR6, c[0x0][0xa08] ;  /* 0x0002820000067ab9 */ /* 0x000fe20000000a00 */
[----:B------:R-:W-:-:S02]  /*15220*/  ULDC.64 UR8, c[0x0][0xa10] ;  /* 0x0002840000087ab9 */ /* 0x000fc40000000a00 */
[----:B------:R-:W-:Y:S02]  /*15230*/  ISETP.NE.AND.EX P0, PT, RZ, UR5, PT, P0 ;  /* 0x00000005ff007c0c */ /* 0x000fe4000bf05300 */
[----:B--2---:R-:W-:Y:S01]  /*15240*/  SHF.R.S32.HI R0, RZ, 0x1f, R14 ;  /* 0x0000001fff007819 */ /* 0x004fe2000001140e */
[----:B------:R-:W-:Y:S10]  /*15250*/  STL [R1+0x18], R14 ;  /* 0x0000180e01007387 */ /* 0x000ff40000100800 */
[----:B------:R-:W-:-:S02]  /*15260*/  @P0 LEA R2, P1, R14, UR4, 0x2 ;  /* 0x000000040e020c11 */ /* 0x000fc4000f8210ff */
[C---:B------:R-:W-:Y:S01]  /*15270*/  SHF.L.U32 R17, R14.reuse, 0x2, RZ ;  /* 0x000000020e117819 */ /* 0x040fe200000006ff */
[----:B------:R0:W-:Y:S01]  /*15280*/  STL [R1+0x34], R0 ;  /* 0x0000340001007387 */ /* 0x0001e20000100800 */
[----:B------:R-:W-:Y:S01]  /*15290*/  @P0 LEA.HI.X R3, R14, UR5, R0, 0x2, P1 ;  /* 0x000000050e030c11 */ /* 0x000fe200088f1400 */
[----:B------:R-:W-:-:S04]  /*152a0*/  ULDC.64 UR4, c[0x0][0xa00] ;  /* 0x0002800000047ab9 */ /* 0x000fc80000000a00 */
[----:B-1----:R1:W5:Y:S01]  /*152b0*/  @P0 LDG.E R9, desc[UR40][R2.64] ;  /* 0x0000002802090981 */ /* 0x002362000c1e1900 */
[----:B------:R-:W-:Y:S01]  /*152c0*/  ISETP.NE.U32.AND P0, PT, RZ, UR4, PT ;  /* 0x00000004ff007c0c */ /* 0x000fe2000bf05070 */
[----:B------:R-:W-:Y:S01]  /*152d0*/  IMAD.MOV.U32 R12, RZ, RZ, RZ ;  /* 0x000000ffff0c7224 */ /* 0x000fe200078e00ff */
[----:B------:R-:W-:Y:S01]  /*152e0*/  SHF.L.U64.HI R13, R14, 0x2, R0 ;  /* 0x000000020e0d7819 */ /* 0x000fe20000010200 */
[----:B0-----:R-:W-:Y:S01]  /*152f0*/  IMAD.MOV.U32 R0, RZ, RZ, RZ ;  /* 0x000000ffff007224 */ /* 0x001fe200078e00ff */
[----:B------:R-:W-:Y:S02]  /*15300*/  ISETP.NE.AND.EX P0, PT, RZ, UR5, PT, P0 ;  /* 0x00000005ff007c0c */ /* 0x000fe4000bf05300 */
[C---:B------:R-:W-:Y:S01]  /*15310*/  IADD3 R6, P3, R17.reuse, UR6, RZ ;  /* 0x0000000611067c10 */ /* 0x040fe2000ff7e0ff */
[----:B------:R-:W-:Y:S01]  /*15320*/  STL [R1], R13 ;  /* 0x0000000d01007387 */ /* 0x000fe20000100800 */
[C---:B------:R-:W-:Y:S02]  /*15330*/  IADD3 R4, P4, R17.reuse, UR8, RZ ;  /* 0x0000000811047c10 */ /* 0x040fe4000ff9e0ff */
[----:B-1----:R-:W-:-:S02]  /*15340*/  IADD3 R2, P2, R17, UR4, RZ ;  /* 0x0000000411027c10 */ /* 0x002fc4000ff5e0ff */
[C---:B------:R-:W-:Y:S02]  /*15350*/  IADD3.X R7, R13.reuse, UR7, RZ, P3, !PT ;  /* 0x000000070d077c10 */ /* 0x040fe40009ffe4ff */
[C---:B------:R-:W-:Y:S01]  /*15360*/  IADD3.X R3, R13.reuse, UR5, RZ, P2, !PT ;  /* 0x000000050d037c10 */ /* 0x040fe200097fe4ff */
[----:B------:R-:W-:Y:S01]  /*15370*/  ULDC.64 UR4, c[0x0][0xa18] ;  /* 0x0002860000047ab9 */ /* 0x000fe20000000a00 */
[----:B------:R-:W-:Y:S02]  /*15380*/  IADD3.X R5, R13, UR9, RZ, P4, !PT ;  /* 0x000000090d057c10 */ /* 0x000fe4000a7fe4ff */
[----:B------:R-:W-:Y:S01]  /*15390*/  ISETP.NE.U32.AND P3, PT, RZ, UR4, PT ;  /* 0x00000004ff007c0c */ /* 0x000fe2000bf65070 */
[----:B------:R-:W2:Y:S01]  /*153a0*/  @P0 LDG.E R8, desc[UR40][R2.64] ;  /* 0x0000002802080981 */ /* 0x000ea2000c1e1900 */
[----:B------:R-:W-:Y:S02]  /*153b0*/  ISETP.NE.U32.AND P1, PT, RZ, UR6, PT ;  /* 0x00000006ff007c0c */ /* 0x000fe4000bf25070 */
[----:B------:R-:W-:-:S02]  /*153c0*/  ISETP.NE.AND.EX P3, PT, RZ, UR5, PT, P3 ;  /* 0x00000005ff007c0c */ /* 0x000fc4000bf65330 */
[----:B------:R-:W-:Y:S02]  /*153d0*/  ISETP.NE.U32.AND P2, PT, RZ, UR8, PT ;  /* 0x00000008ff007c0c */ /* 0x000fe4000bf45070 */
[----:B------:R-:W-:Y:S02]  /*153e0*/  ISETP.NE.AND.EX P1, PT, RZ, UR7, PT, P1 ;  /* 0x00000007ff007c0c */ /* 0x000fe4000bf25310 */
[----:B------:R-:W-:-:S07]  /*153f0*/  ISETP.NE.AND.EX P2, PT, RZ, UR9, PT, P2 ;  /* 0x00000009ff007c0c */ /* 0x000fce000bf45320 */
[----:B------:R-:W-:Y:S01]  /*15400*/  @P3 IADD3 R10, P4, R17, UR4, RZ ;  /* 0x00000004110a3c10 */ /* 0x000fe2000ff9e0ff */
[----:B------:R-:W-:-:S03]  /*15410*/  ULDC UR4, c[0x0][0x288] ;  /* 0x0000a20000047ab9 */ /* 0x000fc60000000800 */
[----:B------:R-:W-:Y:S01]  /*15420*/  @P3 IADD3.X R11, R13, UR5, RZ, P4, !PT ;  /* 0x000000050d0b3c10 */ /* 0x000fe2000a7fe4ff */
[----:B------:R-:W5:Y:S04]  /*15430*/  @P1 LDG.E R12, desc[UR40][R6.64] ;  /* 0x00000028060c1981 */ /* 0x000f68000c1e1900 */
[----:B------:R-:W5:Y:S04]  /*15440*/  @P2 LDG.E R0, desc[UR40][R4.64] ;  /* 0x0000002804002981 */ /* 0x000f68000c1e1900 */
[----:B--2---:R0:W-:Y:S02]  /*15450*/  STL [R1+0x20], R8 ;  /* 0x0000200801007387 */ /* 0x0041e40000100800 */
[----:B0-----:R-:W-:Y:S01]  /*15460*/  IMAD.U32 R8, RZ, RZ, UR4 ;  /* 0x00000004ff087e24 */ /* 0x001fe2000f8e00ff */
[----:B------:R-:W-:-:S05]  /*15470*/  ULDC.64 UR4, c[0x0][0x418] ;  /* 0x0001060000047ab9 */ /* 0x000fca0000000a00 */
[----:B------:R0:W2:Y:S01]  /*15480*/  @P3 LDG.E R8, desc[UR40][R10.64] ;  /* 0x000000280a083981 */ /* 0x0000a2000c1e1900 */
[----:B------:R-:W-:-:S03]  /*15490*/  UISETP.NE.U32.AND UP0, UPT, UR4, URZ, UPT ;  /* 0x0000003f0400728c */ /* 0x000fc6000bf05070 */
[----:B------:R-:W-:Y:S01]  /*154a0*/  ULDC UR4, c[0x0][0x424] ;  /* 0x0001090000047ab9 */ /* 0x000fe20000000800 */
[----:B------:R-:W-:-:S03]  /*154b0*/  UISETP.NE.AND.EX UP0, UPT, UR5, URZ, UPT, UP0 ;  /* 0x0000003f0500728c */ /* 0x000fc6000bf05300 */
[----:B------:R-:W-:Y:S01]  /*154c0*/  ULDC UR5, c[0x0][0x2f0] ;  /* 0x0000bc0000057ab9 */ /* 0x000fe20000000800 */
[----:B------:R-:W-:-:S04]  /*154d0*/  USEL UR4, UR4, 0x1, UP0 ;  /* 0x0000000104047887 */ /* 0x000fc80008000000 */
[----:B------:R-:W-:-:S03]  /*154e0*/  UIMAD UR4, UR4, UR5, URZ ;  /* 0x00000005040472a4 */ /* 0x000fc6000f8e023f */
[----:B------:R-:W-:-:S03]  /*154f0*/  ULDC UR5, c[0x0][0x348] ;  /* 0x0000d20000057ab9 */ /* 0x000fc60000000800 */
[----:B0-----:R-:W-:Y:S01]  /*15500*/  IMAD.U32 R10, RZ, RZ, UR4 ;  /* 0x00000004ff0a7e24 */ /* 0x001fe2000f8e00ff */
[----:B--2---:R0:W-:Y:S02]  /*15510*/  STL [R1+0x3c], R8 ;  /* 0x00003c0801007387 */ /* 0x0041e40000100800 */
[----:B0-----:R-:W-:Y:S01]  /*15520*/  IMAD.U32 R8, RZ, RZ, UR5 ;  /* 0x00000005ff087e24 */ /* 0x001fe2000f8e00ff */
[----:B---3--:R-:W-:Y:S06]  /*15530*/  @P3 BRA `(.L_x_447) ;  /* 0x0000000000143947 */ /* 0x008fec0003800000 */
[----:B------:R-:W-:Y:S05]  /*15540*/  @!P0 BRA `(.L_x_447) ;  /* 0x0000000000108947 */ /* 0x000fea0003800000 */
[----:B------:R-:W2:Y:S04]  /*15550*/  LDG.E R11, desc[UR40][R2.64] ;  /* 0x00000028020b7981 */ /* 0x000ea8000c1e1900 */
[----:B------:R-:W2:Y:S02]  /*15560*/  LDG.E R2, desc[UR40][R2.64+0x4] ;  /* 0x0000042802027981 */ /* 0x000ea4000c1e1900 */
[----:B--2---:R-:W-:-:S05]  /*15570*/  IMAD.IADD R2, R2, 0x1, -R11 ;  /* 0x0000000102027824 */ /* 0x004fca00078e0a0b */
[----:B------:R0:W-:Y:S02]  /*15580*/  STL [R1+0x3c], R2 ;  /* 0x00003c0201007387 */ /* 0x0001e40000100800 */
.L_x_447:
[C---:B0-----:R-:W-:Y:S01]  /*15590*/  LOP3.LUT R2, R26.reuse, 0xff000000, RZ, 0xc0, !PT ;  /* 0xff0000001a027812 */ /* 0x041fe200078ec0ff */
[----:B------:R-:W-:Y:S01]  /*155a0*/  ULDC.64 UR4, c[0x0][0xa20] ;  /* 0x0002880000047ab9 */ /* 0x000fe20000000a00 */
[----:B------:R-:W-:Y:S02]  /*155b0*/  LOP3.LUT R3, R26, 0xff0000, RZ, 0xc0, !PT ;  /* 0x00ff00001a037812 */ /* 0x000fe400078ec0ff */
[----:B------:R-:W-:Y:S02]  /*155c0*/  SHF.R.U32.HI R2, RZ, 0x8, R2 ;  /* 0x00000008ff027819 */ /* 0x000fe40000011602 */
[----:B------:R-:W-:Y:S02]  /*155d0*/  ISETP.NE.U32.AND P0, PT, RZ, UR4, PT ;  /* 0x00000004ff007c0c */ /* 0x000fe4000bf05070 */
[----:B------:R-:W-:Y:S01]  /*155e0*/  LEA.HI R2, R3, R2, RZ, 0x10 ;  /* 0x0000000203027211 */ /* 0x000fe200078f80ff */
[----:B-----5:R-:W-:Y:S01]  /*155f0*/  IMAD.IADD R3, R12, 0x1, R9 ;  /* 0x000000010c037824 */ /* 0x020fe200078e0209 */
[----:B------:R-:W-:-:S02]  /*15600*/  ISETP.NE.AND.EX P0, PT, RZ, UR5, PT, P0 ;  /* 0x00000005ff007c0c */ /* 0x000fc4000bf05300 */
[----:B------:R-:W-:Y:S01]  /*15610*/  LOP3.LUT R16, R26, 0xffff, RZ, 0xc0, !PT ;  /* 0x0000ffff1a107812 */ /* 0x000fe200078ec0ff */
[----:B------:R-:W-:Y:S01]  /*15620*/  IMAD.MOV.U32 R26, RZ, RZ, R14 ;  /* 0x000000ffff1a7224 */ /* 0x000fe200078e000e */
[----:B------:R0:W-:Y:S09]  /*15630*/  STL [R1+0x4], R3 ;  /* 0x0000040301007387 */ /* 0x0001f20000100800 */
[----:B------:R-:W-:Y:S05]  /*15640*/  @!P0 BRA `(.L_x_448) ;  /* 0x0000000000108947 */ /* 0x000fea0003800000 */
[----:B------:R-:W-:-:S04]  /*15650*/  IADD3 R10, P0, R17, UR4, RZ ;  /* 0x00000004110a7c10 */ /* 0x000fc8000ff1e0ff */
[----:B------:R-:W-:-:S05]  /*15660*/  IADD3.X R11, R13, UR5, RZ, P0, !PT ;  /* 0x000000050d0b7c10 */ /* 0x000fca00087fe4ff */
[----:B------:R1:W5:Y:S01]  /*15670*/  LDG.E R10, desc[UR40][R10.64] ;  /* 0x000000280a0a7981 */ /* 0x000362000c1e1900 */
[----:B------:R-:W-:Y:S05]  /*15680*/  BRA `(.L_x_449) ;  /* 0x0000000000107947 */ /* 0x000fea0003800000 */
.L_x_448:
[----:B------:R-:W-:Y:S05]  /*15690*/  @!P1 BRA `(.L_x_449) ;  /* 0x00000000000c9947 */ /* 0x000fea0003800000 */
[----:B------:R-:W2:Y:S04]  /*156a0*/  LDG.E R10, desc[UR40][R6.64] ;  /* 0x00000028060a7981 */ /* 0x000ea8000c1e1900 */
[----:B------:R-:W2:Y:S02]  /*156b0*/  LDG.E R6, desc[UR40][R6.64+0x4] ;  /* 0x0000042806067981 */ /* 0x000ea4000c1e1900 */
[----:B--2---:R-:W-:-:S07]  /*156c0*/  IMAD.IADD R10, R6, 0x1, -R10 ;  /* 0x00000001060a7824 */ /* 0x004fce00078e0a0a */
.L_x_449:
[----:B0-----:R-:W2:Y:S01]  /*156d0*/  @P2 LDG.E R3, desc[UR40][R4.64] ;  /* 0x0000002804032981 */ /* 0x001ea2000c1e1900 */
[----:B-----5:R-:W-:-:S03]  /*156e0*/  IMAD.IADD R10, R10, 0x1, -R9 ;  /* 0x000000010a0a7824 */ /* 0x020fc600078e0a09 */
[----:B------:R-:W2:Y:S01]  /*156f0*/  @P2 LDG.E R4, desc[UR40][R4.64+0x4] ;  /* 0x0000042804042981 */ /* 0x000ea2000c1e1900 */
[----:B------:R-:W-:Y:S01]  /*15700*/  BSSY B0, `(.L_x_450) ;  /* 0x0000029000007945 */ /* 0x000fe20003800000 */
[----:B------:R-:W-:Y:S01]  /*15710*/  LOP3.LUT R29, R2, 0xff, RZ, 0xc0, !PT ;  /* 0x000000ff021d7812 */ /* 0x000fe200078ec0ff */
[----:B--2---:R-:W-:-:S04]  /*15720*/  @P2 IMAD.IADD R8, R4, 0x1, -R3 ;  /* 0x0000000104082824 */ /* 0x004fc800078e0a03 */
[----:B------:R-:W-:-:S05]  /*15730*/  IMAD.IADD R3, R10, 0x1, R8 ;  /* 0x000000010a037824 */ /* 0x000fca00078e0208 */
[C---:B------:R-:W-:Y:S01]  /*15740*/  ISETP.GE.AND P1, PT, R3.reuse, 0x1, PT ;  /* 0x000000010300780c */ /* 0x040fe20003f26270 */
[----:B------:R-:W-:-:S05]  /*15750*/  VIADD R20, R3, 0x7f ;  /* 0x0000007f03147836 */ /* 0x000fca0000000000 */
[----:B------:R-:W-:-:S04]  /*15760*/  SHF.R.S32.HI R3, RZ, 0x1f, R20 ;  /* 0x0000001fff037819 */ /* 0x000fc80000011414 */
[----:B------:R-:W-:Y:S02]  /*15770*/  LEA.HI R20, R3, R20, RZ, 0x7 ;  /* 0x0000001403147211 */ /* 0x000fe400078f38ff */
[----:B------:R-:W-:Y:S01]  /*15780*/  SHF.R.U32.HI R4, RZ, 0x10, R2 ;  /* 0x00000010ff047819 */ /* 0x000fe20000011602 */
[----:B------:R-:W-:Y:S01]  /*15790*/  IMAD.MOV.U32 R2, RZ, RZ, RZ ;  /* 0x000000ffff027224 */ /* 0x000fe200078e00ff */
[----:B------:R-:W-:Y:S01]  /*157a0*/  SHF.R.S32.HI R20, RZ, 0x7, R20 ;  /* 0x00000007ff147819 */ /* 0x000fe20000011414 */
[----:B------:R-:W-:Y:S06]  /*157b0*/  @!P1 BRA `(.L_x_451) ;  /* 0x0000000000749947 */ /* 0x000fec0003800000 */
[----:B------:R-:W-:Y:S01]  /*157c0*/  ISETP.NE.AND P0, PT, R4, RZ, PT ;  /* 0x000000ff0400720c */ /* 0x000fe20003f05270 */
[----:B------:R-:W-:-:S03]  /*157d0*/  ULDC UR4, c[0x0][0x9f0] ;  /* 0x00027c0000047ab9 */ /* 0x000fc60000000800 */
[----:B------:R-:W-:-:S04]  /*157e0*/  SEL R5, R4, UR4, P0 ;  /* 0x0000000404057c07 */ /* 0x000fc80008000000 */
[----:B------:R-:W-:Y:S02]  /*157f0*/  IABS R6, R5 ;  /* 0x0000000500067213 */ /* 0x000fe40000000000 */
[----:B------:R-:W-:Y:S02]  /*15800*/  IADD3 R7, R5, -0x1, R20 ;  /* 0xffffffff05077810 */ /* 0x000fe40007ffe014 */
[----:B------:R-:W0:Y:S08]  /*15810*/  I2F.RP R2, R6 ;  /* 0x0000000600027306 */ /* 0x000e300000209400 */
[----:B0-----:R-:W0:Y:S02]  /*15820*/  MUFU.RCP R2, R2 ;  /* 0x0000000200027308 */ /* 0x001e240000001000 */
[----:B0-----:R-:W-:-:S06]  /*15830*/  VIADD R2, R2, 0xffffffe ;  /* 0x0ffffffe02027836 */ /* 0x001fcc0000000000 */
[----:B------:R0:W2:Y:S02]  /*15840*/  F2I.FTZ.U32.TRUNC.NTZ R3, R2 ;  /* 0x0000000200037305 */ /* 0x0000a4000021f000 */
[----:B0-----:R-:W-:-:S04]  /*15850*/  LOP3.LUT R2, R7, R5, RZ, 0x3c, !PT ;  /* 0x0000000507027212 */ /* 0x001fc800078e3cff */
[----:B------:R-:W-:Y:S01]  /*15860*/  ISETP.GE.AND P4, PT, R2, RZ, PT ;  /* 0x000000ff0200720c */ /* 0x000fe20003f86270 */
[----:B--2---:R-:W-:-:S04]  /*15870*/  IMAD.MOV R2, RZ, RZ, -R3 ;  /* 0x000000ffff027224 */ /* 0x004fc800078e0a03 */
[----:B------:R-:W-:Y:S02]  /*15880*/  IMAD R9, R2, R6, RZ ;  /* 0x0000000602097224 */ /* 0x000fe400078e02ff */
[----:B------:R-:W-:-:S04]  /*15890*/  IMAD.MOV.U32 R2, RZ, RZ, RZ ;  /* 0x000000ffff027224 */ /* 0x000fc800078e00ff */
[----:B------:R-:W-:Y:S01]  /*158a0*/  IMAD.HI.U32 R9, R3, R9, R2 ;  /* 0x0000000903097227 */ /* 0x000fe200078e0002 */
[----:B------:R-:W-:Y:S02]  /*158b0*/  IABS R2, R5 ;  /* 0x0000000500027213 */ /* 0x000fe40000000000 */
[----:B------:R-:W-:-:S03]  /*158c0*/  IABS R3, R7 ;  /* 0x0000000700037213 */ /* 0x000fc60000000000 */
[----:B------:R-:W-:-:S04]  /*158d0*/  IMAD.MOV R2, RZ, RZ, -R2 ;  /* 0x000000ffff027224 */ /* 0x000fc800078e0a02 */
[----:B------:R-:W-:Y:S02]  /*158e0*/  IMAD.MOV.U32 R7, RZ, RZ, R2 ;  /* 0x000000ffff077224 */ /* 0x000fe400078e0002 */
[----:B------:R-:W-:-:S04]  /*158f0*/  IMAD.HI.U32 R2, R9, R3, RZ ;  /* 0x0000000309027227 */ /* 0x000fc800078e00ff */
[----:B------:R-:W-:-:S05]  /*15900*/  IMAD R3, R2, R7, R3 ;  /* 0x0000000702037224 */ /* 0x000fca00078e0203 */
[----:B------:R-:W-:-:S13]  /*15910*/  ISETP.GT.U32.AND P3, PT, R6, R3, PT ;  /* 0x000000030600720c */ /* 0x000fda0003f64070 */
[-C--:B------:R-:W-:Y:S01]  /*15920*/  @!P3 IADD3 R3, R3, -R6.reuse, RZ ;  /* 0x800000060303b210 */ /* 0x080fe20007ffe0ff */
[----:B------:R-:W-:Y:S01]  /*15930*/  @!P3 VIADD R2, R2, 0x1 ;  /* 0x000000010202b836 */ /* 0x000fe20000000000 */
[----:B------:R-:W-:Y:S02]  /*15940*/  ISETP.NE.AND P3, PT, R5, RZ, PT ;  /* 0x000000ff0500720c */ /* 0x000fe40003f65270 */
[----:B------:R-:W-:-:S13]  /*15950*/  ISETP.GE.U32.AND P0, PT, R3, R6, PT ;  /* 0x000000060300720c */ /* 0x000fda0003f06070 */
[----:B------:R-:W-:-:S04]  /*15960*/  @P0 VIADD R2, R2, 0x1 ;  /* 0x0000000102020836 */ /* 0x000fc80000000000 */
[----:B------:R-:W-:Y:S01]  /*15970*/  @!P4 IMAD.MOV R2, RZ, RZ, -R2 ;  /* 0x000000ffff02c224 */ /* 0x000fe200078e0a02 */
[----:B------:R-:W-:-:S07]  /*15980*/  @!P3 LOP3.LUT R2, RZ, R5, RZ, 0x33, !PT ;  /* 0x00000005ff02b212 */ /* 0x000fce00078e33ff */
.L_x_451:
[----:B------:R-:W-:Y:S05]  /*15990*/  BSYNC B0 ;  /* 0x0000000000007941 */ /* 0x000fea0003800000 */
.L_x_450:
[-C--:B------:R-:W-:Y:S01]  /*159a0*/  IMAD R3, R29, R2.reuse, RZ ;  /* 0x000000021d037224 */ /* 0x080fe200078e02ff */
[----:B------:R-:W-:Y:S04]  /*159b0*/  BSSY B0, `(.L_x_452) ;  /* 0x0000150000007945 */ /* 0x000fe80003800000 */
[C---:B------:R-:W-:Y:S01]  /*159c0*/  VIADDMNMX R2, R3.reuse, R2, R20, PT ;  /* 0x0000000203027246 */ /* 0x040fe20003800114 */
[----:B------:R-:W-:-:S04]  /*159d0*/  IMAD R3, R3, 0x80, -R10 ;  /* 0x0000008003037824 */ /* 0x000fc800078e0a0a */
[----:B------:R-:W-:Y:S01]  /*159e0*/  IMAD R2, R2, 0x80, -R10 ;  /* 0x0000008002027824 */ /* 0x000fe200078e0a0a */
[----:B------:R-:W-:-:S04]  /*159f0*/  VIMNMX R3, RZ, R3, !PT ;  /* 0x00000003ff037248 */ /* 0x000fc80007fe0100 */
[----:B------:R-:W-:-:S04]  /*15a00*/  VIMNMX R2, R2, R8, PT ;  /* 0x0000000802027248 */ /* 0x000fc80003fe0100 */
[----:B------:R-:W-:Y:S02]  /*15a10*/  ISETP.GT.AND P0, PT, R2, R3, PT ;  /* 0x000000030200720c */ /* 0x000fe40003f04270 */
[----:B------:R-:W-:-:S11]  /*15a20*/  SHF.R.U32.HI R3, RZ, 0x7, R3 ;  /* 0x00000007ff037819 */ /* 0x000fd60000011603 */
[----:B------:R-:W-:-:S05]  /*15a30*/  @P0 VIADD R2, R2, 0x7f ;  /* 0x0000007f02020836 */ /* 0x000fca0000000000 */
[----:B------:R-:W-:-:S04]  /*15a40*/  @P0 SHF.R.S32.HI R5, RZ, 0x1f, R2 ;  /* 0x0000001fff050819 */ /* 0x000fc80000011402 */
[----:B------:R-:W-:Y:S01]  /*15a50*/  @P0 LEA.HI R2, R5, R2, RZ, 0x7 ;  /* 0x0000000205020211 */ /* 0x000fe200078f38ff */
[----:B------:R-:W-:-:S03]  /*15a60*/  IMAD.MOV.U32 R5, RZ, RZ, R3 ;  /* 0x000000ffff057224 */ /* 0x000fc600078e0003 */
[----:B------:R-:W-:Y:S02]  /*15a70*/  @P0 SHF.R.S32.HI R5, RZ, 0x7, R2 ;  /* 0x00000007ff050819 */ /* 0x000fe40000011402 */
[----:B------:R-:W-:Y:S02]  /*15a80*/  PLOP3.LUT P0, PT, PT, PT, PT, 0x80, 0x0 ;  /* 0x000000000000781c */ /* 0x000fe40003f0f070 */
[----:B------:R-:W-:-:S13]  /*15a90*/  ISETP.GT.AND P3, PT, R5, R3, PT ;  /* 0x000000030500720c */ /* 0x000fda0003f64270 */
[----:B------:R-:W-:Y:S05]  /*15aa0*/  @!P3 BRA `(.L_x_453) ;  /* 0x000000140000b947 */ /* 0x000fea0003800000 */
[----:B------:R-:W-:Y:S01]  /*15ab0*/  UMOV UR4, 0xffffffff ;  /* 0xffffffff00047882 */ /* 0x000fe20000000000 */
[----:B------:R-:W-:Y:S02]  /*15ac0*/  SEL R2, R26, RZ, !P2 ;  /* 0x000000ff1a027207 */ /* 0x000fe40005000000 */
[----:B------:R-:W-:Y:S05]  /*15ad0*/  BRA.DIV UR4, `(.L_x_454) ;  /* 0x0000005e047c7947 */ /* 0x000fea000b800000 */
[----:B------:R-:W0:Y:S02]  /*15ae0*/  S2R R6, SR_TID.X ;  /* 0x0000000000067919 */ /* 0x000e240000002100 */
[----:B0-----:R-:W-:-:S04]  /*15af0*/  SHF.R.U32.HI R6, RZ, 0x5, R6 ;  /* 0x00000005ff067819 */ /* 0x001fc80000011606 */
[----:B------:R-:W-:-:S05]  /*15b00*/  LOP3.LUT R6, R6, 0x3, RZ, 0xc0, !PT ;  /* 0x0000000306067812 */ /* 0x000fca00078ec0ff */
[----:B------:R0:W2:Y:S02]  /*15b10*/  SHFL.IDX PT, R14, R6, RZ, 0x1f ;  /* 0x00001fff060e7589 */ /* 0x0000a400000e0000 */
.L_x_599:
[----:B--2---:R-:W-:Y:S02]  /*15b20*/  ISETP.NE.AND P0, PT, R14, RZ, PT ;  /* 0x000000ff0e00720c */ /* 0x004fe40003f05270 */
[----:B------:R-:W-:-:S11]  /*15b30*/  PLOP3.LUT P6, PT, PT, PT, PT, 0x8, 0x0 ;  /* 0x000000000000781c */ /* 0x000fd60003fce170 */
[----:B------:R-:W-:Y:S05]  /*15b40*/  @P0 BRA `(.L_x_455) ;  /* 0x00000000000c0947 */ /* 0x000fea0003800000 */
[----:B------:R-:W-:-:S03]  /*15b50*/  UMOV UR4, 0xffffffff ;  /* 0xffffffff00047882 */ /* 0x000fc60000000000 */
[----:B------:R-:W-:Y:S05]  /*15b60*/  BRA.DIV UR4, `(.L_x_456) ;  /* 0x0000005e048c7947 */ /* 0x000fea000b800000 */
[----:B------:R-:W-:-:S13]  /*15b70*/  ELECT P6, URZ, PT ;  /* 0x00000000003f782f */ /* 0x000fda00038c0000 */
.L_x_455:
[----:B0-----:R-:W2:Y:S01]  /*15b80*/  LDL R6, [R1+0x44] ;  /* 0x0000440001067983 */ /* 0x001ea20000100800 */
[----:B------:R-:W-:Y:S01]  /*15b90*/  BSSY B1, `(.L_x_457) ;  /* 0x0000008000017945 */ /* 0x000fe20003800000 */
[----:B--2---:R-:W-:-:S05]  /*15ba0*/  VIADD R6, R6, 0x1 ;  /* 0x0000000106067836 */ /* 0x004fca0000000000 */
[----:B------:R-:W-:-:S04]  /*15bb0*/  LEA.HI R7, R6, R6, RZ, 0x1 ;  /* 0x0000000606077211 */ /* 0x000fc800078f08ff */
[----:B------:R-:W-:-:S05]  /*15bc0*/  LOP3.LUT R7, R7, 0xfffffffe, RZ, 0xc0, !PT ;  /* 0xfffffffe07077812 */ /* 0x000fca00078ec0ff */
[----:B------:R-:W-:-:S05]  /*15bd0*/  IMAD.IADD R6, R6, 0x1, -R7 ;  /* 0x0000000106067824 */ /* 0x000fca00078e0a07 */
[----:B------:R-:W-:-:S04]  /*15be0*/  SHF.L.U32 R6, R6, 0x1f, RZ ;  /* 0x0000001f06067819 */ /* 0x000fc800000006ff */
[----:B------:R-:W0:Y:S02]  /*15bf0*/  SYNCS.PHASECHK.TRANS64.TRYWAIT P0, [R18+URZ+0x19c20], R6 ;  /* 0x019c2006120075a7 */ /* 0x000e24000800017f */
[----:B0-----:R-:W-:Y:S05]  /*15c00*/  @!P0 BRA `(.L_x_458) ;  /* 0x0000005c00848947 */ /* 0x001fea0003800000 */
.L_x_602:
[----:B------:R-:W-:Y:S05]  /*15c10*/  BSYNC B1 ;  /* 0x0000000000017941 */ /* 0x000fea0003800000 */
.L_x_457:
[----:B------:R-:W-:Y:S04]  /*15c20*/  BSSY B1, `(.L_x_459) ;  /* 0x000008b000017945 */ /* 0x000fe80003800000 */
[----:B------:R-:W-:Y:S05]  /*15c30*/  @!P6 BRA `(.L_x_460) ;  /* 0x000000080024e947 */ /* 0x000fea0003800000 */
[----:B------:R-:W-:Y:S01]  /*15c40*/  IMAD R9, R22, 0x8, R18 ;  /* 0x0000000816097824 */ /* 0x000fe200078e0212 */
[----:B-1----:R-:W-:Y:S01]  /*15c50*/  SHF.L.U32 R11, R28, 0x1f, RZ ;  /* 0x0000001f1c0b7819 */ /* 0x002fe200000006ff */
[----:B------:R-:W1:Y:S01]  /*15c60*/  S2R R7, SR_TID.X ;  /* 0x0000000000077919 */ /* 0x000e620000002100 */
[----:B------:R-:W-:Y:S02]  /*15c70*/  BSSY B2, `(.L_x_461) ;  /* 0x0000005000027945 */ /* 0x000fe40003800000 */
[----:B------:R-:W2:Y:S01]  /*15c80*/  SYNCS.PHASECHK.TRANS64.TRYWAIT P0, [R9+URZ+0x19ca0], R11 ;  /* 0x019ca00b090075a7 */ /* 0x000ea2000800017f */
[----:B-1----:R-:W-:-:S04]  /*15c90*/  LOP3.LUT R7, R7, 0x7f, RZ, 0xc0, !PT ;  /* 0x0000007f07077812 */ /* 0x002fc800078ec0ff */
[----:B------:R-:W-:Y:S01]  /*15ca0*/  ISETP.NE.AND P2, PT, R7, RZ, PT ;  /* 0x000000ff0700720c */ /* 0x000fe20003f45270 */
[----:B--2---:R-:W-:-:S12]  /*15cb0*/  @!P0 BRA `(.L_x_462) ;  /* 0x0000005c006c8947 */ /* 0x004fd80003800000 */
.L_x_603:
[----:B------:R-:W-:Y:S05]  /*15cc0*/  BSYNC B2 ;  /* 0x0000000000027941 */ /* 0x000fea0003800000 */
.L_x_461:
[----:B------:R-:W-:Y:S04]  /*15cd0*/  BSSY B2, `(.L_x_463) ;  /* 0x0000009000027945 */ /* 0x000fe80003800000 */
[----:B------:R-:W-:Y:S05]  /*15ce0*/  @P2 BRA `(.L_x_464) ;  /* 0x00000000001c2947 */ /* 0x000fea0003800000 */
[----:B0-----:R-:W0:Y:S02]  /*15cf0*/  S2R R6, SR_TID.X ;  /* 0x0000000000067919 */ /* 0x001e240000002100 */
[----:B0-----:R-:W-:Y:S01]  /*15d00*/  LOP3.LUT R7, R6, 0x1f, RZ, 0xc0, !PT ;  /* 0x0000001f06077812 */ /* 0x001fe200078ec0ff */
[----:B------:R-:W-:-:S03]  /*15d10*/  IMAD.MOV.U32 R6, RZ, RZ, 0x3000 ;  /* 0x00003000ff067424 */ /* 0x000fc600078e00ff */
[----:B------:R-:W-:Y:S01]  /*15d20*/  ISETP.NE.AND P0, PT, R7, RZ, PT ;  /* 0x000000ff0700720c */ /* 0x000fe20003f05270 */
[----:B------:R2:W-:-:S12]  /*15d30*/  SYNCS.ARRIVE.TRANS64 RZ, [R9+URZ+0x19c90], R6 ;  /* 0x019c900609ff79a7 */ /* 0x0005d8000800003f */
[----:B--2---:R-:W-:Y:S05]  /*15d40*/  @!P0 BRA `(.L_x_464) ;  /* 0x0000000000048947 */ /* 0x004fea0003800000 */
[----:B------:R-:W-:Y:S01]  /*15d50*/  BPT.TRAP 0x1 ;  /* 0x000000040000795c */ /* 0x000fe20000300000 */
.L_x_464:
[----:B------:R-:W-:Y:S05]  /*15d60*/  BSYNC B2 ;  /* 0x0000000000027941 */ /* 0x000fea0003800000 */
.L_x_463:
[----:B------:R-:W-:Y:S01]  /*15d70*/  IMAD.MOV.U32 R14, RZ, RZ, RZ ;  /* 0x000000ffff0e7224 */ /* 0x000fe200078e00ff */
[----:B------:R-:W-:Y:S01]  /*15d80*/  UIADD3 UR4, UP0, UR38, 0x570, URZ ;  /* 0x0000057026047890 */ /* 0x000fe2000ff1e03f */
[----:B------:R-:W-:Y:S01]  /*15d90*/  IMAD R7, R5, 0x80, R0 ;  /* 0x0000008005077824 */ /* 0x000fe200078e0200 */
[----:B------:R-:W-:Y:S01]  /*15da0*/  PLOP3.LUT P0, PT, PT, PT, PT, 0x80, 0x0 ;  /* 0x000000000000781c */ /* 0x000fe20003f0f070 */
[----:B------:R-:W-:Y:S01]  /*15db0*/  IMAD R8, R22, 0x3000, R18 ;  /* 0x0000300016087824 */ /* 0x000fe200078e0212 */
[----:B------:R-:W-:Y:S01]  /*15dc0*/  R2UR UR10, R14 ;  /* 0x000000000e0a72ca */ /* 0x000fe200000e0000 */
[----:B------:R-:W-:Y:S01]  /*15dd0*/  VIADD R7, R7, 0xffffff80 ;  /* 0xffffff8007077836 */ /* 0x000fe20000000000 */
[----:B------:R-:W-:Y:S01]  /*15de0*/  UIADD3.X UR5, URZ, UR39, URZ, UP0, !UPT ;  /* 0x000000273f057290 */ /* 0x000fe200087fe43f */
[----:B0-----:R-:W-:Y:S01]  /*15df0*/  VIADD R6, R9, 0x19c90 ;  /* 0x00019c9009067836 */ /* 0x001fe20000000000 */
[----:B------:R-:W-:Y:S01]  /*15e00*/  UMOV UR6, 0x0 ;  /* 0x0000000000067882 */ /* 0x000fe20000000000 */
[----:B------:R-:W-:Y:S01]  /*15e10*/  VIADD R10, R8, 0x13800 ;  /* 0x00013800080a7836 */ /* 0x000fe20000000000 */
[----:B------:R-:W-:-:S09]  /*15e20*/  UMOV UR7, 0x12f00000 ;  /* 0x12f0000000077882 */ /* 0x000fd20000000000 */
.L_x_465:
[----:B------:R-:W-:-:S13]  /*15e30*/  @P0 ELECT P3, URZ, PT ;  /* 0x00000000003f082f */ /* 0x000fda0003860000 */
[----:B------:R-:W-:Y:S02]  /*15e40*/  @P3 R2UR UR13, R2 ;  /* 0x00000000020d32ca */ /* 0x000fe400000e0000 */
[----:B------:R-:W-:Y:S02]  /*15e50*/  @P3 R2UR UR12, R16 ;  /* 0x00000000100c32ca */ /* 0x000fe400000e0000 */
[----:B------:R-:W-:Y:S02]  /*15e60*/  @P3 R2UR UR11, R7 ;  /* 0x00000000070b32ca */ /* 0x000fe400000e0000 */
[----:B------:R-:W-:Y:S02]  /*15e70*/  @P3 R2UR UR9, R6 ;  /* 0x00000000060932ca */ /* 0x000fe400000e0000 */
[----:B------:R-:W-:Y:S02]  /*15e80*/  @P3 R2UR UR8, R10 ;  /* 0x000000000a0832ca */ /* 0x000fe400000e0000 */
[----:B------:R-:W-:-:S02]  /*15e90*/  @P3 PLOP3.LUT P0, PT, P3, PT, PT, 0x8, 0x0 ;  /* 0x000000000000381c */ /* 0x000fc40001f0e170 */
[----:B------:R-:W-:-:S09]  /*15ea0*/  PLOP3.LUT P3, PT, PT, PT, PT, 0x8, 0x0 ;  /* 0x000000000000781c */ /* 0x000fd20003f6e170 */
[----:B------:R0:W-:Y:S02]  /*15eb0*/  UTMALDG.4D [UR8], [UR4], desc[UR6] ;  /* 0x00000608040075b4 */ /* 0x0001e40008019000 */
[----:B0-----:R-:W-:Y:S05]  /*15ec0*/  @P0 BRA.U.ANY `(.L_x_465) ;  /* 0xfffffffd00d80947 */ /* 0x001fea000393ffff */
[----:B------:R-:W-:Y:S01]  /*15ed0*/  IMAD.MOV.U32 R13, RZ, RZ, 0x20 ;  /* 0x00000020ff0d7424 */ /* 0x000fe200078e00ff */
[----:B------:R-:W-:Y:S01]  /*15ee0*/  PLOP3.LUT P0, PT, PT, PT, PT, 0x80, 0x0 ;  /* 0x000000000000781c */ /* 0x000fe20003f0f070 */
[----:B------:R-:W-:Y:S01]  /*15ef0*/  VIADD R10, R8, 0x14800 ;  /* 0x00014800080a7836 */ /* 0x000fe20000000000 */
[----:B------:R-:W-:Y:S01]  /*15f00*/  UMOV UR6, 0x0 ;  /* 0x0000000000067882 */ /* 0x000fe20000000000 */
[----:B------:R-:W-:Y:S01]  /*15f10*/  UMOV UR7, 0x12f00000 ;  /* 0x12f0000000077882 */ /* 0x000fe20000000000 */
[----:B------:R-:W-:-:S15]  /*15f20*/  R2UR UR10, R13 ;  /* 0x000000000d0a72ca */ /* 0x000fde00000e0000 */
.L_x_466:
        /* <DEDUP_REMOVED lines=12> */
[----:B------:R-:W-:Y:S01]  /*15ff0*/  UMOV UR6, 0x0 ;  /* 0x0000000000067882 */ /* 0x000fe20000000000 */
[----:B------:R-:W-:Y:S01]  /*16000*/  IADD3 R10, R8, 0x15800, RZ ;  /* 0x00015800080a7810 */ /* 0x000fe20007ffe0ff */
[----:B------:R-:W-:Y:S01]  /*16010*/  UMOV UR7, 0x12f00000 ;  /* 0x12f0000000077882 */ /* 0x000fe20000000000 */
[----:B------:R-:W-:-:S15]  /*16020*/  R2UR UR10, R12 ;  /* 0x000000000c0a72ca */ /* 0x000fde00000e0000 */
.L_x_467:
        /* <DEDUP_REMOVED lines=10> */
[----:B------:R-:W0:Y:S01]  /*160d0*/  SYNCS.PHASECHK.TRANS64.TRYWAIT P0, [R9+URZ+0x19cc0], R11 ;  /* 0x019cc00b090075a7 */ /* 0x000e22000800017f */
[----:B------:R-:W-:Y:S04]  /*160e0*/  BSSY B2, `(.L_x_468) ;  /* 0x0000002000027945 */ /* 0x000fe80003800000 */
[----:B0-----:R-:W-:Y:S05]  /*160f0*/  @!P0 BRA `(.L_x_469) ;  /* 0x0000005800708947 */ /* 0x001fea0003800000 */
.L_x_604:
[----:B------:R-:W-:Y:S05]  /*16100*/  BSYNC B2 ;  /* 0x0000000000027941 */ /* 0x000fea0003800000 */
.L_x_468:
[----:B------:R-:W-:Y:S01]  /*16110*/  BSSY B2, `(.L_x_470) ;  /* 0x000000b000027945 */ /* 0x000fe20003800000 */
[----:B------:R-:W-:Y:S02]  /*16120*/  IMAD.MOV.U32 R10, RZ, RZ, 0x0 ;  /* 0x00000000ff0a7424 */ /* 0x000fe400078e00ff */
[----:B01----:R-:W-:Y:S01]  /*16130*/  IMAD.MOV.U32 R11, RZ, RZ, 0x12f00000 ;  /* 0x12f00000ff0b7424 */ /* 0x003fe200078e00ff */
        /* <DEDUP_REMOVED lines=8> */
.L_x_471:
[----:B------:R-:W-:Y:S05]  /*161c0*/  BSYNC B2 ;  /* 0x0000000000027941 */ /* 0x000fea0003800000 */
.L_x_470:
        /* <DEDUP_REMOVED lines=8> */
.L_x_472:
        /* <DEDUP_REMOVED lines=15> */
.L_x_473:
        /* <DEDUP_REMOVED lines=15> */
.L_x_474:
        /* <DEDUP_REMOVED lines=9> */
[----:B--2---:R-:W-:Y:S05]  /*164c0*/  @P0 BRA.U.ANY `(.L_x_474) ;  /* 0xfffffffd00d80947 */ /* 0x004fea000393ffff */
.L_x_460:
[----:B------:R-:W-:Y:S05]  /*164d0*/  BSYNC B1 ;  /* 0x0000000000017941 */ /* 0x000fea0003800000 */
.L_x_459:
[----:B------:R-:W-:Y:S01]  /*164e0*/  VIADD R10, R5, 0xfffffffe ;  /* 0xfffffffe050a7836 */ /* 0x000fe20000000000 */
[----:B------:R-:W-:Y:S01]  /*164f0*/  PLOP3.LUT P0, PT, PT, PT, PT, 0x8, 0x0 ;  /* 0x000000000000781c */ /* 0x000fe20003f0e170 */
[----:B------:R-:W-:-:S03]  /*16500*/  VIADD R22, R22, 0x1 ;  /* 0x0000000116167836 */ /* 0x000fc60000000000 */
[----:B------:R-:W-:Y:S02]  /*16510*/  ISETP.GE.AND P3, PT, R10, R3, PT ;  /* 0x000000030a00720c */ /* 0x000fe40003f66270 */
[----:B------:R-:W-:-:S04]  /*16520*/  ISETP.NE.AND P2, PT, R22, 0x2, PT ;  /* 0x000000021600780c */ /* 0x000fc80003f45270 */
[----:B------:R-:W-:Y:S02]  /*16530*/  SEL R5, RZ, 0x1, P2 ;  /* 0x00000001ff057807 */ /* 0x000fe40001000000 */
[----:B------:R-:W-:Y:S02]  /*16540*/  SEL R22, R22, RZ, P2 ;  /* 0x000000ff16167207 */ /* 0x000fe40001000000 */
[----:B------:R-:W-:-:S03]  /*16550*/  LOP3.LUT R28, R28, R5, RZ, 0x3c, !PT ;  /* 0x000000051c1c7212 */ /* 0x000fc600078e3cff */
[----:B------:R-:W-:Y:S05]  /*16560*/  @!P3 BRA `(.L_x_453) ;  /* 0x000000080050b947 */ /* 0x000fea0003800000 */
.L_x_491:
[----:B------:R-:W-:Y:S05]  /*16570*/  YIELD ;  /* 0x0000000000007946 */ /* 0x000fea0003800000 */
[----:B------:R-:W-:Y:S04]  /*16580*/  BSSY B1, `(.L_x_475) ;  /* 0x000008a000017945 */ /* 0x000fe80003800000 */
[----:B------:R-:W-:Y:S05]  /*16590*/  @!P6 BRA `(.L_x_476) ;  /* 0x000000080020e947 */ /* 0x000fea0003800000 */
[----:B------:R-:W-:Y:S01]  /*165a0*/  IMAD R9, R22, 0x8, R18 ;  /* 0x0000000816097824 */ /* 0x000fe200078e0212 */
[----:B------:R-:W-:Y:S01]  /*165b0*/  SHF.L.U32 R8, R28, 0x1f, RZ ;  /* 0x0000001f1c087819 */ /* 0x000fe200000006ff */
[----:B------:R-:W2:Y:S01]  /*165c0*/  S2R R5, SR_TID.X ;  /* 0x0000000000057919 */ /* 0x000ea20000002100 */
[----:B------:R-:W-:Y:S02]  /*165d0*/  BSSY B2, `(.L_x_477) ;  /* 0x0000005000027945 */ /* 0x000fe40003800000 */
[----:B------:R-:W3:Y:S01]  /*165e0*/  SYNCS.PHASECHK.TRANS64.TRYWAIT P2, [R9+URZ+0x19ca0], R8 ;  /* 0x019ca008090075a7 */ /* 0x000ee2000804017f */
[----:B--2---:R-:W-:-:S04]  /*165f0*/  LOP3.LUT R5, R5, 0x7f, RZ, 0xc0, !PT ;  /* 0x0000007f05057812 */ /* 0x004fc800078ec0ff */
[----:B------:R-:W-:Y:S01]  /*16600*/  ISETP.NE.AND P3, PT, R5, RZ, PT ;  /* 0x000000ff0500720c */ /* 0x000fe20003f65270 */
[----:B---3--:R-:W-:-:S12]  /*16610*/  @!P2 BRA `(.L_x_478) ;  /* 0x00000054003ca947 */ /* 0x008fd80003800000 */
.L_x_605:
[----:B------:R-:W-:Y:S05]  /*16620*/  BSYNC B2 ;  /* 0x0000000000027941 */ /* 0x000fea0003800000 */
.L_x_477:
[----:B------:R-:W-:Y:S04]  /*16630*/  BSSY B2, `(.L_x_479) ;  /* 0x0000009000027945 */ /* 0x000fe80003800000 */
[----:B------:R-:W-:Y:S05]  /*16640*/  @P3 BRA `(.L_x_480) ;  /* 0x00000000001c3947 */ /* 0x000fea0003800000 */
[----:B------:R-:W0:Y:S02]  /*16650*/  S2R R5, SR_TID.X ;  /* 0x0000000000057919 */ /* 0x000e240000002100 */
[----:B0-----:R-:W-:Y:S01]  /*16660*/  LOP3.LUT R6, R5, 0x1f, RZ, 0xc0, !PT ;  /* 0x0000001f05067812 */ /* 0x001fe200078ec0ff */
[----:B------:R-:W-:-:S03]  /*16670*/  IMAD.MOV.U32 R5, RZ, RZ, 0x3000 ;  /* 0x00003000ff057424 */ /* 0x000fc600078e00ff */
[----:B------:R-:W-:Y:S01]  /*16680*/  ISETP.NE.AND P2, PT, R6, RZ, PT ;  /* 0x000000ff0600720c */ /* 0x000fe20003f45270 */
[----:B------:R3:W-:-:S12]  /*16690*/  SYNCS.ARRIVE.TRANS64 RZ, [R9+URZ+0x19c90], R5 ;  /* 0x019c900509ff79a7 */ /* 0x0007d8000800003f */
[----:B---3--:R-:W-:Y:S05]  /*166a0*/  @!P2 BRA `(.L_x_480) ;  /* 0x000000000004a947 */ /* 0x008fea0003800000 */
[----:B------:R-:W-:Y:S01]  /*166b0*/  BPT.TRAP 0x1 ;  /* 0x000000040000795c */ /* 0x000fe20000300000 */
.L_x_480:
[----:B------:R-:W-:Y:S05]  /*166c0*/  BSYNC B2 ;  /* 0x0000000000027941 */ /* 0x000fea0003800000 */
.L_x_479:
[----:B------:R-:W-:Y:S01]  /*166d0*/  IMAD.MOV.U32 R14, RZ, RZ, RZ ;  /* 0x000000ffff0e7224 */ /* 0x000fe200078e00ff */
[----:B------:R-:W-:Y:S01]  /*166e0*/  UIADD3 UR4, UP0, UR38, 0x570, URZ ;  /* 0x0000057026047890 */ /* 0x000fe2000ff1e03f */
[----:B------:R-:W-:Y:S01]  /*166f0*/  IMAD R7, R22, 0x3000, R18 ;  /* 0x0000300016077824 */ /* 0x000fe200078e0212 */
[----:B------:R-:W-:Y:S01]  /*16700*/  PLOP3.LUT P2, PT, PT, PT, PT, 0x80, 0x0 ;  /* 0x000000000000781c */ /* 0x000fe20003f4f070 */
[----:B0-----:R-:W-:Y:S01]  /*16710*/  IMAD R6, R10, 0x80, R0 ;  /* 0x000000800a067824 */ /* 0x001fe200078e0200 */
[----:B------:R-:W-:Y:S01]  /*16720*/  R2UR UR10, R14 ;  /* 0x000000000e0a72ca */ /* 0x000fe200000e0000 */
[----:B------:R-:W-:Y:S01]  /*16730*/  VIADD R5, R9, 0x19c90 ;  /* 0x00019c9009057836 */ /* 0x000fe20000000000 */
[----:B------:R-:W-:Y:S01]  /*16740*/  UIADD3.X UR5, URZ, UR39, URZ, UP0, !UPT ;  /* 0x000000273f057290 */ /* 0x000fe200087fe43f */
[----:B-1----:R-:W-:Y:S01]  /*16750*/  VIADD R11, R7, 0x13800 ;  /* 0x00013800070b7836 */ /* 0x002fe20000000000 */
[----:B------:R-:W-:Y:S01]  /*16760*/  UMOV UR6, 0x0 ;  /* 0x0000000000067882 */ /* 0x000fe20000000000 */
[----:B------:R-:W-:-:S10]  /*16770*/  UMOV UR7, 0x12f00000 ;  /* 0x12f0000000077882 */ /* 0x000fd40000000000 */
.L_x_481:
        /* <DEDUP_REMOVED lines=16> */
.L_x_482:
        /* <DEDUP_REMOVED lines=16> */
.L_x_483:
        /* <DEDUP_REMOVED lines=13> */
.L_x_606:
[----:B------:R-:W-:Y:S05]  /*16a50*/  BSYNC B2 ;  /* 0x0000000000027941 */ /* 0x000fea0003800000 */
.L_x_484:
[----:B------:R-:W-:Y:S01]  /*16a60*/  BSSY B2, `(.L_x_486) ;  /* 0x000000b000027945 */ /* 0x000fe20003800000 */
[----:B------:R-:W-:Y:S01]  /*16a70*/  MOV R12, 0x0 ;  /* 0x00000000000c7802 */ /* 0x000fe20000000f00 */
[----:B------:R-:W-:Y:S02]  /*16a80*/  IMAD.MOV.U32 R13, RZ, RZ, 0x12f00000 ;  /* 0x12f00000ff0d7424 */ /* 0x000fe400078e00ff */
        /* <DEDUP_REMOVED lines=8> */
.L_x_487:
[----:B------:R-:W-:Y:S05]  /*16b10*/  BSYNC B2 ;  /* 0x0000000000027941 */ /* 0x000fea0003800000 */
.L_x_486:
[----:B------:R-:W-:Y:S01]  /*16b20*/  R2UR UR10, R14 ;  /* 0x000000000e0a72ca */ /* 0x000fe200000e0000 */
[----:B------:R-:W-:Y:S01]  /*16b30*/  UIADD3 UR4, UP0, UR38, 0x670, URZ ;  /* 0x0000067026047890 */ /* 0x000fe2000ff1e03f */
[----:B------:R-:W-:Y:S01]  /*16b40*/  R2UR UR6, R12 ;  /* 0x000000000c0672ca */ /* 0x000fe200000e0000 */
[----:B0-2---:R-:W-:Y:S01]  /*16b50*/  VIADD R9, R9, 0x19cb0 ;  /* 0x00019cb009097836 */ /* 0x005fe20000000000 */
[----:B------:R-:W-:Y:S01]  /*16b60*/  R2UR UR7, R13 ;  /* 0x000000000d0772ca */ /* 0x000fe200000e0000 */
[----:B------:R-:W-:Y:S01]  /*16b70*/  VIADD R5, R7, 0x9000 ;  /* 0x0000900007057836 */ /* 0x000fe20000000000 */
[----:B------:R-:W-:Y:S01]  /*16b80*/  PLOP3.LUT P2, PT, PT, PT, PT, 0x80, 0x0 ;  /* 0x000000000000781c */ /* 0x000fe20003f4f070 */
[----:B------:R-:W-:-:S12]  /*16b90*/  UIADD3.X UR5, URZ, UR39, URZ, UP0, !UPT ;  /* 0x000000273f057290 */ /* 0x000fd800087fe43f */
.L_x_488:
        /* <DEDUP_REMOVED lines=15> */
.L_x_489:
        /* <DEDUP_REMOVED lines=15> */
.L_x_490:
        /* <DEDUP_REMOVED lines=10> */
.L_x_476:
[----:B------:R-:W-:Y:S05]  /*16e20*/  BSYNC B1 ;  /* 0x0000000000017941 */ /* 0x000fea0003800000 */
.L_x_475:
[----:B------:R-:W-:Y:S01]  /*16e30*/  ISETP.GT.AND P3, PT, R10, R3, PT ;  /* 0x000000030a00720c */ /* 0x000fe20003f64270 */
[----:B------:R-:W-:Y:S02]  /*16e40*/  VIADD R22, R22, 0x1 ;  /* 0x0000000116167836 */ /* 0x000fe40000000000 */
[----:B------:R-:W-:-:S03]  /*16e50*/  VIADD R10, R10, 0xffffffff ;  /* 0xffffffff0a0a7836 */ /* 0x000fc60000000000 */
[----:B------:R-:W-:-:S04]  /*16e60*/  ISETP.NE.AND P2, PT, R22, 0x2, PT ;  /* 0x000000021600780c */ /* 0x000fc80003f45270 */
[----:B------:R-:W-:Y:S02]  /*16e70*/  SEL R5, RZ, 0x1, P2 ;  /* 0x00000001ff057807 */ /* 0x000fe40001000000 */
[----:B------:R-:W-:Y:S02]  /*16e80*/  SEL R22, R22, RZ, P2 ;  /* 0x000000ff16167207 */ /* 0x000fe40001000000 */
[----:B------:R-:W-:Y:S01]  /*16e90*/  LOP3.LUT R28, R28, R5, RZ, 0x3c, !PT ;  /* 0x000000051c1c7212 */ /* 0x000fe200078e3cff */
[----:B------:R-:W-:Y:S06]  /*16ea0*/  @P3 BRA `(.L_x_491) ;  /* 0xfffffff400b03947 */ /* 0x000fec000383ffff */
.L_x_453:
[----:B------:R-:W-:Y:S05]  /*16eb0*/  BSYNC B0 ;  /* 0x0000000000007941 */ /* 0x000fea0003800000 */
.L_x_452:
[----:B------:R-:W-:Y:S05]  /*16ec0*/  @!P0 WARPSYNC.ALL ;  /* 0x0000000000008948 */ /* 0x000fea0003800000 */
[----:B------:R-:W-:Y:S01]  /*16ed0*/  @!P0 BAR.SYNC.DEFER_BLOCKING 0xc, 0x200 ;  /* 0x0308000000008b1d */ /* 0x000fe20000010000 */
[----:B------:R-:W-:-:S05]  /*16ee0*/  IMAD.MOV.U32 R0, RZ, RZ, RZ ;  /* 0x000000ffff007224 */ /* 0x000fca00078e00ff */
[----:B------:R-:W-:Y:S04]  /*16ef0*/  BSSY B0, `(.L_x_492) ;  /* 0x000001e000007945 */ /* 0x000fe80003800000 */
[----:B------:R-:W-:Y:S05]  /*16f00*/  @!P1 BRA `(.L_x_493) ;  /* 0x0000000000709947 */ /* 0x000fea0003800000 */
[----:B------:R-:W-:-:S13]  /*16f10*/  ISETP.NE.AND P0, PT, R4, RZ, PT ;  /* 0x000000ff0400720c */ /* 0x000fda0003f05270 */
[----:B------:R-:W2:Y:S02]  /*16f20*/  @!P0 LDC R4, c[0x0][0x9f0] ;  /* 0x00027c00ff048b82 */ /* 0x000ea40000000800 */
[-C--:B--2---:R-:W-:Y:S02]  /*16f30*/  IABS R0, R4.reuse ;  /* 0x0000000400007213 */ /* 0x084fe40000000000 */
[----:B0-----:R-:W-:Y:S02]  /*16f40*/  IABS R6, R4 ;  /* 0x0000000400067213 */ /* 0x001fe40000000000 */
[----:B------:R-:W0:Y:S03]  /*16f50*/  I2F.RP R2, R0 ;  /* 0x0000000000027306 */ /* 0x000e260000209400 */
[----:B------:R-:W-:-:S05]  /*16f60*/  IMAD.MOV R6, RZ, RZ, -R6 ;  /* 0x000000ffff067224 */ /* 0x000fca00078e0a06 */
[----:B0-----:R-:W0:Y:S02]  /*16f70*/  MUFU.RCP R2, R2 ;  /* 0x0000000200027308 */ /* 0x001e240000001000 */
[----:B0-----:R-:W-:-:S06]  /*16f80*/  VIADD R2, R2, 0xffffffe ;  /* 0x0ffffffe02027836 */ /* 0x001fcc0000000000 */
[----:B------:R-:W0:Y:S02]  /*16f90*/  F2I.FTZ.U32.TRUNC.NTZ R3, R2 ;  /* 0x0000000200037305 */ /* 0x000e24000021f000 */
[----:B0-----:R-:W-:-:S04]  /*16fa0*/  IMAD.MOV R2, RZ, RZ, -R3 ;  /* 0x000000ffff027224 */ /* 0x001fc800078e0a03 */
[----:B------:R-:W-:Y:S02]  /*16fb0*/  IMAD R5, R2, R0, RZ ;  /* 0x0000000002057224 */ /* 0x000fe400078e02ff */
[----:B------:R-:W-:-:S04]  /*16fc0*/  IMAD.MOV.U32 R2, RZ, RZ, RZ ;  /* 0x000000ffff027224 */ /* 0x000fc800078e00ff */
[----:B------:R-:W-:Y:S01]  /*16fd0*/  IMAD.HI.U32 R2, R3, R5, R2 ;  /* 0x0000000503027227 */ /* 0x000fe200078e0002 */
[----:B------:R-:W-:-:S04]  /*16fe0*/  IADD3 R5, R20, -0x1, R4 ;  /* 0xffffffff14057810 */ /* 0x000fc80007ffe004 */
[----:B------:R-:W-:Y:S02]  /*16ff0*/  IABS R3, R5 ;  /* 0x0000000500037213 */ /* 0x000fe40000000000 */
[----:B------:R-:W-:-:S03]  /*17000*/  LOP3.LUT R5, R5, R4, RZ, 0x3c, !PT ;  /* 0x0000000405057212 */ /* 0x000fc600078e3cff */
[----:B------:R-:W-:Y:S01]  /*17010*/  IMAD.HI.U32 R2, R2, R3, RZ ;  /* 0x0000000302027227 */ /* 0x000fe200078e00ff */
[----:B------:R-:W-:-:S03]  /*17020*/  ISETP.GE.AND P2, PT, R5, RZ, PT ;  /* 0x000000ff0500720c */ /* 0x000fc60003f46270 */
        /* <DEDUP_REMOVED lines=10> */
.L_x_493:
[----:B------:R-:W-:Y:S05]  /*170d0*/  BSYNC B0 ;  /* 0x0000000000007941 */ /* 0x000fea0003800000 */
.L_x_492:
[----:B------:R-:W-:-:S05]  /*170e0*/  IMAD R29, R29, R0, RZ ;  /* 0x000000001d1d7224 */ /* 0x000fca00078e02ff */
[----:B------:R-:W-:-:S04]  /*170f0*/  VIADDMNMX R2, R29, R0, R20, PT ;  /* 0x000000001d027246 */ /* 0x000fc80003800114 */
[----:B------:R-:W-:Y:S01]  /*17100*/  ISETP.GT.AND P0, PT, R2, R29, PT ;  /* 0x0000001d0200720c */ /* 0x000fe20003f04270 */
[----:B------:R2:W-:-:S12]  /*17110*/  STL [R1+0x24], R2 ;  /* 0x0000240201007387 */ /* 0x0005d80000100800 */
[----:B--2---:R-:W-:Y:S05]  /*17120*/  @P0 BRA `(.L_x_494) ;  /* 0x0000000000440947 */ /* 0x004fea0003800000 */
[----:B------:R-:W2:Y:S02]  /*17130*/  S2R R2, SR_TID.X ;  /* 0x0000000000027919 */ /* 0x000ea40000002100 */
[----:B--2---:R-:W-:-:S04]  /*17140*/  LOP3.LUT R2, R2, 0x7f, RZ, 0xc0, !PT ;  /* 0x0000007f02027812 */ /* 0x004fc800078ec0ff */
[----:B------:R-:W-:-:S13]  /*17150*/  ISETP.NE.AND P0, PT, R2, RZ, PT ;  /* 0x000000ff0200720c */ /* 0x000fda0003f05270 */
[----:B------:R-:W-:Y:S05]  /*17160*/  @P0 BRA `(.L_x_495) ;  /* 0x0000003000180947 */ /* 0x000fea0003800000 */
[----:B------:R-:W2:Y:S01]  /*17170*/  S2R R5, SR_LANEID ;  /* 0x0000000000057919 */ /* 0x000ea20000000000 */
[----:B------:R-:W-:Y:S01]  /*17180*/  VOTEU.ANY UR4, UPT, PT ;  /* 0x0000000000047886 */ /* 0x000fe200038e0100 */
[----:B------:R-:W3:Y:S01]  /*17190*/  LDC.64 R2, c[0x0][0xc60] ;  /* 0x00031800ff027b82 */ /* 0x000ee20000000a00 */
[----:B------:R-:W2:Y:S02]  /*171a0*/  FLO.U32 R0, UR4 ;  /* 0x0000000400007d00 */ /* 0x000ea400080e0000 */
[----:B--2---:R-:W-:-:S06]  /*171b0*/  ISETP.EQ.U32.AND P0, PT, R0, R5, PT ;  /* 0x000000050000720c */ /* 0x004fcc0003f02070 */
[----:B------:R-:W3:Y:S07]  /*171c0*/  POPC R5, UR4 ;  /* 0x0000000400057d09 */ /* 0x000eee0008000000 */
[----:B---3--:R-:W2:Y:S01]  /*171d0*/  @P0 ATOMG.E.ADD.STRONG.GPU PT, R3, desc[UR40][R2.64], R5 ;  /* 0x00000005020309a8 */ /* 0x008ea200081ee1e8 */
[----:B------:R-:W3:Y:S02]  /*171e0*/  S2R R4, SR_LTMASK ;  /* 0x0000000000047919 */ /* 0x000ee40000003900 */
[----:B---3--:R-:W-:-:S04]  /*171f0*/  LOP3.LUT R4, R4, UR4, RZ, 0xc0, !PT ;  /* 0x0000000404047c12 */ /* 0x008fc8000f8ec0ff */
[----:B------:R-:W3:Y:S01]  /*17200*/  POPC R7, R4 ;  /* 0x0000000400077309 */ /* 0x000ee20000000000 */
[----:B--2---:R-:W3:Y:S02]  /*17210*/  SHFL.IDX PT, R0, R3, R0, 0x1f ;  /* 0x00001f0003007589 */ /* 0x004ee400000e0000 */
[----:B---3--:R-:W-:Y:S01]  /*17220*/  IADD3 R24, R0, UR36, R7 ;  /* 0x0000002400187c10 */ /* 0x008fe2000fffe007 */
[----:B------:R-:W-:Y:S06]  /*17230*/  BRA `(.L_x_495) ;  /* 0x0000002c00e47947 */ /* 0x000fec0003800000 */
.L_x_494:
        /* <DEDUP_REMOVED lines=8> */
[----:B------:R-:W-:Y:S01]  /*172c0*/  MOV R4, UR6 ;  /* 0x0000000600047c02 */ /* 0x000fe20008000f00 */
[----:B------:R-:W-:Y:S01]  /*172d0*/  IMAD.U32 R5, RZ, RZ, UR7 ;  /* 0x00000007ff057e24 */ /* 0x000fe2000f8e00ff */
[----:B------:R-:W2:Y:S01]  /*172e0*/  LDC.64 R2, c[0x4][R2] ;  /* 0x0100000002027b82 */ /* 0x000ea20000000a00 */
[----:B0-----:R-:W-:Y:S02]  /*172f0*/  IMAD.U32 R6, RZ, RZ, UR8 ;  /* 0x00000008ff067e24 */ /* 0x001fe4000f8e00ff */
[----:B------:R-:W-:Y:S02]  /*17300*/  IMAD.U32 R7, RZ, RZ, UR9 ;  /* 0x00000009ff077e24 */ /* 0x000fe4000f8e00ff */
[----:B------:R-:W-:-:S02]  /*17310*/  IMAD.U32 R10, RZ, RZ, UR4 ;  /* 0x00000004ff0a7e24 */ /* 0x000fc4000f8e00ff */
[----:B-1----:R-:W-:Y:S02]  /*17320*/  IMAD.U32 R11, RZ, RZ, UR5 ;  /* 0x00000005ff0b7e24 */ /* 0x002fe4000f8e00ff */
[----:B------:R-:W-:Y:S02]  /*17330*/  IMAD.MOV.U32 R8, RZ, RZ, 0x70 ;  /* 0x00000070ff087424 */ /* 0x000fe400078e00ff */
[----:B------:R-:W-:Y:S02]  /*17340*/  IMAD.MOV.U32 R12, RZ, RZ, 0x1 ;  /* 0x00000001ff0c7424 */ /* 0x000fe400078e00ff */
[----:B------:R-:W-:-:S07]  /*17350*/  IMAD.MOV.U32 R13, RZ, RZ, RZ ;  /* 0x000000ffff0d7224 */ /* 0x000fce00078e00ff */
[----:B------:R-:W-:-:S07]  /*17360*/  LEPC R20, `(.L_x_497) ;  /* 0x000000001014794e */ /* 0x000fce0000000000 */
[----:B--2---:R-:W-:Y:S05]  /*17370*/  CALL.ABS.NOINC R2 ;  /* 0x0000000002007343 */ /* 0x004fea0003c00000 */
.L_x_497:
[----:B------:R-:W-:Y:S05]  /*17380*/  BSYNC B6 ;  /* 0x0000000000067941 */ /* 0x000fea0003800000 */
.L_x_496:
[----:B------:R-:W2:Y:S01]  /*17390*/  LDL.LU R2, [R1+0x14] ;  /* 0x0000140001027983 */ /* 0x000ea20000300800 */
[----:B------:R-:W-:Y:S01]  /*173a0*/  VIADD R0, R18, 0x9000 ;  /* 0x0000900012007836 */ /* 0x000fe20000000000 */
[----:B------:R-:W-:Y:S04]  /*173b0*/  BSSY B6, `(.L_x_498) ;  /* 0x0000016000067945 */ /* 0x000fe80003800000 */
[----:B------:R-:W-:Y:S02]  /*173c0*/  LOP3.LUT P0, RZ, R0, 0x9f, RZ, 0xc0, !PT ;  /* 0x0000009f00ff7812 */ /* 0x000fe4000780c0ff */
[----:B--2---:R-:W-:-:S11]  /*173d0*/  LOP3.LUT R2, R2, 0xfffffffe, RZ, 0xc0, !PT ;  /* 0xfffffffe02027812 */ /* 0x004fd600078ec0ff */
[----:B------:R-:W-:-:S05]  /*173e0*/  @P0 LOP3.LUT R2, R2, 0x1, RZ, 0xfc, !PT ;  /* 0x0000000102020812 */ /* 0x000fca00078efcff */
[----:B------:R2:W-:Y:S01]  /*173f0*/  STL [R1+0x14], R2 ;  /* 0x0000140201007387 */ /* 0x0005e20000100800 */
[----:B------:R-:W-:Y:S05]  /*17400*/  @!P0 BRA `(.L_x_499) ;  /* 0x0000000000408947 */ /* 0x000fea0003800000 */
[----:B--2---:R-:W-:Y:S01]  /*17410*/  MOV R2, 0x0 ;  /* 0x0000000000027802 */ /* 0x004fe20000000f00 */
[----:B------:R-:W-:Y:S01]  /*17420*/  ULDC.64 UR6, c[0x4][0x98] ;  /* 0x0100260000067ab9 */ /* 0x000fe20000000a00 */
[----:B------:R-:W-:Y:S01]  /*17430*/  ULDC.64 UR8, c[0x4][0xa0] ;  /* 0x0100280000087ab9 */ /* 0x000fe20000000a00 */
[----:B------:R-:W-:Y:S01]  /*17440*/  ULDC.64 UR4, c[0x4][0x10] ;  /* 0x0100040000047ab9 */ /* 0x000fe20000000a00 */
[----:B------:R-:W-:Y:S02]  /*17450*/  IMAD.U32 R4, RZ, RZ, UR6 ;  /* 0x00000006ff047e24 */ /* 0x000fe4000f8e00ff */
[----:B------:R-:W2:Y:S01]  /*17460*/  LDC.64 R2, c[0x4][R2] ;  /* 0x0100000002027b82 */ /* 0x000ea20000000a00 */
[----:B------:R-:W-:Y:S02]  /*17470*/  IMAD.U32 R5, RZ, RZ, UR7 ;  /* 0x00000007ff057e24 */ /* 0x000fe4000f8e00ff */
[----:B0-----:R-:W-:Y:S02]  /*17480*/  IMAD.U32 R6, RZ, RZ, UR8 ;  /* 0x00000008ff067e24 */ /* 0x001fe4000f8e00ff */
[----:B------:R-:W-:-:S02]  /*17490*/  IMAD.U32 R7, RZ, RZ, UR9 ;  /* 0x00000009ff077e24 */ /* 0x000fc4000f8e00ff */
[----:B------:R-:W-:Y:S02]  /*174a0*/  IMAD.U32 R10, RZ, RZ, UR4 ;  /* 0x00000004ff0a7e24 */ /* 0x000fe4000f8e00ff */
[----:B-1----:R-:W-:Y:S02]  /*174b0*/  IMAD.U32 R11, RZ, RZ, UR5 ;  /* 0x00000005ff0b7e24 */ /* 0x002fe4000f8e00ff */
[----:B------:R-:W-:Y:S02]  /*174c0*/  IMAD.MOV.U32 R8, RZ, RZ, 0x70 ;  /* 0x00000070ff087424 */ /* 0x000fe400078e00ff */
[----:B------:R-:W-:Y:S02]  /*174d0*/  IMAD.MOV.U32 R12, RZ, RZ, 0x1 ;  /* 0x00000001ff0c7424 */ /* 0x000fe400078e00ff */
[----:B------:R-:W-:-:S07]  /*174e0*/  IMAD.MOV.U32 R13, RZ, RZ, RZ ;  /* 0x000000ffff0d7224 */ /* 0x000fce00078e00ff */
[----:B------:R-:W-:-:S07]  /*174f0*/  LEPC R20, `(.L_x_499) ;  /* 0x000000001014794e */ /* 0x000fce0000000000 */
[----:B--2---:R-:W-:Y:S05]  /*17500*/  CALL.ABS.NOINC R2 ;  /* 0x0000000002007343 */ /* 0x004fea0003c00000 */
.L_x_499:
[----:B------:R-:W-:Y:S05]  /*17510*/  BSYNC B6 ;  /* 0x0000000000067941 */ /* 0x000fea0003800000 */
.L_x_498:
[----:B------:R-:W-:Y:S01]  /*17520*/  VIADD R0, R18, 0x3000 ;  /* 0x0000300012007836 */ /* 0x000fe20000000000 */
[----:B------:R-:W-:Y:S04]  /*17530*/  BSSY B6, `(.L_x_500) ;  /* 0x0000013000067945 */ /* 0x000fe80003800000 */
[----:B------:R-:W-:-:S13]  /*17540*/  LOP3.LUT P0, RZ, R0, 0x3ff, RZ, 0xc0, !PT ;  /* 0x000003ff00ff7812 */ /* 0x000fda000780c0ff */
[----:B------:R-:W-:Y:S05]  /*17550*/  @!P0 BRA `(.L_x_501) ;  /* 0x0000000000408947 */ /* 0x000fea0003800000 */
[----:B--2---:R-:W-:Y:S01]  /*17560*/  MOV R2, 0x0 ;  /* 0x0000000000027802 */ /* 0x004fe20000000f00 */
        /* <DEDUP_REMOVED lines=15> */
.L_x_501:
[----:B------:R-:W-:Y:S05]  /*17660*/  BSYNC B6 ;  /* 0x0000000000067941 */ /* 0x000fea0003800000 */
.L_x_500:
[----:B--2---:R-:W2:Y:S01]  /*17670*/  LDL R2, [R1+0x14] ;  /* 0x0000140001027983 */ /* 0x004ea20000100800 */
[----:B------:R-:W-:Y:S01]  /*17680*/  BSSY B6, `(.L_x_502) ;  /* 0x0000013000067945 */ /* 0x000fe20003800000 */
[----:B--2---:R-:W-:-:S13]  /*17690*/  LOP3.LUT P6, RZ, R2, 0x1, RZ, 0xc0, !PT ;  /* 0x0000000102ff7812 */ /* 0x004fda00078cc0ff */
[----:B------:R-:W-:Y:S05]  /*176a0*/  @!P6 BRA `(.L_x_503) ;  /* 0x000000000040e947 */ /* 0x000fea0003800000 */
[----:B------:R-:W-:Y:S01]  /*176b0*/  MOV R2, 0x0 ;  /* 0x0000000000027802 */ /* 0x000fe20000000f00 */
        /* <DEDUP_REMOVED lines=15> */
.L_x_503:
[----:B------:R-:W-:Y:S05]  /*177b0*/  BSYNC B6 ;  /* 0x0000000000067941 */ /* 0x000fea0003800000 */
.L_x_502:
[----:B------:R-:W2:Y:S01]  /*177c0*/  LDL.LU R20, [R1] ;  /* 0x0000000001147983 */ /* 0x000ea20000300800 */
[----:B------:R-:W-:Y:S02]  /*177d0*/  ULDC.64 UR4, c[0x0][0x9f8] ;  /* 0x00027e0000047ab9 */ /* 0x000fe40000000a00 */
[----:B------:R-:W-:-:S04]  /*177e0*/  ISETP.NE.U32.AND P0, PT, RZ, UR4, PT ;  /* 0x00000004ff007c0c */ /* 0x000fc8000bf05070 */
[----:B------:R-:W-:-:S13]  /*177f0*/  ISETP.NE.AND.EX P0, PT, RZ, UR5, PT, P0 ;  /* 0x00000005ff007c0c */ /* 0x000fda000bf05300 */
[----:B------:R-:W-:-:S04]  /*17800*/  @P0 IADD3 R2, P1, R17, UR4, RZ ;  /* 0x0000000411020c10 */ /* 0x000fc8000ff3e0ff */
[----:B--2---:R-:W-:Y:S01]  /*17810*/  @P0 IADD3.X R3, R20, UR5, RZ, P1, !PT ;  /* 0x0000000514030c10 */ /* 0x004fe20008ffe4ff */
[----:B------:R-:W-:-:S04]  /*17820*/  ULDC.64 UR4, c[0x0][0xa08] ;  /* 0x0002820000047ab9 */ /* 0x000fc80000000a00 */
[----:B------:R2:W3:Y:S02]  /*17830*/  @P0 LDG.E R26, desc[UR40][R2.64] ;  /* 0x00000028021a0981 */ /* 0x0004e4000c1e1900 */
[----:B--2---:R-:W2:Y:S02]  /*17840*/  LDC.64 R2, c[0x0][0x418] ;  /* 0x00010600ff027b82 */ /* 0x004ea40000000a00 */
[----:B--2---:R-:W-:Y:S01]  /*17850*/  LOP3.LUT P0, RZ, R2, UR4, RZ, 0xfc, !PT ;  /* 0x0000000402ff7c12 */ /* 0x004fe2000f80fcff */
[----:B------:R-:W-:-:S03]  /*17860*/  UMOV UR4, 0xffffffff ;  /* 0xffffffff00047882 */ /* 0x000fc60000000000 */
[----:B------:R-:W-:Y:S02]  /*17870*/  LOP3.LUT P0, RZ, R3, UR5, RZ, 0xfc, P0 ;  /* 0x0000000503ff7c12 */ /* 0x000fe4000800fcff */
[----:B---3--:R-:W-:Y:S02]  /*17880*/  SHF.R.S32.HI R8, RZ, 0x1f, R26 ;  /* 0x0000001fff087819 */ /* 0x008fe4000001141a */
[----:B------:R-:W-:-:S03]  /*17890*/  SEL R17, R26, RZ, !P0 ;  /* 0x000000ff1a117207 */ /* 0x000fc60004000000 */
[----:B------:R2:W-:Y:S01]  /*178a0*/  STL [R1], R8 ;  /* 0x0000000801007387 */ /* 0x0005e20000100800 */
[----:B------:R-:W-:Y:S05]  /*178b0*/  BRA.DIV UR4, `(.L_x_504) ;  /* 0x0000004204bc7947 */ /* 0x000fea000b800000 */
[----:B------:R-:W3:Y:S02]  /*178c0*/  S2R R0, SR_TID.X ;  /* 0x0000000000007919 */ /* 0x000ee40000002100 */
[----:B---3--:R-:W-:-:S04]  /*178d0*/  SHF.R.U32.HI R0, RZ, 0x5, R0 ;  /* 0x00000005ff007819 */ /* 0x008fc80000011600 */
[----:B------:R-:W-:-:S05]  /*178e0*/  LOP3.LUT R0, R0, 0x3, RZ, 0xc0, !PT ;  /* 0x0000000300007812 */ /* 0x000fca00078ec0ff */
[----:B------:R3:W4:Y:S02]  /*178f0*/  SHFL.IDX PT, R14, R0, RZ, 0x1f ;  /* 0x00001fff000e7589 */ /* 0x00072400000e0000 */
.L_x_609:
[----:B---3--:R-:W3:Y:S01]  /*17900*/  LDL.LU R0, [R1+0x14] ;  /* 0x0000140001007983 */ /* 0x008ee20000300800 */
[----:B------:R-:W-:Y:S02]  /*17910*/  PLOP3.LUT P1, PT, PT, PT, PT, 0x8, 0x0 ;  /* 0x000000000000781c */ /* 0x000fe40003f2e170 */
[----:B----4-:R-:W-:Y:S02]  /*17920*/  ISETP.NE.AND P0, PT, R14, RZ, PT ;  /* 0x000000ff0e00720c */ /* 0x010fe40003f05270 */
[----:B---3--:R-:W-:-:S09]  /*17930*/  LOP3.LUT R0, R0, 0xfffffffe, RZ, 0xc0, !PT ;  /* 0xfffffffe00007812 */ /* 0x008fd200078ec0ff */
[----:B------:R-:W-:-:S05]  /*17940*/  @P1 LOP3.LUT R0, R0, 0x1, RZ, 0xfc, !PT ;  /* 0x0000000100001812 */ /* 0x000fca00078efcff */
[----:B------:R3:W-:Y:S01]  /*17950*/  STL [R1+0x14], R0 ;  /* 0x0000140001007387 */ /* 0x0007e20000100800 */
[----:B------:R-:W-:Y:S05]  /*17960*/  @P0 BRA `(.L_x_505) ;  /* 0x0000000400a80947 */ /* 0x000fea0003800000 */
[----:B------:R-:W-:-:S03]  /*17970*/  UMOV UR4, 0xffffffff ;  /* 0xffffffff00047882 */ /* 0x000fc60000000000 */
[----:B------:R-:W-:Y:S05]  /*17980*/  BRA.DIV UR4, `(.L_x_506) ;  /* 0x0000004204bc7947 */ /* 0x000fea000b800000 */
[----:B------:R-:W-:-:S13]  /*17990*/  ELECT P6, URZ, PT ;  /* 0x00000000003f782f */ /* 0x000fda00038c0000 */
.L_x_612:
[----:B------:R-:W-:Y:S05]  /*179a0*/  @!P6 BRA `(.L_x_505) ;  /* 0x000000040098e947 */ /* 0x000fea0003800000 */
[----:B---3--:R-:W3:Y:S01]  /*179b0*/  LDL R0, [R1+0x24] ;  /* 0x0000240001007983 */ /* 0x008ee20000100800 */
[----:B------:R-:W-:-:S04]  /*179c0*/  ISETP.NE.U32.AND P0, PT, R2, RZ, PT ;  /* 0x000000ff0200720c */ /* 0x000fc80003f05070 */
[----:B------:R-:W-:Y:S01]  /*179d0*/  ISETP.NE.AND.EX P0, PT, R3, RZ, PT, P0 ;  /* 0x000000ff0300720c */ /* 0x000fe20003f05300 */
[----:B---3--:R-:W-:-:S12]  /*179e0*/  VIADD R0, R0, 0xffffffff ;  /* 0xffffffff00007836 */ /* 0x008fd80000000000 */
[----:B------:R-:W-:Y:S05]  /*179f0*/  @!P0 BRA `(.L_x_507) ;  /* 0x0000000000448947 */ /* 0x000fea0003800000 */
[----:B------:R-:W3:Y:S01]  /*17a00*/  LDC R7, c[0x0][0x43c] ;  /* 0x00010f00ff077b82 */ /* 0x000ee20000000800 */
[----:B------:R-:W-:Y:S01]  /*17a10*/  ULDC.64 UR4, c[0x0][0x428] ;  /* 0x00010a0000047ab9 */ /* 0x000fe20000000a00 */
[----:B---3--:R-:W-:-:S13]  /*17a20*/  ISETP.NE.AND P0, PT, R7, 0x1, PT ;  /* 0x000000010700780c */ /* 0x008fda0003f05270 */
[----:B------:R-:W0:Y:S02]  /*17a30*/  @P0 LDC.64 R4, c[0x0][0x440] ;  /* 0x00011000ff040b82 */ /* 0x000e240000000a00 */
[----:B0-----:R-:W-:-:S04]  /*17a40*/  @P0 IMAD.HI.U32 R6, R0, R4, RZ ;  /* 0x0000000400060227 */ /* 0x001fc800078e00ff */
[----:B------:R-:W-:Y:S01]  /*17a50*/  IMAD.MOV.U32 R4, RZ, RZ, R0 ;  /* 0x000000ffff047224 */ /* 0x000fe200078e0000 */
[----:B------:R-:W-:Y:S01]  /*17a60*/  @P0 SHF.R.U32.HI R4, RZ, R5, R6 ;  /* 0x00000005ff040219 */ /* 0x000fe20000011606 */
[----:B------:R-:W-:-:S03]  /*17a70*/  IMAD R6, R8, UR4, RZ ;  /* 0x0000000408067c24 */ /* 0x000fc6000f8e02ff */
[----:B------:R-:W-:Y:S01]  /*17a80*/  IADD3 R5, -R4, RZ, RZ ;  /* 0x000000ff04057210 */ /* 0x000fe20007ffe1ff */
[----:B------:R-:W-:-:S04]  /*17a90*/  IMAD R6, R26, UR5, R6 ;  /* 0x000000051a067c24 */ /* 0x000fc8000f8e0206 */
[----:B------:R-:W-:Y:S01]  /*17aa0*/  IMAD R0, R7, R5, R0 ;  /* 0x0000000507007224 */ /* 0x000fe200078e0200 */
[----:B------:R-:W-:-:S03]  /*17ab0*/  SHF.R.S32.HI R5, RZ, 0x1f, R4 ;  /* 0x0000001fff057819 */ /* 0x000fc60000011404 */
[----:B------:R-:W-:-:S04]  /*17ac0*/  IMAD.WIDE.U32 R4, R26, UR4, R4 ;  /* 0x000000041a047c25 */ /* 0x000fc8000f8e0004 */
[----:B------:R-:W-:Y:S01]  /*17ad0*/  IMAD.IADD R5, R5, 0x1, R6 ;  /* 0x0000000105057824 */ /* 0x000fe200078e0206 */
[----:B------:R-:W-:-:S04]  /*17ae0*/  LEA R2, P0, R4, R2, 0x2 ;  /* 0x0000000204027211 */ /* 0x000fc800078010ff */
[----:B------:R-:W-:-:S05]  /*17af0*/  LEA.HI.X R3, R4, R3, R5, 0x2, P0 ;  /* 0x0000000304037211 */ /* 0x000fca00000f1405 */
[----:B------:R3:W5:Y:S04]  /*17b00*/  LDG.E R17, desc[UR40][R2.64] ;  /* 0x0000002802117981 */ /* 0x000768000c1e1900 */
.L_x_507:
[----:B------:R-:W-:Y:S01]  /*17b10*/  IMAD R4, R19, 0x8, R18 ;  /* 0x0000000813047824 */ /* 0x000fe200078e0212 */
[----:B---3--:R-:W-:Y:S01]  /*17b20*/  SHF.L.U32 R3, R23, 0x1f, RZ ;  /* 0x0000001f17037819 */ /* 0x008fe200000006ff */
[----:B------:R-:W3:Y:S03]  /*17b30*/  S2R R2, SR_TID.X ;  /* 0x0000000000027919 */ /* 0x000ee60000002100 */
[----:B------:R-:W4:Y:S01]  /*17b40*/  SYNCS.PHASECHK.TRANS64.TRYWAIT P0, [R4+URZ+0x19c80], R3 ;  /* 0x019c8003040075a7 */ /* 0x000f22000800017f */
[----:B---3--:R-:W-:-:S04]  /*17b50*/  LOP3.LUT R2, R2, 0x7f, RZ, 0xc0, !PT ;  /* 0x0000007f02027812 */ /* 0x008fc800078ec0ff */
[----:B------:R-:W-:Y:S01]  /*17b60*/  ISETP.NE.AND P1, PT, R2, RZ, PT ;  /* 0x000000ff0200720c */ /* 0x000fe20003f25270 */
[----:B----4-:R-:W-:-:S12]  /*17b70*/  @!P0 BRA `(.L_x_508) ;  /* 0x0000004000608947 */ /* 0x010fd80003800000 */
.L_x_613:
[----:B------:R-:W-:Y:S05]  /*17b80*/  @P1 BRA `(.L_x_509) ;  /* 0x00000000001c1947 */ /* 0x000fea0003800000 */
[----:B------:R-:W4:Y:S02]  /*17b90*/  S2R R2, SR_TID.X ;  /* 0x0000000000027919 */ /* 0x000f240000002100 */
[----:B----4-:R-:W-:Y:S01]  /*17ba0*/  LOP3.LUT R5, R2, 0x1f, RZ, 0xc0, !PT ;  /* 0x0000001f02057812 */ /* 0x010fe200078ec0ff */
[----:B------:R-:W-:-:S03]  /*17bb0*/  IMAD.MOV.U32 R2, RZ, RZ, 0x3000 ;  /* 0x00003000ff027424 */ /* 0x000fc600078e00ff */
[----:B------:R-:W-:Y:S01]  /*17bc0*/  ISETP.NE.AND P0, PT, R5, RZ, PT ;  /* 0x000000ff0500720c */ /* 0x000fe20003f05270 */
[----:B------:R4:W-:-:S12]  /*17bd0*/  SYNCS.ARRIVE.TRANS64 RZ, [R4+URZ+0x19c70], R2 ;  /* 0x019c700204ff79a7 */ /* 0x0009d8000800003f */
[----:B----4-:R-:W-:Y:S05]  /*17be0*/  @!P0 BRA `(.L_x_509) ;  /* 0x0000000000048947 */ /* 0x010fea0003800000 */
[----:B------:R-:W-:Y:S01]  /*17bf0*/  BPT.TRAP 0x1 ;  /* 0x000000040000795c */ /* 0x000fe20000300000 */
.L_x_509:
[----:B------:R-:W4:Y:S01]  /*17c00*/  LDL R5, [R1+0x4] ;  /* 0x0000040001057983 */ /* 0x000f220000100800 */
[----:B------:R-:W-:Y:S01]  /*17c10*/  IMAD R2, R19, 0x3000, R18 ;  /* 0x0000300013027824 */ /* 0x000fe200078e0212 */
[----:B------:R-:W-:Y:S01]  /*17c20*/  R2UR UR9, R4 ;  /* 0x00000000040972ca */ /* 0x000fe200000e0000 */
[----:B------:R-:W-:Y:S01]  /*17c30*/  UIADD3 UR4, UP0, UR38, 0x470, URZ ;  /* 0x0000047026047890 */ /* 0x000fe2000ff1e03f */
[----:B------:R-:W-:Y:S01]  /*17c40*/  R2UR UR12, R16 ;  /* 0x00000000100c72ca */ /* 0x000fe200000e0000 */
[----:B------:R-:W-:Y:S01]  /*17c50*/  UMOV UR10, URZ ;  /* 0x0000003f000a7c82 */ /* 0x000fe20008000000 */
[----:B------:R-:W-:Y:S01]  /*17c60*/  R2UR UR15, R2 ;  /* 0x00000000020f72ca */ /* 0x000fe200000e0000 */
[----:B------:R-:W-:Y:S01]  /*17c70*/  UIADD3.X UR5, URZ, UR39, URZ, UP0, !UPT ;  /* 0x000000273f057290 */ /* 0x000fe200087fe43f */
[----:B-----5:R-:W-:Y:S01]  /*17c80*/  R2UR UR13, R17 ;  /* 0x00000000110d72ca */ /* 0x020fe200000e0000 */
[----:B------:R-:W-:Y:S01]  /*17c90*/  UMOV UR6, 0x0 ;  /* 0x0000000000067882 */ /* 0x000fe20000000000 */
[----:B------:R-:W-:Y:S01]  /*17ca0*/  UMOV UR7, 0x14f00000 ;  /* 0x14f0000000077882 */ /* 0x000fe20000000000 */
[----:B------:R-:W-:-:S04]  /*17cb0*/  UMOV UR16, 0x20 ;  /* 0x0000002000107882 */ /* 0x000fc80000000000 */
[----:B------:R-:W-:-:S04]  /*17cc0*/  UIADD3 UR9, UR9, 0x19c70, URZ ;  /* 0x00019c7009097890 */ /* 0x000fc8000fffe03f */
[----:B------:R-:W-:Y:S02]  /*17cd0*/  UIADD3 UR8, UR15, 0x9000, URZ ;  /* 0x000090000f087890 */ /* 0x000fe4000fffe03f */
[----:B------:R-:W-:Y:S02]  /*17ce0*/  UIADD3 UR14, UR15, 0xa000, URZ ;  /* 0x0000a0000f0e7890 */ /* 0x000fe4000fffe03f */
[----:B------:R-:W-:Y:S01]  /*17cf0*/  UIADD3 UR15, UR15, 0xb000, URZ ;  /* 0x0000b0000f0f7890 */ /* 0x000fe2000fffe03f */
[----:B----4-:R-:W-:-:S05]  /*17d00*/  IMAD R0, R0, 0x80, R5 ;  /* 0x0000008000007824 */ /* 0x010fca00078e0205 */
[----:B------:R-:W-:-:S13]  /*17d10*/  R2UR UR11, R0 ;  /* 0x00000000000b72ca */ /* 0x000fda00000e0000 */
[----:B------:R4:W-:Y:S02]  /*17d20*/  UTMALDG.4D [UR8], [UR4], desc[UR6] ;  /* 0x00000608040075b4 */ /* 0x0009e40008019000 */
[----:B----4-:R-:W-:Y:S01]  /*17d30*/  UMOV UR8, UR14 ;  /* 0x0000000e00087c82 */ /* 0x010fe20008000000 */
[----:B------:R-:W-:Y:S01]  /*17d40*/  UMOV UR10, UR16 ;  /* 0x00000010000a7c82 */ /* 0x000fe20008000000 */
[----:B------:R-:W-:Y:S01]  /*17d50*/  UMOV UR14, 0x40 ;  /* 0x00000040000e7882 */ /* 0x000fe20000000000 */
[----:B------:R4:W-:Y:S02]  /*17d60*/  UTMALDG.4D [UR8], [UR4], desc[UR6] ;  /* 0x00000608040075b4 */ /* 0x0009e40008019000 */
[----:B----4-:R-:W-:Y:S01]  /*17d70*/  UMOV UR8, UR15 ;  /* 0x0000000f00087c82 */ /* 0x010fe20008000000 */
[----:B------:R-:W-:Y:S02]  /*17d80*/  UMOV UR10, UR14 ;  /* 0x0000000e000a7c82 */ /* 0x000fe40008000000 */
[----:B------:R4:W-:Y:S01]  /*17d90*/  UTMALDG.4D [UR8], [UR4], desc[UR6] ;  /* 0x00000608040075b4 */ /* 0x0009e20008019000 */
[----:B------:R-:W0:Y:S02]  /*17da0*/  SYNCS.PHASECHK.TRANS64.TRYWAIT P0, [R4+URZ+0x19c40], R3 ;  /* 0x019c4003040075a7 */ /* 0x000e24000800017f */
[----:B0---4-:R-:W-:Y:S05]  /*17db0*/  @!P0 BRA `(.L_x_510) ;  /* 0x0000003c00e48947 */ /* 0x011fea0003800000 */
.L_x_614:
[----:B------:R-:W-:Y:S05]  /*17dc0*/  @P1 BRA `(.L_x_511) ;  /* 0x00000000001c1947 */ /* 0x000fea0003800000 */
[----:B------:R-:W4:Y:S01]  /*17dd0*/  S2R R5, SR_TID.X ;  /* 0x0000000000057919 */ /* 0x000f220000002100 */
[----:B0--3--:R-:W-:-:S04]  /*17de0*/  IMAD.MOV.U32 R3, RZ, RZ, 0x3000 ;  /* 0x00003000ff037424 */ /* 0x009fc800078e00ff */
[----:B------:R0:W-:Y:S01]  /*17df0*/  SYNCS.ARRIVE.TRANS64 RZ, [R4+URZ+0x19c30], R3 ;  /* 0x019c300304ff79a7 */ /* 0x0001e2000800003f */
[----:B----4-:R-:W-:-:S04]  /*17e00*/  LOP3.LUT R5, R5, 0x1f, RZ, 0xc0, !PT ;  /* 0x0000001f05057812 */ /* 0x010fc800078ec0ff */
[----:B------:R-:W-:-:S13]  /*17e10*/  ISETP.NE.AND P0, PT, R5, RZ, PT ;  /* 0x000000ff0500720c */ /* 0x000fda0003f05270 */
[----:B0-----:R-:W-:Y:S05]  /*17e20*/  @!P0 BRA `(.L_x_511) ;  /* 0x0000000000048947 */ /* 0x001fea0003800000 */
[----:B------:R-:W-:Y:S01]  /*17e30*/  BPT.TRAP 0x1 ;  /* 0x000000040000795c */ /* 0x000fe20000300000 */
.L_x_511:
[----:B0--3--:R-:W3:Y:S01]  /*17e40*/  LDL.LU R3, [R1+0x14] ;  /* 0x0000140001037983 */ /* 0x009ee20000300800 */
[----:B------:R-:W-:Y:S01]  /*17e50*/  R2UR UR15, R2 ;  /* 0x00000000020f72ca */ /* 0x000fe200000e0000 */
[----:B------:R-:W-:Y:S01]  /*17e60*/  UIADD3 UR4, UP0, UR38, 0x370, URZ ;  /* 0x0000037026047890 */ /* 0x000fe2000ff1e03f */
[----:B------:R-:W-:Y:S01]  /*17e70*/  R2UR UR9, R4 ;  /* 0x00000000040972ca */ /* 0x000fe200000e0000 */
[----:B------:R-:W-:Y:S01]  /*17e80*/  UMOV UR10, URZ ;  /* 0x0000003f000a7c82 */ /* 0x000fe20008000000 */
[----:B------:R-:W-:Y:S01]  /*17e90*/  R2UR UR11, R0 ;  /* 0x00000000000b72ca */ /* 0x000fe200000e0000 */
[----:B------:R-:W-:Y:S01]  /*17ea0*/  UIADD3.X UR5, URZ, UR39, URZ, UP0, !UPT ;  /* 0x000000273f057290 */ /* 0x000fe200087fe43f */
[----:B------:R-:W-:Y:S01]  /*17eb0*/  R2UR UR12, R16 ;  /* 0x00000000100c72ca */ /* 0x000fe200000e0000 */
[----:B------:R-:W-:Y:S01]  /*17ec0*/  UMOV UR6, 0x0 ;  /* 0x0000000000067882 */ /* 0x000fe20000000000 */
[----:B------:R-:W-:Y:S01]  /*17ed0*/  R2UR UR13, R17 ;  /* 0x00000000110d72ca */ /* 0x000fe200000e0000 */
[----:B------:R-:W-:Y:S01]  /*17ee0*/  UMOV UR7, 0x14f00000 ;  /* 0x14f0000000077882 */ /* 0x000fe20000000000 */
[----:B------:R-:W-:Y:S01]  /*17ef0*/  PLOP3.LUT P0, PT, PT, PT, PT, 0x80, 0x0 ;  /* 0x000000000000781c */ /* 0x000fe20003f0f070 */
[----:B------:R-:W-:-:S02]  /*17f00*/  UMOV UR16, 0x20 ;  /* 0x0000002000107882 */ /* 0x000fc40000000000 */
[----:B------:R-:W-:Y:S02]  /*17f10*/  UIADD3 UR8, UR15, 0x13800, URZ ;  /* 0x000138000f087890 */ /* 0x000fe4000fffe03f */
[----:B------:R-:W-:Y:S02]  /*17f20*/  UIADD3 UR9, UR9, 0x19c30, URZ ;  /* 0x00019c3009097890 */ /* 0x000fe4000fffe03f */
[----:B------:R-:W-:Y:S02]  /*17f30*/  UIADD3 UR14, UR15, 0x14800, URZ ;  /* 0x000148000f0e7890 */ /* 0x000fe4000fffe03f */
[----:B------:R-:W-:-:S05]  /*17f40*/  UIADD3 UR15, UR15, 0x15800, URZ ;  /* 0x000158000f0f7890 */ /* 0x000fca000fffe03f */
[----:B------:R0:W-:Y:S02]  /*17f50*/  UTMALDG.4D [UR8], [UR4], desc[UR6] ;  /* 0x00000608040075b4 */ /* 0x0001e40008019000 */
[----:B0-----:R-:W-:Y:S01]  /*17f60*/  UMOV UR8, UR14 ;  /* 0x0000000e00087c82 */ /* 0x001fe20008000000 */
[----:B------:R-:W-:Y:S01]  /*17f70*/  UMOV UR10, UR16 ;  /* 0x00000010000a7c82 */ /* 0x000fe20008000000 */
[----:B------:R-:W-:Y:S01]  /*17f80*/  UMOV UR14, 0x40 ;  /* 0x00000040000e7882 */ /* 0x000fe20000000000 */
[----:B------:R0:W-:Y:S02]  /*17f90*/  UTMALDG.4D [UR8], [UR4], desc[UR6] ;  /* 0x00000608040075b4 */ /* 0x0001e40008019000 */
[----:B0-----:R-:W-:Y:S01]  /*17fa0*/  UMOV UR8, UR15 ;  /* 0x0000000f00087c82 */ /* 0x001fe20008000000 */
[----:B------:R-:W-:Y:S02]  /*17fb0*/  UMOV UR10, UR14 ;  /* 0x0000000e000a7c82 */ /* 0x000fe40008000000 */
[----:B------:R4:W-:Y:S01]  /*17fc0*/  UTMALDG.4D [UR8], [UR4], desc[UR6] ;  /* 0x00000608040075b4 */ /* 0x0009e20008019000 */
[----:B---3--:R-:W-:-:S04]  /*17fd0*/  LOP3.LUT R3, R3, 0xfffffffe, RZ, 0xc0, !PT ;  /* 0xfffffffe03037812 */ /* 0x008fc800078ec0ff */
[----:B------:R-:W-:-:S05]  /*17fe0*/  @P0 LOP3.LUT R3, R3, 0x1, RZ, 0xfc, !PT ;  /* 0x0000000103030812 */ /* 0x000fca00078efcff */
[----:B------:R4:W-:Y:S01]  /*17ff0*/  STL [R1+0x14], R3 ;  /* 0x0000140301007387 */ /* 0x0009e20000100800 */
[----:B------:R-:W-:Y:S01]  /*18000*/  NOP ;  /* 0x0000000000007918 */ /* 0x000fe20000000000 */
.L_x_505:
[----:B------:R-:W5:Y:S04]  /*18010*/  LDL.LU R4, [R1+0x20] ;  /* 0x0000200001047983 */ /* 0x000f680000300800 */
[----:B0-----:R-:W2:Y:S04]  /*18020*/  LDL.LU R6, [R1+0x18] ;  /* 0x0000180001067983 */ /* 0x001ea80000300800 */
[----:B----4-:R-:W4:Y:S01]  /*18030*/  LDL.LU R3, [R1+0x34] ;  /* 0x0000340001037983 */ /* 0x010f220000300800 */
[----:B------:R-:W-:Y:S05]  /*18040*/  WARPSYNC.ALL ;  /* 0x0000000000007948 */ /* 0x000fea0003800000 */
[----:B------:R-:W-:Y:S01]  /*18050*/  ULDC.64 UR6, c[0x0][0xa00] ;  /* 0x0002800000067ab9 */ /* 0x000fe20000000a00 */
[----:B------:R-:W-:Y:S01]  /*18060*/  ULDC.64 UR4, c[0x0][0x298] ;  /* 0x0000a60000047ab9 */ /* 0x000fe20000000a00 */
[----:B---3--:R-:W-:Y:S01]  /*18070*/  VIADD R0, R18, 0xf000 ;  /* 0x0000f00012007836 */ /* 0x008fe20000000000 */
[----:B------:R-:W-:Y:S01]  /*18080*/  BAR.SYNC.DEFER_BLOCKING 0x8, 0x200 ;  /* 0x0208000000007b1d */ /* 0x000fe20000010000 */
[----:B------:R-:W-:-:S03]  /*18090*/  ISETP.NE.U32.AND P0, PT, RZ, UR6, PT ;  /* 0x00000006ff007c0c */ /* 0x000fc6000bf05070 */
[----:B------:R-:W-:Y:S02]  /*180a0*/  LOP3.LUT P1, RZ, R0, 0x9f, RZ, 0xc0, !PT ;  /* 0x0000009f00ff7812 */ /* 0x000fe4000782c0ff */
[----:B------:R-:W-:Y:S01]  /*180b0*/  ISETP.NE.AND.EX P0, PT, RZ, UR7, PT, P0 ;  /* 0x00000007ff007c0c */ /* 0x000fe2000bf05300 */
[----:B------:R-:W-:Y:S01]  /*180c0*/  BSSY B6, `(.L_x_512) ;  /* 0x000001d000067945 */ /* 0x000fe20003800000 */
[----:B-----5:R-:W-:Y:S02]  /*180d0*/  SHF.R.S32.HI R2, RZ, 0x1f, R4 ;  /* 0x0000001fff027819 */ /* 0x020fe40000011404 */
[----:B--2---:R-:W-:-:S03]  /*180e0*/  SEL R6, R6, RZ, !P0 ;  /* 0x000000ff06067207 */ /* 0x004fc60004000000 */
[----:B------:R-:W-:-:S04]  /*180f0*/  IMAD R2, R2, UR4, RZ ;  /* 0x0000000402027c24 */ /* 0x000fc8000f8e02ff */
[C---:B------:R-:W-:Y:S01]  /*18100*/  IMAD R0, R4.reuse, UR5, R2 ;  /* 0x0000000504007c24 */ /* 0x040fe2000f8e0202 */
[----:B----4-:R-:W-:Y:S01]  /*18110*/  SEL R2, R3, RZ, !P0 ;  /* 0x000000ff03027207 */ /* 0x010fe20004000000 */
[----:B------:R-:W-:-:S04]  /*18120*/  IMAD.WIDE.U32 R4, R4, UR4, RZ ;  /* 0x0000000404047c25 */ /* 0x000fc8000f8e00ff */
[----:B------:R-:W-:Y:S01]  /*18130*/  IMAD.IADD R0, R5, 0x1, R0 ;  /* 0x0000000105007824 */ /* 0x000fe200078e0200 */
[----:B------:R0:W-:Y:S04]  /*18140*/  STL.64 [R1+0x28], R4 ;  /* 0x0000280401007387 */ /* 0x0001e80000100a00 */
[----:B------:R0:W-:Y:S04]  /*18150*/  STL [R1+0x18], R6 ;  /* 0x0000180601007387 */ /* 0x0001e80000100800 */
[----:B------:R0:W-:Y:S04]  /*18160*/  STL [R1+0x34], R2 ;  /* 0x0000340201007387 */ /* 0x0001e80000100800 */
[----:B------:R0:W-:Y:S01]  /*18170*/  STL [R1+0x20], R0 ;  /* 0x0000200001007387 */ /* 0x0001e20000100800 */
[----:B------:R-:W-:Y:S05]  /*18180*/  @!P1 BRA `(.L_x_513) ;  /* 0x0000000000409947 */ /* 0x000fea0003800000 */
[----:B0-----:R-:W-:Y:S01]  /*18190*/  MOV R2, 0x0 ;  /* 0x0000000000027802 */ /* 0x001fe20000000f00 */
        /* <DEDUP_REMOVED lines=9> */
[----:B-1----:R-:W-:Y:S02]  /*18230*/  IMAD.U32 R11, RZ, RZ, UR9 ;  /* 0x00000009ff0b7e24 */ /* 0x002fe4000f8e00ff */
[----:B------:R-:W-:Y:S02]  /*18240*/  IMAD.MOV.U32 R8, RZ, RZ, 0x70 ;  /* 0x00000070ff087424 */ /* 0x000fe400078e00ff */
[----:B------:R-:W-:Y:S02]  /*18250*/  IMAD.MOV.U32 R12, RZ, RZ, 0x1 ;  /* 0x00000001ff0c7424 */ /* 0x000fe400078e00ff */
[----:B------:R-:W-:-:S07]  /*18260*/  IMAD.MOV.U32 R13, RZ, RZ, RZ ;  /* 0x000000ffff0d7224 */ /* 0x000fce00078e00ff */
[----:B------:R-:W-:-:S07]  /*18270*/  LEPC R20, `(.L_x_513) ;  /* 0x000000001014794e */ /* 0x000fce0000000000 */
[----:B0-----:R-:W-:Y:S05]  /*18280*/  CALL.ABS.NOINC R2 ;  /* 0x0000000002007343 */ /* 0x001fea0003c00000 */
.L_x_513:
[----:B------:R-:W-:Y:S05]  /*18290*/  BSYNC B6 ;  /* 0x0000000000067941 */ /* 0x000fea0003800000 */
.L_x_512:
[----:B------:R-:W2:Y:S01]  /*182a0*/  LDL.LU R20, [R1+0x20] ;  /* 0x0000200001147983 */ /* 0x000ea20000300800 */
[----:B------:R-:W3:Y:S01]  /*182b0*/  LDC R9, c[0x0][0x448] ;  /* 0x00011200ff097b82 */ /* 0x000ee20000000800 */
[----:B------:R-:W-:Y:S01]  /*182c0*/  ULDC.64 UR6, c[0x0][0x2e0] ;  /* 0x0000b80000067ab9 */ /* 0x000fe20000000a00 */
[----:B------:R-:W-:Y:S01]  /*182d0*/  ULDC.64 UR4, c[0x0][0x2d8] ;  /* 0x0000b60000047ab9 */ /* 0x000fe20000000a00 */
[----:B0-----:R-:W2:Y:S01]  /*182e0*/  LDL.LU.64 R2, [R1+0x28] ;  /* 0x0000280001027983 */ /* 0x001ea20000300a00 */
[----:B------:R-:W-:-:S03]  /*182f0*/  ULDC.64 UR8, c[0x0][0x280] ;  /* 0x0000a00000087ab9 */ /* 0x000fc60000000a00 */
[----:B------:R-:W4:Y:S04]  /*18300*/  LDL.LU R21, [R1+0x34] ;  /* 0x0000340001157983 */ /* 0x000f280000300800 */
[----:B------:R-:W4:Y:S01]  /*18310*/  LDL.LU R4, [R1+0x18] ;  /* 0x0000180001047983 */ /* 0x000f220000300800 */
[----:B---3--:R-:W-:-:S13]  /*18320*/  ISETP.NE.AND P0, PT, R9, 0x1, PT ;  /* 0x000000010900780c */ /* 0x008fda0003f05270 */
[----:B------:R-:W0:Y:S08]  /*18330*/  @P0 LDC R5, c[0x0][0x44c] ;  /* 0x00011300ff050b82 */ /* 0x000e300000000800 */
[----:B------:R-:W3:Y:S08]  /*18340*/  @P0 LDC R6, c[0x0][0x450] ;  /* 0x00011400ff060b82 */ /* 0x000ef00000000800 */
[----:B------:R-:W1:Y:S01]  /*18350*/  @P0 LDC R8, c[0x0][0x450] ;  /* 0x00011400ff080b82 */ /* 0x000e620000000800 */
[----:B--2---:R-:W-:-:S02]  /*18360*/  IMAD.MOV.U32 R3, RZ, RZ, R20 ;  /* 0x000000ffff037224 */ /* 0x004fc400078e0014 */
[----:B------:R-:W2:Y:S01]  /*18370*/  S2R R20, SR_TID.X ;  /* 0x0000000000147919 */ /* 0x000ea20000002100 */
[----:B----4-:R-:W-:Y:S02]  /*18380*/  IMAD R0, R21, UR6, RZ ;  /* 0x0000000615007c24 */ /* 0x010fe4000f8e02ff */
[----:B------:R-:W-:-:S04]  /*18390*/  IMAD.WIDE.U32 R2, R16, UR4, R2 ;  /* 0x0000000410027c25 */ /* 0x000fc8000f8e0002 */
[----:B------:R-:W-:Y:S01]  /*183a0*/  IMAD R3, R16, UR5, R3 ;  /* 0x0000000510037c24 */ /* 0x000fe2000f8e0203 */
[----:B------:R-:W-:Y:S01]  /*183b0*/  ULDC.64 UR4, c[0x0][0x2d0] ;  /* 0x0000b40000047ab9 */ /* 0x000fe20000000a00 */
[C---:B------:R-:W-:Y:S02]  /*183c0*/  IMAD R0, R4.reuse, UR7, R0 ;  /* 0x0000000704007c24 */ /* 0x040fe4000f8e0200 */
[----:B------:R-:W-:Y:S01]  /*183d0*/  IMAD.WIDE.U32 R2, R4, UR6, R2 ;  /* 0x0000000604027c25 */ /* 0x000fe2000f8e0002 */
[----:B------:R-:W-:-:S03]  /*183e0*/  ULDC.64 UR6, c[0x0][0x2c8] ;  /* 0x0000b20000067ab9 */ /* 0x000fc60000000a00 */
[----:B------:R-:W-:Y:S01]  /*183f0*/  IMAD.IADD R3, R3, 0x1, R0 ;  /* 0x0000000103037824 */ /* 0x000fe200078e0200 */
[C---:B--2---:R-:W-:Y:S01]  /*18400*/  LOP3.LUT R21, R20.reuse, 0x7f, RZ, 0xc0, !PT ;  /* 0x0000007f14157812 */ /* 0x044fe200078ec0ff */
[----:B------:R-:W-:-:S03]  /*18410*/  IMAD.SHL.U32 R20, R20, 0x40, RZ ;  /* 0x0000004014147824 */ /* 0x000fc600078e00ff */
[----:B------:R-:W-:-:S04]  /*18420*/  SHF.R.U32.HI R21, RZ, 0x1, R21 ;  /* 0x00000001ff157819 */ /* 0x000fc80000011615 */
[----:B------:R-:W-:Y:S02]  /*18430*/  LOP3.LUT R20, R21, 0x40, R20, 0xf8, !PT ;  /* 0x0000004015147812 */ /* 0x000fe400078ef814 */
[----:B------:R2:W5:Y:S03]  /*18440*/  LDL R21, [R1+0x3c] ;  /* 0x00003c0001157983 */ /* 0x0005660000100800 */
[----:B------:R-:W-:-:S04]  /*18450*/  IMAD R0, R25, 0xc0, R20 ;  /* 0x000000c019007824 */ /* 0x000fc800078e0214 */
[----:B0-----:R-:W-:Y:S01]  /*18460*/  @P0 IMAD.HI.U32 R5, R0, R5, RZ ;  /* 0x0000000500050227 */ /* 0x001fe200078e00ff */
[----:B------:R-:W-:-:S04]  /*18470*/  MOV R4, R0 ;  /* 0x0000000000047202 */ /* 0x000fc80000000f00 */
[----:B---3--:R-:W-:-:S04]  /*18480*/  @P0 SHF.R.U32.HI R4, RZ, R6, R5 ;  /* 0x00000006ff040219 */ /* 0x008fc80000011605 */
[--C-:B------:R-:W-:Y:S01]  /*18490*/  SHF.R.S32.HI R5, RZ, 0x1f, R4.reuse ;  /* 0x0000001fff057819 */ /* 0x100fe20000011404 */
[----:B------:R-:W-:-:S04]  /*184a0*/  IMAD.MOV R6, RZ, RZ, -R4 ;  /* 0x000000ffff067224 */ /* 0x000fc800078e0a04 */
[----:B------:R-:W-:Y:S02]  /*184b0*/  IMAD R5, R5, UR4, RZ ;  /* 0x0000000405057c24 */ /* 0x000fe4000f8e02ff */
[----:B------:R-:W-:Y:S02]  /*184c0*/  IMAD R6, R9, R6, R0 ;  /* 0x0000000609067224 */ /* 0x000fe400078e0200 */
[C---:B------:R-:W-:Y:S02]  /*184d0*/  IMAD R7, R4.reuse, UR5, R5 ;  /* 0x0000000504077c24 */ /* 0x040fe4000f8e0205 */
[----:B------:R-:W-:-:S04]  /*184e0*/  IMAD.WIDE.U32 R4, R4, UR4, R2 ;  /* 0x0000000404047c25 */ /* 0x000fc8000f8e0002 */
[----:B------:R-:W-:Y:S01]  /*184f0*/  IMAD.IADD R5, R5, 0x1, R7 ;  /* 0x0000000105057824 */ /* 0x000fe200078e0207 */
[----:B------:R-:W-:Y:S01]  /*18500*/  SHF.R.S32.HI R7, RZ, 0x1f, R6 ;  /* 0x0000001fff077819 */ /* 0x000fe20000011406 */
[----:B------:R-:W-:-:S04]  /*18510*/  IMAD.WIDE.U32 R4, R6, UR6, R4 ;  /* 0x0000000606047c25 */ /* 0x000fc8000f8e0004 */
[----:B------:R-:W-:-:S04]  /*18520*/  IMAD R7, R7, UR6, RZ ;  /* 0x0000000607077c24 */ /* 0x000fc8000f8e02ff */
[----:B------:R-:W-:Y:S01]  /*18530*/  IMAD R7, R6, UR7, R7 ;  /* 0x0000000706077c24 */ /* 0x000fe2000f8e0207 */
[----:B------:R-:W-:-:S04]  /*18540*/  IADD3 R6, P1, R4, UR8, RZ ;  /* 0x0000000804067c10 */ /* 0x000fc8000ff3e0ff */
[----:B------:R-:W-:Y:S02]  /*18550*/  IADD3.X R4, R5, UR9, R7, P1, !PT ;  /* 0x0000000905047c10 */ /* 0x000fe40008ffe407 */
[----:B------:R-:W0:Y:S01]  /*18560*/  @P0 LDC R7, c[0x0][0x44c] ;  /* 0x00011300ff070b82 */ /* 0x000e220000000800 */
[----:B------:R-:W-:-:S04]  /*18570*/  VIADD R0, R0, 0x80 ;  /* 0x0000008000007836 */ /* 0x000fc80000000000 */
[----:B------:R-:W-:Y:S02]  /*18580*/  IMAD.MOV.U32 R5, RZ, RZ, R0 ;  /* 0x000000ffff057224 */ /* 0x000fe400078e0000 */
[----:B0-----:R-:W-:-:S05]  /*18590*/  @P0 IMAD.HI.U32 R7, R0, R7, RZ ;  /* 0x0000000700070227 */ /* 0x001fca00078e00ff */
[----:B-1----:R-:W-:Y:S02]  /*185a0*/  @P0 SHF.R.U32.HI R5, RZ, R8, R7 ;  /* 0x00000008ff050219 */ /* 0x002fe40000011607 */
[----:B------:R2:W5:Y:S01]  /*185b0*/  LDL R8, [R1+0x1c] ;  /* 0x00001c0001087983 */ /* 0x0005620000100800 */
[----:B------:R-:W0:Y:S01]  /*185c0*/  S2R R11, SR_TID.X ;  /* 0x00000000000b7919 */ /* 0x000e220000002100 */
[----:B------:R-:W1:Y:S01]  /*185d0*/  S2R R20, SR_TID.X ;  /* 0x0000000000147919 */ /* 0x000e620000002100 */
[----:B------:R-:W-:-:S04]  /*185e0*/  IMAD.MOV R7, RZ, RZ, -R5 ;  /* 0x000000ffff077224 */ /* 0x000fc800078e0a05 */
[----:B------:R-:W-:Y:S01]  /*185f0*/  IMAD R0, R9, R7, R0 ;  /* 0x0000000709007224 */ /* 0x000fe200078e0200 */
[----:B------:R-:W-:Y:S01]  /*18600*/  SHF.R.S32.HI R7, RZ, 0x1f, R5 ;  /* 0x0000001fff077819 */ /* 0x000fe20000011405 */
[----:B------:R-:W-:-:S04]  /*18610*/  IMAD.WIDE.U32 R2, R5, UR4, R2 ;  /* 0x0000000405027c25 */ /* 0x000fc8000f8e0002 */
[----:B------:R-:W-:Y:S01]  /*18620*/  IMAD R7, R7, UR4, RZ ;  /* 0x0000000407077c24 */ /* 0x000fe2000f8e02ff */
[----:B------:R-:W-:-:S03]  /*18630*/  ULDC UR4, c[0x0][0x2b8] ;  /* 0x0000ae0000047ab9 */ /* 0x000fc60000000800 */
[----:B------:R-:W-:Y:S01]  /*18640*/  IMAD R7, R5, UR5, R7 ;  /* 0x0000000505077c24 */ /* 0x000fe2000f8e0207 */
[----:B------:R-:W-:-:S03]  /*18650*/  SHF.R.S32.HI R5, RZ, 0x1f, R0 ;  /* 0x0000001fff057819 */ /* 0x000fc60000011400 */
[----:B------:R-:W-:Y:S02]  /*18660*/  IMAD.IADD R3, R3, 0x1, R7 ;  /* 0x0000000103037824 */ /* 0x000fe400078e0207 */
[----:B0-----:R-:W-:Y:S02]  /*18670*/  IMAD.SHL.U32 R11, R11, 0x10, RZ ;  /* 0x000000100b0b7824 */ /* 0x001fe400078e00ff */
[----:B-1----:R-:W-:-:S03]  /*18680*/  IMAD.SHL.U32 R10, R20, 0x10, RZ ;  /* 0x00000010140a7824 */ /* 0x002fc600078e00ff */
[----:B------:R-:W-:Y:S01]  /*18690*/  LOP3.LUT R11, R11, 0x10, RZ, 0xc0, !PT ;  /* 0x000000100b0b7812 */ /* 0x000fe200078ec0ff */
[----:B------:R-:W-:Y:S02]  /*186a0*/  IMAD R5, R5, UR6, RZ ;  /* 0x0000000605057c24 */ /* 0x000fe4000f8e02ff */
[----:B------:R-:W-:Y:S01]  /*186b0*/  IMAD.WIDE.U32 R2, R0, UR6, R2 ;  /* 0x0000000600027c25 */ /* 0x000fe2000f8e0002 */
[C---:B------:R-:W-:Y:S02]  /*186c0*/  LOP3.LUT R12, R11.reuse, 0x20, RZ, 0xfc, !PT ;  /* 0x000000200b0c7812 */ /* 0x040fe400078efcff */
[----:B------:R-:W-:Y:S02]  /*186d0*/  LOP3.LUT R10, R10, 0x10, RZ, 0xc0, !PT ;  /* 0x000000100a0a7812 */ /* 0x000fe400078ec0ff */
[----:B------:R-:W-:Y:S01]  /*186e0*/  LOP3.LUT R11, R11, 0x40, RZ, 0xfc, !PT ;  /* 0x000000400b0b7812 */ /* 0x000fe200078efcff */
[----:B------:R-:W-:Y:S01]  /*186f0*/  IMAD R5, R0, UR7, R5 ;  /* 0x0000000700057c24 */ /* 0x000fe2000f8e0205 */
[----:B------:R-:W-:-:S02]  /*18700*/  IADD3 R7, P3, R2, UR8, RZ ;  /* 0x0000000802077c10 */ /* 0x000fc4000ff7e0ff */
[----:B------:R-:W-:Y:S02]  /*18710*/  ISETP.GE.AND P2, PT, R10, UR4, PT ;  /* 0x000000040a007c0c */ /* 0x000fe4000bf46270 */
[----:B------:R-:W-:Y:S02]  /*18720*/  ISETP.GE.AND P1, PT, R12, UR4, PT ;  /* 0x000000040c007c0c */ /* 0x000fe4000bf26270 */
[----:B------:R-:W-:Y:S01]  /*18730*/  ISETP.GE.AND P0, PT, R11, UR4, PT ;  /* 0x000000040b007c0c */ /* 0x000fe2000bf06270 */
[----:B------:R-:W-:Y:S01]  /*18740*/  UMOV UR4, 0xffffffff ;  /* 0xffffffff00047882 */ /* 0x000fe20000000000 */
[----:B------:R-:W-:Y:S02]  /*18750*/  LOP3.LUT R20, R20, 0x7f, RZ, 0xc0, !PT ;  /* 0x0000007f14147812 */ /* 0x000fe400078ec0ff */
[----:B------:R-:W-:Y:S02]  /*18760*/  IADD3.X R5, R3, UR9, R5, P3, !PT ;  /* 0x0000000903057c10 */ /* 0x000fe40009ffe405 */
[----:B------:R-:W-:Y:S01]  /*18770*/  SHF.R.U32.HI R20, RZ, 0x1, R20 ;  /* 0x00000001ff147819 */ /* 0x000fe20000011614 */
[----:B--2---:R-:W-:Y:S06]  /*18780*/  BRA.DIV UR4, `(.L_x_514) ;  /* 0x0000003604847947 */ /* 0x004fec000b800000 */
[----:B------:R-:W0:Y:S01]  /*18790*/  SHFL.IDX PT, R3, R6, RZ, 0x1e1f ;  /* 0x001e1fff06037589 */ /* 0x000e2200000e0000 */
[----:B-----5:R-:W-:Y:S02]  /*187a0*/  IMAD R0, R21, R9, RZ ;  /* 0x0000000915007224 */ /* 0x020fe400078e02ff */
[----:B------:R-:W-:Y:S01]  /*187b0*/  IMAD R25, R25, 0xc0, R20 ;  /* 0x000000c019197824 */ /* 0x000fe200078e0214 */
[----:B------:R-:W1:Y:S04]  /*187c0*/  SHFL.IDX PT, R2, R4, RZ, 0x1e1f ;  /* 0x001e1fff04027589 */ /* 0x000e6800000e0000 */
[----:B------:R-:W-:Y:S01]  /*187d0*/  ISETP.GE.AND P4, PT, R25, R0, PT ;  /* 0x000000001900720c */ /* 0x000fe20003f86270 */
[----:B------:R-:W2:Y:S04]  /*187e0*/  SHFL.IDX PT, R6, R6, 0x1, 0x1e1f ;  /* 0x003e1f0006067f89 */ /* 0x000ea800000e0000 */
[----:B------:R-:W3:Y:S08]  /*187f0*/  SHFL.IDX PT, R4, R4, 0x1, 0x1e1f ;  /* 0x003e1f0004047f89 */ /* 0x000ef000000e0000 */
[----:B0-----:R-:W-:-:S05]  /*18800*/  @!P4 IADD3 R3, P3, R10, R3, RZ ;  /* 0x000000030a03c210 */ /* 0x001fca0007f7e0ff */
[----:B-1----:R-:W-:-:S05]  /*18810*/  @!P4 IMAD.X R2, RZ, RZ, R2, P3 ;  /* 0x000000ffff02c224 */ /* 0x002fca00018e0602 */
[----:B------:R-:W-:-:S04]  /*18820*/  @!P4 LOP3.LUT R3, R3, R2, RZ, 0x3c, !PT ;  /* 0x000000020303c212 */ /* 0x000fc800078e3cff */
[----:B------:R-:W-:-:S04]  /*18830*/  @!P4 LOP3.LUT R2, R3, R2, RZ, 0x3c, !PT ;  /* 0x000000020302c212 */ /* 0x000fc800078e3cff */
[----:B------:R-:W-:-:S05]  /*18840*/  @!P4 LOP3.LUT R3, R3, R2, RZ, 0x3c, !PT ;  /* 0x000000020303c212 */ /* 0x000fca00078e3cff */
[----:B------:R-:W-:Y:S04]  /*18850*/  @!P4 LDGSTS.E.BYPASS.LTC128B.128 [R8+0xf000], desc[UR40][R2.64], !P2 ;  /* 0x0f0000000208cfae */ /* 0x000fe8000d101d68 */
[----:B------:R-:W-:Y:S04]  /*18860*/  @!P4 LDGSTS.E.BYPASS.LTC128B.128 [R8+0x10800], desc[UR40][R2.64+0x20], !P1 ;  /* 0x108000200208cfae */ /* 0x000fe8000c901d68 */
[----:B------:R0:W-:Y:S02]  /*18870*/  @!P4 LDGSTS.E.BYPASS.LTC128B.128 [R8+0x12000], desc[UR40][R2.64+0x40], !P0 ;  /* 0x120000400208cfae */ /* 0x0001e4000c101d68 */
[----:B0-----:R-:W-:-:S05]  /*18880*/  VIADD R2, R25, 0x40 ;  /* 0x0000004019027836 */ /* 0x001fca0000000000 */
[----:B------:R-:W-:-:S13]  /*18890*/  ISETP.GE.AND P4, PT, R2, R0, PT ;  /* 0x000000000200720c */ /* 0x000fda0003f86270 */
[----:B--2---:R-:W-:-:S05]  /*188a0*/  @!P4 IADD3 R2, P3, R10, R6, RZ ;  /* 0x000000060a02c210 */ /* 0x004fca0007f7e0ff */
[----:B---3--:R-:W-:-:S05]  /*188b0*/  @!P4 IMAD.X R3, RZ, RZ, R4, P3 ;  /* 0x000000ffff03c224 */ /* 0x008fca00018e0604 */
[----:B------:R-:W-:Y:S04]  /*188c0*/  @!P4 LDGSTS.E.BYPASS.LTC128B.128 [R8+0xf800], desc[UR40][R2.64], !P2 ;  /* 0x0f8000000208cfae */ /* 0x000fe8000d101d68 */
[----:B------:R-:W-:Y:S04]  /*188d0*/  @!P4 LDGSTS.E.BYPASS.LTC128B.128 [R8+0x11000], desc[UR40][R2.64+0x20], !P1 ;  /* 0x110000200208cfae */ /* 0x000fe8000c901d68 */
[----:B------:R0:W-:Y:S04]  /*188e0*/  @!P4 LDGSTS.E.BYPASS.LTC128B.128 [R8+0x12800], desc[UR40][R2.64+0x40], !P0 ;  /* 0x128000400208cfae */ /* 0x0001e8000c101d68 */
[----:B0-----:R0:W1:Y:S04]  /*188f0*/  SHFL.IDX PT, R3, R5, RZ, 0x1e1f ;  /* 0x001e1fff05037589 */ /* 0x00106800000e0000 */
[----:B------:R0:W2:Y:S02]  /*18900*/  SHFL.IDX PT, R2, R7, RZ, 0x1e1f ;  /* 0x001e1fff07027589 */ /* 0x0000a400000e0000 */
.L_x_621:
[----:B------:R-:W-:Y:S01]  /*18910*/  VIADD R25, R25, 0x80 ;  /* 0x0000008019197836 */ /* 0x000fe20000000000 */
[----:B------:R-:W-:Y:S04]  /*18920*/  BSSY B0, `(.L_x_515) ;  /* 0x000000b000007945 */ /* 0x000fe80003800000 */
[----:B------:R-:W-:-:S13]  /*18930*/  ISETP.GE.AND P3, PT, R25, R0, PT ;  /* 0x000000001900720c */ /* 0x000fda0003f66270 */
[----:B------:R-:W-:Y:S05]  /*18940*/  @P3 BRA `(.L_x_516) ;  /* 0x0000000000203947 */ /* 0x000fea0003800000 */
[----:B--2---:R-:W-:-:S05]  /*18950*/  IADD3 R2, P3, R10, R2, RZ ;  /* 0x000000020a027210 */ /* 0x004fca0007f7e0ff */
[----:B-1----:R-:W-:-:S05]  /*18960*/  IMAD.X R3, RZ, RZ, R3, P3 ;  /* 0x000000ffff037224 */ /* 0x002fca00018e0603 */
[----:B------:R-:W-:Y:S01]  /*18970*/  @!PT LDS RZ, [RZ] ;  /* 0x00000000fffff984 */ /* 0x000fe20000000800 */
[----:B------:R-:W-:Y:S01]  /*18980*/  @!PT LDS RZ, [RZ] ;  /* 0x00000000fffff984 */ /* 0x000fe20000000800 */
[----:B------:R-:W-:Y:S01]  /*18990*/  @!PT LDS RZ, [RZ] ;  /* 0x00000000fffff984 */ /* 0x000fe20000000800 */
[----:B------:R3:W-:Y:S04]  /*189a0*/  LDGSTS.E.BYPASS.LTC128B.128 [R8+0x10000], desc[UR40][R2.64], !P2 ;  /* 0x1000000002087fae */ /* 0x0007e8000d101d68 */
[----:B------:R3:W-:Y:S04]  /*189b0*/  LDGSTS.E.BYPASS.LTC128B.128 [R8+0x11800], desc[UR40][R2.64+0x20], !P1 ;  /* 0x1180002002087fae */ /* 0x0007e8000c901d68 */
[----:B------:R3:W-:Y:S02]  /*189c0*/  LDGSTS.E.BYPASS.LTC128B.128 [R8+0x13000], desc[UR40][R2.64+0x40], !P0 ;  /* 0x1300004002087fae */ /* 0x0007e4000c101d68 */
.L_x_516:
[----:B------:R-:W-:Y:S05]  /*189d0*/  BSYNC B0 ;  /* 0x0000000000007941 */ /* 0x000fea0003800000 */
.L_x_515:
[----:B------:R-:W-:Y:S01]  /*189e0*/  NOP ;  /* 0x0000000000007918 */ /* 0x000fe20000000000 */
[----:B------:R-:W-:-:S13]  /*189f0*/  PLOP3.LUT P0, PT, PT, PT, PT, 0x80, 0x0 ;  /* 0x000000000000781c */ /* 0x000fda0003f0f070 */
.L_x_517:
[----:B------:R-:W-:Y:S02]  /*18a00*/  PLOP3.LUT P1, PT, P1, P0, PT, 0xa2, 0x0 ;  /* 0x000000000000781c */ /* 0x000fe40000f21472 */
[----:B------:R-:W-:-:S08]  /*18a10*/  @P0 R2UR P1, UR4, R18 ;  /* 0x00000000120402ca */ /* 0x000fd00000020000 */
[----:B------:R-:W-:-:S05]  /*18a20*/  @P0 PLOP3.LUT P0, PT, P1, PT, PT, 0x80, 0x0 ;  /* 0x000000000000081c */ /* 0x000fca0000f0f070 */
[----:B------:R-:W-:Y:S01]  /*18a30*/  @!P1 SYNCS.ARRIVE.TRANS64.RED.A0T1 RZ, [UR4+0x19c00], RZ ;  /* 0x019c00ffffff99a7 */ /* 0x000fe20008200404 */
[----:B------:R-:W-:Y:S07]  /*18a40*/  @!P1 ARRIVES.LDGSTSBAR.64.TRANSCNT [UR4+0x19c00] ;  /* 0x019c0000ff0099b0 */ /* 0x000fee0008000a84 */
[----:B------:R-:W-:Y:S05]  /*18a50*/  @P0 BRA.U.ANY `(.L_x_517) ;  /* 0xfffffffd00e80947 */ /* 0x000fea000393ffff */
[----:B--23--:R-:W2:Y:S02]  /*18a60*/  LDL.LU R2, [R1+0x44] ;  /* 0x0000440001027983 */ /* 0x00cea40000300800 */
[----:B--2---:R-:W-:-:S05]  /*18a70*/  VIADD R2, R2, 0x1 ;  /* 0x0000000102027836 */ /* 0x004fca0000000000 */
[----:B------:R2:W-:Y:S01]  /*18a80*/  STL [R1+0x44], R2 ;  /* 0x0000440201007387 */ /* 0x0005e20000100800 */
[----:B------:R-:W-:-:S04]  /*18a90*/  LEA.HI R0, R2, R2, RZ, 0x1 ;  /* 0x0000000202007211 */ /* 0x000fc800078f08ff */
[----:B------:R-:W-:-:S05]  /*18aa0*/  LOP3.LUT R0, R0, 0xfffffffe, RZ, 0xc0, !PT ;  /* 0xfffffffe00007812 */ /* 0x000fca00078ec0ff */
[----:B------:R-:W-:-:S05]  /*18ab0*/  IMAD.IADD R0, R2, 0x1, -R0 ;  /* 0x0000000102007824 */ /* 0x000fca00078e0a00 */
[----:B------:R-:W-:Y:S01]  /*18ac0*/  SHF.L.U32 R0, R0, 0x1f, RZ ;  /* 0x0000001f00007819 */ /* 0x000fe200000006ff */
[----:B------:R-:W-:Y:S01]  /*18ad0*/  NOP ;  /* 0x0000000000007918 */ /* 0x000fe20000000000 */
[----:B------:R2:W-:Y:S01]  /*18ae0*/  SYNCS.ARRIVE.TRANS64.A1T0 RZ, [R18+URZ+0x19c00], RZ ;  /* 0x019c00ff12ff79a7 */ /* 0x0005e2000810003f */
[----:B------:R-:W-:Y:S01]  /*18af0*/  BSSY B0, `(.L_x_518) ;  /* 0x0000003000007945 */ /* 0x000fe20003800000 */
[----:B------:R-:W3:Y:S03]  /*18b00*/  SYNCS.PHASECHK.TRANS64.TRYWAIT P0, [R18+URZ+0x19c20], R0 ;  /* 0x019c2000120075a7 */ /* 0x000ee6000800017f */
[----:B--23--:R-:W-:Y:S05]  /*18b10*/  @!P0 BRA `(.L_x_519) ;  /* 0x0000003400908947 */ /* 0x00cfea0003800000 */
.L_x_622:
[----:B------:R-:W-:Y:S05]  /*18b20*/  BSYNC B0 ;  /* 0x0000000000007941 */ /* 0x000fea0003800000 */
.L_x_518:
[----:B------:R-:W3:Y:S02]  /*18b30*/  LDL.LU R2, [R1+0x24] ;  /* 0x0000240001027983 */ /* 0x000ee40000300800 */
[----:B---3--:R-:W-:-:S05]  /*18b40*/  VIADD R2, R2, 0xfffffffe ;  /* 0xfffffffe02027836 */ /* 0x008fca0000000000 */
[----:B------:R-:W-:-:S13]  /*18b50*/  ISETP.GE.AND P0, PT, R2, R29, PT ;  /* 0x0000001d0200720c */ /* 0x000fda0003f06270 */
[----:B------:R-:W-:Y:S05]  /*18b60*/  @!P0 BRA `(.L_x_520) ;  /* 0x0000001000088947 */ /* 0x000fea0003800000 */
[----:B--2---:R-:W-:Y:S02]  /*18b70*/  IMAD.MOV.U32 R0, RZ, RZ, R19 ;  /* 0x000000ffff007224 */ /* 0x004fe400078e0013 */
[----:B------:R-:W-:-:S07]  /*18b80*/  IMAD.MOV.U32 R8, RZ, RZ, R23 ;  /* 0x000000ffff087224 */ /* 0x000fce00078e0017 */
.L_x_544:
[----:B-1----:R-:W2:Y:S01]  /*18b90*/  LDL R3, [R1+0x14] ;  /* 0x0000140001037983 */ /* 0x002ea20000100800 */
[----:B------:R-:W-:Y:S01]  /*18ba0*/  VIADD R19, R0, 0x1 ;  /* 0x0000000100137836 */ /* 0x000fe20000000000 */
[----:B------:R-:W-:Y:S05]  /*18bb0*/  YIELD ;  /* 0x0000000000007946 */ /* 0x000fea0003800000 */
[----:B------:R-:W-:Y:S01]  /*18bc0*/  ISETP.NE.AND P0, PT, R19, 0x2, PT ;  /* 0x000000021300780c */ /* 0x000fe20003f05270 */
[----:B------:R-:W-:Y:S03]  /*18bd0*/  BSSY B0, `(.L_x_521) ;  /* 0x00000a6000007945 */ /* 0x000fe60003800000 */
[----:B------:R-:W-:-:S02]  /*18be0*/  SEL R23, RZ, 0x1, P0 ;  /* 0x00000001ff177807 */ /* 0x000fc40000000000 */
[----:B------:R-:W-:Y:S02]  /*18bf0*/  SEL R19, R19, RZ, P0 ;  /* 0x000000ff13137207 */ /* 0x000fe40000000000 */
[----:B------:R-:W-:Y:S02]  /*18c00*/  LOP3.LUT R23, R8, R23, RZ, 0x3c, !PT ;  /* 0x0000001708177212 */ /* 0x000fe400078e3cff */
[----:B--2---:R-:W-:-:S13]  /*18c10*/  LOP3.LUT P1, RZ, R3, 0x1, RZ, 0xc0, !PT ;  /* 0x0000000103ff7812 */ /* 0x004fda000782c0ff */
[----:B------:R-:W-:Y:S05]  /*18c20*/  @!P1 BRA `(.L_x_522) ;  /* 0x0000000800809947 */ /* 0x000fea0003800000 */
[----:B------:R-:W-:Y:S01]  /*18c30*/  ULDC.64 UR4, c[0x0][0x418] ;  /* 0x0001060000047ab9 */ /* 0x000fe20000000a00 */
[----:B------:R-:W-:Y:S02]  /*18c40*/  MOV R3, R2 ;  /* 0x0000000200037202 */ /* 0x000fe40000000f00 */
[----:B------:R-:W-:-:S04]  /*18c50*/  ISETP.NE.U32.AND P0, PT, RZ, UR4, PT ;  /* 0x00000004ff007c0c */ /* 0x000fc8000bf05070 */
[----:B------:R-:W-:-:S13]  /*18c60*/  ISETP.NE.AND.EX P0, PT, RZ, UR5, PT, P0 ;  /* 0x00000005ff007c0c */ /* 0x000fda000bf05300 */
[----:B------:R-:W-:Y:S05]  /*18c70*/  @!P0 BRA `(.L_x_523) ;  /* 0x0000000000488947 */ /* 0x000fea0003800000 */
[----:B0-----:R-:W2:Y:S01]  /*18c80*/  LDL R7, [R1] ;  /* 0x0000000001077983 */ /* 0x001ea20000100800 */
[----:B------:R-:W0:Y:S01]  /*18c90*/  LDC R3, c[0x0][0x43c] ;  /* 0x00010f00ff037b82 */ /* 0x000e220000000800 */
[----:B------:R-:W-:Y:S01]  /*18ca0*/  ULDC.64 UR6, c[0x0][0x428] ;  /* 0x00010a0000067ab9 */ /* 0x000fe20000000a00 */
[----:B0-----:R-:W-:-:S13]  /*18cb0*/  ISETP.NE.AND P0, PT, R3, 0x1, PT ;  /* 0x000000010300780c */ /* 0x001fda0003f05270 */
[----:B------:R-:W0:Y:S02]  /*18cc0*/  @P0 LDC.64 R4, c[0x0][0x440] ;  /* 0x00011000ff040b82 */ /* 0x000e240000000a00 */
[----:B0-----:R-:W-:-:S04]  /*18cd0*/  @P0 IMAD.HI.U32 R6, R2, R4, RZ ;  /* 0x0000000402060227 */ /* 0x001fc800078e00ff */
[----:B------:R-:W-:Y:S01]  /*18ce0*/  IMAD.MOV.U32 R4, RZ, RZ, R2 ;  /* 0x000000ffff047224 */ /* 0x000fe200078e0002 */
[----:B------:R-:W-:-:S05]  /*18cf0*/  @P0 SHF.R.U32.HI R4, RZ, R5, R6 ;  /* 0x00000005ff040219 */ /* 0x000fca0000011606 */
[----:B------:R-:W-:-:S04]  /*18d00*/  IMAD.MOV R5, RZ, RZ, -R4 ;  /* 0x000000ffff057224 */ /* 0x000fc800078e0a04 */
[----:B------:R-:W-:Y:S01]  /*18d10*/  IMAD R3, R3, R5, R2 ;  /* 0x0000000503037224 */ /* 0x000fe200078e0202 */
[----:B------:R-:W-:-:S03]  /*18d20*/  SHF.R.S32.HI R5, RZ, 0x1f, R4 ;  /* 0x0000001fff057819 */ /* 0x000fc60000011404 */
[----:B------:R-:W-:-:S04]  /*18d30*/  IMAD.WIDE.U32 R4, R26, UR6, R4 ;  /* 0x000000061a047c25 */ /* 0x000fc8000f8e0004 */
[----:B--2---:R-:W-:-:S04]  /*18d40*/  IMAD R6, R7, UR6, RZ ;  /* 0x0000000607067c24 */ /* 0x004fc8000f8e02ff */
[----:B------:R-:W-:-:S04]  /*18d50*/  IMAD R6, R26, UR7, R6 ;  /* 0x000000071a067c24 */ /* 0x000fc8000f8e0206 */
[----:B------:R-:W-:Y:S01]  /*18d60*/  IMAD.IADD R5, R6, 0x1, R5 ;  /* 0x0000000106057824 */ /* 0x000fe200078e0205 */
[----:B------:R-:W-:-:S04]  /*18d70*/  LEA R6, P0, R4, UR4, 0x2 ;  /* 0x0000000404067c11 */ /* 0x000fc8000f8010ff */
[----:B------:R-:W-:-:S05]  /*18d80*/  LEA.HI.X R7, R4, UR5, R5, 0x2, P0 ;  /* 0x0000000504077c11 */ /* 0x000fca00080f1405 */
[----:B------:R1:W5:Y:S04]  /*18d90*/  LDG.E R17, desc[UR40][R6.64] ;  /* 0x0000002806117981 */ /* 0x000368000c1e1900 */
.L_x_523:
[----:B-1----:R-:W-:Y:S01]  /*18da0*/  IMAD R6, R19, 0x8, R18 ;  /* 0x0000000813067824 */ /* 0x002fe200078e0212 */
[----:B0-----:R-:W-:Y:S01]  /*18db0*/  SHF.L.U32 R5, R23, 0x1f, RZ ;  /* 0x0000001f17057819 */ /* 0x001fe200000006ff */
[----:B------:R-:W0:Y:S01]  /*18dc0*/  S2R R4, SR_TID.X ;  /* 0x0000000000047919 */ /* 0x000e220000002100 */
[----:B------:R-:W-:Y:S02]  /*18dd0*/  BSSY B1, `(.L_x_524) ;  /* 0x0000005000017945 */ /* 0x000fe40003800000 */
[----:B------:R-:W1:Y:S01]  /*18de0*/  SYNCS.PHASECHK.TRANS64.TRYWAIT P0, [R6+URZ+0x19c80], R5 ;  /* 0x019c8005060075a7 */ /* 0x000e62000800017f */
[----:B0-----:R-:W-:-:S04]  /*18df0*/  LOP3.LUT R4, R4, 0x7f, RZ, 0xc0, !PT ;  /* 0x0000007f04047812 */ /* 0x001fc800078ec0ff */
[----:B------:R-:W-:Y:S01]  /*18e00*/  ISETP.NE.AND P1, PT, R4, RZ, PT ;  /* 0x000000ff0400720c */ /* 0x000fe20003f25270 */
[----:B-1----:R-:W-:-:S12]  /*18e10*/  @!P0 BRA `(.L_x_525) ;  /* 0x0000003000e48947 */ /* 0x002fd80003800000 */
.L_x_623:
[----:B------:R-:W-:Y:S05]  /*18e20*/  BSYNC B1 ;  /* 0x0000000000017941 */ /* 0x000fea0003800000 */
.L_x_524:
        /* <DEDUP_REMOVED lines=9> */
.L_x_527:
[----:B------:R-:W-:Y:S05]  /*18ec0*/  BSYNC B1 ;  /* 0x0000000000017941 */ /* 0x000fea0003800000 */
.L_x_526:
[----:B------:R-:W2:Y:S01]  /*18ed0*/  LDL R7, [R1+0x4] ;  /* 0x0000040001077983 */ /* 0x000ea20000100800 */
[----:B------:R-:W-:Y:S01]  /*18ee0*/  IMAD.MOV.U32 R14, RZ, RZ, RZ ;  /* 0x000000ffff0e7224 */ /* 0x000fe200078e00ff */
[----:B------:R-:W-:Y:S01]  /*18ef0*/  UIADD3 UR4, UP0, UR38, 0x470, URZ ;  /* 0x0000047026047890 */ /* 0x000fe2000ff1e03f */
[----:B------:R-:W-:Y:S01]  /*18f00*/  IMAD R4, R19, 0x3000, R18 ;  /* 0x0000300013047824 */ /* 0x000fe200078e0212 */
[----:B------:R-:W-:Y:S01]  /*18f10*/  PLOP3.LUT P0, PT, PT, PT, PT, 0x80, 0x0 ;  /* 0x000000000000781c */ /* 0x000fe20003f0f070 */
[----:B------:R-:W-:Y:S01]  /*18f20*/  UMOV UR6, 0x0 ;  /* 0x0000000000067882 */ /* 0x000fe20000000000 */
[----:B------:R-:W-:Y:S01]  /*18f30*/  R2UR UR10, R14 ;  /* 0x000000000e0a72ca */ /* 0x000fe200000e0000 */
[----:B------:R-:W-:Y:S01]  /*18f40*/  VIADD R9, R4, 0x9000 ;  /* 0x0000900004097836 */ /* 0x000fe20000000000 */
[----:B------:R-:W-:Y:S01]  /*18f50*/  UIADD3.X UR5, URZ, UR39, URZ, UP0, !UPT ;  /* 0x000000273f057290 */ /* 0x000fe200087fe43f */
[----:B------:R-:W-:Y:S01]  /*18f60*/  UMOV UR7, 0x14f00000 ;  /* 0x14f0000000077882 */ /* 0x000fe20000000000 */
[----:B--2---:R-:W-:-:S02]  /*18f70*/  IMAD R7, R3, 0x80, R7 ;  /* 0x0000008003077824 */ /* 0x004fc400078e0207 */
[----:B------:R-:W-:-:S09]  /*18f80*/  VIADD R3, R6, 0x19c70 ;  /* 0x00019c7006037836 */ /* 0x000fd20000000000 */
.L_x_528:
[----:B------:R-:W-:-:S13]  /*18f90*/  @P0 ELECT P2, URZ, PT ;  /* 0x00000000003f082f */ /* 0x000fda0003840000 */
[----:B-----5:R-:W-:Y:S02]  /*18fa0*/  @P2 R2UR UR13, R17 ;  /* 0x00000000110d22ca */ /* 0x020fe400000e0000 */
[----:B------:R-:W-:Y:S02]  /*18fb0*/  @P2 R2UR UR12, R16 ;  /* 0x00000000100c22ca */ /* 0x000fe400000e0000 */
[----:B------:R-:W-:Y:S02]  /*18fc0*/  @P2 R2UR UR11, R7 ;  /* 0x00000000070b22ca */ /* 0x000fe400000e0000 */
[----:B------:R-:W-:Y:S02]  /*18fd0*/  @P2 R2UR UR9, R3 ;  /* 0x00000000030922ca */ /* 0x000fe400000e0000 */
[----:B------:R-:W-:Y:S02]  /*18fe0*/  @P2 R2UR UR8, R9 ;  /* 0x00000000090822ca */ /* 0x000fe400000e0000 */
[----:B------:R-:W-:-:S02]  /*18ff0*/  @P2 PLOP3.LUT P0, PT, P2, PT, PT, 0x8, 0x0 ;  /* 0x000000000000281c */ /* 0x000fc4000170e170 */
        /* <DEDUP_REMOVED lines=9> */
.L_x_529:
        /* <DEDUP_REMOVED lines=16> */
.L_x_530:
        /* <DEDUP_REMOVED lines=10> */
[----:B------:R-:W1:Y:S01]  /*19230*/  SYNCS.PHASECHK.TRANS64.TRYWAIT P0, [R6+URZ+0x19c40], R5 ;  /* 0x019c4005060075a7 */ /* 0x000e62000800017f */
[----:B------:R-:W-:Y:S04]  /*19240*/  BSSY B1, `(.L_x_531) ;  /* 0x0000002000017945 */ /* 0x000fe80003800000 */
[----:B-1----:R-:W-:Y:S05]  /*19250*/  @!P0 BRA `(.L_x_532) ;  /* 0x0000002c00e88947 */ /* 0x002fea0003800000 */
.L_x_624:
[----:B------:R-:W-:Y:S05]  /*19260*/  BSYNC B1 ;  /* 0x0000000000017941 */ /* 0x000fea0003800000 */
.L_x_531:
[----:B------:R-:W-:Y:S01]  /*19270*/  BSSY B1, `(.L_x_533) ;  /* 0x000000b000017945 */ /* 0x000fe20003800000 */
[----:B------:R-:W-:Y:S02]  /*19280*/  IMAD.MOV.U32 R10, RZ, RZ, 0x0 ;  /* 0x00000000ff0a7424 */ /* 0x000fe400078e00ff */
[----:B------:R-:W-:Y:S01]  /*19290*/  IMAD.MOV.U32 R11, RZ, RZ, 0x14f00000 ;  /* 0x14f00000ff0b7424 */ /* 0x000fe200078e00ff */
[----:B------:R-:W-:Y:S06]  /*192a0*/  @P1 BRA `(.L_x_534) ;  /* 0x00000000001c1947 */ /* 0x000fec0003800000 */
[----:B------:R-:W2:Y:S02]  /*192b0*/  S2R R3, SR_TID.X ;  /* 0x0000000000037919 */ /* 0x000ea40000002100 */
[----:B--2---:R-:W-:Y:S01]  /*192c0*/  LOP3.LUT R9, R3, 0x1f, RZ, 0xc0, !PT ;  /* 0x0000001f03097812 */ /* 0x004fe200078ec0ff */
[----:B------:R-:W-:-:S03]  /*192d0*/  IMAD.MOV.U32 R3, RZ, RZ, 0x3000 ;  /* 0x00003000ff037424 */ /* 0x000fc600078e00ff */
[----:B------:R-:W-:Y:S01]  /*192e0*/  ISETP.NE.AND P0, PT, R9, RZ, PT ;  /* 0x000000ff0900720c */ /* 0x000fe20003f05270 */
[----:B------:R2:W-:-:S12]  /*192f0*/  SYNCS.ARRIVE.TRANS64 RZ, [R6+URZ+0x19c30], R3 ;  /* 0x019c300306ff79a7 */ /* 0x0005d8000800003f */
[----:B--2---:R-:W-:Y:S05]  /*19300*/  @!P0 BRA `(.L_x_534) ;  /* 0x0000000000048947 */ /* 0x004fea0003800000 */
[----:B------:R-:W-:Y:S01]  /*19310*/  BPT.TRAP 0x1 ;  /* 0x000000040000795c */ /* 0x000fe20000300000 */
.L_x_534:
[----:B------:R-:W-:Y:S05]  /*19320*/  BSYNC B1 ;  /* 0x0000000000017941 */ /* 0x000fea0003800000 */
.L_x_533:
[----:B------:R-:W-:Y:S01]  /*19330*/  R2UR UR10, R14 ;  /* 0x000000000e0a72ca */ /* 0x000fe200000e0000 */
[----:B------:R-:W-:Y:S01]  /*19340*/  UIADD3 UR4, UP0, UR38, 0x370, URZ ;  /* 0x0000037026047890 */ /* 0x000fe2000ff1e03f */
[----:B------:R-:W-:Y:S01]  /*19350*/  R2UR UR6, R10 ;  /* 0x000000000a0672ca */ /* 0x000fe200000e0000 */
[----:B01----:R-:W-:Y:S01]  /*19360*/  VIADD R6, R6, 0x19c30 ;  /* 0x00019c3006067836 */ /* 0x003fe20000000000 */
[----:B------:R-:W-:Y:S01]  /*19370*/  R2UR UR7, R11 ;  /* 0x000000000b0772ca */ /* 0x000fe200000e0000 */
[----:B------:R-:W-:Y:S01]  /*19380*/  VIADD R3, R4, 0x13800 ;  /* 0x0001380004037836 */ /* 0x000fe20000000000 */
[----:B------:R-:W-:Y:S01]  /*19390*/  PLOP3.LUT P0, PT, PT, PT, PT, 0x80, 0x0 ;  /* 0x000000000000781c */ /* 0x000fe20003f0f070 */
[----:B------:R-:W-:-:S12]  /*193a0*/  UIADD3.X UR5, URZ, UR39, URZ, UP0, !UPT ;  /* 0x000000273f057290 */ /* 0x000fd800087fe43f */
.L_x_535:
        /* <DEDUP_REMOVED lines=15> */
.L_x_536:
        /* <DEDUP_REMOVED lines=10> */
[----:B------:R-:W-:Y:S02]  /*19540*/  R2UR UR10, R12 ;  /* 0x000000000c0a72ca */ /* 0x000fe400000e0000 */
[----:B------:R-:W-:Y:S02]  /*19550*/  R2UR UR6, R10 ;  /* 0x000000000a0672ca */ /* 0x000fe400000e0000 */
[----:B------:R-:W-:Y:S02]  /*19560*/  R2UR UR7, R11 ;  /* 0x000000000b0772ca */ /* 0x000fe400000e0000 */
[----:B------:R-:W-:Y:S02]  /*19570*/  PLOP3.LUT P0, PT, PT, PT, PT, 0x80, 0x0 ;  /* 0x000000000000781c */ /* 0x000fe40003f0f070 */
[----:B------:R-:W-:-:S11]  /*19580*/  IADD3 R4, R4, 0x15800, RZ ;  /* 0x0001580004047810 */ /* 0x000fd60007ffe0ff */
.L_x_537:
        /* <DEDUP_REMOVED lines=10> */
.L_x_522:
[----:B------:R-:W-:Y:S05]  /*19630*/  BSYNC B0 ;  /* 0x0000000000007941 */ /* 0x000fea0003800000 */
.L_x_521:
[----:B------:R-:W2:Y:S02]  /*19640*/  LDL R3, [R1+0x48] ;  /* 0x0000480001037983 */ /* 0x000ea40000100800 */
[----:B--2---:R-:W-:-:S13]  /*19650*/  ISETP.NE.AND P0, PT, R3, 0x3, PT ;  /* 0x000000030300780c */ /* 0x004fda0003f05270 */
[----:B------:R-:W-:Y:S05]  /*19660*/  @!P0 BRA `(.L_x_538) ;  /* 0x0000000000048947 */ /* 0x000fea0003800000 */
[----:B------:R-:W-:Y:S01]  /*19670*/  BPT.TRAP 0x1 ;  /* 0x000000040000795c */ /* 0x000fe20000300000 */
.L_x_538:
[----:B0-----:R-:W2:Y:S01]  /*19680*/  LDL R5, [R1+0x30] ;  /* 0x0000300001057983 */ /* 0x001ea20000100800 */
[----:B------:R-:W-:Y:S01]  /*19690*/  LOP3.LUT R4, R8, 0x1, RZ, 0x3c, !PT ;  /* 0x0000000108047812 */ /* 0x000fe200078e3cff */
[----:B------:R-:W-:Y:S01]  /*196a0*/  IMAD R3, R0, 0x8, R18 ;  /* 0x0000000800037824 */ /* 0x000fe200078e0212 */
[----:B------:R-:W-:Y:S02]  /*196b0*/  BSSY B0, `(.L_x_539) ;  /* 0x0000005000007945 */ /* 0x000fe40003800000 */
[----:B------:R-:W-:-:S04]  /*196c0*/  SHF.L.U32 R4, R4, 0x1f, RZ ;  /* 0x0000001f04047819 */ /* 0x000fc800000006ff */
[----:B------:R-:W0:Y:S01]  /*196d0*/  SYNCS.PHASECHK.TRANS64.TRYWAIT P0, [R3+URZ+0x19c70], R4 ;  /* 0x019c7004030075a7 */ /* 0x000e22000800017f */
[----:B--2---:R-:W-:Y:S01]  /*196e0*/  ISETP.NE.AND P1, PT, R5, 0x3, PT ;  /* 0x000000030500780c */ /* 0x004fe20003f25270 */
[----:B0-----:R-:W-:-:S12]  /*196f0*/  @!P0 BRA `(.L_x_540) ;  /* 0x0000002800d48947 */ /* 0x001fd80003800000 */
.L_x_625:
[----:B------:R-:W-:Y:S05]  /*19700*/  BSYNC B0 ;  /* 0x0000000000007941 */ /* 0x000fea0003800000 */
.L_x_539:
[----:B------:R-:W-:Y:S05]  /*19710*/  @!P1 BRA `(.L_x_541) ;  /* 0x0000000000049947 */ /* 0x000fea0003800000 */
[----:B------:R-:W-:Y:S01]  /*19720*/  BPT.TRAP 0x1 ;  /* 0x000000040000795c */ /* 0x000fe20000300000 */
.L_x_541:
[----:B0-----:R-:W-:Y:S01]  /*19730*/  SHF.L.U32 R4, R8, 0x1f, RZ ;  /* 0x0000001f08047819 */ /* 0x001fe200000006ff */
[----:B------:R-:W-:-:S03]  /*19740*/  IMAD R10, R0, 0x3000, RZ ;  /* 0x00003000000a7824 */ /* 0x000fc600078e02ff */
[----:B------:R-:W0:Y:S02]  /*19750*/  SYNCS.PHASECHK.TRANS64.TRYWAIT P0, [R3+URZ+0x19c60], R4 ;  /* 0x019c6004030075a7 */ /* 0x000e24000800017f */
[----:B0-----:R-:W-:Y:S05]  /*19760*/  @!P0 BRA `(.L_x_542) ;  /* 0x0000002800cc8947 */ /* 0x001fea0003800000 */
.L_x_626:
[----:B------:R-:W2:Y:S04]  /*19770*/  LDL R0, [R1+0x10] ;  /* 0x0000100001007983 */ /* 0x000ea80000100800 */
[----:B------:R-:W3:Y:S04]  /*19780*/  LDL R11, [R1+0x8] ;  /* 0x00000800010b7983 */ /* 0x000ee80000100800 */
[----:B------:R-:W4:Y:S01]  /*19790*/  LDL R13, [R1+0xc] ;  /* 0x00000c00010d7983 */ /* 0x000f220000100800 */
[----:B------:R-:W-:Y:S05]  /*197a0*/  WARPSYNC.ALL ;  /* 0x0000000000007948 */ /* 0x000fea0003800000 */
[----:B--2---:R-:W-:-:S02]  /*197b0*/  LOP3.LUT R0, R10, R0, RZ, 0xfc, !PT ;  /* 0x000000000a007212 */ /* 0x004fc400078efcff */
[----:B---3--:R-:W-:-:S03]  /*197c0*/  LOP3.LUT R12, R10, R11, RZ, 0xfc, !PT ;  /* 0x0000000b0a0c7212 */ /* 0x008fc600078efcff */
[C---:B------:R-:W-:Y:S02]  /*197d0*/  IMAD.IADD R0, R18.reuse, 0x1, R0 ;  /* 0x0000000112007824 */ /* 0x040fe400078e0200 */
[----:B------:R-:W-:-:S03]  /*197e0*/  IMAD.IADD R12, R18, 0x1, R12 ;  /* 0x00000001120c7824 */ /* 0x000fc600078e020c */
[----:B0-----:R-:W0:Y:S02]  /*197f0*/  LDSM.16.MT88.4 R4, [R0+0x9000] ;  /* 0x009000000004783b */ /* 0x001e240000004200 */
        /* <DEDUP_REMOVED lines=17> */
[----:B------:R-:W0:Y:S01]  /*19910*/  LDSM.16.MT88.4 R4, [R0+0x9800] ;  /* 0x009800000004783b */ /* 0x000e220000004200 */
[----:B----4-:R-:W-:Y:S02]  /*19920*/  IADD3 R12, R13, 0x3000, R12 ;  /* 0x000030000d0c7810 */ /* 0x010fe40007ffe00c */
[C-C-:B0-----:R-:W-:Y:S02]  /*19930*/  PRMT R8, R4.reuse, 0x6420, R5.reuse ;  /* 0x0000642004087816 */ /* 0x141fe40000000005 */
        /* <DEDUP_REMOVED lines=24> */
.L_x_543:
[----:B------:R-:W2:Y:S01]  /*19ac0*/  S2R R0, SR_TID.X ;  /* 0x0000000000007919 */ /* 0x000ea20000002100 */
[----:B-1----:R1:W-:Y:S01]  /*19ad0*/  SYNCS.ARRIVE.TRANS64.A1T0 RZ, [R3+URZ+0x19c50], RZ ;  /* 0x019c50ff03ff79a7 */ /* 0x0023e2000810003f */
[----:B0-----:R-:W-:Y:S01]  /*19ae0*/  IMAD.MOV.U32 R8, RZ, RZ, R23 ;  /* 0x000000ffff087224 */ /* 0x001fe200078e0017 */
[----:B--2---:R-:W-:Y:S01]  /*19af0*/  LOP3.LUT R0, R0, 0x7f, RZ, 0xc0, !PT ;  /* 0x0000007f00007812 */ /* 0x004fe200078ec0ff */
[----:B------:R-:W-:Y:S03]  /*19b00*/  BAR.SYNC.DEFER_BLOCKING 0x2, 0x80 ;  /* 0x0082000000007b1d */ /* 0x000fe60000010000 */
[----:B------:R-:W-:Y:S01]  /*19b10*/  ISETP.NE.AND P0, PT, R0, RZ, PT ;  /* 0x000000ff0000720c */ /* 0x000fe20003f05270 */
[----:B------:R-:W-:-:S12]  /*19b20*/  IMAD.MOV.U32 R0, RZ, RZ, R19 ;  /* 0x000000ffff007224 */ /* 0x000fd800078e0013 */
[----:B-1----:R-:W-:-:S05]  /*19b30*/  @!P0 VIADD R3, R3, 0x19c80 ;  /* 0x00019c8003038836 */ /* 0x002fca0000000000 */
[----:B------:R-:W-:-:S04]  /*19b40*/  @!P0 PRMT R3, RZ, 0x654, R3 ;  /* 0x00000654ff038816 */ /* 0x000fc80000000003 */
[----:B------:R3:W-:Y:S01]  /*19b50*/  @!P0 SYNCS.ARRIVE.TRANS64.RED.A1T0 RZ, [R3+URZ], RZ ;  /* 0x000000ff03ff89a7 */ /* 0x0007e2000810043f */
[C---:B------:R-:W-:Y:S01]  /*19b60*/  ISETP.GT.AND P0, PT, R2.reuse, R29, PT ;  /* 0x0000001d0200720c */ /* 0x040fe20003f04270 */
[----:B------:R-:W-:-:S12]  /*19b70*/  VIADD R2, R2, 0xffffffff ;  /* 0xffffffff02027836 */ /* 0x000fd80000000000 */
[----:B---3--:R-:W-:Y:S05]  /*19b80*/  @P0 BRA `(.L_x_544) ;  /* 0xfffffff000000947 */ /* 0x008fea000383ffff */
.L_x_520:
[----:B-1----:R-:W1:Y:S02]  /*19b90*/  S2R R3, SR_TID.X ;  /* 0x0000000000037919 */ /* 0x002e640000002100 */
[----:B-1----:R-:W-:Y:S02]  /*19ba0*/  LOP3.LUT R4, R3, 0x7f, RZ, 0xc0, !PT ;  /* 0x0000007f03047812 */ /* 0x002fe400078ec0ff */
[----:B------:R-:W3:Y:S01]  /*19bb0*/  LDL R3, [R1+0x48] ;  /* 0x0000480001037983 */ /* 0x000ee20000100800 */
[----:B------:R-:W-:Y:S01]  /*19bc0*/  BSSY B0, `(.L_x_545) ;  /* 0x0000010000007945 */ /* 0x000fe20003800000 */
[----:B------:R-:W-:Y:S02]  /*19bd0*/  ISETP.NE.AND P0, PT, R4, RZ, PT ;  /* 0x000000ff0400720c */ /* 0x000fe40003f05270 */
[----:B---3--:R-:W-:-:S11]  /*19be0*/  ISETP.NE.AND P2, PT, R3, 0x3, PT ;  /* 0x000000030300780c */ /* 0x008fd60003f45270 */
[----:B------:R-:W-:Y:S05]  /*19bf0*/  @P0 BRA `(.L_x_546) ;  /* 0x0000000000300947 */ /* 0x000fea0003800000 */
[----:B0-----:R-:W0:Y:S01]  /*19c00*/  S2R R5, SR_LANEID ;  /* 0x0000000000057919 */ /* 0x001e220000000000 */
[----:B------:R-:W-:Y:S01]  /*19c10*/  VOTEU.ANY UR4, UPT, PT ;  /* 0x0000000000047886 */ /* 0x000fe200038e0100 */
[----:B------:R-:W1:Y:S01]  /*19c20*/  LDC.64 R2, c[0x0][0xc60] ;  /* 0x00031800ff027b82 */ /* 0x000e620000000a00 */
[----:B--2---:R-:W0:Y:S02]  /*19c30*/  FLO.U32 R0, UR4 ;  /* 0x0000000400007d00 */ /* 0x004e2400080e0000 */
        /* <DEDUP_REMOVED lines=8> */
.L_x_546:
[----:B------:R-:W-:Y:S05]  /*19cc0*/  BSYNC B0 ;  /* 0x0000000000007941 */ /* 0x000fea0003800000 */
.L_x_545:
[----:B------:R-:W-:Y:S05]  /*19cd0*/  @!P2 BRA `(.L_x_547) ;  /* 0x000000000004a947 */ /* 0x000fea0003800000 */
[----:B------:R-:W-:Y:S01]  /*19ce0*/  BPT.TRAP 0x1 ;  /* 0x000000040000795c */ /* 0x000fe20000300000 */
.L_x_547:
[----:B------:R-:W3:Y:S01]  /*19cf0*/  LDL R2, [R1+0x30] ;  /* 0x0000300001027983 */ /* 0x000ee20000100800 */
[----:B--2---:R-:W-:Y:S01]  /*19d00*/  LOP3.LUT R0, R23, 0x1, RZ, 0x3c, !PT ;  /* 0x0000000117007812 */ /* 0x004fe200078e3cff */
[----:B------:R-:W-:Y:S01]  /*19d10*/  IMAD R3, R19, 0x8, R18 ;  /* 0x0000000813037824 */ /* 0x000fe200078e0212 */
[----:B------:R-:W-:Y:S02]  /*19d20*/  BSSY B0, `(.L_x_548) ;  /* 0x0000005000007945 */ /* 0x000fe40003800000 */
[----:B------:R-:W-:-:S04]  /*19d30*/  SHF.L.U32 R0, R0, 0x1f, RZ ;  /* 0x0000001f00007819 */ /* 0x000fc800000006ff */
[----:B------:R-:W1:Y:S01]  /*19d40*/  SYNCS.PHASECHK.TRANS64.TRYWAIT P1, [R3+URZ+0x19c70], R0 ;  /* 0x019c7000030075a7 */ /* 0x000e62000802017f */
[----:B---3--:R-:W-:Y:S01]  /*19d50*/  ISETP.NE.AND P2, PT, R2, 0x3, PT ;  /* 0x000000030200780c */ /* 0x008fe20003f45270 */
[----:B-1----:R-:W-:-:S12]  /*19d60*/  @!P1 BRA `(.L_x_549) ;  /* 0x0000002400609947 */ /* 0x002fd80003800000 */
.L_x_627:
[----:B------:R-:W-:Y:S05]  /*19d70*/  BSYNC B0 ;  /* 0x0000000000007941 */ /* 0x000fea0003800000 */
.L_x_548:
[----:B------:R-:W-:Y:S05]  /*19d80*/  @!P2 BRA `(.L_x_550) ;  /* 0x000000000004a947 */ /* 0x000fea0003800000 */
[----:B------:R-:W-:Y:S01]  /*19d90*/  BPT.TRAP 0x1 ;  /* 0x000000040000795c */ /* 0x000fe20000300000 */
.L_x_550:
[----:B-1----:R-:W-:-:S04]  /*19da0*/  SHF.L.U32 R0, R23, 0x1f, RZ ;  /* 0x0000001f17007819 */ /* 0x002fc800000006ff */
[----:B------:R-:W1:Y:S02]  /*19db0*/  SYNCS.PHASECHK.TRANS64.TRYWAIT P1, [R3+URZ+0x19c60], R0 ;  /* 0x019c6000030075a7 */ /* 0x000e64000802017f */
[----:B-1----:R-:W-:Y:S05]  /*19dc0*/  @!P1 BRA `(.L_x_551) ;  /* 0x00000024005c9947 */ /* 0x002fea0003800000 */
.L_x_628:
[----:B------:R-:W0:Y:S04]  /*19dd0*/  LDL R4, [R1+0x10] ;  /* 0x0000100001047983 */ /* 0x000e280000100800 */
[----:B------:R-:W2:Y:S04]  /*19de0*/  LDL R10, [R1+0x8] ;  /* 0x00000800010a7983 */ /* 0x000ea80000100800 */
[----:B------:R-:W3:Y:S01]  /*19df0*/  LDL R12, [R1+0xc] ;  /* 0x00000c00010c7983 */ /* 0x000ee20000100800 */
[----:B------:R-:W-:Y:S01]  /*19e00*/  IMAD R2, R19, 0x3000, RZ ;  /* 0x0000300013027824 */ /* 0x000fe200078e02ff */
[----:B------:R-:W-:Y:S05]  /*19e10*/  WARPSYNC.ALL ;  /* 0x0000000000007948 */ /* 0x000fea0003800000 */
[----:B0-----:R-:W-:-:S02]  /*19e20*/  LOP3.LUT R5, R2, R4, RZ, 0xfc, !PT ;  /* 0x0000000402057212 */ /* 0x001fc400078efcff */
[----:B--2---:R-:W-:-:S03]  /*19e30*/  LOP3.LUT R2, R2, R10, RZ, 0xfc, !PT ;  /* 0x0000000a02027212 */ /* 0x004fc600078efcff */
[C---:B-1----:R-:W-:Y:S02]  /*19e40*/  IMAD.IADD R0, R18.reuse, 0x1, R5 ;  /* 0x0000000112007824 */ /* 0x042fe400078e0205 */
        /* <DEDUP_REMOVED lines=20> */
[----:B---3--:R-:W-:Y:S02]  /*19f90*/  IADD3 R2, R12, 0x3000, R2 ;  /* 0x000030000c027810 */ /* 0x008fe40007ffe002 */
        /* <DEDUP_REMOVED lines=25> */
.L_x_552:
        /* <DEDUP_REMOVED lines=10> */
.L_x_495:
[----:B------:R-:W2:Y:S02]  /*1a1d0*/  LDL R0, [R1+0x14] ;  /* 0x0000140001007983 */ /* 0x000ea40000100800 */
[----:B--2---:R-:W-:-:S13]  /*1a1e0*/  LOP3.LUT P0, RZ, R0, 0x2, RZ, 0xc0, !PT ;  /* 0x0000000200ff7812 */ /* 0x004fda000780c0ff */
[----:B------:R-:W-:Y:S05]  /*1a1f0*/  @!P0 BRA `(.L_x_553) ;  /* 0x0000000000248947 */ /* 0x000fea0003800000 */
[----:B------:R-:W-:Y:S05]  /*1a200*/  WARPSYNC.ALL ;  /* 0x0000000000007948 */ /* 0x000fea0003800000 */
[----:B------:R-:W2:Y:S08]  /*1a210*/  S2UR UR5, SR_CgaCtaId ;  /* 0x00000000000579c3 */ /* 0x000eb00000008800 */
[----:B------:R-:W-:Y:S06]  /*1a220*/  BAR.SYNC.DEFER_BLOCKING 0x5, 0x200 ;  /* 0x0148000000007b1d */ /* 0x000fec0000010000 */
[----:B------:R-:W-:-:S02]  /*1a230*/  UMOV UR4, 0x400 ;  /* 0x0000040000047882 */ /* 0x000fc40000000000 */
[----:B--2---:R-:W-:-:S06]  /*1a240*/  ULEA UR4, UR5, UR4, 0x18 ;  /* 0x0000000405047291 */ /* 0x004fcc000f8ec03f */
[----:B0-----:R-:W-:-:S05]  /*1a250*/  IMAD.U32 R18, RZ, RZ, UR4 ;  /* 0x00000004ff127e24 */ /* 0x001fca000f8e00ff */
[----:B------:R3:W4:Y:S01]  /*1a260*/  LDS.128 R24, [R18+0x19cd0] ;  /* 0x019cd00012187984 */ /* 0x0007220000000c00 */
[----:B------:R-:W-:Y:S06]  /*1a270*/  BAR.ARV 0x4, 0x200 ;  /* 0x0108000000007b1d */ /* 0x000fec0000002000 */
[----:B------:R-:W-:Y:S05]  /*1a280*/  BRA `(.L_x_554) ;  /* 0x0000000800d47947 */ /* 0x000fea0003800000 */
.L_x_553:
[----:B------:R-:W0:Y:S01]  /*1a290*/  S2R R0, SR_TID.X ;  /* 0x0000000000007919 */ /* 0x000e220000002100 */
[----:B------:R-:W-:Y:S01]  /*1a2a0*/  UMOV UR4, 0xffffffff ;  /* 0xffffffff00047882 */ /* 0x000fe20000000000 */
[----:B0-----:R-:W-:-:S04]  /*1a2b0*/  LOP3.LUT R9, R0, 0x1f, RZ, 0xc0, !PT ;  /* 0x0000001f00097812 */ /* 0x001fc800078ec0ff */
[----:B------:R-:W-:Y:S01]  /*1a2c0*/  ISETP.NE.AND P0, PT, R9, 0x1f, PT ;  /* 0x0000001f0900780c */ /* 0x000fe20003f05270 */
[----:B------:R-:W-:-:S12]  /*1a2d0*/  BRA.DIV UR4, `(.L_x_555) ;  /* 0x00000022042c7947 */ /* 0x000fd8000b800000 */
[----:B------:R-:W-:Y:S01]  /*1a2e0*/  IMAD.IADD R0, R27, 0x1, R9 ;  /* 0x000000011b007824 */ /* 0x000fe200078e0209 */
[----:B------:R-:W-:-:S04]  /*1a2f0*/  ULDC UR4, c[0x0][0xc3c] ;  /* 0x00030f0000047ab9 */ /* 0x000fc80000000800 */
[----:B------:R-:W-:-:S13]  /*1a300*/  ISETP.GE.OR P1, PT, R0, UR4, !P0 ;  /* 0x0000000400007c0c */ /* 0x000fda000c726670 */
[----:B------:R-:W0:Y:S08]  /*1a310*/  @!P1 LDC.64 R2, c[0x0][0xc80] ;  /* 0x00032000ff029b82 */ /* 0x000e300000000a00 */
[----:B------:R-:W2:Y:S01]  /*1a320*/  @!P1 LDC.64 R4, c[0x0][0xc78] ;  /* 0x00031e00ff049b82 */ /* 0x000ea20000000a00 */
[----:B0-----:R-:W-:-:S05]  /*1a330*/  @!P1 IMAD.WIDE R2, R0, 0x4, R2 ;  /* 0x0000000400029825 */ /* 0x001fca00078e0202 */
[----:B------:R2:W3:Y:S02]  /*1a340*/  @!P1 LDG.E R7, desc[UR40][R2.64] ;  /* 0x0000002802079981 */ /* 0x0004e4000c1e1900 */
[----:B--2---:R-:W-:-:S06]  /*1a350*/  @!P1 IMAD.WIDE R2, R0, 0x4, R4 ;  /* 0x0000000400029825 */ /* 0x004fcc00078e0204 */
[----:B------:R-:W2:Y:S01]  /*1a360*/  @!P1 LDG.E R2, desc[UR40][R2.64] ;  /* 0x0000002802029981 */ /* 0x000ea2000c1e1900 */
[----:B------:R-:W-:Y:S01]  /*1a370*/  IMAD.MOV.U32 R4, RZ, RZ, RZ ;  /* 0x000000ffff047224 */ /* 0x000fe200078e00ff */
[C---:B------:R-:W-:Y:S02]  /*1a380*/  ISETP.GE.U32.AND P2, PT, R9.reuse, 0x2, PT ;  /* 0x000000020900780c */ /* 0x040fe40003f46070 */
[C---:B------:R-:W-:Y:S01]  /*1a390*/  ISETP.GE.U32.AND P3, PT, R9.reuse, 0x4, PT ;  /* 0x000000040900780c */ /* 0x040fe20003f66070 */
[----:B------:R-:W-:Y:S01]  /*1a3a0*/  SHFL.IDX PT, R0, R24, RZ, 0x1f ;  /* 0x00001fff18007589 */ /* 0x000fe200000e0000 */
[C---:B------:R-:W-:Y:S02]  /*1a3b0*/  ISETP.GE.U32.AND P4, PT, R9.reuse, 0x8, PT ;  /* 0x000000080900780c */ /* 0x040fe40003f86070 */
[----:B------:R-:W-:Y:S01]  /*1a3c0*/  ISETP.GE.U32.AND P5, PT, R9, 0x10, PT ;  /* 0x000000100900780c */ /* 0x000fe20003fa6070 */
[----:B------:R0:W-:Y:S02]  /*1a3d0*/  SHFL.IDX PT, R6, R24, 0x1, 0x1f ;  /* 0x00201f0018067f89 */ /* 0x0001e400000e0000 */
[----:B0-----:R-:W-:-:S02]  /*1a3e0*/  IMAD.MOV.U32 R24, RZ, RZ, RZ ;  /* 0x000000ffff187224 */ /* 0x001fc400078e00ff */
[----:B---3--:R-:W-:Y:S02]  /*1a3f0*/  @!P1 IMAD.MOV.U32 R4, RZ, RZ, R7 ;  /* 0x000000ffff049224 */ /* 0x008fe400078e0007 */
[----:B------:R-:W-:Y:S02]  /*1a400*/  IMAD.MOV.U32 R7, RZ, RZ, RZ ;  /* 0x000000ffff077224 */ /* 0x000fe400078e00ff */
[----:B--2---:R-:W-:Y:S01]  /*1a410*/  @!P1 IMAD.MOV.U32 R7, RZ, RZ, R2 ;  /* 0x000000ffff079224 */ /* 0x004fe200078e0002 */
[----:B------:R-:W-:-:S03]  /*1a420*/  ISETP.NE.AND P1, PT, R9, RZ, PT ;  /* 0x000000ff0900720c */ /* 0x000fc60003f25270 */
[----:B------:R-:W-:-:S05]  /*1a430*/  IMAD R2, R7, R4, RZ ;  /* 0x0000000407027224 */ /* 0x000fca00078e02ff */
        /* <DEDUP_REMOVED lines=15> */
[----:B------:R0:W2:Y:S02]  /*1a530*/  SHFL.IDX PT, R8, R2, 0x1f, 0x1f ;  /* 0x03e01f0002087f89 */ /* 0x0000a400000e0000 */
.L_x_638:
[----:B------:R-:W-:Y:S02]  /*1a540*/  ULDC UR4, c[0x0][0xc38] ;  /* 0x00030e0000047ab9 */ /* 0x000fe40000000800 */
[----:B------:R-:W-:-:S04]  /*1a550*/  IMAD.U32 R3, RZ, RZ, UR4 ;  /* 0x00000004ff037e24 */ /* 0x000fc8000f8e00ff */
[----:B--2---:R-:W-:-:S04]  /*1a560*/  IMAD R8, R8, R3, RZ ;  /* 0x0000000308087224 */ /* 0x004fc800078e02ff */
[----:B------:R-:W-:-:S05]  /*1a570*/  IMAD.IADD R6, R6, 0x1, R8 ;  /* 0x0000000106067824 */ /* 0x000fca00078e0208 */
[----:B------:R-:W-:-:S13]  /*1a580*/  ISETP.GT.AND P6, PT, R6, R0, PT ;  /* 0x000000000600720c */ /* 0x000fda0003fc4270 */
[----:B------:R-:W-:Y:S05]  /*1a590*/  @P6 BRA `(.L_x_556) ;  /* 0x0000000000a46947 */ /* 0x000fea0003800000 */
.L_x_559:
[----:B0-----:R-:W0:Y:S01]  /*1a5a0*/  LDC R2, c[0x0][0xc3c] ;  /* 0x00030f00ff027b82 */ /* 0x001e220000000800 */
[----:B------:R-:W-:-:S05]  /*1a5b0*/  VIADD R27, R27, 0x1f ;  /* 0x0000001f1b1b7836 */ /* 0x000fca0000000000 */
[----:B0-----:R-:W-:-:S13]  /*1a5c0*/  ISETP.GE.AND P6, PT, R27, R2, PT ;  /* 0x000000021b00720c */ /* 0x001fda0003fc6270 */
[----:B------:R-:W-:Y:S05]  /*1a5d0*/  @P6 BRA `(.L_x_557) ;  /* 0x0000000400bc6947 */ /* 0x000fea0003800000 */
[----:B------:R-:W0:Y:S01]  /*1a5e0*/  S2R R3, SR_TID.X ;  /* 0x0000000000037919 */ /* 0x000e220000002100 */
[----:B------:R-:W-:Y:S01]  /*1a5f0*/  IMAD.MOV.U32 R4, RZ, RZ, RZ ;  /* 0x000000ffff047224 */ /* 0x000fe200078e00ff */
[----:B0-----:R-:W-:-:S05]  /*1a600*/  LOP3.LUT R3, R3, 0x1f, RZ, 0xc0, !PT ;  /* 0x0000001f03037812 */ /* 0x001fca00078ec0ff */
[----:B------:R-:W-:-:S05]  /*1a610*/  IMAD.IADD R5, R27, 0x1, R3 ;  /* 0x000000011b057824 */ /* 0x000fca00078e0203 */
[----:B------:R-:W-:-:S13]  /*1a620*/  ISETP.GE.OR P6, PT, R5, R2, !P0 ;  /* 0x000000020500720c */ /* 0x000fda00047c6670 */
[----:B------:R-:W0:Y:S02]  /*1a630*/  @!P6 LDC.64 R2, c[0x0][0xc80] ;  /* 0x00032000ff02eb82 */ /* 0x000e240000000a00 */
[----:B0-----:R-:W-:-:S05]  /*1a640*/  @!P6 IMAD.WIDE R2, R5, 0x4, R2 ;  /* 0x000000040502e825 */ /* 0x001fca00078e0202 */
[----:B------:R0:W2:Y:S01]  /*1a650*/  @!P6 LDG.E R4, desc[UR40][R2.64] ;  /* 0x000000280204e981 */ /* 0x0000a2000c1e1900 */
[----:B------:R-:W-:Y:S01]  /*1a660*/  IMAD.MOV.U32 R7, RZ, RZ, RZ ;  /* 0x000000ffff077224 */ /* 0x000fe200078e00ff */
[----:B0-----:R-:W0:Y:S02]  /*1a670*/  @!P6 LDC.64 R2, c[0x0][0xc78] ;  /* 0x00031e00ff02eb82 */ /* 0x001e240000000a00 */
[----:B0-----:R-:W-:-:S05]  /*1a680*/  @!P6 IMAD.WIDE R2, R5, 0x4, R2 ;  /* 0x000000040502e825 */ /* 0x001fca00078e0202 */
[----:B------:R-:W2:Y:S01]  /*1a690*/  @!P6 LDG.E R7, desc[UR40][R2.64] ;  /* 0x000000280207e981 */ /* 0x000ea2000c1e1900 */
[----:B------:R-:W-:Y:S01]  /*1a6a0*/  UMOV UR4, 0xffffffff ;  /* 0xffffffff00047882 */ /* 0x000fe20000000000 */
[----:B--2---:R-:W-:Y:S02]  /*1a6b0*/  IMAD R2, R7, R4, RZ ;  /* 0x0000000407027224 */ /* 0x004fe400078e02ff */
[----:B------:R-:W-:Y:S05]  /*1a6c0*/  BRA.DIV UR4, `(.L_x_558) ;  /* 0x0000002204887947 */ /* 0x000fea000b800000 */
        /* <DEDUP_REMOVED lines=16> */
.L_x_646:
[----:B------:R-:W-:Y:S02]  /*1a7d0*/  ULDC UR4, c[0x0][0xc38] ;  /* 0x00030e0000047ab9 */ /* 0x000fe40000000800 */
[----:B------:R-:W-:-:S04]  /*1a7e0*/  IMAD.U32 R3, RZ, RZ, UR4 ;  /* 0x00000004ff037e24 */ /* 0x000fc8000f8e00ff */
[----:B--2---:R-:W-:-:S04]  /*1a7f0*/  IMAD R8, R8, R3, RZ ;  /* 0x0000000308087224 */ /* 0x004fc800078e02ff */
[----:B------:R-:W-:-:S05]  /*1a800*/  IMAD.IADD R6, R8, 0x1, R6 ;  /* 0x0000000108067824 */ /* 0x000fca00078e0206 */
[----:B------:R-:W-:-:S13]  /*1a810*/  ISETP.GT.AND P6, PT, R6, R0, PT ;  /* 0x000000000600720c */ /* 0x000fda0003fc4270 */
[----:B------:R-:W-:Y:S05]  /*1a820*/  @!P6 BRA `(.L_x_559) ;  /* 0xfffffffc005ce947 */ /* 0x000fea000383ffff */
.L_x_556:
[----:B------:R-:W-:Y:S01]  /*1a830*/  IMAD.IADD R8, R6, 0x1, -R8 ;  /* 0x0000000106087824 */ /* 0x000fe200078e0a08 */
[----:B------:R-:W-:-:S03]  /*1a840*/  UMOV UR4, 0xffffffff ;  /* 0xffffffff00047882 */ /* 0x000fc60000000000 */
[----:B------:R-:W-:-:S05]  /*1a850*/  IMAD R5, R2, R3, R8 ;  /* 0x0000000302057224 */ /* 0x000fca00078e0208 */
[----:B------:R-:W-:Y:S01]  /*1a860*/  ISETP.GT.AND P6, PT, R5, R0, PT ;  /* 0x000000000500720c */ /* 0x000fe20003fc4270 */
[----:B------:R-:W-:-:S12]  /*1a870*/  BRA.DIV UR4, `(.L_x_560) ;  /* 0x0000002204f47947 */ /* 0x000fd8000b800000 */
[----:B------:R-:W-:-:S04]  /*1a880*/  VOTE.ANY R6, PT, !P6 ;  /* 0x0000000000067806 */ /* 0x000fc800070e0100 */
[----:B------:R-:W2:Y:S02]  /*1a890*/  POPC R5, R6 ;  /* 0x0000000600057309 */ /* 0x000ea40000000000 */
[----:B--2---:R2:W3:Y:S04]  /*1a8a0*/  SHFL.IDX PT, R4, R4, R5, 0x1f ;  /* 0x00001f0504047589 */ /* 0x0044e800000e0000 */
[----:B------:R2:W4:Y:S02]  /*1a8b0*/  SHFL.IDX PT, R7, R7, R5, 0x1f ;  /* 0x00001f0507077589 */ /* 0x00052400000e0000 */
.L_x_651:
[----:B------:R-:W-:-:S13]  /*1a8c0*/  ISETP.NE.AND P0, PT, R6, RZ, PT ;  /* 0x000000ff0600720c */ /* 0x000fda0003f05270 */
[----:B------:R-:W-:Y:S05]  /*1a8d0*/  @!P0 BRA `(.L_x_561) ;  /* 0x0000000000148947 */ /* 0x000fea0003800000 */
[----:B------:R-:W-:Y:S01]  /*1a8e0*/  UMOV UR4, 0xffffffff ;  /* 0xffffffff00047882 */ /* 0x000fe20000000000 */
[----:B------:R-:W-:Y:S02]  /*1a8f0*/  VIADD R12, R5, 0xffffffff ;  /* 0xffffffff050c7836 */ /* 0x000fe40000000000 */
[----:B------:R-:W-:Y:S05]  /*1a900*/  BRA.DIV UR4, `(.L_x_562) ;  /* 0x00000026042c7947 */ /* 0x000fea000b800000 */
[----:B0-----:R0:W0:Y:S02]  /*1a910*/  SHFL.IDX PT, R2, R2, R12, 0x1f ;  /* 0x00001f0c02027589 */ /* 0x00102400000e0000 */
.L_x_654:
[----:B0-----:R-:W-:-:S07]  /*1a920*/  MOV R24, R2 ;  /* 0x0000000200187202 */ /* 0x001fce0000000f00 */
.L_x_561:
[----:B------:R-:W-:Y:S01]  /*1a930*/  IMAD R24, R24, R3, R8 ;  /* 0x0000000318187224 */ /* 0x000fe200078e0208 */
[----:B---3--:R-:W-:Y:S02]  /*1a940*/  IABS R8, R4 ;  /* 0x0000000400087213 */ /* 0x008fe40000000000 */
[----:B------:R-:W-:Y:S01]  /*1a950*/  IADD3 R27, R5, R27, RZ ;  /* 0x0000001b051b7210 */ /* 0x000fe20007ffe0ff */
[----:B------:R-:W-:Y:S01]  /*1a960*/  IMAD.IADD R25, R0, 0x1, -R24 ;  /* 0x0000000100197824 */ /* 0x000fe200078e0a18 */
[----:B0-----:R-:W0:Y:S04]  /*1a970*/  I2F.RP R2, R8 ;  /* 0x0000000800027306 */ /* 0x001e280000209400 */
[----:B------:R-:W-:-:S04]  /*1a980*/  IABS R0, R25 ;  /* 0x0000001900007213 */ /* 0x000fc80000000000 */
[----:B0-----:R-:W0:Y:S02]  /*1a990*/  MUFU.RCP R2, R2 ;  /* 0x0000000200027308 */ /* 0x001e240000001000 */
[----:B0-----:R-:W-:-:S06]  /*1a9a0*/  VIADD R2, R2, 0xffffffe ;  /* 0x0ffffffe02027836 */ /* 0x001fcc0000000000 */
[----:B------:R-:W0:Y:S02]  /*1a9b0*/  F2I.FTZ.U32.TRUNC.NTZ R3, R2 ;  /* 0x0000000200037305 */ /* 0x000e24000021f000 */
[----:B0-----:R-:W-:-:S04]  /*1a9c0*/  IMAD.MOV R2, RZ, RZ, -R3 ;  /* 0x000000ffff027224 */ /* 0x001fc800078e0a03 */
[----:B------:R-:W-:Y:S02]  /*1a9d0*/  IMAD R6, R2, R8, RZ ;  /* 0x0000000802067224 */ /* 0x000fe400078e02ff */
[----:B------:R-:W-:-:S04]  /*1a9e0*/  IMAD.MOV.U32 R2, RZ, RZ, RZ ;  /* 0x000000ffff027224 */ /* 0x000fc800078e00ff */
[----:B------:R-:W-:Y:S01]  /*1a9f0*/  IMAD.HI.U32 R2, R3, R6, R2 ;  /* 0x0000000603027227 */ /* 0x000fe200078e0002 */
[----:B------:R-:W-:-:S05]  /*1aa00*/  IABS R3, R4 ;  /* 0x0000000400037213 */ /* 0x000fca0000000000 */
[----:B------:R-:W-:Y:S02]  /*1aa10*/  IMAD.MOV R3, RZ, RZ, -R3 ;  /* 0x000000ffff037224 */ /* 0x000fe400078e0a03 */
[----:B------:R-:W-:-:S04]  /*1aa20*/  IMAD.HI.U32 R6, R2, R0, RZ ;  /* 0x0000000002067227 */ /* 0x000fc800078e00ff */
[----:B------:R-:W-:-:S05]  /*1aa30*/  IMAD R0, R6, R3, R0 ;  /* 0x0000000306007224 */ /* 0x000fca00078e0200 */
[----:B------:R-:W-:-:S13]  /*1aa40*/  ISETP.GT.U32.AND P1, PT, R8, R0, PT ;  /* 0x000000000800720c */ /* 0x000fda0003f24070 */
[----:B------:R-:W-:Y:S02]  /*1aa50*/  @!P1 IMAD.IADD R0, R0, 0x1, -R8 ;  /* 0x0000000100009824 */ /* 0x000fe400078e0a08 */
[----:B------:R-:W-:Y:S01]  /*1aa60*/  @!P1 VIADD R6, R6, 0x1 ;  /* 0x0000000106069836 */ /* 0x000fe20000000000 */
[----:B------:R-:W-:Y:S02]  /*1aa70*/  ISETP.NE.AND P1, PT, R4, RZ, PT ;  /* 0x000000ff0400720c */ /* 0x000fe40003f25270 */
[----:B------:R-:W-:Y:S02]  /*1aa80*/  ISETP.GE.U32.AND P0, PT, R0, R8, PT ;  /* 0x000000080000720c */ /* 0x000fe40003f06070 */
[----:B----4-:R-:W-:-:S04]  /*1aa90*/  IABS R0, R7 ;  /* 0x0000000700007213 */ /* 0x010fc80000000000 */
[----:B------:R-:W0:Y:S07]  /*1aaa0*/  I2F.RP R2, R0 ;  /* 0x0000000000027306 */ /* 0x000e2e0000209400 */
[----:B------:R-:W-:Y:S01]  /*1aab0*/  @P0 VIADD R6, R6, 0x1 ;  /* 0x0000000106060836 */ /* 0x000fe20000000000 */
[----:B0-----:R-:W0:Y:S02]  /*1aac0*/  MUFU.RCP R2, R2 ;  /* 0x0000000200027308 */ /* 0x001e240000001000 */
[----:B0-----:R-:W-:-:S06]  /*1aad0*/  VIADD R2, R2, 0xffffffe ;  /* 0x0ffffffe02027836 */ /* 0x001fcc0000000000 */
[----:B------:R-:W0:Y:S02]  /*1aae0*/  F2I.FTZ.U32.TRUNC.NTZ R3, R2 ;  /* 0x0000000200037305 */ /* 0x000e24000021f000 */
[----:B0-----:R-:W-:-:S04]  /*1aaf0*/  IMAD.MOV R2, RZ, RZ, -R3 ;  /* 0x000000ffff027224 */ /* 0x001fc800078e0a03 */
[----:B------:R-:W-:Y:S02]  /*1ab00*/  IMAD R8, R2, R0, RZ ;  /* 0x0000000002087224 */ /* 0x000fe400078e02ff */
[----:B------:R-:W-:-:S04]  /*1ab10*/  IMAD.MOV.U32 R2, RZ, RZ, RZ ;  /* 0x000000ffff027224 */ /* 0x000fc800078e00ff */
[----:B------:R-:W-:Y:S01]  /*1ab20*/  IMAD.HI.U32 R2, R3, R8, R2 ;  /* 0x0000000803027227 */ /* 0x000fe200078e0002 */
[----:B------:R-:W-:Y:S02]  /*1ab30*/  LOP3.LUT R3, R25, R4, RZ, 0x3c, !PT ;  /* 0x0000000419037212 */ /* 0x000fe400078e3cff */
[----:B------:R-:W-:Y:S02]  /*1ab40*/  IABS R8, R7 ;  /* 0x0000000700087213 */ /* 0x000fe40000000000 */
[----:B------:R-:W-:-:S03]  /*1ab50*/  ISETP.GE.AND P2, PT, R3, RZ, PT ;  /* 0x000000ff0300720c */ /* 0x000fc60003f46270 */
[----:B------:R-:W-:-:S10]  /*1ab60*/  IMAD.MOV R8, RZ, RZ, -R8 ;  /* 0x000000ffff087224 */ /* 0x000fd400078e0a08 */
[----:B------:R-:W-:Y:S01]  /*1ab70*/  @!P2 IMAD.MOV R6, RZ, RZ, -R6 ;  /* 0x000000ffff06a224 */ /* 0x000fe200078e0a06 */
[----:B------:R-:W-:-:S04]  /*1ab80*/  @!P1 LOP3.LUT R6, RZ, R4, RZ, 0x33, !PT ;  /* 0x00000004ff069212 */ /* 0x000fc800078e33ff */
[-C--:B------:R-:W-:Y:S01]  /*1ab90*/  IABS R3, R6.reuse ;  /* 0x0000000600037213 */ /* 0x080fe20000000000 */
[----:B------:R-:W-:-:S04]  /*1aba0*/  IMAD R4, R4, R6, RZ ;  /* 0x0000000604047224 */ /* 0x000fc800078e02ff */
[----:B------:R-:W-:-:S04]  /*1abb0*/  IMAD.HI.U32 R2, R2, R3, RZ ;  /* 0x0000000302027227 */ /* 0x000fc800078e00ff */
[----:B------:R-:W-:Y:S02]  /*1abc0*/  IMAD R3, R2, R8, R3 ;  /* 0x0000000802037224 */ /* 0x000fe400078e0203 */
[----:B------:R-:W-:-:S03]  /*1abd0*/  IMAD.IADD R25, R25, 0x1, -R4 ;  /* 0x0000000119197824 */ /* 0x000fc600078e0a04 */
[----:B------:R-:W-:-:S13]  /*1abe0*/  ISETP.GT.U32.AND P1, PT, R0, R3, PT ;  /* 0x000000030000720c */ /* 0x000fda0003f24070 */
[----:B------:R-:W-:Y:S02]  /*1abf0*/  @!P1 IMAD.IADD R3, R3, 0x1, -R0 ;  /* 0x0000000103039824 */ /* 0x000fe400078e0a00 */
[----:B------:R-:W-:Y:S01]  /*1ac00*/  @!P1 VIADD R2, R2, 0x1 ;  /* 0x0000000102029836 */ /* 0x000fe20000000000 */
[----:B------:R-:W-:Y:S02]  /*1ac10*/  ISETP.NE.AND P1, PT, R7, RZ, PT ;  /* 0x000000ff0700720c */ /* 0x000fe40003f25270 */
[----:B------:R-:W-:Y:S02]  /*1ac20*/  ISETP.GE.U32.AND P0, PT, R3, R0, PT ;  /* 0x000000000300720c */ /* 0x000fe40003f06070 */
[----:B------:R-:W-:-:S04]  /*1ac30*/  LOP3.LUT R0, R6, R7, RZ, 0x3c, !PT ;  /* 0x0000000706007212 */ /* 0x000fc800078e3cff */
[----:B------:R-:W-:-:S07]  /*1ac40*/  ISETP.GE.AND P2, PT, R0, RZ, PT ;  /* 0x000000ff0000720c */ /* 0x000fce0003f46270 */
[----:B------:R-:W-:-:S06]  /*1ac50*/  @P0 VIADD R2, R2, 0x1 ;  /* 0x0000000102020836 */ /* 0x000fcc0000000000 */
[----:B------:R-:W-:Y:S01]  /*1ac60*/  @!P2 IMAD.MOV R2, RZ, RZ, -R2 ;  /* 0x000000ffff02a224 */ /* 0x000fe200078e0a02 */
[----:B------:R-:W-:-:S05]  /*1ac70*/  @!P1 LOP3.LUT R2, RZ, R7, RZ, 0x33, !PT ;  /* 0x00000007ff029212 */ /* 0x000fca00078e33ff */
[--C-:B------:R-:W-:Y:S02]  /*1ac80*/  IMAD.MOV R0, RZ, RZ, -R2.reuse ;  /* 0x000000ffff007224 */ /* 0x100fe400078e0a02 */
[C---:B------:R-:W-:Y:S02]  /*1ac90*/  IMAD R2, R7.reuse, 0x1000000, R2 ;  /* 0x0100000007027824 */ /* 0x040fe400078e0202 */
[----:B------:R-:W-:-:S04]  /*1aca0*/  IMAD R0, R7, R0, R6 ;  /* 0x0000000007007224 */ /* 0x000fc800078e0206 */
[----:B------:R-:W-:Y:S01]  /*1acb0*/  IMAD R26, R0, 0x10000, R2 ;  /* 0x00010000001a7824 */ /* 0x000fe200078e0202 */
[----:B------:R-:W-:Y:S06]  /*1acc0*/  BRA `(.L_x_563) ;  /* 0x00000000001c7947 */ /* 0x000fec0003800000 */
.L_x_557:
[----:B------:R-:W-:Y:S01]  /*1acd0*/  UMOV UR4, URZ ;  /* 0x0000003f00047c82 */ /* 0x000fe20008000000 */
[----:B------:R-:W-:Y:S01]  /*1ace0*/  UMOV UR5, URZ ;  /* 0x0000003f00057c82 */ /* 0x000fe20008000000 */
[----:B------:R-:W-:Y:S01]  /*1acf0*/  ULDC UR6, c[0x0][0xc3c] ;  /* 0x00030f0000067ab9 */ /* 0x000fe20000000800 */
[----:B------:R-:W-:Y:S02]  /*1ad00*/  IMAD.MOV.U32 R24, RZ, RZ, R0 ;  /* 0x000000ffff187224 */ /* 0x000fe400078e0000 */
[----:B------:R-:W-:Y:S02]  /*1ad10*/  IMAD.U32 R25, RZ, RZ, UR4 ;  /* 0x00000004ff197e24 */ /* 0x000fe4000f8e00ff */
[----:B------:R-:W-:Y:S02]  /*1ad20*/  IMAD.U32 R26, RZ, RZ, UR5 ;  /* 0x00000005ff1a7e24 */ /* 0x000fe4000f8e00ff */
[----:B------:R-:W-:-:S07]  /*1ad30*/  IMAD.U32 R27, RZ, RZ, UR6 ;  /* 0x00000006ff1b7e24 */ /* 0x000fce000f8e00ff */
.L_x_563:
[----:B------:R-:W0:Y:S01]  /*1ad40*/  S2R R0, SR_TID.X ;  /* 0x0000000000007919 */ /* 0x000e220000002100 */
[----:B------:R-:W-:Y:S05]  /*1ad50*/  WARPSYNC.ALL ;  /* 0x0000000000007948 */ /* 0x000fea0003800000 */
        /* <DEDUP_REMOVED lines=8> */
.L_x_554:
[----:B------:R-:W-:Y:S02]  /*1ade0*/  ULDC UR4, c[0x0][0xc3c] ;  /* 0x00030f0000047ab9 */ /* 0x000fe40000000800 */
[----:B----4-:R-:W-:-:S13]  /*1adf0*/  ISETP.GE.AND P0, PT, R27, UR4, PT ;  /* 0x000000041b007c0c */ /* 0x010fda000bf06270 */
[----:B------:R-:W-:Y:S05]  /*1ae00*/  @!P0 BRA `(.L_x_564) ;  /* 0xffffffa000e48947 */ /* 0x000fea000383ffff */
[----:B------:R-:W-:Y:S05]  /*1ae10*/  BSYNC B7 ;  /* 0x0000000000077941 */ /* 0x000fea0003800000 */
.L_x_446:
[----:B--2---:R-:W2:Y:S01]  /*1ae20*/  LDL.LU R0, [R1+0x44] ;  /* 0x0000440001007983 */ /* 0x004ea20000300800 */
[----:B------:R-:W-:Y:S01]  /*1ae30*/  BSSY B0, `(.L_x_565) ;  /* 0x000000b000007945 */ /* 0x000fe20003800000 */
[----:B------:R-:W4:Y:S01]  /*1ae40*/  S2R R5, SR_CgaCtaId ;  /* 0x0000000000057919 */ /* 0x000f220000008800 */
[----:B--2---:R-:W-:-:S05]  /*1ae50*/  VIADD R0, R0, 0x1 ;  /* 0x0000000100007836 */ /* 0x004fca0000000000 */
[----:B0-----:R-:W-:-:S04]  /*1ae60*/  LEA.HI R2, R0, R0, RZ, 0x1 ;  /* 0x0000000000027211 */ /* 0x001fc800078f08ff */
[----:B------:R-:W-:Y:S02]  /*1ae70*/  LOP3.LUT R3, R2, 0xfffffffe, RZ, 0xc0, !PT ;  /* 0xfffffffe02037812 */ /* 0x000fe400078ec0ff */
[----:B------:R-:W-:-:S03]  /*1ae80*/  MOV R2, 0x400 ;  /* 0x0000040000027802 */ /* 0x000fc60000000f00 */
[----:B------:R-:W-:Y:S01]  /*1ae90*/  IMAD.IADD R0, R0, 0x1, -R3 ;  /* 0x0000000100007824 */ /* 0x000fe200078e0a03 */
[----:B----4-:R-:W-:-:S04]  /*1aea0*/  LEA R8, R5, R2, 0x18 ;  /* 0x0000000205087211 */ /* 0x010fc800078ec0ff */
[----:B------:R-:W-:-:S04]  /*1aeb0*/  SHF.L.U32 R0, R0, 0x1f, RZ ;  /* 0x0000001f00007819 */ /* 0x000fc800000006ff */
[----:B------:R-:W0:Y:S02]  /*1aec0*/  SYNCS.PHASECHK.TRANS64.TRYWAIT P0, [R8+URZ+0x19c20], R0 ;  /* 0x019c2000080075a7 */ /* 0x000e24000800017f */
[----:B0-----:R-:W-:Y:S05]  /*1aed0*/  @!P0 BRA `(.L_x_566) ;  /* 0x0000001c00e08947 */ /* 0x001fea0003800000 */
.L_x_655:
[----:B------:R-:W-:Y:S05]  /*1aee0*/  BSYNC B0 ;  /* 0x0000000000007941 */ /* 0x000fea0003800000 */
.L_x_565:
[----:B------:R-:W-:-:S03]  /*1aef0*/  UMOV UR4, 0xffffffff ;  /* 0xffffffff00047882 */ /* 0x000fc60000000000 */
[----:B------:R-:W-:Y:S05]  /*1af00*/  BRA.DIV UR4, `(.L_x_567) ;  /* 0x0000001e04e87947 */ /* 0x000fea000b800000 */
[----:B0-----:R-:W0:Y:S02]  /*1af10*/  S2R R0, SR_TID.X ;  /* 0x0000000000007919 */ /* 0x001e240000002100 */
[----:B0-----:R-:W-:-:S04]  /*1af20*/  SHF.R.U32.HI R0, RZ, 0x5, R0 ;  /* 0x00000005ff007819 */ /* 0x001fc80000011600 */
[----:B------:R-:W-:-:S05]  /*1af30*/  LOP3.LUT R0, R0, 0x3, RZ, 0xc0, !PT ;  /* 0x0000000300007812 */ /* 0x000fca00078ec0ff */
[----:B------:R0:W2:Y:S02]  /*1af40*/  SHFL.IDX PT, R14, R0, RZ, 0x1f ;  /* 0x00001fff000e7589 */ /* 0x0000a400000e0000 */
.L_x_658:
[----:B--2---:R-:W-:-:S13]  /*1af50*/  ISETP.NE.AND P0, PT, R14, RZ, PT ;  /* 0x000000ff0e00720c */ /* 0x004fda0003f05270 */
[----:B------:R-:W-:Y:S05]  /*1af60*/  @P0 BRA `(.L_x_316) ;  /* 0x0000000000a40947 */ /* 0x000fea0003800000 */
[----:B------:R-:W-:-:S03]  /*1af70*/  UMOV UR4, 0xffffffff ;  /* 0xffffffff00047882 */ /* 0x000fc60000000000 */
[----:B------:R-:W-:Y:S05]  /*1af80*/  BRA.DIV UR4, `(.L_x_568) ;  /* 0x0000001e04fc7947 */ /* 0x000fea000b800000 */
[----:B------:R-:W-:-:S13]  /*1af90*/  ELECT P6, URZ, PT ;  /* 0x00000000003f782f */ /* 0x000fda00038c0000 */
.L_x_661:
[----:B------:R-:W-:Y:S05]  /*1afa0*/  @!P6 BRA `(.L_x_316) ;  /* 0x000000000094e947 */ /* 0x000fea0003800000 */
[----:B0-----:R-:W2:Y:S02]  /*1afb0*/  LDL.LU R0, [R1+0x40] ;  /* 0x0000400001007983 */ /* 0x001ea40000300800 */
[----:B--2---:R-:W-:-:S04]  /*1afc0*/  LOP3.LUT R0, R0, 0x2, RZ, 0xfc, !PT ;  /* 0x0000000200007812 */ /* 0x004fc800078efcff */
[----:B------:R-:W-:-:S13]  /*1afd0*/  ISETP.NE.AND P0, PT, R0, 0x3, PT ;  /* 0x000000030000780c */ /* 0x000fda0003f05270 */
[----:B------:R-:W-:Y:S05]  /*1afe0*/  @!P0 BRA `(.L_x_569) ;  /* 0x0000000000048947 */ /* 0x000fea0003800000 */
[----:B------:R-:W-:Y:S01]  /*1aff0*/  BPT.TRAP 0x1 ;  /* 0x000000040000795c */ /* 0x000fe20000300000 */
.L_x_569:
        /* <DEDUP_REMOVED lines=12> */
.L_x_662:
[----:B------:R-:W2:Y:S02]  /*1b0c0*/  SYNCS.PHASECHK.TRANS64.TRYWAIT P1, [R7+URZ], R0 ;  /* 0x00000000070075a7 */ /* 0x000ea4000802017f */
[----:B--2---:R-:W-:Y:S05]  /*1b0d0*/  @!P1 BRA `(.L_x_571) ;  /* 0x0000001c00dc9947 */ /* 0x004fea0003800000 */
.L_x_663:
[----:B------:R-:W-:Y:S05]  /*1b0e0*/  @!P0 BRA `(.L_x_572) ;  /* 0x0000000000048947 */ /* 0x000fea0003800000 */
[----:B------:R-:W-:Y:S01]  /*1b0f0*/  BPT.TRAP 0x1 ;  /* 0x000000040000795c */ /* 0x000fe20000300000 */
.L_x_572:
[----:B------:R-:W-:-:S04]  /*1b100*/  IMAD R2, R19, 0x8, R8 ;  /* 0x0000000813027824 */ /* 0x000fc800078e0208 */
[----:B------:R-:W4:Y:S02]  /*1b110*/  SYNCS.PHASECHK.TRANS64.TRYWAIT P1, [R2+URZ+0x19c60], R3 ;  /* 0x019c6003020075a7 */ /* 0x000f24000802017f */
[----:B----4-:R-:W-:Y:S05]  /*1b120*/  @!P1 BRA `(.L_x_573) ;  /* 0x0000001c00dc9947 */ /* 0x010fea0003800000 */
.L_x_664:
[----:B------:R-:W-:Y:S05]  /*1b130*/  @!P0 BRA `(.L_x_574) ;  /* 0x0000000000048947 */ /* 0x000fea0003800000 */
[----:B------:R-:W-:Y:S01]  /*1b140*/  BPT.TRAP 0x1 ;  /* 0x000000040000795c */ /* 0x000fe20000300000 */
.L_x_574:
[----:B------:R-:W-:-:S04]  /*1b150*/  IMAD R5, R5, 0x8, R8 ;  /* 0x0000000805057824 */ /* 0x000fc800078e0208 */
[----:B------:R-:W5:Y:S02]  /*1b160*/  SYNCS.PHASECHK.TRANS64.TRYWAIT P1, [R5+URZ+0x19c60], R0 ;  /* 0x019c6000050075a7 */ /* 0x000f64000802017f */
[----:B-----5:R-:W-:Y:S05]  /*1b170*/  @!P1 BRA `(.L_x_575) ;  /* 0x0000001c00dc9947 */ /* 0x020fea0003800000 */
.L_x_665:
[----:B------:R-:W-:Y:S05]  /*1b180*/  @!P0 BRA `(.L_x_576) ;  /* 0x0000000000048947 */ /* 0x000fea0003800000 */
[----:B------:R-:W-:Y:S01]  /*1b190*/  BPT.TRAP 0x1 ;  /* 0x000000040000795c */ /* 0x000fe20000300000 */
.L_x_576:
[----:B------:R-:W5:Y:S02]  /*1b1a0*/  SYNCS.PHASECHK.TRANS64.TRYWAIT P0, [R2+URZ+0x19c80], R3 ;  /* 0x019c8003020075a7 */ /* 0x000f64000800017f */
[----:B-----5:R-:W-:Y:S05]  /*1b1b0*/  @!P0 BRA `(.L_x_577) ;  /* 0x0000001c00e08947 */ /* 0x020fea0003800000 */
.L_x_578:
[----:B------:R0:W0:Y:S02]  /*1b1c0*/  SYNCS.PHASECHK.TRANS64.TRYWAIT P0, [R5+URZ+0x19c80], R0 ;  /* 0x019c8000050075a7 */ /* 0x000024000800017f */
[----:B0-----:R-:W-:Y:S05]  /*1b1d0*/  @!P0 NANOSLEEP.SYNCS 0x989680 ;  /* 0x009896800000895d */ /* 0x001fea0003900000 */
[----:B------:R-:W0:Y:S02]  /*1b1e0*/  @!P0 SYNCS.PHASECHK.TRANS64 P0, [R5+URZ+0x19c80], R0 ;  /* 0x019c8000050085a7 */ /* 0x000e24000800007f */
[----:B0-----:R-:W-:Y:S05]  /*1b1f0*/  @!P0 BRA `(.L_x_578) ;  /* 0xfffffffc00f08947 */ /* 0x001fea000383ffff */
.L_x_316:
[----:B------:R-:W-:Y:S05]  /*1b200*/  BSYNC B8 ;  /* 0x0000000000087941 */ /* 0x000fea0003800000 */
.L_x_313:
[----:B------:R-:W-:Y:S05]  /*1b210*/  EXIT ;  /* 0x000000000000794d */ /* 0x000fea0003800000 */
.L_x_334:
[----:B0-----:R0:W1:Y:S02]  /*1b220*/  SYNCS.PHASECHK.TRANS64.TRYWAIT P5, [R84+URZ+0x19c90], R87 ;  /* 0x019c9057540075a7 */ /* 0x00106400080a017f */
[----:B-1----:R-:W-:Y:S05]  /*1b230*/  @!P5 NANOSLEEP.SYNCS 0x989680 ;  /* 0x009896800000d95d */ /* 0x002fea0003900000 */
[----:B------:R-:W1:Y:S02]  /*1b240*/  @!P5 SYNCS.PHASECHK.TRANS64 P5, [R84+URZ+0x19c90], R87 ;  /* 0x019c90575400d5a7 */ /* 0x000e6400080a007f */
[----:B-1----:R-:W-:Y:S05]  /*1b250*/  @!P5 BRA `(.L_x_334) ;  /* 0xfffffffc00f0d947 */ /* 0x002fea000383ffff */
[----:B------:R-:W-:Y:S05]  /*1b260*/  BRA `(.L_x_579) ;  /* 0xfffffe78002c7947 */ /* 0x000fea000383ffff */
.L_x_350:
[----:B-1----:R1:W2:Y:S02]  /*1b270*/  SYNCS.PHASECHK.TRANS64.TRYWAIT P5, [R84+URZ+0x19c90], R87 ;  /* 0x019c9057540075a7 */ /* 0x0022a400080a017f */
[----:B--2---:R-:W-:Y:S05]  /*1b280*/  @!P5 NANOSLEEP.SYNCS 0x989680 ;  /* 0x009896800000d95d */ /* 0x004fea0003900000 */
[----:B------:R-:W2:Y:S02]  /*1b290*/  @!P5 SYNCS.PHASECHK.TRANS64 P5, [R84+URZ+0x19c90], R87 ;  /* 0x019c90575400d5a7 */ /* 0x000ea400080a007f */
[----:B--2---:R-:W-:Y:S05]  /*1b2a0*/  @!P5 BRA `(.L_x_350) ;  /* 0xfffffffc00f0d947 */ /* 0x004fea000383ffff */
[----:B------:R-:W-:Y:S05]  /*1b2b0*/  BRA `(.L_x_580) ;  /* 0xfffffe9000207947 */ /* 0x000fea000383ffff */
.L_x_359:
[----:B0-----:R0:W1:Y:S02]  /*1b2c0*/  SYNCS.PHASECHK.TRANS64.TRYWAIT P4, [R84+URZ+0x19c90], R87 ;  /* 0x019c9057540075a7 */ /* 0x001064000808017f */
[----:B-1----:R-:W-:Y:S05]  /*1b2d0*/  @!P4 NANOSLEEP.SYNCS 0x989680 ;  /* 0x009896800000c95d */ /* 0x002fea0003900000 */
[----:B------:R-:W1:Y:S02]  /*1b2e0*/  @!P4 SYNCS.PHASECHK.TRANS64 P4, [R84+URZ+0x19c90], R87 ;  /* 0x019c90575400c5a7 */ /* 0x000e64000808007f */
[----:B-1----:R-:W-:Y:S05]  /*1b2f0*/  @!P4 BRA `(.L_x_359) ;  /* 0xfffffffc00f0c947 */ /* 0x002fea000383ffff */
[----:B------:R-:W-:Y:S05]  /*1b300*/  BRA `(.L_x_581) ;  /* 0xfffffeb000307947 */ /* 0x000fea000383ffff */
.L_x_363:
[----:B--2---:R2:W0:Y:S02]  /*1b310*/  SYNCS.PHASECHK.TRANS64.TRYWAIT P3, [R84+URZ+0x19cb0], R87 ;  /* 0x019cb057540075a7 */ /* 0x004424000806017f */
[----:B0-----:R-:W-:Y:S05]  /*1b320*/  @!P3 NANOSLEEP.SYNCS 0x989680 ;  /* 0x009896800000b95d */ /* 0x001fea0003900000 */
[----:B------:R-:W0:Y:S02]  /*1b330*/  @!P3 SYNCS.PHASECHK.TRANS64 P3, [R84+URZ+0x19cb0], R87 ;  /* 0x019cb0575400b5a7 */ /* 0x000e24000806007f */
[----:B0-----:R-:W-:Y:S05]  /*1b340*/  @!P3 BRA `(.L_x_363) ;  /* 0xfffffffc00f0b947 */ /* 0x001fea000383ffff */
[----:B------:R-:W-:Y:S05]  /*1b350*/  BRA `(.L_x_582) ;  /* 0xfffffeb000a07947 */ /* 0x000fea000383ffff */
.L_x_383:
[----:B------:R-:W-:Y:S01]  /*1b360*/  BSSY B1, `(.L_x_583) ;  /* 0x0000008000017945 */ /* 0x000fe20003800000 */
[----:B------:R-:W-:Y:S02]  /*1b370*/  IMAD.MOV.U32 R13, RZ, RZ, R25 ;  /* 0x000000ffff0d7224 */ /* 0x000fe400078e0019 */
[----:B------:R-:W-:Y:S02]  /*1b380*/  IMAD.MOV.U32 R12, RZ, RZ, RZ ;  /* 0x000000ffff0c7224 */ /* 0x000fe400078e00ff */
[----:B------:R-:W-:Y:S02]  /*1b390*/  IMAD.MOV.U32 R11, RZ, RZ, 0x1e1f ;  /* 0x00001e1fff0b7424 */ /* 0x000fe400078e00ff */
[----:B------:R-:W-:-:S07]  /*1b3a0*/  IMAD.MOV.U32 R15, RZ, RZ, -0x1 ;  /* 0xffffffffff0f7424 */ /* 0x000fce00078e00ff */
[----:B------:R-:W-:Y:S05]  /*1b3b0*/  WARPSYNC.COLLECTIVE R15, `(.L_x_584) ;  /* 0x000000000f087348 */ /* 0x000fea0003c00000 */
[----:B------:R0:W1:Y:S02]  /*1b3c0*/  SHFL.IDX P6, R14, R13, R12, R11 ;  /* 0x0000000c0d0e7389 */ /* 0x00006400000c000b */
[----:B01----:R-:W-:Y:S01]  /*1b3d0*/  ENDCOLLECTIVE ;  /* 0x000000000000791b */ /* 0x003fe20003800000 */
.L_x_584:
[----:B------:R-:W-:Y:S05]  /*1b3e0*/  BSYNC B1 ;  /* 0x0000000000017941 */ /* 0x000fea0003800000 */
.L_x_583:
[----:B------:R-:W-:Y:S01]  /*1b3f0*/  MOV R13, R26 ;  /* 0x0000001a000d7202 */ /* 0x000fe20000000f00 */
[----:B------:R-:W-:Y:S02]  /*1b400*/  IMAD.MOV.U32 R12, RZ, RZ, RZ ;  /* 0x000000ffff0c7224 */ /* 0x000fe400078e00ff */
[----:B------:R-:W-:Y:S02]  /*1b410*/  IMAD.MOV.U32 R11, RZ, RZ, 0x1e1f ;  /* 0x00001e1fff0b7424 */ /* 0x000fe400078e00ff */
[----:B------:R-:W-:Y:S02]  /*1b420*/  IMAD.MOV.U32 R15, RZ, RZ, -0x1 ;  /* 0xffffffffff0f7424 */ /* 0x000fe400078e00ff */
[----:B------:R-:W-:-:S07]  /*1b430*/  IMAD.MOV.U32 R0, RZ, RZ, R14 ;  /* 0x000000ffff007224 */ /* 0x000fce00078e000e */
[----:B------:R-:W-:Y:S05]  /*1b440*/  WARPSYNC.COLLECTIVE R15, `(.L_x_585) ;  /* 0x000000000f087348 */ /* 0x000fea0003c00000 */
[----:B------:R0:W1:Y:S02]  /*1b450*/  SHFL.IDX P6, R14, R13, R12, R11 ;  /* 0x0000000c0d0e7389 */ /* 0x00006400000c000b */
[----:B01----:R-:W-:Y:S01]  /*1b460*/  ENDCOLLECTIVE ;  /* 0x000000000000791b */ /* 0x003fe20003800000 */
.L_x_585:
[----:B------:R-:W-:Y:S02]  /*1b470*/  IMAD.MOV.U32 R13, RZ, RZ, R28 ;  /* 0x000000ffff0d7224 */ /* 0x000fe400078e001c */
[----:B------:R-:W-:-:S07]  /*1b480*/  IMAD.MOV.U32 R27, RZ, RZ, R14 ;  /* 0x000000ffff1b7224 */ /* 0x000fce00078e000e */
[----:B------:R-:W-:Y:S05]  /*1b490*/  WARPSYNC.COLLECTIVE R15, `(.L_x_586) ;  /* 0x000000000f087348 */ /* 0x000fea0003c00000 */
[----:B------:R0:W1:Y:S02]  /*1b4a0*/  SHFL.IDX P6, R14, R13, R12, R11 ;  /* 0x0000000c0d0e7389 */ /* 0x00006400000c000b */
[----:B01----:R-:W-:Y:S01]  /*1b4b0*/  ENDCOLLECTIVE ;  /* 0x000000000000791b */ /* 0x003fe20003800000 */
.L_x_586:
[----:B------:R-:W-:Y:S02]  /*1b4c0*/  IMAD.MOV.U32 R13, RZ, RZ, R30 ;  /* 0x000000ffff0d7224 */ /* 0x000fe400078e001e */
[----:B------:R-:W-:-:S07]  /*1b4d0*/  IMAD.MOV.U32 R3, RZ, RZ, R14 ;  /* 0x000000ffff037224 */ /* 0x000fce00078e000e */
[----:B------:R-:W-:Y:S05]  /*1b4e0*/  WARPSYNC.COLLECTIVE R15, `(.L_x_587) ;  /* 0x000000000f087348 */ /* 0x000fea0003c00000 */
[----:B------:R0:W1:Y:S02]  /*1b4f0*/  SHFL.IDX P6, R14, R13, R12, R11 ;  /* 0x0000000c0d0e7389 */ /* 0x00006400000c000b */
[----:B01----:R-:W-:Y:S01]  /*1b500*/  ENDCOLLECTIVE ;  /* 0x000000000000791b */ /* 0x003fe20003800000 */
.L_x_587:
[----:B------:R-:W-:Y:S05]  /*1b510*/  BRA `(.L_x_588) ;  /* 0xfffffec000247947 */ /* 0x000fea000383ffff */
.L_x_387:
[----:B-1----:R1:W3:Y:S02]  /*1b520*/  SYNCS.PHASECHK.TRANS64.TRYWAIT P0, [R16+URZ+0x19c00], R37 ;  /* 0x019c0025100075a7 */ /* 0x0022e4000800017f */
[----:B---3--:R-:W-:Y:S05]  /*1b530*/  @!P0 NANOSLEEP.SYNCS 0x989680 ;  /* 0x009896800000895d */ /* 0x008fea0003900000 */
[----:B------:R-:W3:Y:S02]  /*1b540*/  @!P0 SYNCS.PHASECHK.TRANS64 P0, [R16+URZ+0x19c00], R37 ;  /* 0x019c0025100085a7 */ /* 0x000ee4000800007f */
[----:B---3--:R-:W-:Y:S05]  /*1b550*/  @!P0 BRA `(.L_x_387) ;  /* 0xfffffffc00f08947 */ /* 0x008fea000383ffff */
[----:B------:R-:W-:Y:S05]  /*1b560*/  BRA `(.L_x_589) ;  /* 0xfffffec000f07947 */ /* 0x000fea000383ffff */
.L_x_393:
        /* <DEDUP_REMOVED lines=8> */
.L_x_591:
[----:B------:R-:W-:Y:S05]  /*1b5f0*/  BSYNC B1 ;  /* 0x0000000000017941 */ /* 0x000fea0003800000 */
.L_x_590:
[----:B------:R-:W-:Y:S02]  /*1b600*/  IMAD.MOV.U32 R13, RZ, RZ, R26 ;  /* 0x000000ffff0d7224 */ /* 0x000fe400078e001a */
[----:B------:R-:W-:Y:S02]  /*1b610*/  IMAD.MOV.U32 R12, RZ, RZ, RZ ;  /* 0x000000ffff0c7224 */ /* 0x000fe400078e00ff */
[----:B------:R-:W-:Y:S02]  /*1b620*/  IMAD.MOV.U32 R11, RZ, RZ, 0x1e1f ;  /* 0x00001e1fff0b7424 */ /* 0x000fe400078e00ff */
[----:B------:R-:W-:Y:S02]  /*1b630*/  IMAD.MOV.U32 R15, RZ, RZ, -0x1 ;  /* 0xffffffffff0f7424 */ /* 0x000fe400078e00ff */
[----:B------:R-:W-:-:S07]  /*1b640*/  IMAD.MOV.U32 R0, RZ, RZ, R14 ;  /* 0x000000ffff007224 */ /* 0x000fce00078e000e */
[----:B------:R-:W-:Y:S05]  /*1b650*/  WARPSYNC.COLLECTIVE R15, `(.L_x_592) ;  /* 0x000000000f087348 */ /* 0x000fea0003c00000 */
[----:B------:R0:W1:Y:S02]  /*1b660*/  SHFL.IDX P6, R14, R13, R12, R11 ;  /* 0x0000000c0d0e7389 */ /* 0x00006400000c000b */
[----:B01----:R-:W-:Y:S01]  /*1b670*/  ENDCOLLECTIVE ;  /* 0x000000000000791b */ /* 0x003fe20003800000 */
.L_x_592:
[----:B------:R-:W-:Y:S02]  /*1b680*/  IMAD.MOV.U32 R13, RZ, RZ, R28 ;  /* 0x000000ffff0d7224 */ /* 0x000fe400078e001c */
[----:B------:R-:W-:-:S07]  /*1b690*/  IMAD.MOV.U32 R3, RZ, RZ, R14 ;  /* 0x000000ffff037224 */ /* 0x000fce00078e000e */
[----:B------:R-:W-:Y:S05]  /*1b6a0*/  WARPSYNC.COLLECTIVE R15, `(.L_x_593) ;  /* 0x000000000f087348 */ /* 0x000fea0003c00000 */
[----:B------:R0:W1:Y:S02]  /*1b6b0*/  SHFL.IDX P6, R14, R13, R12, R11 ;  /* 0x0000000c0d0e7389 */ /* 0x00006400000c000b */
[----:B01----:R-:W-:Y:S01]  /*1b6c0*/  ENDCOLLECTIVE ;  /* 0x000000000000791b */ /* 0x003fe20003800000 */
.L_x_593:
[----:B------:R-:W-:Y:S01]  /*1b6d0*/  MOV R13, R30 ;  /* 0x0000001e000d7202 */ /* 0x000fe20000000f00 */
[----:B------:R-:W-:-:S07]  /*1b6e0*/  IMAD.MOV.U32 R20, RZ, RZ, R14 ;  /* 0x000000ffff147224 */ /* 0x000fce00078e000e */
[----:B------:R-:W-:Y:S05]  /*1b6f0*/  WARPSYNC.COLLECTIVE R15, `(.L_x_594) ;  /* 0x000000000f087348 */ /* 0x000fea0003c00000 */
[----:B------:R0:W1:Y:S02]  /*1b700*/  SHFL.IDX P6, R14, R13, R12, R11 ;  /* 0x0000000c0d0e7389 */ /* 0x00006400000c000b */
[----:B01----:R-:W-:Y:S01]  /*1b710*/  ENDCOLLECTIVE ;  /* 0x000000000000791b */ /* 0x003fe20003800000 */
.L_x_594:
[----:B------:R-:W-:Y:S01]  /*1b720*/  IMAD.MOV.U32 R31, RZ, RZ, R14 ;  /* 0x000000ffff1f7224 */ /* 0x000fe200078e000e */
[----:B------:R-:W-:Y:S06]  /*1b730*/  BRA `(.L_x_595) ;  /* 0xfffffed8006c7947 */ /* 0x000fec000383ffff */
.L_x_397:
[----:B-1----:R1:W2:Y:S02]  /*1b740*/  SYNCS.PHASECHK.TRANS64.TRYWAIT P0, [R16+URZ+0x19c00], R37 ;  /* 0x019c0025100075a7 */ /* 0x0022a4000800017f */
[----:B--2---:R-:W-:Y:S05]  /*1b750*/  @!P0 NANOSLEEP.SYNCS 0x989680 ;  /* 0x009896800000895d */ /* 0x004fea0003900000 */
[----:B------:R-:W2:Y:S02]  /*1b760*/  @!P0 SYNCS.PHASECHK.TRANS64 P0, [R16+URZ+0x19c00], R37 ;  /* 0x019c0025100085a7 */ /* 0x000ea4000800007f */
[----:B--2---:R-:W-:Y:S05]  /*1b770*/  @!P0 BRA `(.L_x_397) ;  /* 0xfffffffc00f08947 */ /* 0x004fea000383ffff */
[----:B------:R-:W-:Y:S05]  /*1b780*/  BRA `(.L_x_596) ;  /* 0xfffffedc002c7947 */ /* 0x000fea000383ffff */
.L_x_403:
[----:B-1----:R1:W2:Y:S02]  /*1b790*/  SYNCS.PHASECHK.TRANS64.TRYWAIT P1, [R0+URZ+0x19c30], R7 ;  /* 0x019c3007000075a7 */ /* 0x0022a4000802017f */
[----:B--2---:R-:W-:Y:S05]  /*1b7a0*/  @!P1 NANOSLEEP.SYNCS 0x989680 ;  /* 0x009896800000995d */ /* 0x004fea0003900000 */
[----:B------:R-:W2:Y:S02]  /*1b7b0*/  @!P1 SYNCS.PHASECHK.TRANS64 P1, [R0+URZ+0x19c30], R7 ;  /* 0x019c3007000095a7 */ /* 0x000ea4000802007f */
[----:B--2---:R-:W-:Y:S05]  /*1b7c0*/  @!P1 BRA `(.L_x_403) ;  /* 0xfffffffc00f09947 */ /* 0x004fea000383ffff */
[----:B------:R-:W-:Y:S05]  /*1b7d0*/  BRA `(.L_x_402) ;  /* 0xfffffefc008c7947 */ /* 0x000fea000383ffff */
.L_x_410:
[----:B-1----:R1:W2:Y:S02]  /*1b7e0*/  SYNCS.PHASECHK.TRANS64.TRYWAIT P1, [R13+URZ+0x19c30], R8 ;  /* 0x019c30080d0075a7 */ /* 0x0022a4000802017f */
[----:B--2---:R-:W-:Y:S05]  /*1b7f0*/  @!P1 NANOSLEEP.SYNCS 0x989680 ;  /* 0x009896800000995d */ /* 0x004fea0003900000 */
[----:B------:R-:W2:Y:S02]  /*1b800*/  @!P1 SYNCS.PHASECHK.TRANS64 P1, [R13+URZ+0x19c30], R8 ;  /* 0x019c30080d0095a7 */ /* 0x000ea4000802007f */
[----:B--2---:R-:W-:Y:S05]  /*1b810*/  @!P1 BRA `(.L_x_410) ;  /* 0xfffffffc00f09947 */ /* 0x004fea000383ffff */
[----:B------:R-:W-:Y:S05]  /*1b820*/  BRA `(.L_x_409) ;  /* 0xffffff2400e87947 */ /* 0x000fea000383ffff */
.L_x_415:
[----:B-1----:R1:W2:Y:S02]  /*1b830*/  SYNCS.PHASECHK.TRANS64.TRYWAIT P1, [R14+URZ+0x19c50], R7 ;  /* 0x019c50070e0075a7 */ /* 0x0022a4000802017f */
[----:B--2---:R-:W-:Y:S05]  /*1b840*/  @!P1 NANOSLEEP.SYNCS 0x989680 ;  /* 0x009896800000995d */ /* 0x004fea0003900000 */
[----:B------:R-:W2:Y:S02]  /*1b850*/  @!P1 SYNCS.PHASECHK.TRANS64 P1, [R14+URZ+0x19c50], R7 ;  /* 0x019c50070e0095a7 */ /* 0x000ea4000802007f */
[----:B--2---:R-:W-:Y:S05]  /*1b860*/  @!P1 BRA `(.L_x_415) ;  /* 0xfffffffc00f09947 */ /* 0x004fea000383ffff */
[----:B------:R-:W-:Y:S05]  /*1b870*/  BRA `(.L_x_414) ;  /* 0xffffff28006c7947 */ /* 0x000fea000383ffff */
.L_x_422:
[----:B-1----:R1:W2:Y:S02]  /*1b880*/  SYNCS.PHASECHK.TRANS64.TRYWAIT P1, [R10+URZ+0x19c50], R5 ;  /* 0x019c50050a0075a7 */ /* 0x0022a4000802017f */
[----:B--2---:R-:W-:Y:S05]  /*1b890*/  @!P1 NANOSLEEP.SYNCS 0x989680 ;  /* 0x009896800000995d */ /* 0x004fea0003900000 */
[----:B------:R-:W2:Y:S02]  /*1b8a0*/  @!P1 SYNCS.PHASECHK.TRANS64 P1, [R10+URZ+0x19c50], R5 ;  /* 0x019c50050a0095a7 */ /* 0x000ea4000802007f */
[----:B--2---:R-:W-:Y:S05]  /*1b8b0*/  @!P1 BRA `(.L_x_422) ;  /* 0xfffffffc00f09947 */ /* 0x004fea000383ffff */
[----:B------:R-:W-:Y:S05]  /*1b8c0*/  BRA `(.L_x_421) ;  /* 0xffffff4c00207947 */ /* 0x000fea000383ffff */
.L_x_454:
[----:B------:R-:W0:Y:S01]  /*1b8d0*/  S2R R6, SR_TID.X ;  /* 0x0000000000067919 */ /* 0x000e220000002100 */
[----:B------:R-:W-:Y:S01]  /*1b8e0*/  BSSY B1, `(.L_x_597) ;  /* 0x000000a000017945 */ /* 0x000fe20003800000 */
[----:B------:R-:W-:Y:S02]  /*1b8f0*/  IMAD.MOV.U32 R12, RZ, RZ, RZ ;  /* 0x000000ffff0c7224 */ /* 0x000fe400078e00ff */
[----:B-1----:R-:W-:Y:S02]  /*1b900*/  IMAD.MOV.U32 R11, RZ, RZ, 0x1f ;  /* 0x0000001fff0b7424 */ /* 0x002fe400078e00ff */
[----:B------:R-:W-:Y:S01]  /*1b910*/  IMAD.MOV.U32 R15, RZ, RZ, -0x1 ;  /* 0xffffffffff0f7424 */ /* 0x000fe200078e00ff */
[----:B0-----:R-:W-:-:S04]  /*1b920*/  SHF.R.U32.HI R6, RZ, 0x5, R6 ;  /* 0x00000005ff067819 */ /* 0x001fc80000011606 */
[----:B------:R-:W-:-:S05]  /*1b930*/  LOP3.LUT R6, R6, 0x3, RZ, 0xc0, !PT ;  /* 0x0000000306067812 */ /* 0x000fca00078ec0ff */
[----:B------:R-:W-:-:S07]  /*1b940*/  IMAD.MOV.U32 R13, RZ, RZ, R6 ;  /* 0x000000ffff0d7224 */ /* 0x000fce00078e0006 */
[----:B------:R-:W-:Y:S05]  /*1b950*/  WARPSYNC.COLLECTIVE R15, `(.L_x_598) ;  /* 0x000000000f087348 */ /* 0x000fea0003c00000 */
[----:B------:R0:W1:Y:S02]  /*1b960*/  SHFL.IDX P6, R14, R13, R12, R11 ;  /* 0x0000000c0d0e7389 */ /* 0x00006400000c000b */
[----:B01----:R-:W-:Y:S01]  /*1b970*/  ENDCOLLECTIVE ;  /* 0x000000000000791b */ /* 0x003fe20003800000 */
.L_x_598:
[----:B------:R-:W-:Y:S05]  /*1b980*/  BSYNC B1 ;  /* 0x0000000000017941 */ /* 0x000fea0003800000 */
.L_x_597:
[----:B------:R-:W-:Y:S05]  /*1b990*/  BRA `(.L_x_599) ;  /* 0xffffffa000607947 */ /* 0x000fea000383ffff */
.L_x_456:
[----:B------:R-:W-:Y:S01]  /*1b9a0*/  BSSY B1, `(.L_x_600) ;  /* 0x0000006000017945 */ /* 0x000fe20003800000 */
[----:B------:R-:W-:-:S07]  /*1b9b0*/  IMAD.MOV.U32 R15, RZ, RZ, -0x1 ;  /* 0xffffffffff0f7424 */ /* 0x000fce00078e00ff */
[----:B01----:R-:W-:Y:S05]  /*1b9c0*/  WARPSYNC.COLLECTIVE R15, `(.L_x_601) ;  /* 0x000000000f0c7348 */ /* 0x003fea0003c00000 */
[----:B------:R-:W-:Y:S02]  /*1b9d0*/  ELECT P6, UR62, PT ;  /* 0x00000000003e782f */ /* 0x000fe400038c0000 */
[----:B------:R-:W-:Y:S01]  /*1b9e0*/  MOV R14, UR62 ;  /* 0x0000003e000e7c02 */ /* 0x000fe20008000f00 */
[----:B01----:R-:W-:Y:S10]  /*1b9f0*/  ENDCOLLECTIVE ;  /* 0x000000000000791b */ /* 0x003ff40003800000 */
.L_x_601:
[----:B------:R-:W-:Y:S05]  /*1ba00*/  BSYNC B1 ;  /* 0x0000000000017941 */ /* 0x000fea0003800000 */
.L_x_600:
[----:B------:R-:W-:Y:S05]  /*1ba10*/  BRA `(.L_x_455) ;  /* 0xffffffa000587947 */ /* 0x000fea000383ffff */
.L_x_458:
[----:B0-----:R0:W2:Y:S02]  /*1ba20*/  SYNCS.PHASECHK.TRANS64.TRYWAIT P0, [R18+URZ+0x19c20], R6 ;  /* 0x019c2006120075a7 */ /* 0x0010a4000800017f */
[----:B--2---:R-:W-:Y:S05]  /*1ba30*/  @!P0 NANOSLEEP.SYNCS 0x989680 ;  /* 0x009896800000895d */ /* 0x004fea0003900000 */
[----:B------:R-:W2:Y:S02]  /*1ba40*/  @!P0 SYNCS.PHASECHK.TRANS64 P0, [R18+URZ+0x19c20], R6 ;  /* 0x019c2006120085a7 */ /* 0x000ea4000800007f */
[----:B--2---:R-:W-:Y:S05]  /*1ba50*/  @!P0 BRA `(.L_x_458) ;  /* 0xfffffffc00f08947 */ /* 0x004fea000383ffff */
[----:B------:R-:W-:Y:S05]  /*1ba60*/  BRA `(.L_x_602) ;  /* 0xffffffa000687947 */ /* 0x000fea000383ffff */
.L_x_462:
[----:B-1----:R1:W2:Y:S02]  /*1ba70*/  SYNCS.PHASECHK.TRANS64.TRYWAIT P0, [R9+URZ+0x19ca0], R11 ;  /* 0x019ca00b090075a7 */ /* 0x0022a4000800017f */
[----:B--2---:R-:W-:Y:S05]  /*1ba80*/  @!P0 NANOSLEEP.SYNCS 0x989680 ;  /* 0x009896800000895d */ /* 0x004fea0003900000 */
[----:B------:R-:W2:Y:S02]  /*1ba90*/  @!P0 SYNCS.PHASECHK.TRANS64 P0, [R9+URZ+0x19ca0], R11 ;  /* 0x019ca00b090085a7 */ /* 0x000ea4000800007f */
[----:B--2---:R-:W-:Y:S05]  /*1baa0*/  @!P0 BRA `(.L_x_462) ;  /* 0xfffffffc00f08947 */ /* 0x004fea000383ffff */
[----:B------:R-:W-:Y:S05]  /*1bab0*/  BRA `(.L_x_603) ;  /* 0xffffffa000807947 */ /* 0x000fea000383ffff */
.L_x_469:
[----:B0-----:R0:W2:Y:S02]  /*1bac0*/  SYNCS.PHASECHK.TRANS64.TRYWAIT P0, [R9+URZ+0x19cc0], R11 ;  /* 0x019cc00b090075a7 */ /* 0x0010a4000800017f */
[----:B--2---:R-:W-:Y:S05]  /*1bad0*/  @!P0 NANOSLEEP.SYNCS 0x989680 ;  /* 0x009896800000895d */ /* 0x004fea0003900000 */
[----:B------:R-:W2:Y:S02]  /*1bae0*/  @!P0 SYNCS.PHASECHK.TRANS64 P0, [R9+URZ+0x19cc0], R11 ;  /* 0x019cc00b090085a7 */ /* 0x000ea4000800007f */
[----:B--2---:R-:W-:Y:S05]  /*1baf0*/  @!P0 BRA `(.L_x_469) ;  /* 0xfffffffc00f08947 */ /* 0x004fea000383ffff */
[----:B------:R-:W-:Y:S05]  /*1bb00*/  BRA `(.L_x_604) ;  /* 0xffffffa4007c7947 */ /* 0x000fea000383ffff */
.L_x_478:
[----:B--2---:R2:W3:Y:S02]  /*1bb10*/  SYNCS.PHASECHK.TRANS64.TRYWAIT P2, [R9+URZ+0x19ca0], R8 ;  /* 0x019ca008090075a7 */ /* 0x0044e4000804017f */
[----:B---3--:R-:W-:Y:S05]  /*1bb20*/  @!P2 NANOSLEEP.SYNCS 0x989680 ;  /* 0x009896800000a95d */ /* 0x008fea0003900000 */
[----:B------:R-:W3:Y:S02]  /*1bb30*/  @!P2 SYNCS.PHASECHK.TRANS64 P2, [R9+URZ+0x19ca0], R8 ;  /* 0x019ca0080900a5a7 */ /* 0x000ee4000804007f */
[----:B---3--:R-:W-:Y:S05]  /*1bb40*/  @!P2 BRA `(.L_x_478) ;  /* 0xfffffffc00f0a947 */ /* 0x008fea000383ffff */
[----:B------:R-:W-:Y:S05]  /*1bb50*/  BRA `(.L_x_605) ;  /* 0xffffffa800b07947 */ /* 0x000fea000383ffff */
.L_x_485:
[----:B0-----:R0:W1:Y:S02]  /*1bb60*/  SYNCS.PHASECHK.TRANS64.TRYWAIT P2, [R9+URZ+0x19cc0], R8 ;  /* 0x019cc008090075a7 */ /* 0x001064000804017f */
[----:B-1----:R-:W-:Y:S05]  /*1bb70*/  @!P2 NANOSLEEP.SYNCS 0x989680 ;  /* 0x009896800000a95d */ /* 0x002fea0003900000 */
[----:B------:R-:W1:Y:S02]  /*1bb80*/  @!P2 SYNCS.PHASECHK.TRANS64 P2, [R9+URZ+0x19cc0], R8 ;  /* 0x019cc0080900a5a7 */ /* 0x000e64000804007f */
[----:B-1----:R-:W-:Y:S05]  /*1bb90*/  @!P2 BRA `(.L_x_485) ;  /* 0xfffffffc00f0a947 */ /* 0x002fea000383ffff */
[----:B------:R-:W-:Y:S05]  /*1bba0*/  BRA `(.L_x_606) ;  /* 0xffffffac00a87947 */ /* 0x000fea000383ffff */
.L_x_504:
[----:B------:R-:W3:Y:S01]  /*1bbb0*/  S2R R20, SR_TID.X ;  /* 0x0000000000147919 */ /* 0x000ee20000002100 */
[----:B------:R-:W-:Y:S01]  /*1bbc0*/  BSSY B0, `(.L_x_607) ;  /* 0x000000a000007945 */ /* 0x000fe20003800000 */
[----:B------:R-:W-:Y:S02]  /*1bbd0*/  IMAD.MOV.U32 R12, RZ, RZ, RZ ;  /* 0x000000ffff0c7224 */ /* 0x000fe400078e00ff */
[----:B-1----:R-:W-:Y:S02]  /*1bbe0*/  IMAD.MOV.U32 R11, RZ, RZ, 0x1f ;  /* 0x0000001fff0b7424 */ /* 0x002fe400078e00ff */
[----:B------:R-:W-:Y:S01]  /*1bbf0*/  IMAD.MOV.U32 R15, RZ, RZ, -0x1 ;  /* 0xffffffffff0f7424 */ /* 0x000fe200078e00ff */
[----:B---3--:R-:W-:-:S04]  /*1bc00*/  SHF.R.U32.HI R20, RZ, 0x5, R20 ;  /* 0x00000005ff147819 */ /* 0x008fc80000011614 */
[----:B------:R-:W-:-:S05]  /*1bc10*/  LOP3.LUT R20, R20, 0x3, RZ, 0xc0, !PT ;  /* 0x0000000314147812 */ /* 0x000fca00078ec0ff */
[----:B------:R-:W-:-:S07]  /*1bc20*/  IMAD.MOV.U32 R13, RZ, RZ, R20 ;  /* 0x000000ffff0d7224 */ /* 0x000fce00078e0014 */
[----:B0-2---:R-:W-:Y:S05]  /*1bc30*/  WARPSYNC.COLLECTIVE R15, `(.L_x_608) ;  /* 0x000000000f087348 */ /* 0x005fea0003c00000 */
[----:B------:R1:W3:Y:S02]  /*1bc40*/  SHFL.IDX P6, R14, R13, R12, R11 ;  /* 0x0000000c0d0e7389 */ /* 0x0002e400000c000b */
[----:B0123--:R-:W-:Y:S01]  /*1bc50*/  ENDCOLLECTIVE ;  /* 0x000000000000791b */ /* 0x00ffe20003800000 */
.L_x_608:
[----:B------:R-:W-:Y:S05]  /*1bc60*/  BSYNC B0 ;  /* 0x0000000000007941 */ /* 0x000fea0003800000 */
.L_x_607:
[----:B------:R-:W-:Y:S05]  /*1bc70*/  BRA `(.L_x_609) ;  /* 0xffffffbc00207947 */ /* 0x000fea000383ffff */
.L_x_506:
[----:B------:R-:W-:Y:S01]  /*1bc80*/  BSSY B0, `(.L_x_610) ;  /* 0x0000006000007945 */ /* 0x000fe20003800000 */
[----:B------:R-:W-:-:S07]  /*1bc90*/  IMAD.MOV.U32 R15, RZ, RZ, -0x1 ;  /* 0xffffffffff0f7424 */ /* 0x000fce00078e00ff */
[----:B0123--:R-:W-:Y:S05]  /*1bca0*/  WARPSYNC.COLLECTIVE R15, `(.L_x_611) ;  /* 0x000000000f0c7348 */ /* 0x00ffea0003c00000 */
[----:B------:R-:W-:Y:S02]  /*1bcb0*/  ELECT P6, UR62, PT ;  /* 0x00000000003e782f */ /* 0x000fe400038c0000 */
[----:B------:R-:W-:Y:S01]  /*1bcc0*/  MOV R14, UR62 ;  /* 0x0000003e000e7c02 */ /* 0x000fe20008000f00 */
[----:B0123--:R-:W-:Y:S10]  /*1bcd0*/  ENDCOLLECTIVE ;  /* 0x000000000000791b */ /* 0x00fff40003800000 */
.L_x_611:
[----:B------:R-:W-:Y:S05]  /*1bce0*/  BSYNC B0 ;  /* 0x0000000000007941 */ /* 0x000fea0003800000 */
.L_x_610:
[----:B------:R-:W-:Y:S05]  /*1bcf0*/  BRA `(.L_x_612) ;  /* 0xffffffbc00287947 */ /* 0x000fea000383ffff */
.L_x_508:
[----:B---3--:R3:W4:Y:S02]  /*1bd00*/  SYNCS.PHASECHK.TRANS64.TRYWAIT P0, [R4+URZ+0x19c80], R3 ;  /* 0x019c8003040075a7 */ /* 0x008724000800017f */
[----:B----4-:R-:W-:Y:S05]  /*1bd10*/  @!P0 NANOSLEEP.SYNCS 0x989680 ;  /* 0x009896800000895d */ /* 0x010fea0003900000 */
[----:B------:R-:W4:Y:S02]  /*1bd20*/  @!P0 SYNCS.PHASECHK.TRANS64 P0, [R4+URZ+0x19c80], R3 ;  /* 0x019c8003040085a7 */ /* 0x000f24000800007f */
[----:B----4-:R-:W-:Y:S05]  /*1bd30*/  @!P0 BRA `(.L_x_508) ;  /* 0xfffffffc00f08947 */ /* 0x010fea000383ffff */
[----:B------:R-:W-:Y:S05]  /*1bd40*/  BRA `(.L_x_613) ;  /* 0xffffffbc008c7947 */ /* 0x000fea000383ffff */
.L_x_510:
[----:B0-----:R0:W4:Y:S02]  /*1bd50*/  SYNCS.PHASECHK.TRANS64.TRYWAIT P0, [R4+URZ+0x19c40], R3 ;  /* 0x019c4003040075a7 */ /* 0x001124000800017f */
[----:B----4-:R-:W-:Y:S05]  /*1bd60*/  @!P0 NANOSLEEP.SYNCS 0x989680 ;  /* 0x009896800000895d */ /* 0x010fea0003900000 */
[----:B------:R-:W4:Y:S02]  /*1bd70*/  @!P0 SYNCS.PHASECHK.TRANS64 P0, [R4+URZ+0x19c40], R3 ;  /* 0x019c4003040085a7 */ /* 0x000f24000800007f */
[----:B----4-:R-:W-:Y:S05]  /*1bd80*/  @!P0 BRA `(.L_x_510) ;  /* 0xfffffffc00f08947 */ /* 0x010fea000383ffff */
[----:B------:R-:W-:Y:S05]  /*1bd90*/  BRA `(.L_x_614) ;  /* 0xffffffc000087947 */ /* 0x000fea000383ffff */
.L_x_514:
[----:B------:R-:W-:Y:S02]  /*1bda0*/  IMAD.MOV.U32 R13, RZ, RZ, R4 ;  /* 0x000000ffff0d7224 */ /* 0x000fe400078e0004 */
[----:B------:R-:W-:Y:S02]  /*1bdb0*/  IMAD.MOV.U32 R12, RZ, RZ, RZ ;  /* 0x000000ffff0c7224 */ /* 0x000fe400078e00ff */
[----:B------:R-:W-:Y:S02]  /*1bdc0*/  IMAD.MOV.U32 R11, RZ, RZ, 0x1e1f ;  /* 0x00001e1fff0b7424 */ /* 0x000fe400078e00ff */
[----:B------:R-:W-:Y:S02]  /*1bdd0*/  IMAD.MOV.U32 R15, RZ, RZ, -0x1 ;  /* 0xffffffffff0f7424 */ /* 0x000fe400078e00ff */
[----:B-----5:R-:W-:Y:S02]  /*1bde0*/  IMAD R0, R21, R9, RZ ;  /* 0x0000000915007224 */ /* 0x020fe400078e02ff */
[----:B------:R-:W-:-:S07]  /*1bdf0*/  IMAD R25, R25, 0xc0, R20 ;  /* 0x000000c019197824 */ /* 0x000fce00078e0214 */
[----:B------:R-:W-:Y:S05]  /*1be00*/  WARPSYNC.COLLECTIVE R15, `(.L_x_615) ;  /* 0x000000000f087348 */ /* 0x000fea0003c00000 */
[----:B------:R0:W1:Y:S02]  /*1be10*/  SHFL.IDX P6, R14, R13, R12, R11 ;  /* 0x0000000c0d0e7389 */ /* 0x00006400000c000b */
[----:B01----:R-:W-:Y:S01]  /*1be20*/  ENDCOLLECTIVE ;  /* 0x000000000000791b */ /* 0x003fe20003800000 */
.L_x_615:
[----:B------:R-:W-:Y:S01]  /*1be30*/  ISETP.GE.AND P4, PT, R25, R0, PT ;  /* 0x000000001900720c */ /* 0x000fe20003f86270 */
[----:B------:R-:W-:Y:S02]  /*1be40*/  IMAD.MOV.U32 R13, RZ, RZ, R6 ;  /* 0x000000ffff0d7224 */ /* 0x000fe400078e0006 */
[----:B------:R-:W-:-:S10]  /*1be50*/  IMAD.MOV.U32 R2, RZ, RZ, R14 ;  /* 0x000000ffff027224 */ /* 0x000fd400078e000e */
[----:B------:R-:W-:Y:S05]  /*1be60*/  WARPSYNC.COLLECTIVE R15, `(.L_x_616) ;  /* 0x000000000f087348 */ /* 0x000fea0003c00000 */
[----:B------:R0:W1:Y:S02]  /*1be70*/  SHFL.IDX P6, R14, R13, R12, R11 ;  /* 0x0000000c0d0e7389 */ /* 0x00006400000c000b */
[----:B01----:R-:W-:Y:S01]  /*1be80*/  ENDCOLLECTIVE ;  /* 0x000000000000791b */ /* 0x003fe20003800000 */
.L_x_616:
[----:B------:R-:W-:Y:S01]  /*1be90*/  MOV R13, R4 ;  /* 0x00000004000d7202 */ /* 0x000fe20000000f00 */
[----:B------:R-:W-:Y:S02]  /*1bea0*/  IMAD.MOV.U32 R12, RZ, RZ, 0x1 ;  /* 0x00000001ff0c7424 */ /* 0x000fe400078e00ff */
[----:B------:R-:W-:-:S07]  /*1beb0*/  IMAD.MOV.U32 R3, RZ, RZ, R14 ;  /* 0x000000ffff037224 */ /* 0x000fce00078e000e */
[----:B------:R-:W-:Y:S05]  /*1bec0*/  WARPSYNC.COLLECTIVE R15, `(.L_x_617) ;  /* 0x000000000f087348 */ /* 0x000fea0003c00000 */
[----:B------:R0:W1:Y:S02]  /*1bed0*/  SHFL.IDX P6, R14, R13, R12, R11 ;  /* 0x0000000c0d0e7389 */ /* 0x00006400000c000b */
[----:B01----:R-:W-:Y:S01]  /*1bee0*/  ENDCOLLECTIVE ;  /* 0x000000000000791b */ /* 0x003fe20003800000 */
.L_x_617:
[----:B------:R-:W-:-:S05]  /*1bef0*/  @!P4 IADD3 R3, P3, R10, R3, RZ ;  /* 0x000000030a03c210 */ /* 0x000fca0007f7e0ff */
[----:B------:R-:W-:-:S05]  /*1bf00*/  @!P4 IMAD.X R2, RZ, RZ, R2, P3 ;  /* 0x000000ffff02c224 */ /* 0x000fca00018e0602 */
[----:B------:R-:W-:Y:S01]  /*1bf10*/  @!P4 LOP3.LUT R3, R3, R2, RZ, 0x3c, !PT ;  /* 0x000000020303c212 */ /* 0x000fe200078e3cff */
[----:B------:R-:W-:-:S03]  /*1bf20*/  IMAD.MOV.U32 R13, RZ, RZ, R6 ;  /* 0x000000ffff0d7224 */ /* 0x000fc600078e0006 */
[----:B------:R-:W-:-:S04]  /*1bf30*/  @!P4 LOP3.LUT R2, R3, R2, RZ, 0x3c, !PT ;  /* 0x000000020302c212 */ /* 0x000fc800078e3cff */
[----:B------:R-:W-:Y:S01]  /*1bf40*/  @!P4 LOP3.LUT R3, R3, R2, RZ, 0x3c, !PT ;  /* 0x000000020303c212 */ /* 0x000fe200078e3cff */
[----:B------:R-:W-:-:S07]  /*1bf50*/  IMAD.MOV.U32 R4, RZ, RZ, R14 ;  /* 0x000000ffff047224 */ /* 0x000fce00078e000e */
[----:B------:R-:W-:Y:S05]  /*1bf60*/  WARPSYNC.COLLECTIVE R15, `(.L_x_618) ;  /* 0x000000000f087348 */ /* 0x000fea0003c00000 */
[----:B------:R0:W1:Y:S02]  /*1bf70*/  SHFL.IDX P6, R14, R13, R12, R11 ;  /* 0x0000000c0d0e7389 */ /* 0x00006400000c000b */
[----:B01----:R-:W-:Y:S01]  /*1bf80*/  ENDCOLLECTIVE ;  /* 0x000000000000791b */ /* 0x003fe20003800000 */
.L_x_618:
[----:B------:R-:W-:Y:S01]  /*1bf90*/  @!PT LDS RZ, [RZ] ;  /* 0x00000000fffff984 */ /* 0x000fe20000000800 */
[----:B------:R-:W-:Y:S01]  /*1bfa0*/  @!PT LDS RZ, [RZ] ;  /* 0x00000000fffff984 */ /* 0x000fe20000000800 */
[----:B------:R-:W-:Y:S01]  /*1bfb0*/  @!PT LDS RZ, [RZ] ;  /* 0x00000000fffff984 */ /* 0x000fe20000000800 */
[----:B------:R-:W-:Y:S04]  /*1bfc0*/  @!P4 LDGSTS.E.BYPASS.LTC128B.128 [R8+0xf000], desc[UR40][R2.64], !P2 ;  /* 0x0f0000000208cfae */ /* 0x000fe8000d101d68 */
[----:B------:R-:W-:Y:S04]  /*1bfd0*/  @!P4 LDGSTS.E.BYPASS.LTC128B.128 [R8+0x10800], desc[UR40][R2.64+0x20], !P1 ;  /* 0x108000200208cfae */ /* 0x000fe8000c901d68 */
[----:B------:R0:W-:Y:S01]  /*1bfe0*/  @!P4 LDGSTS.E.BYPASS.LTC128B.128 [R8+0x12000], desc[UR40][R2.64+0x40], !P0 ;  /* 0x120000400208cfae */ /* 0x0001e2000c101d68 */
[----:B------:R-:W-:Y:S02]  /*1bff0*/  IMAD.MOV.U32 R13, RZ, RZ, R5 ;  /* 0x000000ffff0d7224 */ /* 0x000fe400078e0005 */
[----:B------:R-:W-:-:S02]  /*1c000*/  IMAD.MOV.U32 R12, RZ, RZ, RZ ;  /* 0x000000ffff0c7224 */ /* 0x000fc400078e00ff */
[----:B0-----:R-:W-:Y:S02]  /*1c010*/  VIADD R3, R25, 0x40 ;  /* 0x0000004019037836 */ /* 0x001fe40000000000 */
[----:B------:R-:W-:-:S07]  /*1c020*/  IMAD.MOV.U32 R6, RZ, RZ, R14 ;  /* 0x000000ffff067224 */ /* 0x000fce00078e000e */
[----:B------:R-:W-:Y:S05]  /*1c030*/  WARPSYNC.COLLECTIVE R15, `(.L_x_619) ;  /* 0x000000000f087348 */ /* 0x000fea0003c00000 */
[----:B------:R0:W1:Y:S02]  /*1c040*/  SHFL.IDX P6, R14, R13, R12, R11 ;  /* 0x0000000c0d0e7389 */ /* 0x00006400000c000b */
[----:B01----:R-:W-:Y:S01]  /*1c050*/  ENDCOLLECTIVE ;  /* 0x000000000000791b */ /* 0x003fe20003800000 */
.L_x_619:
[----:B------:R-:W-:-:S13]  /*1c060*/  ISETP.GE.AND P4, PT, R3, R0, PT ;  /* 0x000000000300720c */ /* 0x000fda0003f86270 */
[----:B------:R-:W-:Y:S01]  /*1c070*/  @!P4 IADD3 R2, P3, R10, R6, RZ ;  /* 0x000000060a02c210 */ /* 0x000fe20007f7e0ff */
[----:B------:R-:W-:-:S04]  /*1c080*/  IMAD.MOV.U32 R13, RZ, RZ, R7 ;  /* 0x000000ffff0d7224 */ /* 0x000fc800078e0007 */
[----:B------:R-:W-:-:S05]  /*1c090*/  @!P4 IMAD.X R3, RZ, RZ, R4, P3 ;  /* 0x000000ffff03c224 */ /* 0x000fca00018e0604 */
[----:B------:R-:W-:Y:S01]  /*1c0a0*/  @!PT LDS RZ, [RZ] ;  /* 0x00000000fffff984 */ /* 0x000fe20000000800 */
[----:B------:R-:W-:Y:S01]  /*1c0b0*/  @!PT LDS RZ, [RZ] ;  /* 0x00000000fffff984 */ /* 0x000fe20000000800 */
[----:B------:R-:W-:Y:S01]  /*1c0c0*/  @!PT LDS RZ, [RZ] ;  /* 0x00000000fffff984 */ /* 0x000fe20000000800 */
[----:B------:R-:W-:Y:S04]  /*1c0d0*/  @!P4 LDGSTS.E.BYPASS.LTC128B.128 [R8+0xf800], desc[UR40][R2.64], !P2 ;  /* 0x0f8000000208cfae */ /* 0x000fe8000d101d68 */
[----:B------:R-:W-:Y:S04]  /*1c0e0*/  @!P4 LDGSTS.E.BYPASS.LTC128B.128 [R8+0x11000], desc[UR40][R2.64+0x20], !P1 ;  /* 0x110000200208cfae */ /* 0x000fe8000c901d68 */
[----:B------:R0:W-:Y:S02]  /*1c0f0*/  @!P4 LDGSTS.E.BYPASS.LTC128B.128 [R8+0x12800], desc[UR40][R2.64+0x40], !P0 ;  /* 0x128000400208cfae */ /* 0x0001e4000c101d68 */
[----:B0-----:R-:W-:-:S07]  /*1c100*/  IMAD.MOV.U32 R3, RZ, RZ, R14 ;  /* 0x000000ffff037224 */ /* 0x001fce00078e000e */
[----:B------:R-:W-:Y:S05]  /*1c110*/  WARPSYNC.COLLECTIVE R15, `(.L_x_620) ;  /* 0x000000000f087348 */ /* 0x000fea0003c00000 */
[----:B------:R0:W1:Y:S02]  /*1c120*/  SHFL.IDX P6, R14, R13, R12, R11 ;  /* 0x0000000c0d0e7389 */ /* 0x00006400000c000b */
[----:B01----:R-:W-:Y:S01]  /*1c130*/  ENDCOLLECTIVE ;  /* 0x000000000000791b */ /* 0x003fe20003800000 */
.L_x_620:
[----:B------:R-:W-:Y:S01]  /*1c140*/  IMAD.MOV.U32 R2, RZ, RZ, R14 ;  /* 0x000000ffff027224 */ /* 0x000fe200078e000e */
[----:B------:R-:W-:Y:S06]  /*1c150*/  BRA `(.L_x_621) ;  /* 0xffffffc400ec7947 */ /* 0x000fec000383ffff */
.L_x_519:
[----:B--2---:R2:W3:Y:S02]  /*1c160*/  SYNCS.PHASECHK.TRANS64.TRYWAIT P0, [R18+URZ+0x19c20], R0 ;  /* 0x019c2000120075a7 */ /* 0x0044e4000800017f */
[----:B---3--:R-:W-:Y:S05]  /*1c170*/  @!P0 NANOSLEEP.SYNCS 0x989680 ;  /* 0x009896800000895d */ /* 0x008fea0003900000 */
[----:B------:R-:W3:Y:S02]  /*1c180*/  @!P0 SYNCS.PHASECHK.TRANS64 P0, [R18+URZ+0x19c20], R0 ;  /* 0x019c2000120085a7 */ /* 0x000ee4000800007f */
[----:B---3--:R-:W-:Y:S05]  /*1c190*/  @!P0 BRA `(.L_x_519) ;  /* 0xfffffffc00f08947 */ /* 0x008fea000383ffff */
[----:B------:R-:W-:Y:S05]  /*1c1a0*/  BRA `(.L_x_622) ;  /* 0xffffffc8005c7947 */ /* 0x000fea000383ffff */
.L_x_525:
[----:B0-----:R0:W1:Y:S02]  /*1c1b0*/  SYNCS.PHASECHK.TRANS64.TRYWAIT P0, [R6+URZ+0x19c80], R5 ;  /* 0x019c8005060075a7 */ /* 0x001064000800017f */
[----:B-1----:R-:W-:Y:S05]  /*1c1c0*/  @!P0 NANOSLEEP.SYNCS 0x989680 ;  /* 0x009896800000895d */ /* 0x002fea0003900000 */
[----:B------:R-:W1:Y:S02]  /*1c1d0*/  @!P0 SYNCS.PHASECHK.TRANS64 P0, [R6+URZ+0x19c80], R5 ;  /* 0x019c8005060085a7 */ /* 0x000e64000800007f */
[----:B-1----:R-:W-:Y:S05]  /*1c1e0*/  @!P0 BRA `(.L_x_525) ;  /* 0xfffffffc00f08947 */ /* 0x002fea000383ffff */
[----:B------:R-:W-:Y:S05]  /*1c1f0*/  BRA `(.L_x_623) ;  /* 0xffffffcc00087947 */ /* 0x000fea000383ffff */
.L_x_532:
[----:B-1----:R1:W2:Y:S02]  /*1c200*/  SYNCS.PHASECHK.TRANS64.TRYWAIT P0, [R6+URZ+0x19c40], R5 ;  /* 0x019c4005060075a7 */ /* 0x0022a4000800017f */
[----:B--2---:R-:W-:Y:S05]  /*1c210*/  @!P0 NANOSLEEP.SYNCS 0x989680 ;  /* 0x009896800000895d */ /* 0x004fea0003900000 */
[----:B------:R-:W2:Y:S02]  /*1c220*/  @!P0 SYNCS.PHASECHK.TRANS64 P0, [R6+URZ+0x19c40], R5 ;  /* 0x019c4005060085a7 */ /* 0x000ea4000800007f */
[----:B--2---:R-:W-:Y:S05]  /*1c230*/  @!P0 BRA `(.L_x_532) ;  /* 0xfffffffc00f08947 */ /* 0x004fea000383ffff */
[----:B------:R-:W-:Y:S05]  /*1c240*/  BRA `(.L_x_624) ;  /* 0xffffffd000047947 */ /* 0x000fea000383ffff */
.L_x_540:
[----:B0-----:R0:W1:Y:S02]  /*1c250*/  SYNCS.PHASECHK.TRANS64.TRYWAIT P0, [R3+URZ+0x19c70], R4 ;  /* 0x019c7004030075a7 */ /* 0x001064000800017f */
[----:B-1----:R-:W-:Y:S05]  /*1c260*/  @!P0 NANOSLEEP.SYNCS 0x989680 ;  /* 0x009896800000895d */ /* 0x002fea0003900000 */
[----:B------:R-:W1:Y:S02]  /*1c270*/  @!P0 SYNCS.PHASECHK.TRANS64 P0, [R3+URZ+0x19c70], R4 ;  /* 0x019c7004030085a7 */ /* 0x000e64000800007f */
[----:B-1----:R-:W-:Y:S05]  /*1c280*/  @!P0 BRA `(.L_x_540) ;  /* 0xfffffffc00f08947 */ /* 0x002fea000383ffff */
[----:B------:R-:W-:Y:S05]  /*1c290*/  BRA `(.L_x_625) ;  /* 0xffffffd400187947 */ /* 0x000fea000383ffff */
.L_x_542:
[----:B0-----:R0:W1:Y:S02]  /*1c2a0*/  SYNCS.PHASECHK.TRANS64.TRYWAIT P0, [R3+URZ+0x19c60], R4 ;  /* 0x019c6004030075a7 */ /* 0x001064000800017f */
[----:B-1----:R-:W-:Y:S05]  /*1c2b0*/  @!P0 NANOSLEEP.SYNCS 0x989680 ;  /* 0x009896800000895d */ /* 0x002fea0003900000 */
[----:B------:R-:W1:Y:S02]  /*1c2c0*/  @!P0 SYNCS.PHASECHK.TRANS64 P0, [R3+URZ+0x19c60], R4 ;  /* 0x019c6004030085a7 */ /* 0x000e64000800007f */
[----:B-1----:R-:W-:Y:S05]  /*1c2d0*/  @!P0 BRA `(.L_x_542) ;  /* 0xfffffffc00f08947 */ /* 0x002fea000383ffff */
[----:B------:R-:W-:Y:S05]  /*1c2e0*/  BRA `(.L_x_626) ;  /* 0xffffffd400207947 */ /* 0x000fea000383ffff */
.L_x_549:
[----:B-1----:R1:W2:Y:S02]  /*1c2f0*/  SYNCS.PHASECHK.TRANS64.TRYWAIT P1, [R3+URZ+0x19c70], R0 ;  /* 0x019c7000030075a7 */ /* 0x0022a4000802017f */
[----:B--2---:R-:W-:Y:S05]  /*1c300*/  @!P1 NANOSLEEP.SYNCS 0x989680 ;  /* 0x009896800000995d */ /* 0x004fea0003900000 */
[----:B------:R-:W2:Y:S02]  /*1c310*/  @!P1 SYNCS.PHASECHK.TRANS64 P1, [R3+URZ+0x19c70], R0 ;  /* 0x019c7000030095a7 */ /* 0x000ea4000802007f */
[----:B--2---:R-:W-:Y:S05]  /*1c320*/  @!P1 BRA `(.L_x_549) ;  /* 0xfffffffc00f09947 */ /* 0x004fea000383ffff */
[----:B------:R-:W-:Y:S05]  /*1c330*/  BRA `(.L_x_627) ;  /* 0xffffffd8008c7947 */ /* 0x000fea000383ffff */
.L_x_551:
[----:B-1----:R1:W2:Y:S02]  /*1c340*/  SYNCS.PHASECHK.TRANS64.TRYWAIT P1, [R3+URZ+0x19c60], R0 ;  /* 0x019c6000030075a7 */ /* 0x0022a4000802017f */
[----:B--2---:R-:W-:Y:S05]  /*1c350*/  @!P1 NANOSLEEP.SYNCS 0x989680 ;  /* 0x009896800000995d */ /* 0x004fea0003900000 */
[----:B------:R-:W2:Y:S02]  /*1c360*/  @!P1 SYNCS.PHASECHK.TRANS64 P1, [R3+URZ+0x19c60], R0 ;  /* 0x019c6000030095a7 */ /* 0x000ea4000802007f */
[----:B--2---:R-:W-:Y:S05]  /*1c370*/  @!P1 BRA `(.L_x_551) ;  /* 0xfffffffc00f09947 */ /* 0x004fea000383ffff */
[----:B------:R-:W-:Y:S05]  /*1c380*/  BRA `(.L_x_628) ;  /* 0xffffffd800907947 */ /* 0x000fea000383ffff */
.L_x_555:
[----:B------:R-:W-:Y:S01]  /*1c390*/  BSSY B0, `(.L_x_629) ;  /* 0x0000008000007945 */ /* 0x000fe20003800000 */
[----:B------:R-:W-:Y:S02]  /*1c3a0*/  IMAD.MOV.U32 R13, RZ, RZ, R24 ;  /* 0x000000ffff0d7224 */ /* 0x000fe400078e0018 */
[----:B------:R-:W-:Y:S02]  /*1c3b0*/  IMAD.MOV.U32 R12, RZ, RZ, RZ ;  /* 0x000000ffff0c7224 */ /* 0x000fe400078e00ff */
[----:B-1----:R-:W-:Y:S02]  /*1c3c0*/  IMAD.MOV.U32 R11, RZ, RZ, 0x1f ;  /* 0x0000001fff0b7424 */ /* 0x002fe400078e00ff */
[----:B------:R-:W-:-:S07]  /*1c3d0*/  IMAD.MOV.U32 R15, RZ, RZ, -0x1 ;  /* 0xffffffffff0f7424 */ /* 0x000fce00078e00ff */
[----:B------:R-:W-:Y:S05]  /*1c3e0*/  WARPSYNC.COLLECTIVE R15, `(.L_x_630) ;  /* 0x000000000f087348 */ /* 0x000fea0003c00000 */
[----:B------:R0:W1:Y:S02]  /*1c3f0*/  SHFL.IDX P6, R14, R13, R12, R11 ;  /* 0x0000000c0d0e7389 */ /* 0x00006400000c000b */
[----:B01----:R-:W-:Y:S01]  /*1c400*/  ENDCOLLECTIVE ;  /* 0x000000000000791b */ /* 0x003fe20003800000 */
.L_x_630:
[----:B------:R-:W-:Y:S05]  /*1c410*/  BSYNC B0 ;  /* 0x0000000000007941 */ /* 0x000fea0003800000 */
.L_x_629:
[----:B------:R-:W-:Y:S01]  /*1c420*/  IMAD.MOV.U32 R13, RZ, RZ, R24 ;  /* 0x000000ffff0d7224 */ /* 0x000fe200078e0018 */
[----:B------:R-:W-:Y:S01]  /*1c430*/  MOV R15, 0xffffffff ;  /* 0xffffffff000f7802 */ /* 0x000fe20000000f00 */
[----:B------:R-:W-:Y:S02]  /*1c440*/  IMAD.MOV.U32 R12, RZ, RZ, 0x1 ;  /* 0x00000001ff0c7424 */ /* 0x000fe400078e00ff */
[----:B------:R-:W-:Y:S02]  /*1c450*/  IMAD.MOV.U32 R11, RZ, RZ, 0x1f ;  /* 0x0000001fff0b7424 */ /* 0x000fe400078e00ff */
[----:B------:R-:W-:Y:S02]  /*1c460*/  IMAD.IADD R8, R27, 0x1, R9 ;  /* 0x000000011b087824 */ /* 0x000fe400078e0209 */
[----:B------:R-:W-:-:S07]  /*1c470*/  IMAD.MOV.U32 R0, RZ, RZ, R14 ;  /* 0x000000ffff007224 */ /* 0x000fce00078e000e */
[----:B------:R-:W-:Y:S05]  /*1c480*/  WARPSYNC.COLLECTIVE R15, `(.L_x_631) ;  /* 0x000000000f087348 */ /* 0x000fea0003c00000 */
[----:B------:R0:W1:Y:S02]  /*1c490*/  SHFL.IDX P6, R14, R13, R12, R11 ;  /* 0x0000000c0d0e7389 */ /* 0x00006400000c000b */
[----:B01----:R-:W-:Y:S01]  /*1c4a0*/  ENDCOLLECTIVE ;  /* 0x000000000000791b */ /* 0x003fe20003800000 */
.L_x_631:
[----:B------:R-:W-:Y:S02]  /*1c4b0*/  ULDC UR4, c[0x0][0xc3c] ;  /* 0x00030f0000047ab9 */ /* 0x000fe40000000800 */
[----:B------:R-:W-:-:S13]  /*1c4c0*/  ISETP.GE.OR P1, PT, R8, UR4, !P0 ;  /* 0x0000000408007c0c */ /* 0x000fda000c726670 */
[----:B------:R-:W0:Y:S08]  /*1c4d0*/  @!P1 LDC.64 R2, c[0x0][0xc80] ;  /* 0x00032000ff029b82 */ /* 0x000e300000000a00 */
[----:B------:R-:W1:Y:S01]  /*1c4e0*/  @!P1 LDC.64 R4, c[0x0][0xc78] ;  /* 0x00031e00ff049b82 */ /* 0x000e620000000a00 */
[----:B------:R-:W-:Y:S02]  /*1c4f0*/  IMAD.MOV.U32 R11, RZ, RZ, RZ ;  /* 0x000000ffff0b7224 */ /* 0x000fe400078e00ff */
[----:B------:R-:W-:-:S02]  /*1c500*/  IMAD.MOV.U32 R6, RZ, RZ, R14 ;  /* 0x000000ffff067224 */ /* 0x000fc400078e000e */
[----:B0-----:R-:W-:-:S05]  /*1c510*/  @!P1 IMAD.WIDE R2, R8, 0x4, R2 ;  /* 0x0000000408029825 */ /* 0x001fca00078e0202 */
[----:B------:R1:W2:Y:S02]  /*1c520*/  @!P1 LDG.E R7, desc[UR40][R2.64] ;  /* 0x0000002802079981 */ /* 0x0002a4000c1e1900 */
[----:B-1----:R-:W-:-:S06]  /*1c530*/  @!P1 IMAD.WIDE R2, R8, 0x4, R4 ;  /* 0x0000000408029825 */ /* 0x002fcc00078e0204 */
[----:B------:R-:W3:Y:S01]  /*1c540*/  @!P1 LDG.E R2, desc[UR40][R2.64] ;  /* 0x0000002802029981 */ /* 0x000ee2000c1e1900 */
[----:B------:R-:W-:Y:S01]  /*1c550*/  IMAD.MOV.U32 R4, RZ, RZ, RZ ;  /* 0x000000ffff047224 */ /* 0x000fe200078e00ff */
[C---:B------:R-:W-:Y:S01]  /*1c560*/  ISETP.GE.U32.AND P2, PT, R9.reuse, 0x2, PT ;  /* 0x000000020900780c */ /* 0x040fe20003f46070 */
[----:B------:R-:W-:Y:S01]  /*1c570*/  IMAD.MOV.U32 R24, RZ, RZ, RZ ;  /* 0x000000ffff187224 */ /* 0x000fe200078e00ff */
[C---:B------:R-:W-:Y:S02]  /*1c580*/  ISETP.GE.U32.AND P3, PT, R9.reuse, 0x4, PT ;  /* 0x000000040900780c */ /* 0x040fe40003f66070 */
[C---:B------:R-:W-:Y:S02]  /*1c590*/  ISETP.GE.U32.AND P4, PT, R9.reuse, 0x8, PT ;  /* 0x000000080900780c */ /* 0x040fe40003f86070 */
[----:B------:R-:W-:Y:S01]  /*1c5a0*/  ISETP.GE.U32.AND P5, PT, R9, 0x10, PT ;  /* 0x000000100900780c */ /* 0x000fe20003fa6070 */
[----:B--2---:R-:W-:Y:S02]  /*1c5b0*/  @!P1 IMAD.MOV.U32 R4, RZ, RZ, R7 ;  /* 0x000000ffff049224 */ /* 0x004fe400078e0007 */
[----:B------:R-:W-:-:S02]  /*1c5c0*/  IMAD.MOV.U32 R7, RZ, RZ, RZ ;  /* 0x000000ffff077224 */ /* 0x000fc400078e00ff */
[----:B---3--:R-:W-:Y:S01]  /*1c5d0*/  @!P1 IMAD.MOV.U32 R7, RZ, RZ, R2 ;  /* 0x000000ffff079224 */ /* 0x008fe200078e0002 */
[----:B------:R-:W-:-:S03]  /*1c5e0*/  ISETP.NE.AND P1, PT, R9, RZ, PT ;  /* 0x000000ff0900720c */ /* 0x000fc60003f25270 */
[----:B------:R-:W-:-:S04]  /*1c5f0*/  IMAD R2, R7, R4, RZ ;  /* 0x0000000407027224 */ /* 0x000fc800078e02ff */
[----:B------:R-:W-:-:S07]  /*1c600*/  IMAD.MOV.U32 R13, RZ, RZ, R2 ;  /* 0x000000ffff0d7224 */ /* 0x000fce00078e0002 */
[----:B------:R-:W-:Y:S05]  /*1c610*/  WARPSYNC.COLLECTIVE R15, `(.L_x_632) ;  /* 0x000000000f087348 */ /* 0x000fea0003c00000 */
[----:B------:R0:W1:Y:S02]  /*1c620*/  SHFL.UP P6, R14, R13, R12, R11 ;  /* 0x0400000c0d0e7389 */ /* 0x00006400000c000b */
[----:B01----:R-:W-:Y:S01]  /*1c630*/  ENDCOLLECTIVE ;  /* 0x000000000000791b */ /* 0x003fe20003800000 */
.L_x_632:
[----:B------:R-:W-:Y:S02]  /*1c640*/  IMAD.MOV.U32 R12, RZ, RZ, 0x2 ;  /* 0x00000002ff0c7424 */ /* 0x000fe400078e00ff */
[----:B------:R-:W-:-:S05]  /*1c650*/  IMAD.MOV.U32 R3, RZ, RZ, R14 ;  /* 0x000000ffff037224 */ /* 0x000fca00078e000e */
[----:B------:R-:W-:-:S05]  /*1c660*/  SEL R3, R3, RZ, P1 ;  /* 0x000000ff03037207 */ /* 0x000fca0000800000 */
[----:B------:R-:W-:-:S04]  /*1c670*/  IMAD.IADD R2, R2, 0x1, R3 ;  /* 0x0000000102027824 */ /* 0x000fc800078e0203 */
[----:B------:R-:W-:-:S07]  /*1c680*/  IMAD.MOV.U32 R13, RZ, RZ, R2 ;  /* 0x000000ffff0d7224 */ /* 0x000fce00078e0002 */
[----:B------:R-:W-:Y:S05]  /*1c690*/  WARPSYNC.COLLECTIVE R15, `(.L_x_633) ;  /* 0x000000000f087348 */ /* 0x000fea0003c00000 */
[----:B------:R0:W1:Y:S02]  /*1c6a0*/  SHFL.UP P6, R14, R13, R12, R11 ;  /* 0x0400000c0d0e7389 */ /* 0x00006400000c000b */
[----:B01----:R-:W-:Y:S01]  /*1c6b0*/  ENDCOLLECTIVE ;  /* 0x000000000000791b */ /* 0x003fe20003800000 */
.L_x_633:
        /* <DEDUP_REMOVED lines=8> */
.L_x_634:
[----:B------:R-:W-:Y:S01]  /*1c740*/  MOV R12, 0x8 ;  /* 0x00000008000c7802 */ /* 0x000fe20000000f00 */
[----:B------:R-:W-:-:S05]  /*1c750*/  IMAD.MOV.U32 R3, RZ, RZ, R14 ;  /* 0x000000ffff037224 */ /* 0x000fca00078e000e */
[----:B------:R-:W-:-:S05]  /*1c760*/  SEL R3, R3, RZ, P3 ;  /* 0x000000ff03037207 */ /* 0x000fca0001800000 */
[----:B------:R-:W-:-:S04]  /*1c770*/  IMAD.IADD R2, R2, 0x1, R3 ;  /* 0x0000000102027824 */ /* 0x000fc800078e0203 */
[----:B------:R-:W-:-:S07]  /*1c780*/  IMAD.MOV.U32 R13, RZ, RZ, R2 ;  /* 0x000000ffff0d7224 */ /* 0x000fce00078e0002 */
[----:B------:R-:W-:Y:S05]  /*1c790*/  WARPSYNC.COLLECTIVE R15, `(.L_x_635) ;  /* 0x000000000f087348 */ /* 0x000fea0003c00000 */
[----:B------:R0:W1:Y:S02]  /*1c7a0*/  SHFL.UP P6, R14, R13, R12, R11 ;  /* 0x0400000c0d0e7389 */ /* 0x00006400000c000b */
[----:B01----:R-:W-:Y:S01]  /*1c7b0*/  ENDCOLLECTIVE ;  /* 0x000000000000791b */ /* 0x003fe20003800000 */
.L_x_635:
        /* <DEDUP_REMOVED lines=8> */
.L_x_636:
[----:B------:R-:W-:Y:S02]  /*1c840*/  IMAD.MOV.U32 R12, RZ, RZ, 0x1f ;  /* 0x0000001fff0c7424 */ /* 0x000fe400078e00ff */
[----:B------:R-:W-:Y:S02]  /*1c850*/  IMAD.MOV.U32 R11, RZ, RZ, 0x1f ;  /* 0x0000001fff0b7424 */ /* 0x000fe400078e00ff */
[----:B------:R-:W-:-:S05]  /*1c860*/  IMAD.MOV.U32 R3, RZ, RZ, R14 ;  /* 0x000000ffff037224 */ /* 0x000fca00078e000e */
[----:B------:R-:W-:-:S05]  /*1c870*/  SEL R3, R3, RZ, P5 ;  /* 0x000000ff03037207 */ /* 0x000fca0002800000 */
[----:B------:R-:W-:-:S04]  /*1c880*/  IMAD.IADD R2, R2, 0x1, R3 ;  /* 0x0000000102027824 */ /* 0x000fc800078e0203 */
[----:B------:R-:W-:-:S07]  /*1c890*/  IMAD.MOV.U32 R13, RZ, RZ, R2 ;  /* 0x000000ffff0d7224 */ /* 0x000fce00078e0002 */
[----:B------:R-:W-:Y:S05]  /*1c8a0*/  WARPSYNC.COLLECTIVE R15, `(.L_x_637) ;  /* 0x000000000f087348 */ /* 0x000fea0003c00000 */
[----:B------:R0:W1:Y:S02]  /*1c8b0*/  SHFL.IDX P6, R14, R13, R12, R11 ;  /* 0x0000000c0d0e7389 */ /* 0x00006400000c000b */
[----:B01----:R-:W-:Y:S01]  /*1c8c0*/  ENDCOLLECTIVE ;  /* 0x000000000000791b */ /* 0x003fe20003800000 */
.L_x_637:
[----:B------:R-:W-:Y:S01]  /*1c8d0*/  IMAD.MOV.U32 R8, RZ, RZ, R14 ;  /* 0x000000ffff087224 */ /* 0x000fe200078e000e */
[----:B------:R-:W-:Y:S06]  /*1c8e0*/  BRA `(.L_x_638) ;  /* 0xffffffdc00147947 */ /* 0x000fec000383ffff */
.L_x_558:
[----:B------:R-:W-:Y:S01]  /*1c8f0*/  BSSY B0, `(.L_x_639) ;  /* 0x0000008000007945 */ /* 0x000fe20003800000 */
[----:B------:R-:W-:Y:S02]  /*1c900*/  IMAD.MOV.U32 R13, RZ, RZ, R2 ;  /* 0x000000ffff0d7224 */ /* 0x000fe400078e0002 */
[----:B------:R-:W-:Y:S02]  /*1c910*/  IMAD.MOV.U32 R12, RZ, RZ, 0x1 ;  /* 0x00000001ff0c7424 */ /* 0x000fe400078e00ff */
[----:B-1----:R-:W-:Y:S02]  /*1c920*/  IMAD.MOV.U32 R11, RZ, RZ, RZ ;  /* 0x000000ffff0b7224 */ /* 0x002fe400078e00ff */
[----:B------:R-:W-:-:S07]  /*1c930*/  IMAD.MOV.U32 R15, RZ, RZ, -0x1 ;  /* 0xffffffffff0f7424 */ /* 0x000fce00078e00ff */
[----:B------:R-:W-:Y:S05]  /*1c940*/  WARPSYNC.COLLECTIVE R15, `(.L_x_640) ;  /* 0x000000000f087348 */ /* 0x000fea0003c00000 */
[----:B------:R0:W1:Y:S02]  /*1c950*/  SHFL.UP P6, R14, R13, R12, R11 ;  /* 0x0400000c0d0e7389 */ /* 0x00006400000c000b */
[----:B01----:R-:W-:Y:S01]  /*1c960*/  ENDCOLLECTIVE ;  /* 0x000000000000791b */ /* 0x003fe20003800000 */
.L_x_640:
[----:B------:R-:W-:Y:S05]  /*1c970*/  BSYNC B0 ;  /* 0x0000000000007941 */ /* 0x000fea0003800000 */
.L_x_639:
[----:B------:R-:W-:Y:S01]  /*1c980*/  IMAD.MOV.U32 R3, RZ, RZ, R14 ;  /* 0x000000ffff037224 */ /* 0x000fe200078e000e */
[----:B------:R-:W-:Y:S01]  /*1c990*/  MOV R11, RZ ;  /* 0x000000ff000b7202 */ /* 0x000fe20000000f00 */
[----:B------:R-:W-:Y:S02]  /*1c9a0*/  IMAD.MOV.U32 R12, RZ, RZ, 0x2 ;  /* 0x00000002ff0c7424 */ /* 0x000fe400078e00ff */
[----:B------:R-:W-:Y:S01]  /*1c9b0*/  IMAD.MOV.U32 R15, RZ, RZ, -0x1 ;  /* 0xffffffffff0f7424 */ /* 0x000fe200078e00ff */
[----:B------:R-:W-:-:S05]  /*1c9c0*/  SEL R3, R3, RZ, P1 ;  /* 0x000000ff03037207 */ /* 0x000fca0000800000 */
[----:B------:R-:W-:-:S04]  /*1c9d0*/  IMAD.IADD R2, R2, 0x1, R3 ;  /* 0x0000000102027824 */ /* 0x000fc800078e0203 */
[----:B------:R-:W-:-:S07]  /*1c9e0*/  IMAD.MOV.U32 R13, RZ, RZ, R2 ;  /* 0x000000ffff0d7224 */ /* 0x000fce00078e0002 */
[----:B------:R-:W-:Y:S05]  /*1c9f0*/  WARPSYNC.COLLECTIVE R15, `(.L_x_641) ;  /* 0x000000000f087348 */ /* 0x000fea0003c00000 */
[----:B------:R0:W1:Y:S02]  /*1ca00*/  SHFL.UP P6, R14, R13, R12, R11 ;  /* 0x0400000c0d0e7389 */ /* 0x00006400000c000b */
[----:B01----:R-:W-:Y:S01]  /*1ca10*/  ENDCOLLECTIVE ;  /* 0x000000000000791b */ /* 0x003fe20003800000 */
.L_x_641:
        /* <DEDUP_REMOVED lines=8> */
.L_x_642:
        /* <DEDUP_REMOVED lines=8> */
.L_x_643:
        /* <DEDUP_REMOVED lines=8> */
.L_x_644:
        /* <DEDUP_REMOVED lines=9> */
.L_x_645:
[----:B------:R-:W-:Y:S01]  /*1cc30*/  IMAD.MOV.U32 R8, RZ, RZ, R14 ;  /* 0x000000ffff087224 */ /* 0x000fe200078e000e */
[----:B------:R-:W-:Y:S06]  /*1cc40*/  BRA `(.L_x_646) ;  /* 0xffffffd800e07947 */ /* 0x000fec000383ffff */
.L_x_560:
[----:B------:R-:W-:Y:S01]  /*1cc50*/  BSSY B0, `(.L_x_647) ;  /* 0x0000006000007945 */ /* 0x000fe20003800000 */
[----:B------:R-:W-:Y:S02]  /*1cc60*/  PLOP3.LUT P6, PT, P6, PT, PT, 0x8, 0x0 ;  /* 0x000000000000781c */ /* 0x000fe400037ce170 */
[----:B------:R-:W-:-:S11]  /*1cc70*/  MOV R15, 0xffffffff ;  /* 0xffffffff000f7802 */ /* 0x000fd60000000f00 */
[----:B01----:R-:W-:Y:S05]  /*1cc80*/  WARPSYNC.COLLECTIVE R15, `(.L_x_648) ;  /* 0x000000000f087348 */ /* 0x003fea0003c00000 */
[----:B------:R-:W-:Y:S01]  /*1cc90*/  VOTE.ANY R14, PT, P6 ;  /* 0x00000000000e7806 */ /* 0x000fe200030e0100 */
[----:B01----:R-:W-:Y:S06]  /*1cca0*/  ENDCOLLECTIVE ;  /* 0x000000000000791b */ /* 0x003fec0003800000 */
.L_x_648:
[----:B------:R-:W-:Y:S05]  /*1ccb0*/  BSYNC B0 ;  /* 0x0000000000007941 */ /* 0x000fea0003800000 */
.L_x_647:
[----:B------:R-:W-:Y:S02]  /*1ccc0*/  IMAD.MOV.U32 R6, RZ, RZ, R14 ;  /* 0x000000ffff067224 */ /* 0x000fe400078e000e */
[----:B------:R-:W-:Y:S02]  /*1ccd0*/  IMAD.MOV.U32 R13, RZ, RZ, R4 ;  /* 0x000000ffff0d7224 */ /* 0x000fe400078e0004 */
[----:B------:R-:W0:Y:S01]  /*1cce0*/  POPC R5, R6 ;  /* 0x0000000600057309 */ /* 0x000e220000000000 */
[----:B------:R-:W-:Y:S02]  /*1ccf0*/  IMAD.MOV.U32 R11, RZ, RZ, 0x1f ;  /* 0x0000001fff0b7424 */ /* 0x000fe400078e00ff */
[----:B------:R-:W-:Y:S02]  /*1cd00*/  IMAD.MOV.U32 R15, RZ, RZ, -0x1 ;  /* 0xffffffffff0f7424 */ /* 0x000fe400078e00ff */
[----:B0-----:R-:W-:-:S07]  /*1cd10*/  IMAD.MOV.U32 R12, RZ, RZ, R5 ;  /* 0x000000ffff0c7224 */ /* 0x001fce00078e0005 */
[----:B------:R-:W-:Y:S05]  /*1cd20*/  WARPSYNC.COLLECTIVE R15, `(.L_x_649) ;  /* 0x000000000f087348 */ /* 0x000fea0003c00000 */
[----:B------:R0:W1:Y:S02]  /*1cd30*/  SHFL.IDX P6, R14, R13, R12, R11 ;  /* 0x0000000c0d0e7389 */ /* 0x00006400000c000b */
[----:B01----:R-:W-:Y:S01]  /*1cd40*/  ENDCOLLECTIVE ;  /* 0x000000000000791b */ /* 0x003fe20003800000 */
.L_x_649:
[----:B------:R-:W-:Y:S02]  /*1cd50*/  IMAD.MOV.U32 R13, RZ, RZ, R7 ;  /* 0x000000ffff0d7224 */ /* 0x000fe400078e0007 */
[----:B------:R-:W-:-:S07]  /*1cd60*/  IMAD.MOV.U32 R4, RZ, RZ, R14 ;  /* 0x000000ffff047224 */ /* 0x000fce00078e000e */
[----:B------:R-:W-:Y:S05]  /*1cd70*/  WARPSYNC.COLLECTIVE R15, `(.L_x_650) ;  /* 0x000000000f087348 */ /* 0x000fea0003c00000 */
[----:B------:R0:W1:Y:S02]  /*1cd80*/  SHFL.IDX P6, R14, R13, R12, R11 ;  /* 0x0000000c0d0e7389 */ /* 0x00006400000c000b */
[----:B01----:R-:W-:Y:S01]  /*1cd90*/  ENDCOLLECTIVE ;  /* 0x000000000000791b */ /* 0x003fe20003800000 */
.L_x_650:
[----:B------:R-:W-:Y:S01]  /*1cda0*/  IMAD.MOV.U32 R7, RZ, RZ, R14 ;  /* 0x000000ffff077224 */ /* 0x000fe200078e000e */
[----:B------:R-:W-:Y:S06]  /*1cdb0*/  BRA `(.L_x_651) ;  /* 0xffffffd800c07947 */ /* 0x000fec000383ffff */
.L_x_562:
[----:B------:R-:W-:Y:S01]  /*1cdc0*/  BSSY B0, `(.L_x_652) ;  /* 0x0000007000007945 */ /* 0x000fe20003800000 */
[----:B------:R-:W-:Y:S02]  /*1cdd0*/  IMAD.MOV.U32 R13, RZ, RZ, R2 ;  /* 0x000000ffff0d7224 */ /* 0x000fe400078e0002 */
[----:B-1----:R-:W-:Y:S02]  /*1cde0*/  IMAD.MOV.U32 R11, RZ, RZ, 0x1f ;  /* 0x0000001fff0b7424 */ /* 0x002fe400078e00ff */
[----:B------:R-:W-:-:S07]  /*1cdf0*/  IMAD.MOV.U32 R15, RZ, RZ, -0x1 ;  /* 0xffffffffff0f7424 */ /* 0x000fce00078e00ff */
[----:B0-234-:R-:W-:Y:S05]  /*1ce00*/  WARPSYNC.COLLECTIVE R15, `(.L_x_653) ;  /* 0x000000000f087348 */ /* 0x01dfea0003c00000 */
[----:B------:R1:W0:Y:S02]  /*1ce10*/  SHFL.IDX P6, R14, R13, R12, R11 ;  /* 0x0000000c0d0e7389 */ /* 0x00022400000c000b */
[----:B01234-:R-:W-:Y:S01]  /*1ce20*/  ENDCOLLECTIVE ;  /* 0x000000000000791b */ /* 0x01ffe20003800000 */
.L_x_653:
[----:B------:R-:W-:Y:S05]  /*1ce30*/  BSYNC B0 ;  /* 0x0000000000007941 */ /* 0x000fea0003800000 */
.L_x_652:
[----:B------:R-:W-:Y:S01]  /*1ce40*/  IMAD.MOV.U32 R2, RZ, RZ, R14 ;  /* 0x000000ffff027224 */ /* 0x000fe200078e000e */
[----:B------:R-:W-:Y:S06]  /*1ce50*/  BRA `(.L_x_654) ;  /* 0xffffffd800b07947 */ /* 0x000fec000383ffff */
.L_x_566:
[----:B0-----:R0:W2:Y:S02]  /*1ce60*/  SYNCS.PHASECHK.TRANS64.TRYWAIT P0, [R8+URZ+0x19c20], R0 ;  /* 0x019c2000080075a7 */ /* 0x0010a4000800017f */
[----:B--2---:R-:W-:Y:S05]  /*1ce70*/  @!P0 NANOSLEEP.SYNCS 0x989680 ;  /* 0x009896800000895d */ /* 0x004fea0003900000 */
[----:B------:R-:W2:Y:S02]  /*1ce80*/  @!P0 SYNCS.PHASECHK.TRANS64 P0, [R8+URZ+0x19c20], R0 ;  /* 0x019c2000080085a7 */ /* 0x000ea4000800007f */
[----:B--2---:R-:W-:Y:S05]  /*1ce90*/  @!P0 BRA `(.L_x_566) ;  /* 0xfffffffc00f08947 */ /* 0x004fea000383ffff */
[----:B------:R-:W-:Y:S05]  /*1cea0*/  BRA `(.L_x_655) ;  /* 0xffffffe0000c7947 */ /* 0x000fea000383ffff */
.L_x_567:
[----:B------:R-:W2:Y:S01]  /*1ceb0*/  S2R R2, SR_TID.X ;  /* 0x0000000000027919 */ /* 0x000ea20000002100 */
[----:B------:R-:W-:Y:S01]  /*1cec0*/  BSSY B0, `(.L_x_656) ;  /* 0x000000a000007945 */ /* 0x000fe20003800000 */
[----:B------:R-:W-:Y:S02]  /*1ced0*/  IMAD.MOV.U32 R12, RZ, RZ, RZ ;  /* 0x000000ffff0c7224 */ /* 0x000fe400078e00ff */
[----:B-1----:R-:W-:Y:S02]  /*1cee0*/  IMAD.MOV.U32 R11, RZ, RZ, 0x1f ;  /* 0x0000001fff0b7424 */ /* 0x002fe400078e00ff */
[----:B------:R-:W-:Y:S01]  /*1cef0*/  IMAD.MOV.U32 R15, RZ, RZ, -0x1 ;  /* 0xffffffffff0f7424 */ /* 0x000fe200078e00ff */
[----:B--2---:R-:W-:-:S04]  /*1cf00*/  SHF.R.U32.HI R2, RZ, 0x5, R2 ;  /* 0x00000005ff027819 */ /* 0x004fc80000011602 */
[----:B------:R-:W-:-:S05]  /*1cf10*/  LOP3.LUT R2, R2, 0x3, RZ, 0xc0, !PT ;  /* 0x0000000302027812 */ /* 0x000fca00078ec0ff */
[----:B------:R-:W-:-:S07]  /*1cf20*/  IMAD.MOV.U32 R13, RZ, RZ, R2 ;  /* 0x000000ffff0d7224 */ /* 0x000fce00078e0002 */
[----:B0--3--:R-:W-:Y:S05]  /*1cf30*/  WARPSYNC.COLLECTIVE R15, `(.L_x_657) ;  /* 0x000000000f087348 */ /* 0x009fea0003c00000 */
[----:B------:R1:W2:Y:S02]  /*1cf40*/  SHFL.IDX P6, R14, R13, R12, R11 ;  /* 0x0000000c0d0e7389 */ /* 0x0002a400000c000b */
[----:B0123--:R-:W-:Y:S01]  /*1cf50*/  ENDCOLLECTIVE ;  /* 0x000000000000791b */ /* 0x00ffe20003800000 */
.L_x_657:
[----:B------:R-:W-:Y:S05]  /*1cf60*/  BSYNC B0 ;  /* 0x0000000000007941 */ /* 0x000fea0003800000 */
.L_x_656:
[----:B------:R-:W-:Y:S05]  /*1cf70*/  BRA `(.L_x_658) ;  /* 0xffffffdc00f47947 */ /* 0x000fea000383ffff */
.L_x_568:
[----:B------:R-:W-:Y:S01]  /*1cf80*/  BSSY B0, `(.L_x_659) ;  /* 0x0000006000007945 */ /* 0x000fe20003800000 */
[----:B------:R-:W-:-:S07]  /*1cf90*/  IMAD.MOV.U32 R15, RZ, RZ, -0x1 ;  /* 0xffffffffff0f7424 */ /* 0x000fce00078e00ff */
[----:B01-3--:R-:W-:Y:S05]  /*1cfa0*/  WARPSYNC.COLLECTIVE R15, `(.L_x_660) ;  /* 0x000000000f0c7348 */ /* 0x00bfea0003c00000 */
[----:B------:R-:W-:Y:S02]  /*1cfb0*/  ELECT P6, UR62, PT ;  /* 0x00000000003e782f */ /* 0x000fe400038c0000 */
[----:B------:R-:W-:Y:S01]  /*1cfc0*/  MOV R14, UR62 ;  /* 0x0000003e000e7c02 */ /* 0x000fe20008000f00 */
[----:B01-3--:R-:W-:Y:S10]  /*1cfd0*/  ENDCOLLECTIVE ;  /* 0x000000000000791b */ /* 0x00bff40003800000 */
.L_x_660:
[----:B------:R-:W-:Y:S05]  /*1cfe0*/  BSYNC B0 ;  /* 0x0000000000007941 */ /* 0x000fea0003800000 */
.L_x_659:
[----:B------:R-:W-:Y:S05]  /*1cff0*/  BRA `(.L_x_661) ;  /* 0xffffffdc00e87947 */ /* 0x000fea000383ffff */
.L_x_570:
[----:B0-----:R0:W2:Y:S02]  /*1d000*/  SYNCS.PHASECHK.TRANS64.TRYWAIT P1, [R6+URZ], R3 ;  /* 0x00000003060075a7 */ /* 0x0010a4000802017f */
[----:B--2---:R-:W-:Y:S05]  /*1d010*/  @!P1 NANOSLEEP.SYNCS 0x989680 ;  /* 0x009896800000995d */ /* 0x004fea0003900000 */
[----:B------:R-:W2:Y:S02]  /*1d020*/  @!P1 SYNCS.PHASECHK.TRANS64 P1, [R6+URZ], R3 ;  /* 0x00000003060095a7 */ /* 0x000ea4000802007f */
[----:B--2---:R-:W-:Y:S05]  /*1d030*/  @!P1 BRA `(.L_x_570) ;  /* 0xfffffffc00f09947 */ /* 0x004fea000383ffff */
[----:B------:R-:W-:Y:S05]  /*1d040*/  BRA `(.L_x_662) ;  /* 0xffffffe0001c7947 */ /* 0x000fea000383ffff */
.L_x_571:
[----:B--2---:R2:W4:Y:S02]  /*1d050*/  SYNCS.PHASECHK.TRANS64.TRYWAIT P1, [R7+URZ], R0 ;  /* 0x00000000070075a7 */ /* 0x004524000802017f */
[----:B----4-:R-:W-:Y:S05]  /*1d060*/  @!P1 NANOSLEEP.SYNCS 0x989680 ;  /* 0x009896800000995d */ /* 0x010fea0003900000 */
[----:B------:R-:W4:Y:S02]  /*1d070*/  @!P1 SYNCS.PHASECHK.TRANS64 P1, [R7+URZ], R0 ;  /* 0x00000000070095a7 */ /* 0x000f24000802007f */
[----:B----4-:R-:W-:Y:S05]  /*1d080*/  @!P1 BRA `(.L_x_571) ;  /* 0xfffffffc00f09947 */ /* 0x010fea000383ffff */
[----:B------:R-:W-:Y:S05]  /*1d090*/  BRA `(.L_x_663) ;  /* 0xffffffe000107947 */ /* 0x000fea000383ffff */
.L_x_573:
[----:B----4-:R4:W0:Y:S02]  /*1d0a0*/  SYNCS.PHASECHK.TRANS64.TRYWAIT P1, [R2+URZ+0x19c60], R3 ;  /* 0x019c6003020075a7 */ /* 0x010824000802017f */
[----:B0-----:R-:W-:Y:S05]  /*1d0b0*/  @!P1 NANOSLEEP.SYNCS 0x989680 ;  /* 0x009896800000995d */ /* 0x001fea0003900000 */
[----:B------:R-:W0:Y:S02]  /*1d0c0*/  @!P1 SYNCS.PHASECHK.TRANS64 P1, [R2+URZ+0x19c60], R3 ;  /* 0x019c6003020095a7 */ /* 0x000e24000802007f */
[----:B0-----:R-:W-:Y:S05]  /*1d0d0*/  @!P1 BRA `(.L_x_573) ;  /* 0xfffffffc00f09947 */ /* 0x001fea000383ffff */
[----:B------:R-:W-:Y:S05]  /*1d0e0*/  BRA `(.L_x_664) ;  /* 0xffffffe000107947 */ /* 0x000fea000383ffff */
.L_x_575:
[----:B------:R0:W0:Y:S02]  /*1d0f0*/  SYNCS.PHASECHK.TRANS64.TRYWAIT P1, [R5+URZ+0x19c60], R0 ;  /* 0x019c6000050075a7 */ /* 0x000024000802017f */
[----:B0-----:R-:W-:Y:S05]  /*1d100*/  @!P1 NANOSLEEP.SYNCS 0x989680 ;  /* 0x009896800000995d */ /* 0x001fea0003900000 */
[----:B------:R-:W0:Y:S02]  /*1d110*/  @!P1 SYNCS.PHASECHK.TRANS64 P1, [R5+URZ+0x19c60], R0 ;  /* 0x019c6000050095a7 */ /* 0x000e24000802007f */
[----:B0-----:R-:W-:Y:S05]  /*1d120*/  @!P1 BRA `(.L_x_575) ;  /* 0xfffffffc00f09947 */ /* 0x001fea000383ffff */
[----:B------:R-:W-:Y:S05]  /*1d130*/  BRA `(.L_x_665) ;  /* 0xffffffe000107947 */ /* 0x000fea000383ffff */
.L_x_577:
[----:B------:R0:W0:Y:S02]  /*1d140*/  SYNCS.PHASECHK.TRANS64.TRYWAIT P0, [R2+URZ+0x19c80], R3 ;  /* 0x019c8003020075a7 */ /* 0x000024000800017f */
[----:B0-----:R-:W-:Y:S05]  /*1d150*/  @!P0 NANOSLEEP.SYNCS 0x989680 ;  /* 0x009896800000895d */ /* 0x001fea0003900000 */
[----:B------:R-:W0:Y:S02]  /*1d160*/  @!P0 SYNCS.PHASECHK.TRANS64 P0, [R2+URZ+0x19c80], R3 ;  /* 0x019c8003020085a7 */ /* 0x000e24000800007f */
[----:B0-----:R-:W-:Y:S05]  /*1d170*/  @!P0 BRA `(.L_x_577) ;  /* 0xfffffffc00f08947 */ /* 0x001fea000383ffff */
[----:B------:R-:W-:Y:S05]  /*1d180*/  BRA `(.L_x_578) ;  /* 0xffffffe0000c7947 */ /* 0x000fea000383ffff */
.L_x_666:
        /* <DEDUP_REMOVED lines=15> */
.L_x_2278:


//--------------------- .text._ZN7cutlass13device_kernelIN5flash11enable_sm90INS1_16FlashAttnFwdSm90INS1_25CollectiveMainloopFwdSm90ILi2EN4cute5tupleIJNS5_1CILi1EEES8_S8_EEENS6_IJNS7_ILi192EEENS7_ILi128EEENS7_ILi96EEEEEELi96ENS_12float_e4m3_tEfNS_4arch4Sm90ELb0ELb1ELb1ELb0ELb0ELb0ELb0ELb1ELb1ELb1ELb1ELb0EEENS1_21CollectiveEpilogueFwdINS6_IJSA_SC_SB_EEES9_NS_10bfloat16_tESG_Li384ELb0ELb1ELb1ELb1EEENS1_19SingleTileSchedulerILb0ELb1ELb1ELi192EEEEEEEEEvNT_6ParamsE --------------------------
	.section	.text._ZN7cutlass13device_kernelIN5flash11enable_sm90INS1_16FlashAttnFwdSm90INS1_25CollectiveMainloopFwdSm90ILi2EN4cute5tupleIJNS5_1CILi1EEES8_S8_EEENS6_IJNS7_ILi192EEENS7_ILi128EEENS7_ILi96EEEEEELi96ENS_12float_e4m3_tEfNS_4arch4Sm90ELb0ELb1ELb1ELb0ELb0ELb0ELb0ELb1ELb1ELb1ELb1ELb0EEENS1_21CollectiveEpilogueFwdINS6_IJSA_SC_SB_EEES9_NS_10bfloat16_tESG_Li384ELb0ELb1ELb1ELb1EEENS1_19SingleTileSchedulerILb0ELb1ELb1ELi192EEEEEEEEEvNT_6ParamsE,"ax",@progbits
	.align	128
.text._ZN7cutlass13device_kernelIN5flash11enable_sm90INS1_16FlashAttnFwdSm90INS1_25CollectiveMainloopFwdSm90ILi2EN4cute5tupleIJNS5_1CILi1EEES8_S8_EEENS6_IJNS7_ILi192EEENS7_ILi128EEENS7_ILi96EEEEEELi96ENS_12float_e4m3_tEfNS_4arch4Sm90ELb0ELb1ELb1ELb0ELb0ELb0ELb0ELb1ELb1ELb1ELb1ELb0EEENS1_21CollectiveEpilogueFwdINS6_IJSA_SC_SB_EEES9_NS_10bfloat16_tESG_Li384ELb0ELb1ELb1ELb1EEENS1_19SingleTileSchedulerILb0ELb1ELb1ELi192EEEEEEEEEvNT_6ParamsE:
        .type           _ZN7cutlass13device_kernelIN5flash11enable_sm90INS1_16FlashAttnFwdSm90INS1_25CollectiveMainloopFwdSm90ILi2EN4cute5tupleIJNS5_1CILi1EEES8_S8_EEENS6_IJNS7_ILi192EEENS7_ILi128EEENS7_ILi96EEEEEELi96ENS_12float_e4m3_tEfNS_4arch4Sm90ELb0ELb1ELb1ELb0ELb0ELb0ELb0ELb1ELb1ELb1ELb1ELb0EEENS1_21CollectiveEpilogueFwdINS6_IJSA_SC_SB_EEES9_NS_10bfloat16_tESG_Li384ELb0ELb1ELb1ELb1EEENS1_19SingleTileSchedulerILb0ELb1ELb1ELi192EEEEEEEEEvNT_6ParamsE,@function
        .size           _ZN7cutlass13device_kernelIN5flash11enable_sm90INS1_16FlashAttnFwdSm90INS1_25CollectiveMainloopFwdSm90ILi2EN4cute5tupleIJNS5_1CILi1EEES8_S8_EEENS6_IJNS7_ILi192EEENS7_ILi128EEENS7_ILi96EEEEEELi96ENS_12float_e4m3_tEfNS_4arch4Sm90ELb0ELb1ELb1ELb0ELb0ELb0ELb0ELb1ELb1ELb1ELb1ELb0EEENS1_21CollectiveEpilogueFwdINS6_IJSA_SC_SB_EEES9_NS_10bfloat16_tESG_Li384ELb0ELb1ELb1ELb1EEENS1_19SingleTileSchedulerILb0ELb1ELb1ELi192EEEEEEEEEvNT_6ParamsE,(.L_x_2279 - _ZN7cutlass13device_kernelIN5flash11enable_sm90INS1_16FlashAttnFwdSm90INS1_25CollectiveMainloopFwdSm90ILi2EN4cute5tupleIJNS5_1CILi1EEES8_S8_EEENS6_IJNS7_ILi192EEENS7_ILi128EEENS7_ILi96EEEEEELi96ENS_12float_e4m3_tEfNS_4arch4Sm90ELb0ELb1ELb1ELb0ELb0ELb0ELb0ELb1ELb1ELb1ELb1ELb0EEENS1_21CollectiveEpilogueFwdINS6_IJSA_SC_SB_EEES9_NS_10bfloat16_tESG_Li384ELb0ELb1ELb1ELb1EEENS1_19SingleTileSchedulerILb0ELb1ELb1ELi192EEEEEEEEEvNT_6ParamsE)
        .other          _ZN7cutlass13device_kernelIN5flash11enable_sm90INS1_16FlashAttnFwdSm90INS1_25CollectiveMainloopFwdSm90ILi2EN4cute5tupleIJNS5_1CILi1EEES8_S8_EEENS6_IJNS7_ILi192EEENS7_ILi128EEENS7_ILi96EEEEEELi96ENS_12float_e4m3_tEfNS_4arch4Sm90ELb0ELb1ELb1ELb0ELb0ELb0ELb0ELb1ELb1ELb1ELb1ELb0EEENS1_21CollectiveEpilogueFwdINS6_IJSA_SC_SB_EEES9_NS_10bfloat16_tESG_Li384ELb0ELb1ELb1ELb1EEENS1_19SingleTileSchedulerILb0ELb1ELb1ELi192EEEEEEEEEvNT_6ParamsE,@"STO_CUDA_ENTRY STV_DEFAULT"
_ZN7cutlass13device_kernelIN5flash11enable_sm90INS1_16FlashAttnFwdSm90INS1_25CollectiveMainloopFwdSm90ILi2EN4cute5tupleIJNS5_1CILi1EEES8_S8_EEENS6_IJNS7_ILi192EEENS7_ILi128EEENS7_ILi96EEEEEELi96ENS_12float_e4m3_tEfNS_4arch4Sm90ELb0ELb1ELb1ELb0ELb0ELb0ELb0ELb1ELb1ELb1ELb1ELb0EEENS1_21CollectiveEpilogueFwdINS6_IJSA_SC_SB_EEES9_NS_10bfloat16_tESG_Li384ELb0ELb1ELb1ELb1EEENS1_19SingleTileSchedulerILb0ELb1ELb1ELi192EEEEEEEEEvNT_6ParamsE:
        /* <DEDUP_REMOVED lines=17> */
.L_x_668:
[----:B------:R-:W-:Y:S05]  /*0110*/  BSYNC B0 ;  /* 0x0000000000007941 */ /* 0x000fea0003800000 */
.L_x_667:
        /* <DEDUP_REMOVED lines=41> */
.L_x_669:
        /* <DEDUP_REMOVED lines=22> */
.L_x_670:
        /* <DEDUP_REMOVED lines=18> */
.L_x_671:
        /* <DEDUP_REMOVED lines=22> */
.L_x_672:
        /* <DEDUP_REMOVED lines=22> */
.L_x_673:
        /* <DEDUP_REMOVED lines=9> */
.L_x_676:
        /* <DEDUP_REMOVED lines=18> */
[----:B------:R-:W0:Y:S01]  /*0aa0*/  LDC.64 R6, c[0x0][0x418] ;  /* 0x00010600ff067b82 */ /* 0x000e220000000a00 */
[----:B------:R-:W-:Y:S01]  /*0ab0*/  ULDC UR4, c[0x0][0x448] ;  /* 0x0001120000047ab9 */ /* 0x000fe20000000800 */
[----:B------:R-:W-:Y:S01]  /*0ac0*/  USHF.R.S32.HI UR40, URZ, 0x1f, UR39 ;  /* 0x0000001f3f287899 */ /* 0x000fe20008011427 */
[----:B------:R-:W-:Y:S01]  /*0ad0*/  VIADD R16, R28, 0xffffff80 ;  /* 0xffffff801c107836 */ /* 0x000fe20000000000 */
[----:B------:R-:W-:-:S04]  /*0ae0*/  UISETP.NE.AND UP1, UPT, UR4, 0x1, UPT ;  /* 0x000000010400788c */ /* 0x000fc8000bf25270 */
[----:B------:R-:W1:Y:S07]  /*0af0*/  S2UR UR42, SR_CTAID.X ;  /* 0x00000000002a79c3 */ /* 0x000e6e0000002500 */
[----:B------:R-:W-:Y:S01]  /*0b00*/  @UP1 ULDC UR5, c[0x0][0x44c] ;  /* 0x0001130000051ab9 */ /* 0x000fe20000000800 */
[----:B------:R-:W2:Y:S01]  /*0b10*/  LDC R2, c[0x0][0x288] ;  /* 0x0000a200ff027b82 */ /* 0x000ea20000000800 */
[----:B------:R-:W-:-:S07]  /*0b20*/  @UP1 ULDC UR9, c[0x0][0x450] ;  /* 0x0001140000091ab9 */ /* 0x000fce0000000800 */
[----:B------:R-:W3:Y:S01]  /*0b30*/  LDC R17, c[0x0][0x424] ;  /* 0x00010900ff117b82 */ /* 0x000ee20000000800 */
[----:B0-----:R-:W-:-:S04]  /*0b40*/  ISETP.NE.U32.AND P0, PT, R6, RZ, PT ;  /* 0x000000ff0600720c */ /* 0x001fc80003f05070 */
[----:B------:R-:W-:-:S03]  /*0b50*/  ISETP.NE.AND.EX P0, PT, R7, RZ, PT, P0 ;  /* 0x000000ff0700720c */ /* 0x000fc60003f05300 */
[----:B------:R-:W0:Y:S01]  /*0b60*/  LDC R4, c[0x0][0x2f0] ;  /* 0x0000bc00ff047b82 */ /* 0x000e220000000800 */
[----:B-1----:R-:W-:-:S04]  /*0b70*/  UIMAD UR42, UR42, 0xc0, URZ ;  /* 0x000000c02a2a78a4 */ /* 0x002fc8000f8e023f */
[----:B------:R-:W-:Y:S02]  /*0b80*/  @UP1 UIADD3 UR4, UR42, 0xbf, URZ ;  /* 0x000000bf2a041890 */ /* 0x000fe4000fffe03f */
[----:B------:R-:W-:Y:S01]  /*0b90*/  UIADD3 UR7, UR42, 0xbf, URZ ;  /* 0x000000bf2a077890 */ /* 0x000fe2000fffe03f */
[----:B--2---:R-:W-:Y:S01]  /*0ba0*/  IADD3 R0, -R2, 0x1, RZ ;  /* 0x0000000102007810 */ /* 0x004fe20007ffe1ff */
[----:B------:R-:W-:-:S04]  /*0bb0*/  UIMAD.WIDE.U32 UR4, UR4, UR5, URZ ;  /* 0x00000005040472a5 */ /* 0x000fc8000f8e003f */
[----:B------:R-:W-:Y:S01]  /*0bc0*/  @UP1 USHF.R.U32.HI UR7, URZ, UR9, UR5 ;  /* 0x000000093f071299 */ /* 0x000fe20008011605 */
[----:B---3--:R-:W-:Y:S02]  /*0bd0*/  SEL R17, R17, 0x1, P0 ;  /* 0x0000000111117807 */ /* 0x008fe40000000000 */
[----:B------:R-:W-:Y:S02]  /*0be0*/  ULDC.64 UR4, c[0x0][0x9e0] ;  /* 0x0002780000047ab9 */ /* 0x000fe40000000a00 */
[----:B------:R-:W-:Y:S01]  /*0bf0*/  UISETP.GE.AND UP0, UPT, UR5, 0x1, UPT ;  /* 0x000000010500788c */ /* 0x000fe2000bf06270 */
[----:B0-----:R-:W-:-:S05]  /*0c00*/  IMAD R0, R17, R4, R0 ;  /* 0x0000000411007224 */ /* 0x001fca00078e0200 */
[----:B------:R-:W-:Y:S02]  /*0c10*/  PLOP3.LUT P1, PT, PT, PT, UP0, 0x80, 0x0 ;  /* 0x000000000000781c */ /* 0x000fe40003f2f008 */
[----:B------:R-:W-:-:S13]  /*0c20*/  R2UR UR8, R0 ;  /* 0x00000000000872ca */ /* 0x000fda00000e0000 */
[----:B------:R-:W-:-:S04]  /*0c30*/  UIADD3 UR7, UR8, UR7, URZ ;  /* 0x0000000708077290 */ /* 0x000fc8000fffe03f */
[----:B------:R-:W-:-:S06]  /*0c40*/  UIADD3 UR4, UR7, UR4, URZ ;  /* 0x0000000407047290 */ /* 0x000fcc000fffe03f */
[----:B------:R-:W-:Y:S01]  /*0c50*/  IMAD.U32 R0, RZ, RZ, UR4 ;  /* 0x00000004ff007e24 */ /* 0x000fe2000f8e00ff */
[----:B------:R-:W-:Y:S06]  /*0c60*/  @!P1 BRA `(.L_x_678) ;  /* 0x0000000000409947 */ /* 0x000fec0003800000 */
[----:B------:R-:W-:Y:S01]  /*0c70*/  ISETP.LT.AND P0, PT, RZ, UR7, PT ;  /* 0x00000007ff007c0c */ /* 0x000fe2000bf01270 */
[----:B------:R-:W-:-:S12]  /*0c80*/  UIADD3 UR4, UR7, -0x1, URZ ;  /* 0xffffffff07047890 */ /* 0x000fd8000fffe03f */
[----:B------:R-:W-:Y:S05]  /*0c90*/  @P0 BRA `(.L_x_679) ;  /* 0x00000000001c0947 */ /* 0x000fea0003800000 */
[----:B------:R-:W-:Y:S02]  /*0ca0*/  UISETP.NE.AND UP0, UPT, UR5, 0x1, UPT ;  /* 0x000000010500788c */ /* 0x000fe4000bf05270 */
[----:B------:R-:W-:-:S09]  /*0cb0*/  UIADD3 UR4, -UR7, URZ, URZ ;  /* 0x0000003f07047290 */ /* 0x000fd2000fffe13f */
[----:B------:R-:W-:Y:S02]  /*0cc0*/  @UP0 ULDC.64 UR10, c[0x0][0x9e8] ;  /* 0x00027a00000a0ab9 */ /* 0x000fe40000000a00 */
[----:B------:R-:W-:-:S04]  /*0cd0*/  UIMAD.WIDE.U32 UR8, UR4, UR10, URZ ;  /* 0x0000000a040872a5 */ /* 0x000fc8000f8e003f */
[----:B------:R-:W-:-:S04]  /*0ce0*/  @UP0 USHF.R.U32.HI UR4, URZ, UR11, UR9 ;  /* 0x0000000b3f040299 */ /* 0x000fc80008011609 */
[----:B------:R-:W-:Y:S01]  /*0cf0*/  ULOP3.LUT UR4, URZ, UR4, URZ, 0x33, !UPT ;  /* 0x000000043f047292 */ /* 0x000fe2000f8e333f */
[----:B------:R-:W-:Y:S11]  /*0d00*/  BRA `(.L_x_680) ;  /* 0x0000000000107947 */ /* 0x000ff60003800000 */
.L_x_679:
[----:B------:R-:W-:-:S11]  /*0d10*/  UISETP.NE.AND UP0, UPT, UR5, 0x1, UPT ;  /* 0x000000010500788c */ /* 0x000fd6000bf05270 */
[----:B------:R-:W-:Y:S02]  /*0d20*/  @UP0 ULDC.64 UR10, c[0x0][0x9e8] ;  /* 0x00027a00000a0ab9 */ /* 0x000fe40000000a00 */
[----:B------:R-:W-:-:S04]  /*0d30*/  UIMAD.WIDE.U32 UR8, UR4, UR10, URZ ;  /* 0x0000000a040872a5 */ /* 0x000fc8000f8e003f */
[----:B------:R-:W-:-:S12]  /*0d40*/  @UP0 USHF.R.U32.HI UR4, URZ, UR11, UR9 ;  /* 0x0000000b3f040299 */ /* 0x000fd80008011609 */
.L_x_680:
[----:B------:R-:W-:-:S06]  /*0d50*/  UIMAD UR4, UR4, UR5, UR5 ;  /* 0x00000005040472a4 */ /* 0x000fcc000f8e0205 */
[----:B------:R-:W-:-:S07]  /*0d60*/  VIMNMX R0, R0, UR4, PT ;  /* 0x0000000400007c48 */ /* 0x000fce000bfe0100 */
.L_x_678:
[CC--:B------:R-:W-:Y:S01]  /*0d70*/  IMAD R19, R17.reuse, R4.reuse, -R2 ;  /* 0x0000000411137224 */ /* 0x0c0fe200078e0a02 */
[----:B------:R-:W-:Y:S01]  /*0d80*/  @UP1 ULDC UR8, c[0x0][0x44c] ;  /* 0x0001130000081ab9 */ /* 0x000fe20000000800 */
[----:B------:R-:W-:Y:S01]  /*0d90*/  VIADD R2, R0, 0x7f ;  /* 0x0000007f00027836 */ /* 0x000fe20000000000 */
[----:B------:R-:W-:Y:S01]  /*0da0*/  UIMAD.WIDE.U32 UR8, UR42, UR8, URZ ;  /* 0x000000082a0872a5 */ /* 0x000fe2000f8e003f */
[----:B------:R-:W-:Y:S01]  /*0db0*/  IMAD R0, R17, R4, 0x7f ;  /* 0x0000007f11007424 */ /* 0x000fe200078e0204 */
[----:B------:R-:W-:Y:S01]  /*0dc0*/  R2UR UR7, R19 ;  /* 0x00000000130772ca */ /* 0x000fe200000e0000 */
[----:B------:R-:W-:Y:S01]  /*0dd0*/  @UP1 ULDC UR10, c[0x0][0x450] ;  /* 0x00011400000a1ab9 */ /* 0x000fe20000000800 */
[----:B------:R-:W-:Y:S01]  /*0de0*/  UMOV UR4, UR42 ;  /* 0x0000002a00047c82 */ /* 0x000fe20008000000 */
[----:B------:R-:W-:Y:S01]  /*0df0*/  SHF.R.S32.HI R5, RZ, 0x1f, R2 ;  /* 0x0000001fff057819 */ /* 0x000fe20000011402 */
[----:B------:R-:W-:Y:S01]  /*0e00*/  @UP1 USHF.R.U32.HI UR4, URZ, UR10, UR9 ;  /* 0x0000000a3f041299 */ /* 0x000fe20008011609 */
[----:B------:R-:W-:-:S02]  /*0e10*/  SHF.R.S32.HI R3, RZ, 0x1f, R0 ;  /* 0x0000001fff037819 */ /* 0x000fc40000011400 */
[----:B------:R-:W-:Y:S02]  /*0e20*/  LEA.HI R5, R5, R2, RZ, 0x7 ;  /* 0x0000000205057211 */ /* 0x000fe400078f38ff */
[----:B------:R-:W-:Y:S02]  /*0e30*/  LEA.HI R3, R3, R0, RZ, 0x7 ;  /* 0x0000000003037211 */ /* 0x000fe400078f38ff */
[----:B------:R-:W-:Y:S02]  /*0e40*/  SHF.R.S32.HI R0, RZ, 0x7, R5 ;  /* 0x00000007ff007819 */ /* 0x000fe40000011405 */
[----:B------:R-:W-:Y:S01]  /*0e50*/  UIADD3 UR4, UR7, UR4, URZ ;  /* 0x0000000407047290 */ /* 0x000fe2000fffe03f */
[----:B------:R-:W-:Y:S02]  /*0e60*/  SHF.R.S32.HI R3, RZ, 0x7, R3 ;  /* 0x00000007ff037819 */ /* 0x000fe40000011403 */
[----:B------:R-:W-:Y:S02]  /*0e70*/  ULDC UR7, c[0x0][0x9dc] ;  /* 0x0002770000077ab9 */ /* 0x000fe40000000800 */
[----:B------:R-:W-:Y:S01]  /*0e80*/  UIADD3 UR7, UR4, -UR7, URZ ;  /* 0x8000000704077290 */ /* 0x000fe2000fffe03f */
[----:B------:R-:W-:Y:S01]  /*0e90*/  VIMNMX R18, R3, R0, PT ;  /* 0x0000000003127248 */ /* 0x000fe20003fe0100 */
[----:B------:R-:W-:Y:S10]  /*0ea0*/  @!P1 BRA `(.L_x_681) ;  /* 0x0000000000449947 */ /* 0x000ff40003800000 */
[----:B------:R-:W-:-:S06]  /*0eb0*/  UISETP.GT.AND UP0, UPT, UR4, -0x1, UPT ;  /* 0xffffffff0400788c */ /* 0x000fcc000bf04270 */
[----:B------:R-:W-:-:S13]  /*0ec0*/  PLOP3.LUT P0, PT, PT, PT, UP0, 0x80, 0x0 ;  /* 0x000000000000781c */ /* 0x000fda0003f0f008 */
[----:B------:R-:W-:Y:S05]  /*0ed0*/  @P0 BRA `(.L_x_682) ;  /* 0x00000000001c0947 */ /* 0x000fea0003800000 */
[----:B------:R-:W-:Y:S02]  /*0ee0*/  UISETP.NE.AND UP0, UPT, UR5, 0x1, UPT ;  /* 0x000000010500788c */ /* 0x000fe4000bf05270 */
[----:B------:R-:W-:-:S09]  /*0ef0*/  ULOP3.LUT UR4, URZ, UR4, URZ, 0x33, !UPT ;  /* 0x000000043f047292 */ /* 0x000fd2000f8e333f */
[----:B------:R-:W-:Y:S02]  /*0f00*/  @UP0 ULDC.64 UR10, c[0x0][0x9e8] ;  /* 0x00027a00000a0ab9 */ /* 0x000fe40000000a00 */
[----:B------:R-:W-:-:S04]  /*0f10*/  UIMAD.WIDE.U32 UR8, UR4, UR10, URZ ;  /* 0x0000000a040872a5 */ /* 0x000fc8000f8e003f */
[----:B------:R-:W-:-:S04]  /*0f20*/  @UP0 USHF.R.U32.HI UR4, URZ, UR11, UR9 ;  /* 0x0000000b3f040299 */ /* 0x000fc80008011609 */
[----:B------:R-:W-:Y:S01]  /*0f30*/  ULOP3.LUT UR4, URZ, UR4, URZ, 0x33, !UPT ;  /* 0x000000043f047292 */ /* 0x000fe2000f8e333f */
[----:B------:R-:W-:Y:S11]  /*0f40*/  BRA `(.L_x_683) ;  /* 0x0000000000107947 */ /* 0x000ff60003800000 */
.L_x_682:
[----:B------:R-:W-:-:S11]  /*0f50*/  UISETP.NE.AND UP0, UPT, UR5, 0x1, UPT ;  /* 0x000000010500788c */ /* 0x000fd6000bf05270 */
[----:B------:R-:W-:Y:S02]  /*0f60*/  @UP0 ULDC.64 UR10, c[0x0][0x9e8] ;  /* 0x00027a00000a0ab9 */ /* 0x000fe40000000a00 */
[----:B------:R-:W-:-:S04]  /*0f70*/  UIMAD.WIDE.U32 UR8, UR4, UR10, URZ ;  /* 0x0000000a040872a5 */ /* 0x000fc8000f8e003f */
[----:B------:R-:W-:-:S12]  /*0f80*/  @UP0 USHF.R.U32.HI UR4, URZ, UR11, UR9 ;  /* 0x0000000b3f040299 */ /* 0x000fd80008011609 */
.L_x_683:
[----:B------:R-:W-:-:S04]  /*0f90*/  UIMAD UR4, UR4, UR5, URZ ;  /* 0x00000005040472a4 */ /* 0x000fc8000f8e023f */
[----:B------:R-:W-:-:S04]  /*0fa0*/  UISETP.LT.AND UP0, UPT, UR7, UR4, UPT ;  /* 0x000000040700728c */ /* 0x000fc8000bf01270 */
[----:B------:R-:W-:-:S12]  /*0fb0*/  USEL UR7, UR7, UR4, !UP0 ;  /* 0x0000000407077287 */ /* 0x000fd8000c000000 */
.L_x_681:
[----:B------:R-:W-:Y:S02]  /*0fc0*/  USHF.R.S32.HI UR4, URZ, 0x1f, UR7 ;  /* 0x0000001f3f047899 */ /* 0x000fe40008011407 */
[----:B------:R-:W-:Y:S02]  /*0fd0*/  USHF.R.U32.HI UR10, URZ, 0x10, UR6 ;  /* 0x000000103f0a7899 */ /* 0x000fe40008011606 */
[----:B------:R-:W-:Y:S02]  /*0fe0*/  ULEA.HI UR4, UR4, UR7, URZ, 0x7 ;  /* 0x0000000704047291 */ /* 0x000fe4000f8f383f */
[----:B------:R-:W-:Y:S02]  /*0ff0*/  ULOP3.LUT UR37, UR6, 0xffff, URZ, 0xc0, !UPT ;  /* 0x0000ffff06257892 */ /* 0x000fe4000f8ec03f */
[----:B------:R-:W-:-:S04]  /*1000*/  USHF.R.S32.HI UR4, URZ, 0x7, UR4 ;  /* 0x000000073f047899 */ /* 0x000fc80008011404 */
[----:B------:R-:W-:-:S04]  /*1010*/  UISETP.LT.AND UP0, UPT, URZ, UR4, UPT ;  /* 0x000000043f00728c */ /* 0x000fc8000bf01270 */
[----:B------:R-:W-:Y:S02]  /*1020*/  USEL UR9, URZ, UR4, !UP0 ;  /* 0x000000043f097287 */ /* 0x000fe4000c000000 */
[----:B------:R-:W-:Y:S01]  /*1030*/  UISETP.NE.AND UP0, UPT, UR10, URZ, UPT ;  /* 0x0000003f0a00728c */ /* 0x000fe2000bf05270 */
[----:B------:R-:W-:-:S03]  /*1040*/  UMOV UR4, URZ ;  /* 0x0000003f00047c82 */ /* 0x000fc60008000000 */
[----:B------:R-:W-:-:S07]  /*1050*/  ISETP.GT.AND P0, PT, R18, UR9, PT ;  /* 0x0000000912007c0c */ /* 0x000fce000bf04270 */
[----:B------:R-:W-:-:S06]  /*1060*/  @!UP0 ULDC UR10, c[0x0][0x9f0] ;  /* 0x00027c00000a8ab9 */ /* 0x000fcc0000000800 */
[----:B------:R-:W-:Y:S05]  /*1070*/  @!P0 BRA `(.L_x_684) ;  /* 0x00000000008c8947 */ /* 0x000fea0003800000 */
[----:B------:R-:W-:Y:S01]  /*1080*/  IMAD.U32 R5, RZ, RZ, UR10 ;  /* 0x0000000aff057e24 */ /* 0x000fe2000f8e00ff */
[----:B------:R-:W-:-:S04]  /*1090*/  UMOV UR4, URZ ;  /* 0x0000003f00047c82 */ /* 0x000fc80008000000 */
[----:B------:R-:W-:-:S04]  /*10a0*/  IABS R0, R5 ;  /* 0x0000000500007213 */ /* 0x000fc80000000000 */
[----:B------:R-:W-:Y:S02]  /*10b0*/  R2UR UR11, R0 ;  /* 0x00000000000b72ca */ /* 0x000fe400000e0000 */
[----:B------:R-:W-:Y:S02]  /*10c0*/  IADD3 R0, R5, -0x1, R18 ;  /* 0xffffffff05007810 */ /* 0x000fe40007ffe012 */
[----:B------:R-:W-:Y:S02]  /*10d0*/  IABS R5, R5 ;  /* 0x0000000500057213 */ /* 0x000fe40000000000 */
[----:B------:R-:W-:-:S03]  /*10e0*/  R2UR UR6, R0 ;  /* 0x00000000000672ca */ /* 0x000fc600000e0000 */
[----:B------:R-:W-:-:S04]  /*10f0*/  IMAD.MOV R5, RZ, RZ, -R5 ;  /* 0x000000ffff057224 */ /* 0x000fc800078e0a05 */
[----:B------:R-:W0:Y:S06]  /*1100*/  I2F.RP R2, UR11 ;  /* 0x0000000b00027d06 */ /* 0x000e2c0008209400 */
[----:B------:R-:W-:-:S06]  /*1110*/  UIADD3 UR6, -UR9, UR6, URZ ;  /* 0x0000000609067290 */ /* 0x000fcc000fffe13f */
[----:B------:R-:W-:Y:S01]  /*1120*/  IMAD.U32 R0, RZ, RZ, UR6 ;  /* 0x00000006ff007e24 */ /* 0x000fe2000f8e00ff */
[----:B------:R-:W-:Y:S01]  /*1130*/  ULOP3.LUT UR6, UR6, UR10, URZ, 0x3c, !UPT ;  /* 0x0000000a06067292 */ /* 0x000fe2000f8e3c3f */
[----:B0-----:R-:W0:Y:S03]  /*1140*/  MUFU.RCP R2, R2 ;  /* 0x0000000200027308 */ /* 0x001e260000001000 */
[----:B------:R-:W-:-:S04]  /*1150*/  IABS R0, R0 ;  /* 0x0000000000007213 */ /* 0x000fc80000000000 */
[----:B------:R-:W-:Y:S01]  /*1160*/  R2UR UR8, R0 ;  /* 0x00000000000872ca */ /* 0x000fe200000e0000 */
[----:B------:R-:W-:Y:S02]  /*1170*/  IMAD.MOV.U32 R0, RZ, RZ, R5 ;  /* 0x000000ffff007224 */ /* 0x000fe400078e0005 */
[----:B0-----:R-:W-:-:S06]  /*1180*/  VIADD R3, R2, 0xffffffe ;  /* 0x0ffffffe02037836 */ /* 0x001fcc0000000000 */
        /* <DEDUP_REMOVED lines=18> */
.L_x_684:
[----:B------:R-:W-:Y:S02]  /*12b0*/  UIMAD UR37, UR37, UR4, UR9 ;  /* 0x00000004252572a4 */ /* 0x000fe4000f8e0209 */
[----:B------:R-:W-:Y:S01]  /*12c0*/  IMAD.U32 R3, RZ, RZ, UR4 ;  /* 0x00000004ff037e24 */ /* 0x000fe2000f8e00ff */
[----:B------:R-:W-:Y:S02]  /*12d0*/  PLOP3.LUT P0, PT, PT, PT, PT, 0x80, 0x0 ;  /* 0x000000000000781c */ /* 0x000fe40003f0f070 */
[----:B------:R-:W-:Y:S01]  /*12e0*/  CS2R R14, SRZ ;  /* 0x00000000000e7805 */ /* 0x000fe2000001ff00 */
[----:B------:R-:W-:Y:S01]  /*12f0*/  IMAD.MOV.U32 R0, RZ, RZ, RZ ;  /* 0x000000ffff007224 */ /* 0x000fe200078e00ff */
[----:B------:R-:W-:Y:S02]  /*1300*/  CS2R R94, SRZ ;  /* 0x00000000005e7805 */ /* 0x000fe4000001ff00 */
[----:B------:R-:W-:Y:S02]  /*1310*/  VIADDMNMX R18, R3, UR37, R18, PT ;  /* 0x0000002503127c46 */ /* 0x000fe4000b800112 */
[----:B------:R-:W-:-:S02]  /*1320*/  CS2R R2, SRZ ;  /* 0x0000000000027805 */ /* 0x000fc4000001ff00 */
[----:B------:R-:W-:Y:S01]  /*1330*/  CS2R R90, SRZ ;  /* 0x00000000005a7805 */ /* 0x000fe2000001ff00 */
[----:B------:R-:W-:Y:S01]  /*1340*/  IMAD.MOV.U32 R93, RZ, RZ, RZ ;  /* 0x000000ffff5d7224 */ /* 0x000fe200078e00ff */
[----:B------:R-:W-:Y:S02]  /*1350*/  ISETP.GT.AND P1, PT, R18, UR37, PT ;  /* 0x0000002512007c0c */ /* 0x000fe4000bf24270 */
[----:B------:R-:W-:Y:S02]  /*1360*/  CS2R R4, SRZ ;  /* 0x0000000000047805 */ /* 0x000fe4000001ff00 */
[----:B------:R-:W-:Y:S02]  /*1370*/  CS2R R102, SRZ ;  /* 0x0000000000667805 */ /* 0x000fe4000001ff00 */
[----:B------:R-:W-:Y:S01]  /*1380*/  CS2R R98, SRZ ;  /* 0x0000000000627805 */ /* 0x000fe2000001ff00 */
[----:B------:R-:W-:Y:S01]  /*1390*/  IMAD.MOV.U32 R6, RZ, RZ, RZ ;  /* 0x000000ffff067224 */ /* 0x000fe200078e00ff */
[----:B------:R-:W-:Y:S01]  /*13a0*/  CS2R R108, SRZ ;  /* 0x00000000006c7805 */ /* 0x000fe2000001ff00 */
[----:B------:R-:W-:Y:S01]  /*13b0*/  IMAD.MOV.U32 R8, RZ, RZ, RZ ;  /* 0x000000ffff087224 */ /* 0x000fe200078e00ff */
[----:B------:R-:W-:-:S02]  /*13c0*/  CS2R R104, SRZ ;  /* 0x0000000000687805 */ /* 0x000fc4000001ff00 */
[----:B------:R-:W-:Y:S02]  /*13d0*/  CS2R R110, SRZ ;  /* 0x00000000006e7805 */ /* 0x000fe4000001ff00 */
[----:B------:R-:W-:Y:S01]  /*13e0*/  CS2R R106, SRZ ;  /* 0x00000000006a7805 */ /* 0x000fe2000001ff00 */
[----:B------:R-:W-:Y:S01]  /*13f0*/  IMAD.MOV.U32 R58, RZ, RZ, RZ ;  /* 0x000000ffff3a7224 */ /* 0x000fe200078e00ff */
        /* <DEDUP_REMOVED lines=11> */
[----:B------:R-:W-:Y:S02]  /*14b0*/  CS2R R134, SRZ ;  /* 0x0000000000867805 */ /* 0x000fe4000001ff00 */
[----:B------:R-:W-:Y:S01]  /*14c0*/  CS2R R130, SRZ ;  /* 0x0000000000827805 */ /* 0x000fe2000001ff00 */
[----:B------:R-:W-:Y:S01]  /*14d0*/  IMAD.MOV.U32 R20, RZ, RZ, RZ ;  /* 0x000000ffff147224 */ /* 0x000fe200078e00ff */
[----:B------:R-:W-:Y:S06]  /*14e0*/  @!P1 BRA `(.L_x_685) ;  /* 0x000000d800f49947 */ /* 0x000fec0003800000 */
[----:B------:R-:W-:Y:S01]  /*14f0*/  SHF.R.S32.HI R89, RZ, 0x1f, R16 ;  /* 0x0000001fff597819 */ /* 0x000fe20000011410 */
[----:B------:R-:W0:Y:S01]  /*1500*/  S2UR UR7, SR_CgaCtaId ;  /* 0x00000000000779c3 */ /* 0x000e220000008800 */
[----:B------:R-:W-:Y:S02]  /*1510*/  UMOV UR38, 0x400 ;  /* 0x0000040000267882 */ /* 0x000fe40000000000 */
[----:B------:R-:W-:-:S04]  /*1520*/  LEA.HI R90, R89, R16, RZ, 0x7 ;  /* 0x00000010595a7211 */ /* 0x000fc800078f38ff */
[----:B------:R-:W-:-:S05]  /*1530*/  SHF.R.S32.HI R88, RZ, 0x7, R90 ;  /* 0x00000007ff587819 */ /* 0x000fca000001145a */
        /* <DEDUP_REMOVED lines=29> */
.L_x_686:
        /* <DEDUP_REMOVED lines=48> */
.L_x_830:
[----:B------:R-:W-:-:S06]  /*1a10*/  ULOP3.LUT UR4, UR41, 0x1, URZ, 0xfc, !UPT ;  /* 0x0000000129047892 */ /* 0x000fcc000f8efc3f */
[----:B------:R-:W-:-:S05]  /*1a20*/  IMAD.U32 R2, RZ, RZ, UR4 ;  /* 0x00000004ff027e24 */ /* 0x000fca000f8e00ff */
[----:B------:R-:W-:-:S13]  /*1a30*/  ISETP.NE.AND P0, PT, R2, 0x3, PT ;  /* 0x000000030200780c */ /* 0x000fda0003f05270 */
[----:B------:R-:W-:Y:S05]  /*1a40*/  @!P0 BRA `(.L_x_688) ;  /* 0x0000000000048947 */ /* 0x000fea0003800000 */
[----:B------:R-:W-:Y:S01]  /*1a50*/  BPT.TRAP 0x1 ;  /* 0x000000040000795c */ /* 0x000fe20000300000 */
.L_x_688:
[----:B------:R1:W2:Y:S01]  /*1a60*/  SYNCS.PHASECHK.TRANS64.TRYWAIT P2, [UR38+0x17030], R8 ;  /* 0x01703008ff0075a7 */ /* 0x0002a20008040166 */
[----:B------:R-:W-:Y:S05]  /*1a70*/  @!P0 BRA `(.L_x_689) ;  /* 0x0000000000048947 */ /* 0x000fea0003800000 */
[----:B------:R-:W-:Y:S01]  /*1a80*/  BPT.TRAP 0x1 ;  /* 0x000000040000795c */ /* 0x000fe20000300000 */
.L_x_689:
[----:B------:R-:W-:Y:S01]  /*1a90*/  IMAD.U32 R6, RZ, RZ, UR43 ;  /* 0x0000002bff067e24 */ /* 0x000fe2000f8e00ff */
[----:B------:R-:W-:-:S04]  /*1aa0*/  ISETP.NE.AND P1, PT, R26, RZ, PT ;  /* 0x000000ff1a00720c */ /* 0x000fc80003f25270 */
[----:B------:R-:W-:Y:S01]  /*1ab0*/  LOP3.LUT R6, R6, 0x10000, RZ, 0xfc, !PT ;  /* 0x0001000006067812 */ /* 0x000fe200078efcff */
[----:B--2---:R-:W-:Y:S08]  /*1ac0*/  @P2 BRA `(.L_x_690) ;  /* 0x0000000000082947 */ /* 0x004ff00003800000 */
[----:B------:R-:W2:Y:S02]  /*1ad0*/  SYNCS.PHASECHK.TRANS64.TRYWAIT P2, [UR38+0x17030], R8 ;  /* 0x01703008ff0075a7 */ /* 0x000ea40008040166 */
[----:B--2---:R-:W-:Y:S05]  /*1ae0*/  @!P2 BRA `(.L_x_691) ;  /* 0x0000012c00c8a947 */ /* 0x004fea0003800000 */
.L_x_690:
[----:B------:R-:W-:Y:S05]  /*1af0*/  WARPSYNC.ALL ;  /* 0x0000000000007948 */ /* 0x000fea0003800000 */
[----:B------:R-:W-:Y:S01]  /*1b00*/  IMAD.MOV.U32 R7, RZ, RZ, -0x3ffffff0 ;  /* 0xc0000010ff077424 */ /* 0x000fe200078e00ff */
[----:B------:R-:W-:Y:S01]  /*1b10*/  UIADD3 UR4, UR38, 0x10c00, URZ ;  /* 0x00010c0026047890 */ /* 0x000fe2000fffe03f */
[C---:B------:R-:W-:Y:S01]  /*1b20*/  R2UR UR8, R6.reuse ;  /* 0x00000000060872ca */ /* 0x040fe200000e0000 */
[----:B------:R-:W-:Y:S02]  /*1b30*/  WARPGROUP.ARRIVE ;  /* 0x00000000000079c5 */ /* 0x000fe40000000000 */
[----:B------:R-:W-:Y:S01]  /*1b40*/  R2UR UR9, R7 ;  /* 0x00000000070972ca */ /* 0x000fe200000e0000 */
[----:B------:R-:W-:Y:S01]  /*1b50*/  USHF.R.U32.HI UR4, URZ, 0x4, UR4 ;  /* 0x000000043f047899 */ /* 0x000fe20008011604 */
[----:B------:R-:W-:Y:S01]  /*1b60*/  R2UR UR12, R6 ;  /* 0x00000000060c72ca */ /* 0x000fe200000e0000 */
[----:B------:R-:W-:Y:S01]  /*1b70*/  UMOV UR11, 0xc0000010 ;  /* 0xc0000010000b7882 */ /* 0x000fe20000000000 */
[----:B------:R-:W-:Y:S01]  /*1b80*/  UMOV UR13, 0xc0000010 ;  /* 0xc0000010000d7882 */ /* 0x000fe20000000000 */
[----:B------:R-:W-:Y:S01]  /*1b90*/  ULOP3.LUT UR4, UR4, 0x3fff, URZ, 0xc0, !UPT ;  /* 0x00003fff04047892 */ /* 0x000fe2000f8ec03f */
[----:B0-----:R-:W-:Y:S01]  /*1ba0*/  LOP3.LUT R3, R90, 0xffffff80, RZ, 0xc0, !PT ;  /* 0xffffff805a037812 */ /* 0x001fe200078ec0ff */
[----:B------:R-:W-:Y:S01]  /*1bb0*/  UMOV UR15, 0xc0000010 ;  /* 0xc0000010000f7882 */ /* 0x000fe20000000000 */
[----:B------:R-:W-:Y:S01]  /*1bc0*/  LEA.HI R89, R89, R16, RZ, 0x2 ;  /* 0x0000001059597211 */ /* 0x000fe200078f10ff */
[----:B------:R-:W-:Y:S01]  /*1bd0*/  ULOP3.LUT UR20, UR4, 0x10000, URZ, 0xfc, !UPT ;  /* 0x0001000004147892 */ /* 0x000fe2000f8efc3f */
[----:B-1----:R-:W-:Y:S01]  /*1be0*/  IMAD.HI R8, R88, 0x55555556, RZ ;  /* 0x5555555658087827 */ /* 0x002fe200078e02ff */
[----:B------:R-:W-:Y:S01]  /*1bf0*/  ULDC UR25, c[0x0][0x2f0] ;  /* 0x0000bc0000197ab9 */ /* 0x000fe20000000800 */
[----:B------:R-:W-:Y:S01]  /*1c00*/  LOP3.LUT R89, R89, 0xfffffffc, RZ, 0xc0, !PT ;  /* 0xfffffffc59597812 */ /* 0x000fe200078ec0ff */
[----:B------:R-:W-:Y:S01]  /*1c10*/  UIADD3 UR14, UR20, 0x200, URZ ;  /* 0x00000200140e7890 */ /* 0x000fe2000fffe03f */
[----:B------:R-:W-:-:S02]  /*1c20*/  ULDC UR4, c[0x0][0x448] ;  /* 0x0001120000047ab9 */ /* 0x000fc40000000800 */
[----:B------:R-:W-:Y:S01]  /*1c30*/  UMOV UR10, UR20 ;  /* 0x00000014000a7c82 */ /* 0x000fe20008000000 */
[----:B------:R-:W-:Y:S01]  /*1c40*/  IMAD.IADD R89, R16, 0x1, -R89 ;  /* 0x0000000110597824 */ /* 0x000fe200078e0a59 */
[----:B------:R-:W-:Y:S01]  /*1c50*/  QGMMA.64x128x32.F32.E4M3.E4M3 R24, gdesc[UR8], RZ, !UPT, gsb0 ;  /* 0x01e00000081879f3 */ /* 0x000fe2000c0008ff */
[----:B------:R-:W-:Y:S02]  /*1c60*/  UIADD3 UR8, UR12, 0x180, URZ ;  /* 0x000001800c087890 */ /* 0x000fe4000fffe03f */
[----:B------:R-:W-:Y:S01]  /*1c70*/  UIADD3 UR10, UR20, 0x100, URZ ;  /* 0x00000100140a7890 */ /* 0x000fe2000fffe03f */
[----:B------:R-:W-:Y:S01]  /*1c80*/  UMOV UR9, 0xc0000010 ;  /* 0xc000001000097882 */ /* 0x000fe20000000000 */
[----:B------:R-:W-:Y:S01]  /*1c90*/  UMOV UR11, 0xc0000010 ;  /* 0xc0000010000b7882 */ /* 0x000fe20000000000 */
[----:B------:R-:W-:Y:S02]  /*1ca0*/  UIADD3 UR12, UR12, 0x300, URZ ;  /* 0x000003000c0c7890 */ /* 0x000fe4000fffe03f */
[----:B------:R-:W-:Y:S01]  /*1cb0*/  UISETP.NE.AND UP0, UPT, UR4, 0x1, UPT ;  /* 0x000000010400788c */ /* 0x000fe2000bf05270 */
[----:B------:R-:W-:Y:S01]  /*1cc0*/  ULDC UR6, c[0x0][0x288] ;  /* 0x0000a20000067ab9 */ /* 0x000fe20000000800 */
[----:B------:R-:W-:-:S02]  /*1cd0*/  ULDC UR21, c[0x0][0x9dc] ;  /* 0x0002770000157ab9 */ /* 0x000fc40000000800 */
[----:B------:R-:W-:Y:S02]  /*1ce0*/  ULOP3.LUT UR21, URZ, UR21, URZ, 0x33, !UPT ;  /* 0x000000153f157292 */ /* 0x000fe4000f8e333f */
[----:B------:R-:W-:Y:S02]  /*1cf0*/  PLOP3.LUT P2, PT, PT, PT, UP0, 0x80, 0x0 ;  /* 0x000000000000781c */ /* 0x000fe40003f4f008 */
[----:B------:R-:W-:-:S03]  /*1d00*/  PLOP3.LUT P3, PT, PT, PT, UP0, 0x80, 0x0 ;  /* 0x000000000000781c */ /* 0x000fc60003f6f008 */
[----:B------:R-:W-:Y:S01]  /*1d10*/  @UP0 ULDC UR4, c[0x0][0x44c] ;  /* 0x0001130000040ab9 */ /* 0x000fe20000000800 */
[----:B------:R-:W-:Y:S02]  /*1d20*/  WARPGROUP.DEPBAR.LE gsb0, 0x0 ;  /* 0x00008000000079c5 */ /* 0x000fe40000010000 */
[----:B------:R-:W-:-:S06]  /*1d30*/  WARPGROUP.ARRIVE ;  /* 0x00000000000079c5 */ /* 0x000fcc0000000000 */
[----:B------:R-:W-:Y:S03]  /*1d40*/  QGMMA.64x128x32.F32.E4M3.E4M3 R24, gdesc[UR8], R24, gsb0 ;  /* 0x01e00000081879f3 */ /* 0x000fe60008000818 */
[----:B------:R-:W-:Y:S02]  /*1d50*/  WARPGROUP.DEPBAR.LE gsb0, 0x0 ;  /* 0x00008000000079c5 */ /* 0x000fe40000010000 */
[----:B------:R-:W-:-:S07]  /*1d60*/  WARPGROUP.ARRIVE ;  /* 0x00000000000079c5 */ /* 0x000fce0000000000 */
[----:B------:R-:W-:Y:S03]  /*1d70*/  QGMMA.64x128x32.F32.E4M3.E4M3 R24, gdesc[UR12], R24, gsb0 ;  /* 0x01e000000c1879f3 */ /* 0x000fe60008000818 */
[----:B------:R-:W-:Y:S02]  /*1d80*/  WARPGROUP.DEPBAR.LE gsb0, 0x0 ;  /* 0x00008000000079c5 */ /* 0x000fe40000010000 */
[C---:B------:R-:W-:Y:S01]  /*1d90*/  FMUL.FTZ R9, R0.reuse, R31 ;  /* 0x0000001f00097220 */ /* 0x040fe20000410000 */
[C---:B------:R-:W-:Y:S01]  /*1da0*/  FMUL.FTZ R31, R0.reuse, R54 ;  /* 0x00000036001f7220 */ /* 0x040fe20000410000 */
[C---:B------:R-:W-:Y:S01]  /*1db0*/  FMUL.FTZ R54, R0.reuse, R56 ;  /* 0x0000003800367220 */ /* 0x040fe20000410000 */
[C---:B------:R-:W-:Y:S01]  /*1dc0*/  FMUL.FTZ R56, R0.reuse, R57 ;  /* 0x0000003900387220 */ /* 0x040fe20000410000 */
[----:B------:R-:W-:Y:S01]  /*1dd0*/  FMUL.FTZ R57, R0, R60 ;  /* 0x0000003c00397220 */ /* 0x000fe20000410000 */
[----:B------:R-:W-:-:S02]  /*1de0*/  IMAD.IADD R60, R16, 0x1, -R3 ;  /* 0x00000001103c7824 */ /* 0x000fc400078e0a03 */
[----:B------:R-:W-:Y:S01]  /*1df0*/  FMUL.FTZ R5, R0, R27 ;  /* 0x0000001b00057220 */ /* 0x000fe20000410000 */
[----:B------:R-:W-:Y:S01]  /*1e00*/  LEA.HI R27, R8, R8, RZ, 0x1 ;  /* 0x00000008081b7211 */ /* 0x000fe200078f08ff */
[C---:B------:R-:W-:Y:S01]  /*1e10*/  FMUL.FTZ R2, R0.reuse, R26 ;  /* 0x0000001a00027220 */ /* 0x040fe20000410000 */
[C---:B------:R-:W-:Y:S01]  /*1e20*/  FMUL.FTZ R12, R0.reuse, R34 ;  /* 0x00000022000c7220 */ /* 0x040fe20000410000 */
[----:B------:R-:W-:Y:S01]  /*1e30*/  SHF.R.S32.HI R3, RZ, 0x1f, R60 ;  /* 0x0000001fff037819 */ /* 0x000fe2000001143c */
[C---:B------:R-:W-:Y:S01]  /*1e40*/  FMUL.FTZ R34, R0.reuse, R36 ;  /* 0x0000002400227220 */ /* 0x040fe20000410000 */
[C---:B------:R-:W-:Y:S01]  /*1e50*/  FMUL.FTZ R36, R0.reuse, R37 ;  /* 0x0000002500247220 */ /* 0x040fe20000410000 */
[C---:B------:R-:W-:Y:S01]  /*1e60*/  FMUL.FTZ R37, R0.reuse, R59 ;  /* 0x0000003b00257220 */ /* 0x040fe20000410000 */
[C---:B------:R-:W-:Y:S01]  /*1e70*/  LEA.HI R16, R3.reuse, R60, RZ, 0x2 ;  /* 0x0000003c03107211 */ /* 0x040fe200078f10ff */
[C---:B------:R-:W-:Y:S01]  /*1e80*/  FMUL.FTZ R59, R0.reuse, R64 ;  /* 0x00000040003b7220 */ /* 0x040fe20000410000 */
[----:B------:R-:W-:Y:S01]  /*1e90*/  LEA.HI R8, R3, R60, RZ, 0x5 ;  /* 0x0000003c03087211 */ /* 0x000fe200078f28ff */
[----:B------:R-:W-:Y:S01]  /*1ea0*/  IMAD R88, R27, -0x3, R88 ;  /* 0xfffffffd1b587824 */ /* 0x000fe200078e0258 */
[--C-:B------:R-:W-:Y:S01]  /*1eb0*/  SHF.R.S32.HI R3, RZ, 0x2, R16.reuse ;  /* 0x00000002ff037819 */ /* 0x100fe20000011410 */
[C---:B------:R-:W-:Y:S01]  /*1ec0*/  FMUL.FTZ R14, R0.reuse, R38 ;  /* 0x00000026000e7220 */ /* 0x040fe20000410000 */
[----:B------:R-:W-:Y:S01]  /*1ed0*/  SHF.R.S32.HI R26, RZ, 0x1f, R16 ;  /* 0x0000001fff1a7819 */ /* 0x000fe20000011410 */
[C---:B------:R-:W-:Y:S01]  /*1ee0*/  FMUL.FTZ R38, R0.reuse, R40 ;  /* 0x0000002800267220 */ /* 0x040fe20000410000 */
[----:B------:R-:W-:Y:S01]  /*1ef0*/  SHF.R.S32.HI R8, RZ, 0x5, R8 ;  /* 0x00000005ff087819 */ /* 0x000fe20000011408 */
[----:B------:R-:W-:Y:S01]  /*1f00*/  FMUL.FTZ R40, R0, R41 ;  /* 0x0000002900287220 */ /* 0x000fe20000410000 */
[----:B------:R-:W-:Y:S01]  /*1f10*/  LEA.HI R26, R26, R3, RZ, 0x3 ;  /* 0x000000031a1a7211 */ /* 0x000fe200078f18ff */
[C---:B------:R-:W-:Y:S01]  /*1f20*/  FMUL.FTZ R23, R0.reuse, R46 ;  /* 0x0000002e00177220 */ /* 0x040fe20000410000 */
[C---:B------:R-:W-:Y:S01]  /*1f30*/  LEA.HI R64, R89.reuse, R89, RZ, 0x1 ;  /* 0x0000005959407211 */ /* 0x040fe200078f08ff */
[----:B------:R-:W-:Y:S01]  /*1f40*/  FMUL.FTZ R41, R0, R63 ;  /* 0x0000003f00297220 */ /* 0x000fe20000410000 */
[----:B------:R-:W-:Y:S01]  /*1f50*/  LEA R8, R8, UR42, 0x4 ;  /* 0x0000002a08087c11 */ /* 0x000fe2000f8e20ff */
[----:B------:R-:W-:Y:S01]  /*1f60*/  FMUL.FTZ R46, R0, R48 ;  /* 0x00000030002e7220 */ /* 0x000fe20000410000 */
[----:B------:R-:W-:Y:S01]  /*1f70*/  LOP3.LUT R26, R26, 0xfffffff8, RZ, 0xc0, !PT ;  /* 0xfffffff81a1a7812 */ /* 0x000fe200078ec0ff */
[----:B------:R-:W-:Y:S01]  /*1f80*/  FMUL.FTZ R63, R0, R69 ;  /* 0x00000045003f7220 */ /* 0x000fe20000410000 */
[----:B------:R-:W-:Y:S01]  /*1f90*/  LOP3.LUT R64, R64, 0x1ffffffe, RZ, 0xc0, !PT ;  /* 0x1ffffffe40407812 */ /* 0x000fe200078ec0ff */
[----:B------:R-:W-:Y:S01]  /*1fa0*/  FMUL.FTZ R11, R0, R35 ;  /* 0x00000023000b7220 */ /* 0x000fe20000410000 */
[----:B------:R-:W-:Y:S01]  /*1fb0*/  IADD3 R3, R8, R3, -R26 ;  /* 0x0000000308037210 */ /* 0x000fe20007ffe81a */
[C---:B------:R-:W-:Y:S01]  /*1fc0*/  FMUL.FTZ R48, R0.reuse, R49 ;  /* 0x0000003100307220 */ /* 0x040fe20000410000 */
[----:B------:R-:W-:Y:S01]  /*1fd0*/  FMUL.FTZ R69, R0, R77 ;  /* 0x0000004d00457220 */ /* 0x000fe20000410000 */
[----:B------:R-:W-:-:S02]  /*1fe0*/  IMAD.IADD R8, R89, 0x1, -R64 ;  /* 0x0000000159087824 */ /* 0x000fc400078e0a40 */
[----:B------:R-:W-:Y:S01]  /*1ff0*/  FMUL.FTZ R35, R0, R58 ;  /* 0x0000003a00237220 */ /* 0x000fe20000410000 */
[----:B------:R-:W-:Y:S02]  /*2000*/  IMAD R3, R88, 0x40, R3 ;  /* 0x0000004058037824 */ /* 0x000fe400078e0203 */
[C---:B------:R-:W-:Y:S01]  /*2010*/  FMUL.FTZ R49, R0.reuse, R71 ;  /* 0x0000004700317220 */ /* 0x040fe20000410000 */
[C---:B------:R-:W-:Y:S01]  /*2020*/  FMUL.FTZ R58, R0.reuse, R61 ;  /* 0x0000003d003a7220 */ /* 0x040fe20000410000 */
[----:B------:R-:W-:Y:S02]  /*2030*/  IMAD.MOV.U32 R71, RZ, RZ, -0x80 ;  /* 0xffffff80ff477424 */ /* 0x000fe400078e00ff */
[----:B------:R-:W-:Y:S01]  /*2040*/  FMUL.FTZ R61, R0, R65 ;  /* 0x00000041003d7220 */ /* 0x000fe20000410000 */
[----:B------:R-:W-:Y:S01]  /*2050*/  IMAD R8, R8, 0x8, R3 ;  /* 0x0000000808087824 */ /* 0x000fe200078e0203 */
[----:B------:R-:W-:Y:S01]  /*2060*/  LOP3.LUT R65, R16, 0x7ffffffc, RZ, 0xc0, !PT ;  /* 0x7ffffffc10417812 */ /* 0x000fe200078ec0ff */
[----:B------:R-:W-:-:S02]  /*2070*/  IMAD.U32 R3, RZ, RZ, UR38 ;  /* 0x00000026ff037e24 */ /* 0x000fc4000f8e00ff */
[----:B------:R-:W-:Y:S01]  /*2080*/  FMUL.FTZ R22, R0, R47 ;  /* 0x0000002f00167220 */ /* 0x000fe20000410000 */
[----:B------:R-:W-:Y:S01]  /*2090*/  @P2 IMAD.HI.U32 R64, R8, UR4, RZ ;  /* 0x0000000408402c27 */ /* 0x000fe2000f8e00ff */
[----:B------:R-:W-:-:S03]  /*20a0*/  @UP0 ULDC UR4, c[0x0][0x450] ;  /* 0x0001140000040ab9 */ /* 0x000fc60000000800 */
[C---:B------:R-:W-:Y:S01]  /*20b0*/  FMUL.FTZ R27, R0.reuse, R82 ;  /* 0x00000052001b7220 */ /* 0x040fe20000410000 */
[C---:B------:R-:W-:Y:S01]  /*20c0*/  FMUL.FTZ R47, R0.reuse, R70 ;  /* 0x00000046002f7220 */ /* 0x040fe20000410000 */
[----:B------:R-:W-:Y:S02]  /*20d0*/  @!P1 VIADD R3, R3, 0x17040 ;  /* 0x0001704003039836 */ /* 0x000fe40000000000 */
[----:B------:R-:W-:Y:S01]  /*20e0*/  FMUL.FTZ R4, R0, R24 ;  /* 0x0000001800047220 */ /* 0x000fe20000410000 */
[----:B------:R-:W-:Y:S01]  /*20f0*/  IMAD.MOV.U32 R77, RZ, RZ, R8 ;  /* 0x000000ffff4d7224 */ /* 0x000fe200078e0008 */
[----:B------:R-:W-:Y:S01]  /*2100*/  @P3 SHF.R.U32.HI R77, RZ, UR4, R64 ;  /* 0x00000004ff4d3c19 */ /* 0x000fe20008011640 */
[----:B------:R-:W-:Y:S01]  /*2110*/  IMAD R82, R18, R71, 0x80 ;  /* 0x0000008012527424 */ /* 0x000fe200078e0247 */
[----:B------:R-:W-:Y:S01]  /*2120*/  @!P1 PRMT R16, RZ, 0x654, R3 ;  /* 0x00000654ff109816 */ /* 0x000fe20000000003 */
[----:B------:R-:W-:Y:S01]  /*2130*/  ULDC.64 UR4, c[0x0][0x9e0] ;  /* 0x0002780000047ab9 */ /* 0x000fe20000000a00 */
[C---:B------:R-:W-:Y:S01]  /*2140*/  FMUL.FTZ R10, R0.reuse, R30 ;  /* 0x0000001e000a7220 */ /* 0x040fe20000410000 */
[----:B------:R-:W0:Y:S01]  /*2150*/  SHFL.IDX PT, R70, R77, RZ, 0x1c1f ;  /* 0x001c1fff4d467589 */ /* 0x000e2200000e0000 */
[C---:B------:R-:W-:Y:S01]  /*2160*/  FMUL.FTZ R20, R0.reuse, R42 ;  /* 0x0000002a00147220 */ /* 0x040fe20000410000 */
[----:B------:R1:W-:Y:S01]  /*2170*/  @!P1 SYNCS.ARRIVE.TRANS64.RED.A1T0 RZ, [R16+URZ], RZ ;  /* 0x000000ff10ff99a7 */ /* 0x0003e2000810043f */
[C---:B------:R-:W-:Y:S01]  /*2180*/  FMUL.FTZ R30, R0.reuse, R32 ;  /* 0x00000020001e7220 */ /* 0x040fe20000410000 */
[C---:B------:R-:W-:Y:S01]  /*2190*/  FMUL.FTZ R13, R0.reuse, R39 ;  /* 0x00000027000d7220 */ /* 0x040fe20000410000 */
[C---:B------:R-:W-:Y:S01]  /*21a0*/  FMUL.FTZ R15, R0.reuse, R43 ;  /* 0x0000002b000f7220 */ /* 0x040fe20000410000 */
[C---:B------:R-:W-:Y:S01]  /*21b0*/  FMUL.FTZ R42, R0.reuse, R44 ;  /* 0x0000002c002a7220 */ /* 0x040fe20000410000 */
[----:B------:R-:W-:Y:S01]  /*21c0*/  FMUL.FTZ R24, R0, R50 ;  /* 0x0000003200187220 */ /* 0x000fe20000410000 */
[----:B------:R-:W-:Y:S01]  /*21d0*/  IMAD.IADD R3, R60, 0x1, -R65 ;  /* 0x000000013c037824 */ /* 0x000fe200078e0a41 */
[----:B------:R-:W-:Y:S01]  /*21e0*/  UISETP.GE.AND UP1, UPT, UR5, 0x1, UPT ;  /* 0x000000010500788c */ /* 0x000fe2000bf26270 */
[----:B-1----:R-:W-:-:S02]  /*21f0*/  VIADD R16, R82, 0x1 ;  /* 0x0000000152107836 */ /* 0x002fc40000000000 */
[C---:B------:R-:W-:Y:S01]  /*2200*/  FMUL.FTZ R91, R0.reuse, R25 ;  /* 0x00000019005b7220 */ /* 0x040fe20000410000 */
        /* <DEDUP_REMOVED lines=25> */
[----:B------:R-:W-:Y:S01]  /*23a0*/  FMUL.FTZ R65, R0, R87 ;  /* 0x0000005700417220 */ /* 0x000fe20000410000 */
[----:B------:R-:W-:Y:S01]  /*23b0*/  IMAD R16, R3, -0x2, R16 ;  /* 0xfffffffe03107824 */ /* 0x000fe200078e0210 */
[----:B------:R-:W-:Y:S01]  /*23c0*/  PLOP3.LUT P2, PT, PT, PT, UP1, 0x40, 0x0 ;  /* 0x000000000000781c */ /* 0x000fe20003f4e818 */
[----:B------:R-:W-:Y:S01]  /*23d0*/  IMAD.U32 R60, RZ, RZ, UR6 ;  /* 0x00000006ff3c7e24 */ /* 0x000fe2000f8e00ff */
[----:B------:R-:W1:Y:S01]  /*23e0*/  MUFU.TANH R4, R4 ;  /* 0x0000000400047308 */ /* 0x000e620000002400 */
[C---:B------:R-:W-:Y:S01]  /*23f0*/  IMAD R71, R17.reuse, UR25, R16 ;  /* 0x0000001911477c24 */ /* 0x040fe2000f8e0210 */
[----:B------:R-:W-:Y:S01]  /*2400*/  LEA R80, R18, 0xffffff80, 0x7 ;  /* 0xffffff8012507811 */ /* 0x000fe200078e38ff */
[----:B------:R-:W-:-:S02]  /*2410*/  IMAD R16, R17, UR25, R82 ;  /* 0x0000001911107c24 */ /* 0x000fc4000f8e0252 */
[----:B------:R-:W-:Y:S02]  /*2420*/  IMAD.IADD R71, R71, 0x1, -R60 ;  /* 0x0000000147477824 */ /* 0x000fe400078e0a3c */
[----:B------:R-:W-:Y:S01]  /*2430*/  IMAD R83, R3, -0x2, R16 ;  /* 0xfffffffe03537824 */ /* 0x000fe200078e0210 */
[----:B------:R-:W2:Y:S01]  /*2440*/  MUFU.TANH R91, R91 ;  /* 0x0000005b005b7308 */ /* 0x000ea20000002400 */
[C---:B------:R-:W-:Y:S02]  /*2450*/  VIADD R86, R71.reuse, UR4 ;  /* 0x0000000447567c36 */ /* 0x040fe40008000000 */
[----:B------:R-:W-:-:S03]  /*2460*/  VIADD R87, R71, UR21 ;  /* 0x0000001547577c36 */ /* 0x000fc60008000000 */
[----:B0-----:R-:W-:Y:S01]  /*2470*/  VIADDMNMX R76, R70, R86, R83, PT ;  /* 0x00000056464c7246 */ /* 0x001fe20003800153 */
[----:B------:R-:W-:Y:S01]  /*2480*/  IMAD.IADD R79, R87, 0x1, R70 ;  /* 0x00000001574f7824 */ /* 0x000fe200078e0246 */
[----:B------:R-:W0:Y:S08]  /*2490*/  MUFU.TANH R2, R2 ;  /* 0x0000000200027308 */ /* 0x000e300000002400 */
[----:B------:R-:W3:Y:S08]  /*24a0*/  MUFU.TANH R5, R5 ;  /* 0x0000000500057308 */ /* 0x000ef00000002400 */
[----:B------:R-:W4:Y:S08]  /*24b0*/  MUFU.TANH R28, R28 ;  /* 0x0000001c001c7308 */ /* 0x000f300000002400 */
[----:B------:R-:W0:Y:S08]  /*24c0*/  MUFU.TANH R29, R29 ;  /* 0x0000001d001d7308 */ /* 0x000e300000002400 */
        /* <DEDUP_REMOVED lines=57> */
[----:B------:R-:W0:Y:S01]  /*2860*/  MUFU.TANH R65, R65 ;  /* 0x0000004100417308 */ /* 0x000e220000002400 */
[----:B-1234-:R-:W-:Y:S05]  /*2870*/  @P2 BRA `(.L_x_692) ;  /* 0x00000000005c2947 */ /* 0x01efea0003800000 */
[----:B------:R-:W-:Y:S01]  /*2880*/  IMAD R71, R17, UR25, R70 ;  /* 0x0000001911477c24 */ /* 0x000fe2000f8e0246 */
[----:B------:R-:W-:Y:S03]  /*2890*/  BSSY B0, `(.L_x_693) ;  /* 0x0000011000007945 */ /* 0x000fe60003800000 */
[----:B------:R-:W-:-:S05]  /*28a0*/  IMAD.IADD R71, R71, 0x1, -R60 ;  /* 0x0000000147477824 */ /* 0x000fca00078e0a3c */
[----:B------:R-:W-:-:S13]  /*28b0*/  ISETP.GT.AND P2, PT, R71, -0x1, PT ;  /* 0xffffffff4700780c */ /* 0x000fda0003f44270 */
[----:B------:R-:W-:Y:S05]  /*28c0*/  @P2 BRA `(.L_x_694) ;  /* 0x0000000000202947 */ /* 0x000fea0003800000 */
[----:B------:R-:W-:Y:S01]  /*28d0*/  UISETP.NE.AND UP2, UPT, UR5, 0x1, UPT ;  /* 0x000000010500788c */ /* 0x000fe2000bf45270 */
[----:B------:R-:W-:-:S05]  /*28e0*/  LOP3.LUT R71, RZ, R71, RZ, 0x33, !PT ;  /* 0x00000047ff477212 */ /* 0x000fca00078e33ff */
[----:B------:R-:W-:-:S05]  /*28f0*/  PLOP3.LUT P2, PT, PT, PT, UP2, 0x80, 0x0 ;  /* 0x000000000000781c */ /* 0x000fca0003f4f028 */
[----:B------:R-:W-:-:S08]  /*2900*/  @UP2 ULDC.64 UR6, c[0x0][0x9e8] ;  /* 0x00027a0000062ab9 */ /* 0x000fd00000000a00 */
[----:B------:R-:W-:-:S05]  /*2910*/  @P2 IMAD.HI.U32 R16, R71, UR6, RZ ;  /* 0x0000000647102c27 */ /* 0x000fca000f8e00ff */
[----:B------:R-:W-:-:S04]  /*2920*/  @P2 SHF.R.U32.HI R71, RZ, UR7, R16 ;  /* 0x00000007ff472c19 */ /* 0x000fc80008011610 */
[----:B------:R-:W-:Y:S01]  /*2930*/  LOP3.LUT R71, RZ, R71, RZ, 0x33, !PT ;  /* 0x00000047ff477212 */ /* 0x000fe200078e33ff */
[----:B------:R-:W-:Y:S06]  /*2940*/  BRA `(.L_x_695) ;  /* 0x0000000000147947 */ /* 0x000fec0003800000 */
.L_x_694:
[----:B------:R-:W-:-:S06]  /*2950*/  UISETP.NE.AND UP2, UPT, UR5, 0x1, UPT ;  /* 0x000000010500788c */ /* 0x000fcc000bf45270 */
[----:B------:R-:W-:-:S05]  /*2960*/  PLOP3.LUT P2, PT, PT, PT, UP2, 0x80, 0x0 ;  /* 0x000000000000781c */ /* 0x000fca0003f4f028 */
[----:B------:R-:W-:-:S08]  /*2970*/  @UP2 ULDC.64 UR6, c[0x0][0x9e8] ;  /* 0x00027a0000062ab9 */ /* 0x000fd00000000a00 */
[----:B------:R-:W-:-:S05]  /*2980*/  @P2 IMAD.HI.U32 R16, R71, UR6, RZ ;  /* 0x0000000647102c27 */ /* 0x000fca000f8e00ff */
[----:B------:R-:W-:-:S07]  /*2990*/  @P2 SHF.R.U32.HI R71, RZ, UR7, R16 ;  /* 0x00000007ff472c19 */ /* 0x000fce0008011610 */
.L_x_695:
[----:B------:R-:W-:Y:S05]  /*29a0*/  BSYNC B0 ;  /* 0x0000000000007941 */ /* 0x000fea0003800000 */
.L_x_693:
[----:B------:R-:W-:-:S04]  /*29b0*/  IMAD R16, R71, UR5, -R80 ;  /* 0x0000000547107c24 */ /* 0x000fc8000f8e0a50 */
[----:B------:R-:W-:-:S05]  /*29c0*/  IMAD R16, R3, -0x2, R16 ;  /* 0xfffffffe03107824 */ /* 0x000fca00078e0210 */
[----:B------:R-:W-:Y:S02]  /*29d0*/  VIMNMX R79, R79, R16, !PT ;  /* 0x000000104f4f7248 */ /* 0x000fe40007fe0100 */
[----:B------:R-:W-:-:S07]  /*29e0*/  VIADDMNMX R76, R16, UR5, R76, PT ;  /* 0x00000005104c7c46 */ /* 0x000fce000b80014c */
.L_x_692:
[C---:B------:R-:W-:Y:S02]  /*29f0*/  ISETP.GE.AND P4, PT, R82.reuse, 0x9, PT ;  /* 0x000000095200780c */ /* 0x040fe40003f86270 */
[C---:B------:R-:W-:Y:S02]  /*2a00*/  ISETP.GE.AND P2, PT, R82.reuse, 0x2, PT ;  /* 0x000000025200780c */ /* 0x040fe40003f46270 */
[----:B------:R-:W-:Y:S02]  /*2a10*/  ISETP.GE.AND P5, PT, R82, 0xa, PT ;  /* 0x0000000a5200780c */ /* 0x000fe40003fa6270 */
[----:B------:R-:W-:Y:S02]  /*2a20*/  LOP3.LUT R16, R16, 0xfffffffd, RZ, 0xc0, !PT ;  /* 0xfffffffd10107812 */ /* 0x000fe400078ec0ff */
[----:B------:R-:W-:-:S04]  /*2a30*/  ISETP.GT.AND P3, PT, R79, 0x1, !P2 ;  /* 0x000000014f00780c */ /* 0x000fc80005764270 */
[----:B------:R-:W-:Y:S02]  /*2a40*/  ISETP.LT.OR P3, PT, R76, 0x2, P3 ;  /* 0x000000024c00780c */ /* 0x000fe40001f61670 */
[----:B------:R-:W-:Y:S02]  /*2a50*/  @P4 LOP3.LUT R16, R16, 0x2, RZ, 0xfc, !PT ;  /* 0x0000000210104812 */ /* 0x000fe400078efcff */
[----:B------:R-:W-:Y:S02]  /*2a60*/  FSEL R91, R91, -INF , !P3 ;  /* 0xff8000005b5b7808 */ /* 0x000fe40005800000 */
[----:B------:R-:W-:Y:S02]  /*2a70*/  LOP3.LUT R16, R16, 0xfffffffb, RZ, 0xc0, !PT ;  /* 0xfffffffb10107812 */ /* 0x000fe400078ec0ff */
[----:B------:R-:W-:Y:S02]  /*2a80*/  ISETP.GT.AND P4, PT, R79, 0x8, !P4 ;  /* 0x000000084f00780c */ /* 0x000fe40006784270 */
[----:B------:R-:W-:-:S02]  /*2a90*/  @P5 LOP3.LUT R16, R16, 0x4, RZ, 0xfc, !PT ;  /* 0x0000000410105812 */ /* 0x000fc400078efcff */
[----:B------:R-:W-:Y:S02]  /*2aa0*/  ISETP.GT.AND P3, PT, R79, 0x9, !P5 ;  /* 0x000000094f00780c */ /* 0x000fe40006f64270 */
[----:B------:R-:W-:Y:S02]  /*2ab0*/  ISETP.GE.AND P5, PT, R82, 0x11, PT ;  /* 0x000000115200780c */ /* 0x000fe40003fa6270 */
[C---:B------:R-:W-:Y:S02]  /*2ac0*/  ISETP.LT.OR P4, PT, R76.reuse, 0x9, P4 ;  /* 0x000000094c00780c */ /* 0x040fe40002781670 */
[----:B------:R-:W-:Y:S02]  /*2ad0*/  ISETP.LT.OR P3, PT, R76, 0xa, P3 ;  /* 0x0000000a4c00780c */ /* 0x000fe40001f61670 */
[----:B------:R-:W-:Y:S02]  /*2ae0*/  FSEL R75, R28, -INF , !P4 ;  /* 0xff8000001c4b7808 */ /* 0x000fe40006000000 */
[----:B------:R-:W-:-:S02]  /*2af0*/  ISETP.GE.AND P4, PT, R82, 0x12, PT ;  /* 0x000000125200780c */ /* 0x000fc40003f86270 */
[----:B------:R-:W-:Y:S02]  /*2b00*/  LOP3.LUT R16, R16, 0xfffffff7, RZ, 0xc0, !PT ;  /* 0xfffffff710107812 */ /* 0x000fe400078ec0ff */
[----:B0-----:R-:W-:Y:S02]  /*2b10*/  FSEL R74, R29, -INF , !P3 ;  /* 0xff8000001d4a7808 */ /* 0x001fe40005800000 */
[----:B------:R-:W-:Y:S02]  /*2b20*/  ISETP.GT.AND P3, PT, R79, 0x10, !P5 ;  /* 0x000000104f00780c */ /* 0x000fe40006f64270 */
[----:B------:R-:W-:Y:S02]  /*2b30*/  @P5 LOP3.LUT R16, R16, 0x8, RZ, 0xfc, !PT ;  /* 0x0000000810105812 */ /* 0x000fe400078efcff */
[----:B------:R-:W-:Y:S02]  /*2b40*/  ISETP.LT.OR P3, PT, R76, 0x11, P3 ;  /* 0x000000114c00780c */ /* 0x000fe40001f61670 */
[----:B------:R-:W-:-:S02]  /*2b50*/  LOP3.LUT R16, R16, 0xfdffffff, RZ, 0xc0, !PT ;  /* 0xfdffffff10107812 */ /* 0x000fc400078ec0ff */
[----:B------:R-:W-:Y:S02]  /*2b60*/  FSEL R73, R30, -INF , !P3 ;  /* 0xff8000001e497808 */ /* 0x000fe40005800000 */
[----:B------:R-:W-:Y:S02]  /*2b70*/  @P4 LOP3.LUT R16, R16, 0x2000000, RZ, 0xfc, !PT ;  /* 0x0200000010104812 */ /* 0x000fe400078efcff */
[----:B------:R-:W-:Y:S02]  /*2b80*/  ISETP.GT.AND P3, PT, R79, 0x11, !P4 ;  /* 0x000000114f00780c */ /* 0x000fe40006764270 */
[----:B------:R-:W-:Y:S02]  /*2b90*/  ISETP.GE.AND P4, PT, R82, 0x19, PT ;  /* 0x000000195200780c */ /* 0x000fe40003f86270 */
[----:B------:R-:W-:Y:S02]  /*2ba0*/  ISETP.LT.OR P3, PT, R76, 0x12, P3 ;  /* 0x000000124c00780c */ /* 0x000fe40001f61670 */
[----:B------:R-:W-:-:S02]  /*2bb0*/  LOP3.LUT R16, R16, 0xfeffffff, RZ, 0xc0, !PT ;  /* 0xfeffffff10107812 */ /* 0x000fc400078ec0ff */
[----:B------:R-:W-:Y:S02]  /*2bc0*/  FSEL R71, R32, -INF , !P3 ;  /* 0xff80000020477808 */ /* 0x000fe40005800000 */
[----:B------:R-:W-:Y:S01]  /*2bd0*/  ISETP.GT.AND P3, PT, R79, 0x18, !P4 ;  /* 0x000000184f00780c */ /* 0x000fe20006764270 */
[----:B------:R-:W0:Y:S03]  /*2be0*/  SHFL.IDX PT, R32, R77, 0x1, 0x1c1f ;  /* 0x003c1f004d207f89 */ /* 0x000e2600000e0000 */
[----:B------:R-:W-:Y:S02]  /*2bf0*/  ISETP.LT.OR P3, PT, R76, 0x19, P3 ;  /* 0x000000194c00780c */ /* 0x000fe40001f61670 */
[----:B------:R-:W-:Y:S02]  /*2c00*/  @P4 LOP3.LUT R16, R16, 0x1000000, RZ, 0xfc, !PT ;  /* 0x0100000010104812 */ /* 0x000fe400078efcff */
[----:B------:R-:W-:-:S02]  /*2c10*/  ISETP.GE.AND P4, PT, R82, 0x1a, PT ;  /* 0x0000001a5200780c */ /* 0x000fc40003f86270 */
[----:B------:R-:W-:Y:S02]  /*2c20*/  LOP3.LUT R16, R16, 0xff7fffff, RZ, 0xc0, !PT ;  /* 0xff7fffff10107812 */ /* 0x000fe400078ec0ff */
[----:B------:R-:W-:Y:S02]  /*2c30*/  FSEL R70, R34, -INF , !P3 ;  /* 0xff80000022467808 */ /* 0x000fe40005800000 */
[----:B------:R-:W-:-:S04]  /*2c40*/  ISETP.GT.AND P3, PT, R79, 0x19, !P4 ;  /* 0x000000194f00780c */ /* 0x000fc80006764270 */
[----:B------:R-:W-:-:S03]  /*2c50*/  ISETP.LT.OR P3, PT, R76, 0x1a, P3 ;  /* 0x0000001a4c00780c */ /* 0x000fc60001f61670 */
[----:B------:R-:W-:Y:S02]  /*2c60*/  @P4 LOP3.LUT R16, R16, 0x800000, RZ, 0xfc, !PT ;  /* 0x0080000010104812 */ /* 0x000fe400078efcff */
[----:B------:R-:W-:Y:S02]  /*2c70*/  ISETP.GE.AND P4, PT, R82, 0x21, PT ;  /* 0x000000215200780c */ /* 0x000fe40003f86270 */
        /* <DEDUP_REMOVED lines=108> */
[----:B------:R-:W-:Y:S02]  /*3340*/  FSEL R67, R67, -INF , !P3 ;  /* 0xff80000043437808 */ /* 0x000fe40005800000 */
[----:B------:R-:W-:Y:S02]  /*3350*/  LOP3.LUT R16, R16, 0xffffffef, RZ, 0xc0, !PT ;  /* 0xffffffef10107812 */ /* 0x000fe400078ec0ff */
[----:B------:R-:W-:-:S04]  /*3360*/  ISETP.GT.AND P3, PT, R79, 0x68, !P4 ;  /* 0x000000684f00780c */ /* 0x000fc80006764270 */
[----:B------:R-:W-:-:S03]  /*3370*/  ISETP.LT.OR P3, PT, R76, 0x69, P3 ;  /* 0x000000694c00780c */ /* 0x000fc60001f61670 */
[----:B------:R-:W-:Y:S02]  /*3380*/  @P4 LOP3.LUT R16, R16, 0x10, RZ, 0xfc, !PT ;  /* 0x0000001010104812 */ /* 0x000fe400078efcff */
[----:B------:R-:W-:Y:S02]  /*3390*/  ISETP.GE.AND P4, PT, R82, 0x6a, PT ;  /* 0x0000006a5200780c */ /* 0x000fe40003f86270 */
[----:B------:R-:W-:Y:S02]  /*33a0*/  FSEL R68, R68, -INF , !P3 ;  /* 0xff80000044447808 */ /* 0x000fe40005800000 */
[----:B------:R-:W-:Y:S02]  /*33b0*/  ISETP.GT.AND P3, PT, R79, 0x69, !P4 ;  /* 0x000000694f00780c */ /* 0x000fe40006764270 */
[----:B------:R-:W-:Y:S02]  /*33c0*/  LOP3.LUT R16, R16, 0xfbffffff, RZ, 0xc0, !PT ;  /* 0xfbffffff10107812 */ /* 0x000fe400078ec0ff */
[----:B------:R-:W-:-:S04]  /*33d0*/  ISETP.LT.OR P3, PT, R76, 0x6a, P3 ;  /* 0x0000006a4c00780c */ /* 0x000fc80001f61670 */
[----:B------:R-:W-:Y:S02]  /*33e0*/  FSEL R69, R69, -INF , !P3 ;  /* 0xff80000045457808 */ /* 0x000fe40005800000 */
[----:B------:R-:W-:Y:S02]  /*33f0*/  ISETP.GE.AND P3, PT, R82, 0x71, PT ;  /* 0x000000715200780c */ /* 0x000fe40003f66270 */
[----:B------:R-:W-:Y:S02]  /*3400*/  @P4 LOP3.LUT R16, R16, 0x4000000, RZ, 0xfc, !PT ;  /* 0x0400000010104812 */ /* 0x000fe400078efcff */
[----:B------:R-:W-:Y:S02]  /*3410*/  ISETP.GT.AND P4, PT, R79, 0x70, !P3 ;  /* 0x000000704f00780c */ /* 0x000fe40005f84270 */
[----:B------:R-:W-:Y:S02]  /*3420*/  LOP3.LUT R16, R16, 0xfffffffe, RZ, 0xc0, !PT ;  /* 0xfffffffe10107812 */ /* 0x000fe400078ec0ff */
[----:B------:R-:W-:-:S04]  /*3430*/  ISETP.LT.OR P4, PT, R76, 0x71, P4 ;  /* 0x000000714c00780c */ /* 0x000fc80002781670 */
[----:B------:R-:W-:Y:S02]  /*3440*/  FSEL R30, R72, -INF , !P4 ;  /* 0xff800000481e7808 */ /* 0x000fe40006000000 */
[----:B------:R-:W-:Y:S02]  /*3450*/  ISETP.GE.AND P4, PT, R82, 0x72, PT ;  /* 0x000000725200780c */ /* 0x000fe40003f86270 */
[----:B0-----:R-:W-:Y:S02]  /*3460*/  VIADDMNMX R72, R32, R86, R83, PT ;  /* 0x0000005620487246 */ /* 0x001fe40003800153 */
[----:B------:R-:W-:-:S04]  /*3470*/  ISETP.GT.AND P5, PT, R79, 0x71, !P4 ;  /* 0x000000714f00780c */ /* 0x000fc800067a4270 */
[----:B------:R-:W-:-:S04]  /*3480*/  ISETP.LT.OR P5, PT, R76, 0x72, P5 ;  /* 0x000000724c00780c */ /* 0x000fc80002fa1670 */
[----:B------:R-:W-:Y:S02]  /*3490*/  FSEL R29, R81, -INF , !P5 ;  /* 0xff800000511d7808 */ /* 0x000fe40006800000 */
[----:B------:R-:W-:-:S04]  /*34a0*/  ISETP.GE.AND P5, PT, R82, 0x79, PT ;  /* 0x000000795200780c */ /* 0x000fc80003fa6270 */
[----:B------:R-:W-:-:S04]  /*34b0*/  ISETP.GT.AND P6, PT, R79, 0x78, !P5 ;  /* 0x000000784f00780c */ /* 0x000fc80006fc4270 */
[----:B------:R-:W-:-:S04]  /*34c0*/  ISETP.LT.OR P6, PT, R76, 0x79, P6 ;  /* 0x000000794c00780c */ /* 0x000fc800037c1670 */
[----:B------:R-:W-:Y:S02]  /*34d0*/  FSEL R28, R84, -INF , !P6 ;  /* 0xff800000541c7808 */ /* 0x000fe40007000000 */
[----:B------:R-:W-:-:S13]  /*34e0*/  ISETP.GE.AND P6, PT, R82, 0x1, PT ;  /* 0x000000015200780c */ /* 0x000fda0003fc6270 */
[----:B------:R-:W-:Y:S02]  /*34f0*/  @P6 LOP3.LUT R16, R16, 0x1, RZ, 0xfc, !PT ;  /* 0x0000000110106812 */ /* 0x000fe400078efcff */
[----:B------:R-:W-:Y:S02]  /*3500*/  ISETP.GT.AND P6, PT, R79, RZ, !P6 ;  /* 0x000000ff4f00720c */ /* 0x000fe400077c4270 */
[----:B------:R-:W-:Y:S02]  /*3510*/  LOP3.LUT R16, R16, 0xf7ffffff, RZ, 0xc0, !PT ;  /* 0xf7ffffff10107812 */ /* 0x000fe400078ec0ff */
[----:B------:R-:W-:-:S04]  /*3520*/  ISETP.LT.OR P6, PT, R76, 0x1, P6 ;  /* 0x000000014c00780c */ /* 0x000fc800037c1670 */
[----:B------:R-:W-:Y:S02]  /*3530*/  FSEL R78, R4, -INF , !P6 ;  /* 0xff800000044e7808 */ /* 0x000fe40007000000 */
[----:B------:R-:W-:-:S13]  /*3540*/  ISETP.GE.AND P6, PT, R82, 0x7a, PT ;  /* 0x0000007a5200780c */ /* 0x000fda0003fc6270 */
[----:B------:R-:W-:Y:S02]  /*3550*/  @P6 LOP3.LUT R16, R16, 0x8000000, RZ, 0xfc, !PT ;  /* 0x0800000010106812 */ /* 0x000fe400078efcff */
[----:B------:R-:W-:-:S04]  /*3560*/  ISETP.GT.AND P6, PT, R79, 0x79, !P6 ;  /* 0x000000794f00780c */ /* 0x000fc800077c4270 */
[----:B------:R-:W-:Y:S01]  /*3570*/  ISETP.LT.OR P6, PT, R76, 0x7a, P6 ;  /* 0x0000007a4c00780c */ /* 0x000fe200037c1670 */
[----:B------:R-:W-:-:S03]  /*3580*/  IMAD.IADD R76, R87, 0x1, R32 ;  /* 0x00000001574c7824 */ /* 0x000fc600078e0220 */
[----:B------:R-:W-:Y:S02]  /*3590*/  FSEL R4, R85, -INF , !P6 ;  /* 0xff80000055047808 */ /* 0x000fe40007000000 */
[----:B------:R-:W-:-:S13]  /*35a0*/  PLOP3.LUT P6, PT, PT, PT, UP1, 0x40, 0x0 ;  /* 0x000000000000781c */ /* 0x000fda0003fce818 */
[----:B------:R-:W-:Y:S05]  /*35b0*/  @P6 BRA `(.L_x_696) ;  /* 0x0000000000646947 */ /* 0x000fea0003800000 */
        /* <DEDUP_REMOVED lines=9> */
[----:B------:R-:W-:Y:S01]  /*3650*/  @P6 IMAD.HI.U32 R32, R77, UR6, RZ ;  /* 0x000000064d206c27 */ /* 0x000fe2000f8e00ff */
[----:B------:R-:W-:-:S13]  /*3660*/  PLOP3.LUT P6, PT, PT, PT, UP2, 0x80, 0x0 ;  /* 0x000000000000781c */ /* 0x000fda0003fcf028 */
[----:B------:R-:W-:-:S04]  /*3670*/  @P6 SHF.R.U32.HI R77, RZ, UR7, R32 ;  /* 0x00000007ff4d6c19 */ /* 0x000fc80008011620 */
[----:B------:R-:W-:Y:S01]  /*3680*/  LOP3.LUT R77, RZ, R77, RZ, 0x33, !PT ;  /* 0x0000004dff4d7212 */ /* 0x000fe200078e33ff */
[----:B------:R-:W-:Y:S06]  /*3690*/  BRA `(.L_x_699) ;  /* 0x0000000000187947 */ /* 0x000fec0003800000 */
.L_x_698:
[----:B------:R-:W-:-:S06]  /*36a0*/  UISETP.NE.AND UP2, UPT, UR5, 0x1, UPT ;  /* 0x000000010500788c */ /* 0x000fcc000bf45270 */
[----:B------:R-:W-:-:S05]  /*36b0*/  PLOP3.LUT P6, PT, PT, PT, UP2, 0x80, 0x0 ;  /* 0x000000000000781c */ /* 0x000fca0003fcf028 */
[----:B------:R-:W-:-:S08]  /*36c0*/  @UP2 ULDC.64 UR6, c[0x0][0x9e8] ;  /* 0x00027a0000062ab9 */ /* 0x000fd00000000a00 */
[----:B------:R-:W-:Y:S01]  /*36d0*/  @P6 IMAD.HI.U32 R32, R77, UR6, RZ ;  /* 0x000000064d206c27 */ /* 0x000fe2000f8e00ff */
[----:B------:R-:W-:-:S13]  /*36e0*/  PLOP3.LUT P6, PT, PT, PT, UP2, 0x80, 0x0 ;  /* 0x000000000000781c */ /* 0x000fda0003fcf028 */
[----:B------:R-:W-:-:S07]  /*36f0*/  @P6 SHF.R.U32.HI R77, RZ, UR7, R32 ;  /* 0x00000007ff4d6c19 */ /* 0x000fce0008011620 */
.L_x_699:
[----:B------:R-:W-:Y:S05]  /*3700*/  BSYNC B0 ;  /* 0x0000000000007941 */ /* 0x000fea0003800000 */
.L_x_697:
[----:B------:R-:W-:-:S04]  /*3710*/  IMAD R32, R77, UR5, -R80 ;  /* 0x000000054d207c24 */ /* 0x000fc8000f8e0a50 */
[----:B------:R-:W-:-:S05]  /*3720*/  IMAD R77, R3, -0x2, R32 ;  /* 0xfffffffe034d7824 */ /* 0x000fca00078e0220 */
[----:B------:R-:W-:Y:S02]  /*3730*/  VIMNMX R76, R76, R77, !PT ;  /* 0x0000004d4c4c7248 */ /* 0x000fe40007fe0100 */
[----:B------:R-:W-:-:S07]  /*3740*/  VIADDMNMX R72, R77, UR5, R72, PT ;  /* 0x000000054d487c46 */ /* 0x000fce000b800148 */
.L_x_696:
[----:B------:R-:W-:Y:S01]  /*3750*/  ISETP.GT.AND P2, PT, R76, 0x1, !P2 ;  /* 0x000000014c00780c */ /* 0x000fe20005744270 */
[----:B------:R-:W-:Y:S01]  /*3760*/  ULDC UR10, c[0x0][0x988] ;  /* 0x00026200000a7ab9 */ /* 0x000fe20000000800 */
[----:B------:R-:W-:Y:S01]  /*3770*/  LOP3.LUT P6, RZ, R16, 0x8, RZ, 0xc0, !PT ;  /* 0x0000000810ff7812 */ /* 0x000fe200078cc0ff */
[----:B------:R-:W-:Y:S01]  /*3780*/  @UP0 ULDC UR6, c[0x0][0x44c] ;  /* 0x0001130000060ab9 */ /* 0x000fe20000000800 */
[----:B------:R-:W-:Y:S01]  /*3790*/  ISETP.LT.OR P2, PT, R72, 0x2, P2 ;  /* 0x000000024800780c */ /* 0x000fe20001741670 */
[----:B------:R-:W-:Y:S01]  /*37a0*/  UIMAD.WIDE.U32 UR6, UR42, UR6, URZ ;  /* 0x000000062a0672a5 */ /* 0x000fe2000f8e003f */
[----:B------:R-:W-:Y:S01]  /*37b0*/  ISETP.GT.AND P3, PT, R76, 0x70, !P3 ;  /* 0x000000704c00780c */ /* 0x000fe20005f64270 */
[----:B------:R-:W-:Y:S01]  /*37c0*/  @UP0 ULDC UR14, c[0x0][0x450] ;  /* 0x00011400000e0ab9 */ /* 0x000fe20000000800 */
[----:B------:R-:W-:Y:S01]  /*37d0*/  FSEL R34, R5, -INF , !P2 ;  /* 0xff80000005227808 */ /* 0x000fe20005000000 */
[----:B------:R-:W-:Y:S01]  /*37e0*/  @UP0 USHF.R.U32.HI UR42, URZ, UR14, UR7 ;  /* 0x0000000e3f2a0299 */ /* 0x000fe20008011607 */
[----:B------:R-:W-:-:S02]  /*37f0*/  LOP3.LUT P2, RZ, R16, 0x2, RZ, 0xc0, !PT ;  /* 0x0000000210ff7812 */ /* 0x000fc4000784c0ff */
[C---:B------:R-:W-:Y:S02]  /*3800*/  ISETP.GT.AND P4, PT, R76.reuse, 0x71, !P4 ;  /* 0x000000714c00780c */ /* 0x040fe40006784270 */
[----:B------:R-:W-:Y:S02]  /*3810*/  ISETP.GT.AND P2, PT, R76, 0x8, !P2 ;  /* 0x000000084c00780c */ /* 0x000fe40005744270 */
[C---:B------:R-:W-:Y:S02]  /*3820*/  ISETP.LT.OR P3, PT, R72.reuse, 0x71, P3 ;  /* 0x000000714800780c */ /* 0x040fe40001f61670 */
[----:B------:R-:W-:Y:S02]  /*3830*/  ISETP.LT.OR P2, PT, R72, 0x9, P2 ;  /* 0x000000094800780c */ /* 0x000fe40001741670 */
[----:B------:R-:W-:Y:S02]  /*3840*/  ISETP.GT.AND P5, PT, R76, 0x78, !P5 ;  /* 0x000000784c00780c */ /* 0x000fe40006fa4270 */
[----:B------:R-:W-:-:S02]  /*3850*/  FSEL R32, R10, -INF , !P2 ;  /* 0xff8000000a207808 */ /* 0x000fc40005000000 */
[----:B------:R-:W-:Y:S02]  /*3860*/  LOP3.LUT P2, RZ, R16, 0x4, RZ, 0xc0, !PT ;  /* 0x0000000410ff7812 */ /* 0x000fe4000784c0ff */
[----:B------:R-:W-:Y:S02]  /*3870*/  FMNMX.FTZ R10, R78, R91, !PT ;  /* 0x0000005b4e0a7209 */ /* 0x000fe40007810000 */
[----:B------:R-:W-:Y:S02]  /*3880*/  ISETP.GT.AND P2, PT, R76, 0x9, !P2 ;  /* 0x000000094c00780c */ /* 0x000fe40005744270 */
[C---:B------:R-:W-:Y:S02]  /*3890*/  ISETP.LT.OR P4, PT, R72.reuse, 0x72, P4 ;  /* 0x000000724800780c */ /* 0x040fe40002781670 */
[----:B------:R-:W-:Y:S02]  /*38a0*/  ISETP.LT.OR P2, PT, R72, 0xa, P2 ;  /* 0x0000000a4800780c */ /* 0x000fe40001741670 */
[----:B------:R-:W-:-:S02]  /*38b0*/  FSEL R27, R27, -INF , !P3 ;  /* 0xff8000001b1b7808 */ /* 0x000fc40005800000 */
[----:B------:R-:W-:Y:S02]  /*38c0*/  FSEL R5, R9, -INF , !P2 ;  /* 0xff80000009057808 */ /* 0x000fe40005000000 */
[----:B------:R-:W-:Y:S02]  /*38d0*/  ISETP.GT.AND P2, PT, R76, 0x10, !P6 ;  /* 0x000000104c00780c */ /* 0x000fe40007744270 */
[----:B------:R-:W-:Y:S02]  /*38e0*/  FMNMX.FTZ R9, R75, R10, !PT ;  /* 0x0000000a4b097209 */ /* 0x000fe40007810000 */
[----:B------:R-:W-:Y:S02]  /*38f0*/  ISETP.LT.OR P2, PT, R72, 0x11, P2 ;  /* 0x000000114800780c */ /* 0x000fe40001741670 */
[----:B------:R-:W-:Y:S02]  /*3900*/  FMNMX.FTZ R10, R74, R9, !PT ;  /* 0x000000094a0a7209 */ /* 0x000fe40007810000 */
[----:B------:R-:W-:-:S02]  /*3910*/  FSEL R12, R12, -INF , !P2 ;  /* 0xff8000000c0c7808 */ /* 0x000fc40005000000 */
[----:B------:R-:W-:Y:S02]  /*3920*/  LOP3.LUT P2, RZ, R16, 0x2000000, RZ, 0xc0, !PT ;  /* 0x0200000010ff7812 */ /* 0x000fe4000784c0ff */
[----:B------:R-:W-:Y:S02]  /*3930*/  FMNMX.FTZ R10, R73, R10, !PT ;  /* 0x0000000a490a7209 */ /* 0x000fe40007810000 */
[----:B------:R-:W-:Y:S02]  /*3940*/  ISETP.GT.AND P2, PT, R76, 0x11, !P2 ;  /* 0x000000114c00780c */ /* 0x000fe40005744270 */
[----:B------:R-:W-:Y:S02]  /*3950*/  FMNMX.FTZ R9, R71, R10, !PT ;  /* 0x0000000a47097209 */ /* 0x000fe40007810000 */
[----:B------:R-:W-:Y:S02]  /*3960*/  ISETP.LT.OR P2, PT, R72, 0x12, P2 ;  /* 0x000000124800780c */ /* 0x000fe40001741670 */
[----:B------:R-:W-:-:S02]  /*3970*/  FMNMX.FTZ R9, R70, R9, !PT ;  /* 0x0000000946097209 */ /* 0x000fc40007810000 */
[----:B------:R-:W-:Y:S02]  /*3980*/  FSEL R11, R11, -INF , !P2 ;  /* 0xff8000000b0b7808 */ /* 0x000fe40005000000 */
[----:B------:R-:W-:Y:S02]  /*3990*/  LOP3.LUT P2, RZ, R16, 0x1000000, RZ, 0xc0, !PT ;  /* 0x0100000010ff7812 */ /* 0x000fe4000784c0ff */
[----:B------:R-:W-:Y:S02]  /*39a0*/  FMNMX.FTZ R9, R36, R9, !PT ;  /* 0x0000000924097209 */ /* 0x000fe40007810000 */
[----:B------:R-:W-:Y:S02]  /*39b0*/  ISETP.GT.AND P2, PT, R76, 0x18, !P2 ;  /* 0x000000184c00780c */ /* 0x000fe40005744270 */
[----:B------:R-:W-:Y:S02]  /*39c0*/  FMNMX.FTZ R9, R38, R9, !PT ;  /* 0x0000000926097209 */ /* 0x000fe40007810000 */
[----:B------:R-:W-:-:S02]  /*39d0*/  ISETP.LT.OR P2, PT, R72, 0x19, P2 ;  /* 0x000000194800780c */ /* 0x000fc40001741670 */
[----:B------:R-:W-:Y:S02]  /*39e0*/  LOP3.LUT P6, RZ, R16, 0x8000, RZ, 0xc0, !PT ;  /* 0x0000800010ff7812 */ /* 0x000fe400078cc0ff */
[----:B------:R-:W-:Y:S02]  /*39f0*/  FSEL R14, R14, -INF , !P2 ;  /* 0xff8000000e0e7808 */ /* 0x000fe40005000000 */
[----:B------:R-:W-:Y:S02]  /*3a00*/  LOP3.LUT P2, RZ, R16, 0x800000, RZ, 0xc0, !PT ;  /* 0x0080000010ff7812 */ /* 0x000fe4000784c0ff */
[----:B------:R-:W-:Y:S02]  /*3a10*/  FMNMX.FTZ R9, R40, R9, !PT ;  /* 0x0000000928097209 */ /* 0x000fe40007810000 */
[----:B------:R-:W-:Y:S02]  /*3a20*/  ISETP.GT.AND P2, PT, R76, 0x19, !P2 ;  /* 0x000000194c00780c */ /* 0x000fe40005744270 */
[----:B------:R-:W-:-:S02]  /*3a30*/  FMNMX.FTZ R9, R42, R9, !PT ;  /* 0x000000092a097209 */ /* 0x000fc40007810000 */
[----:B------:R-:W-:Y:S02]  /*3a40*/  ISETP.LT.OR P2, PT, R72, 0x1a, P2 ;  /* 0x0000001a4800780c */ /* 0x000fe40001741670 */
[----:B------:R-:W-:Y:S02]  /*3a50*/  FMNMX.FTZ R9, R44, R9, !PT ;  /* 0x000000092c097209 */ /* 0x000fe40007810000 */
[----:B------:R-:W-:Y:S02]  /*3a60*/  FSEL R13, R13, -INF , !P2 ;  /* 0xff8000000d0d7808 */ /* 0x000fe40005000000 */
[----:B------:R-:W-:Y:S02]  /*3a70*/  LOP3.LUT P2, RZ, R16, 0x400000, RZ, 0xc0, !PT ;  /* 0x0040000010ff7812 */ /* 0x000fe4000784c0ff */
[----:B------:R-:W-:Y:S02]  /*3a80*/  FMNMX.FTZ R9, R46, R9, !PT ;  /* 0x000000092e097209 */ /* 0x000fe40007810000 */
[----:B------:R-:W-:-:S02]  /*3a90*/  ISETP.GT.AND P2, PT, R76, 0x20, !P2 ;  /* 0x000000204c00780c */ /* 0x000fc40005744270 */
[----:B------:R-:W-:Y:S02]  /*3aa0*/  FMNMX.FTZ R9, R48, R9, !PT ;  /* 0x0000000930097209 */ /* 0x000fe40007810000 */
[----:B------:R-:W-:Y:S02]  /*3ab0*/  ISETP.LT.OR P2, PT, R72, 0x21, P2 ;  /* 0x000000214800780c */ /* 0x000fe40001741670 */
[----:B------:R-:W-:Y:S02]  /*3ac0*/  FMNMX.FTZ R9, R50, R9, !PT ;  /* 0x0000000932097209 */ /* 0x000fe40007810000 */
[----:B------:R-:W-:Y:S02]  /*3ad0*/  FSEL R20, R20, -INF , !P2 ;  /* 0xff80000014147808 */ /* 0x000fe40005000000 */
[----:B------:R-:W-:Y:S02]  /*3ae0*/  LOP3.LUT P2, RZ, R16, 0x200000, RZ, 0xc0, !PT ;  /* 0x0020000010ff7812 */ /* 0x000fe4000784c0ff */
[----:B------:R-:W-:-:S02]  /*3af0*/  FMNMX.FTZ R9, R52, R9, !PT ;  /* 0x0000000934097209 */ /* 0x000fc40007810000 */
[----:B------:R-:W-:Y:S02]  /*3b00*/  ISETP.GT.AND P2, PT, R76, 0x21, !P2 ;  /* 0x000000214c00780c */ /* 0x000fe40005744270 */
[----:B------:R-:W-:Y:S02]  /*3b10*/  FMNMX.FTZ R9, R54, R9, !PT ;  /* 0x0000000936097209 */ /* 0x000fe40007810000 */
[----:B------:R-:W-:Y:S02]  /*3b20*/  ISETP.LT.OR P2, PT, R72, 0x22, P2 ;  /* 0x000000224800780c */ /* 0x000fe40001741670 */
[----:B------:R-:W-:Y:S02]  /*3b30*/  FMNMX.FTZ R10, R56, R9, !PT ;  /* 0x00000009380a7209 */ /* 0x000fe40007810000 */
[----:B------:R-:W-:Y:S02]  /*3b40*/  FSEL R15, R15, -INF , !P2 ;  /* 0xff8000000f0f7808 */ /* 0x000fe40005000000 */
[----:B------:R-:W-:-:S02]  /*3b50*/  LOP3.LUT P2, RZ, R16, 0x100000, RZ, 0xc0, !PT ;  /* 0x0010000010ff7812 */ /* 0x000fc4000784c0ff */
[----:B------:R-:W-:Y:S02]  /*3b60*/  FMNMX.FTZ R9, R57, R10, !PT ;  /* 0x0000000a39097209 */ /* 0x000fe40007810000 */
        /* <DEDUP_REMOVED lines=17> */
[----:B------:R-:W-:Y:S02]  /*3c80*/  FMNMX.FTZ R10, R68, R9, !PT ;  /* 0x00000009440a7209 */ /* 0x000fe40007810000 */
        /* <DEDUP_REMOVED lines=12> */
[C---:B------:R-:W-:Y:S02]  /*3d50*/  ISETP.LT.OR P2, PT, R72.reuse, 0x39, P2 ;  /* 0x000000394800780c */ /* 0x040fe40001741670 */
[----:B------:R-:W-:Y:S01]  /*3d60*/  ISETP.LT.OR P5, PT, R72, 0x79, P5 ;  /* 0x000000794800780c */ /* 0x000fe20002fa1670 */
[----:B------:R-:W0:Y:S01]  /*3d70*/  SHFL.BFLY PT, R9, R10, 0x2, 0x1f ;  /* 0x0c401f000a097f89 */ /* 0x000e2200000e0000 */
[----:B------:R-:W-:Y:S02]  /*3d80*/  FSEL R31, R31, -INF , !P2 ;  /* 0xff8000001f1f7808 */ /* 0x000fe40005000000 */
[----:B------:R-:W-:Y:S02]  /*3d90*/  ISETP.GT.AND P2, PT, R76, 0x39, !P6 ;  /* 0x000000394c00780c */ /* 0x000fe40007744270 */
[----:B------:R-:W-:-:S02]  /*3da0*/  LOP3.LUT P6, RZ, R16, 0x10, RZ, 0xc0, !PT ;  /* 0x0000001010ff7812 */ /* 0x000fc400078cc0ff */
[----:B------:R-:W-:Y:S02]  /*3db0*/  ISETP.LT.OR P2, PT, R72, 0x3a, P2 ;  /* 0x0000003a4800780c */ /* 0x000fe40001741670 */
[----:B------:R-:W-:Y:S02]  /*3dc0*/  FSEL R26, R26, -INF , !P4 ;  /* 0xff8000001a1a7808 */ /* 0x000fe40006000000 */
[----:B------:R-:W-:Y:S02]  /*3dd0*/  FSEL R33, R33, -INF , !P2 ;  /* 0xff80000021217808 */ /* 0x000fe40005000000 */
[----:B------:R-:W-:Y:S02]  /*3de0*/  LOP3.LUT P2, RZ, R16, 0x4000, RZ, 0xc0, !PT ;  /* 0x0000400010ff7812 */ /* 0x000fe4000784c0ff */
[----:B------:R-:W-:Y:S02]  /*3df0*/  FSEL R64, R64, -INF , !P5 ;  /* 0xff80000040407808 */ /* 0x000fe40006800000 */
[----:B------:R-:W-:-:S02]  /*3e00*/  ISETP.GT.AND P2, PT, R76, 0x40, !P2 ;  /* 0x000000404c00780c */ /* 0x000fc40005744270 */
[----:B------:R-:W-:Y:S02]  /*3e10*/  R2UR UR11, R19 ;  /* 0x00000000130b72ca */ /* 0x000fe400000e0000 */
[----:B------:R-:W-:Y:S02]  /*3e20*/  ISETP.LT.OR P2, PT, R72, 0x41, P2 ;  /* 0x000000414800780c */ /* 0x000fe40001741670 */
[----:B0-----:R-:W-:Y:S02]  /*3e30*/  FMNMX.FTZ R77, R10, R9, !PT ;  /* 0x000000090a4d7209 */ /* 0x001fe40007810000 */
[----:B------:R-:W-:Y:S02]  /*3e40*/  FSEL R35, R35, -INF , !P2 ;  /* 0xff80000023237808 */ /* 0x000fe40005000000 */
[----:B------:R-:W-:Y:S01]  /*3e50*/  LOP3.LUT P2, RZ, R16, 0x2000, RZ, 0xc0, !PT ;  /* 0x0000200010ff7812 */ /* 0x000fe2000784c0ff */
[----:B------:R-:W0:Y:S03]  /*3e60*/  SHFL.BFLY PT, R80, R77, 0x1, 0x1f ;  /* 0x0c201f004d507f89 */ /* 0x000e2600000e0000 */
[----:B------:R-:W-:Y:S01]  /*3e70*/  ISETP.GT.AND P2, PT, R76, 0x41, !P2 ;  /* 0x000000414c00780c */ /* 0x000fe20005744270 */
[----:B------:R-:W-:-:S03]  /*3e80*/  UIADD3 UR42, UR11, UR42, URZ ;  /* 0x0000002a0b2a7290 */ /* 0x000fc6000fffe03f */
[----:B------:R-:W-:Y:S01]  /*3e90*/  ISETP.LT.OR P2, PT, R72, 0x42, P2 ;  /* 0x000000424800780c */ /* 0x000fe20001741670 */
[----:B------:R-:W-:-:S03]  /*3ea0*/  UIADD3 UR4, UR42, UR4, URZ ;  /* 0x000000042a047290 */ /* 0x000fc6000fffe03f */
[----:B------:R-:W-:Y:S02]  /*3eb0*/  FSEL R37, R37, -INF , !P2 ;  /* 0xff80000025257808 */ /* 0x000fe40005000000 */
[----:B------:R-:W-:-:S04]  /*3ec0*/  LOP3.LUT P2, RZ, R16, 0x1000, RZ, 0xc0, !PT ;  /* 0x0000100010ff7812 */ /* 0x000fc8000784c0ff */
[----:B------:R-:W-:-:S04]  /*3ed0*/  ISETP.GT.AND P2, PT, R76, 0x48, !P2 ;  /* 0x000000484c00780c */ /* 0x000fc80005744270 */
[----:B------:R-:W-:Y:S02]  /*3ee0*/  ISETP.LT.OR P2, PT, R72, 0x49, P2 ;  /* 0x000000494800780c */ /* 0x000fe40001741670 */
[----:B0-----:R-:W-:Y:S01]  /*3ef0*/  FMNMX.FTZ R9, R77, R80, !PT ;  /* 0x000000504d097209 */ /* 0x001fe20007810000 */
[----:B------:R-:W-:Y:S01]  /*3f00*/  IMAD.U32 R80, RZ, RZ, UR10 ;  /* 0x0000000aff507e24 */ /* 0x000fe2000f8e00ff */
[----:B------:R-:W-:Y:S02]  /*3f10*/  FSEL R39, R39, -INF , !P2 ;  /* 0xff80000027277808 */ /* 0x000fe40005000000 */
[----:B------:R-:W-:Y:S01]  /*3f20*/  LOP3.LUT P2, RZ, R16, 0x800, RZ, 0xc0, !PT ;  /* 0x0000080010ff7812 */ /* 0x000fe2000784c0ff */
[----:B------:R-:W-:-:S03]  /*3f30*/  FFMA.FTZ R81, R9, R80, -8 ;  /* 0xc100000009517423 */ /* 0x000fc60000010050 */
[----:B------:R-:W-:-:S04]  /*3f40*/  ISETP.GT.AND P2, PT, R76, 0x49, !P2 ;  /* 0x000000494c00780c */ /* 0x000fc80005744270 */
[----:B------:R-:W-:-:S04]  /*3f50*/  ISETP.LT.OR P2, PT, R72, 0x4a, P2 ;  /* 0x0000004a4800780c */ /* 0x000fc80001741670 */
[----:B------:R-:W-:Y:S02]  /*3f60*/  FSEL R41, R41, -INF , !P2 ;  /* 0xff80000029297808 */ /* 0x000fe40005000000 */
[----:B------:R-:W-:-:S04]  /*3f70*/  LOP3.LUT P2, RZ, R16, 0x400, RZ, 0xc0, !PT ;  /* 0x0000040010ff7812 */ /* 0x000fc8000784c0ff */
        /* <DEDUP_REMOVED lines=23> */
[----:B------:R-:W-:Y:S02]  /*40f0*/  ISETP.GT.AND P2, PT, R76, 0x68, !P6 ;  /* 0x000000684c00780c */ /* 0x000fe40007744270 */
[----:B------:R-:W-:Y:S02]  /*4100*/  LOP3.LUT P6, RZ, R16, 0x1, RZ, 0xc0, !PT ;  /* 0x0000000110ff7812 */ /* 0x000fe400078cc0ff */
[----:B------:R-:W-:-:S04]  /*4110*/  ISETP.LT.OR P2, PT, R72, 0x69, P2 ;  /* 0x000000694800780c */ /* 0x000fc80001741670 */
[----:B------:R-:W-:Y:S02]  /*4120*/  FSEL R55, R55, -INF , !P2 ;  /* 0xff80000037377808 */ /* 0x000fe40005000000 */
[----:B------:R-:W-:-:S04]  /*4130*/  FSETP.NEU.FTZ.AND P2, PT, R9, -INF , PT ;  /* 0xff8000000900780b */ /* 0x000fc80003f5d000 */
[----:B------:R-:W-:Y:S02]  /*4140*/  FSEL R81, R81, RZ, P2 ;  /* 0x000000ff51517208 */ /* 0x000fe40001000000 */
[----:B------:R-:W-:Y:S02]  /*4150*/  ISETP.GT.AND P2, PT, R76, RZ, !P6 ;  /* 0x000000ff4c00720c */ /* 0x000fe40007744270 */
[----:B------:R-:W-:Y:S01]  /*4160*/  LOP3.LUT P6, RZ, R16, 0x8000000, RZ, 0xc0, !PT ;  /* 0x0800000010ff7812 */ /* 0x000fe200078cc0ff */
[--C-:B------:R-:W-:Y:S01]  /*4170*/  FFMA.FTZ R87, R48, UR10, -R81.reuse ;  /* 0x0000000a30577c23 */ /* 0x100fe20008010851 */
[----:B------:R-:W-:Y:S01]  /*4180*/  ISETP.LT.OR P2, PT, R72, 0x1, P2 ;  /* 0x000000014800780c */ /* 0x000fe20001741670 */
[--C-:B------:R-:W-:Y:S01]  /*4190*/  FFMA.FTZ R48, R59, UR10, -R81.reuse ;  /* 0x0000000a3b307c23 */ /* 0x100fe20008010851 */
[----:B------:R-:W-:Y:S01]  /*41a0*/  ISETP.GT.AND P6, PT, R76, 0x79, !P6 ;  /* 0x000000794c00780c */ /* 0x000fe200077c4270 */
[--C-:B------:R-:W-:Y:S01]  /*41b0*/  FFMA.FTZ R59, R61, UR10, -R81.reuse ;  /* 0x0000000a3d3b7c23 */ /* 0x100fe20008010851 */
[----:B------:R-:W-:Y:S01]  /*41c0*/  FSEL R79, R2, -INF , !P2 ;  /* 0xff800000024f7808 */ /* 0x000fe20005000000 */
[--C-:B------:R-:W-:Y:S01]  /*41d0*/  FFMA.FTZ R61, R63, UR10, -R81.reuse ;  /* 0x0000000a3f3d7c23 */ /* 0x100fe20008010851 */
[----:B------:R-:W-:Y:S01]  /*41e0*/  LOP3.LUT P2, RZ, R16, 0x4000000, RZ, 0xc0, !PT ;  /* 0x0400000010ff7812 */ /* 0x000fe2000784c0ff */
[--C-:B------:R-:W-:Y:S01]  /*41f0*/  FFMA.FTZ R16, R75, UR10, -R81.reuse ;  /* 0x0000000a4b107c23 */ /* 0x100fe20008010851 */
[----:B------:R-:W-:Y:S01]  /*4200*/  FMNMX.FTZ R83, R79, R34, !PT ;  /* 0x000000224f537209 */ /* 0x000fe20007810000 */
[--C-:B------:R-:W-:Y:S01]  /*4210*/  FFMA.FTZ R75, R74, UR10, -R81.reuse ;  /* 0x0000000a4a4b7c23 */ /* 0x100fe20008010851 */
[--C-:B------:R-:W-:Y:S01]  /*4220*/  FFMA.FTZ R74, R71, UR10, -R81.reuse ;  /* 0x0000000a474a7c23 */ /* 0x100fe20008010851 */
[----:B------:R-:W-:Y:S01]  /*4230*/  ISETP.GT.AND P2, PT, R76, 0x69, !P2 ;  /* 0x000000694c00780c */ /* 0x000fe20005744270 */
[--C-:B------:R-:W-:Y:S01]  /*4240*/  FFMA.FTZ R63, R67, UR10, -R81.reuse ;  /* 0x0000000a433f7c23 */ /* 0x100fe20008010851 */
[----:B------:R-:W-:Y:S01]  /*4250*/  FMNMX.FTZ R10, R32, R83, !PT ;  /* 0x00000053200a7209 */ /* 0x000fe20007810000 */
[--C-:B------:R-:W-:Y:S01]  /*4260*/  FFMA.FTZ R67, R69, UR10, -R81.reuse ;  /* 0x0000000a45437c23 */ /* 0x100fe20008010851 */
[----:B------:R-:W-:Y:S01]  /*4270*/  ISETP.LT.OR P2, PT, R72, 0x6a, P2 ;  /* 0x0000006a4800780c */ /* 0x000fe20001741670 */
[----:B------:R-:W-:Y:S01]  /*4280*/  IMAD.U32 R69, RZ, RZ, UR10 ;  /* 0x0000000aff457e24 */ /* 0x000fe2000f8e00ff */
[----:B------:R-:W-:Y:S01]  /*4290*/  FMNMX.FTZ R83, R5, R10, !PT ;  /* 0x0000000a05537209 */ /* 0x000fe20007810000 */
[--C-:B------:R-:W-:Y:S01]  /*42a0*/  FFMA.FTZ R77, R91, UR10, -R81.reuse ;  /* 0x0000000a5b4d7c23 */ /* 0x100fe20008010851 */
[----:B------:R-:W-:Y:S01]  /*42b0*/  FSEL R21, R21, -INF , !P2 ;  /* 0xff80000015157808 */ /* 0x000fe20005000000 */
[--C-:B------:R-:W-:Y:S01]  /*42c0*/  FFMA.FTZ R91, R56, UR10, -R81.reuse ;  /* 0x0000000a385b7c23 */ /* 0x100fe20008010851 */
[----:B------:R-:W-:Y:S01]  /*42d0*/  FMNMX.FTZ R10, R12, R83, !PT ;  /* 0x000000530c0a7209 */ /* 0x000fe20007810000 */
[--C-:B------:R-:W-:Y:S01]  /*42e0*/  FFMA.FTZ R2, R78, UR10, -R81.reuse ;  /* 0x0000000a4e027c23 */ /* 0x100fe20008010851 */
[----:B------:R-:W-:Y:S01]  /*42f0*/  ISETP.LT.OR P6, PT, R72, 0x7a, P6 ;  /* 0x0000007a4800780c */ /* 0x000fe200037c1670 */
[--C-:B------:R-:W-:Y:S01]  /*4300*/  FFMA.FTZ R40, R40, UR10, -R81.reuse ;  /* 0x0000000a28287c23 */ /* 0x100fe20008010851 */
[----:B------:R-:W-:Y:S01]  /*4310*/  FMNMX.FTZ R71, R11, R10, !PT ;  /* 0x0000000a0b477209 */ /* 0x000fe20007810000 */
[----:B------:R-:W-:Y:S01]  /*4320*/  MUFU.EX2 R77, R77 ;  /* 0x0000004d004d7308 */ /* 0x000fe20000000800 */
[----:B------:R-:W-:Y:S01]  /*4330*/  FSEL R65, R65, -INF , !P6 ;  /* 0xff80000041417808 */ /* 0x000fe20007000000 */
[--C-:B------:R-:W-:Y:S01]  /*4340*/  FFMA.FTZ R46, R46, UR10, -R81.reuse ;  /* 0x0000000a2e2e7c23 */ /* 0x100fe20008010851 */
[----:B------:R-:W-:Y:S01]  /*4350*/  FMNMX.FTZ R10, R14, R71, !PT ;  /* 0x000000470e0a7209 */ /* 0x000fe20007810000 */
[--C-:B------:R-:W-:Y:S01]  /*4360*/  FFMA.FTZ R78, R36, UR10, -R81.reuse ;  /* 0x0000000a244e7c23 */ /* 0x100fe20008010851 */
[--C-:B------:R-:W-:Y:S01]  /*4370*/  FFMA.FTZ R36, R38, UR10, -R81.reuse ;  /* 0x0000000a26247c23 */ /* 0x100fe20008010851 */
[--C-:B------:R-:W-:Y:S01]  /*4380*/  FFMA.FTZ R38, R42, UR10, -R81.reuse ;  /* 0x0000000a2a267c23 */ /* 0x100fe20008010851 */
[----:B------:R-:W-:Y:S01]  /*4390*/  FMNMX.FTZ R71, R13, R10, !PT ;  /* 0x0000000a0d477209 */ /* 0x000fe20007810000 */
[----:B------:R-:W-:Y:S01]  /*43a0*/  MUFU.EX2 R2, R2 ;  /* 0x0000000200027308 */ /* 0x000fe20000000800 */
[--C-:B------:R-:W-:Y:S01]  /*43b0*/  FFMA.FTZ R85, R44, UR10, -R81.reuse ;  /* 0x0000000a2c557c23 */ /* 0x100fe20008010851 */
        /* <DEDUP_REMOVED lines=15> */
[----:B------:R-:W-:Y:S01]  /*44b0*/  FFMA.FTZ R28, R28, UR10, -R81 ;  /* 0x0000000a1c1c7c23 */ /* 0x000fe20008010851 */
[----:B------:R-:W0:Y:S01]  /*44c0*/  MUFU.EX2 R75, R75 ;  /* 0x0000004b004b7308 */ /* 0x000e220000000800 */
[----:B------:R-:W-:-:S04]  /*44d0*/  FMNMX.FTZ R10, R24, R83, !PT ;  /* 0x00000053180a7209 */ /* 0x000fc80007810000 */
[----:B------:R-:W-:-:S03]  /*44e0*/  FMNMX.FTZ R10, R25, R10, !PT ;  /* 0x0000000a190a7209 */ /* 0x000fc60007810000 */
[----:B------:R-:W-:Y:S01]  /*44f0*/  MUFU.EX2 R83, R40 ;  /* 0x0000002800537308 */ /* 0x000fe20000000800 */
[----:B------:R-:W-:-:S04]  /*4500*/  FMNMX.FTZ R10, R31, R10, !PT ;  /* 0x0000000a1f0a7209 */ /* 0x000fc80007810000 */
[----:B------:R-:W-:-:S03]  /*4510*/  FMNMX.FTZ R10, R33, R10, !PT ;  /* 0x0000000a210a7209 */ /* 0x000fc60007810000 */
[----:B------:R1:W-:Y:S01]  /*4520*/  MUFU.EX2 R40, R46 ;  /* 0x0000002e00287308 */ /* 0x0003e20000000800 */
[----:B------:R-:W-:Y:S02]  /*4530*/  FMNMX.FTZ R10, R35, R10, !PT ;  /* 0x0000000a230a7209 */ /* 0x000fe40007810000 */
[----:B0-----:R-:W-:Y:S02]  /*4540*/  F2FP.SATFINITE.E4M3.F32.PACK_AB_MERGE_C R148, R75, R16, RZ ;  /* 0x000000104b94723e */ /* 0x001fe400048070ff */
[----:B------:R-:W-:Y:S02]  /*4550*/  FMNMX.FTZ R10, R37, R10, !PT ;  /* 0x0000000a250a7209 */ /* 0x000fe40007810000 */
[----:B------:R-:W-:Y:S01]  /*4560*/  F2FP.SATFINITE.E4M3.F32.PACK_AB_MERGE_C R148, R77, R2, R148 ;  /* 0x000000024d94723e */ /* 0x000fe20004807094 */
[----:B------:R-:W-:Y:S01]  /*4570*/  MUFU.EX2 R73, R73 ;  /* 0x0000004900497308 */ /* 0x000fe20000000800 */
[----:B------:R-:W-:Y:S01]  /*4580*/  FMNMX.FTZ R10, R39, R10, !PT ;  /* 0x0000000a270a7209 */ /* 0x000fe20007810000 */
[--C-:B-1----:R-:W-:Y:S01]  /*4590*/  FFMA.FTZ R46, R57, UR10, -R81.reuse ;  /* 0x0000000a392e7c23 */ /* 0x102fe20008010851 */
[----:B------:R-:W-:-:S02]  /*45a0*/  FFMA.FTZ R57, R58, UR10, -R81 ;  /* 0x0000000a3a397c23 */ /* 0x000fc40008010851 */
[----:B------:R-:W-:-:S03]  /*45b0*/  FMNMX.FTZ R10, R41, R10, !PT ;  /* 0x0000000a290a7209 */ /* 0x000fc60007810000 */
[----:B------:R-:W-:Y:S01]  /*45c0*/  MUFU.EX2 R74, R74 ;  /* 0x0000004a004a7308 */ /* 0x000fe20000000800 */
[----:B------:R-:W-:-:S04]  /*45d0*/  FMNMX.FTZ R10, R43, R10, !PT ;  /* 0x0000000a2b0a7209 */ /* 0x000fc80007810000 */
[----:B------:R-:W-:-:S03]  /*45e0*/  FMNMX.FTZ R10, R45, R10, !PT ;  /* 0x0000000a2d0a7209 */ /* 0x000fc60007810000 */
[----:B------:R-:W-:Y:S01]  /*45f0*/  MUFU.EX2 R70, R70 ;  /* 0x0000004600467308 */ /* 0x000fe20000000800 */
[----:B------:R-:W-:-:S04]  /*4600*/  FMNMX.FTZ R10, R47, R10, !PT ;  /* 0x0000000a2f0a7209 */ /* 0x000fc80007810000 */
[----:B------:R-:W-:-:S03]  /*4610*/  FMNMX.FTZ R10, R49, R10, !PT ;  /* 0x0000000a310a7209 */ /* 0x000fc60007810000 */
[----:B------:R-:W0:Y:S01]  /*4620*/  MUFU.EX2 R71, R78 ;  /* 0x0000004e00477308 */ /* 0x000e220000000800 */
[----:B------:R-:W-:-:S04]  /*4630*/  FMNMX.FTZ R10, R51, R10, !PT ;  /* 0x0000000a330a7209 */ /* 0x000fc80007810000 */
[----:B------:R-:W-:-:S03]  /*4640*/  FMNMX.FTZ R10, R53, R10, !PT ;  /* 0x0000000a350a7209 */ /* 0x000fc60007810000 */
[----:B------:R-:W-:Y:S01]  /*4650*/  MUFU.EX2 R38, R38 ;  /* 0x0000002600267308 */ /* 0x000fe20000000800 */
[----:B------:R-:W-:-:S04]  /*4660*/  FMNMX.FTZ R10, R55, R10, !PT ;  /* 0x0000000a370a7209 */ /* 0x000fc80007810000 */
[----:B------:R-:W-:-:S03]  /*4670*/  FMNMX.FTZ R10, R21, R10, !PT ;  /* 0x0000000a150a7209 */ /* 0x000fc60007810000 */
[----:B------:R-:W1:Y:S01]  /*4680*/  MUFU.EX2 R85, R85 ;  /* 0x0000005500557308 */ /* 0x000e620000000800 */
[----:B------:R-:W-:Y:S02]  /*4690*/  FMNMX.FTZ R93, R27, R10, !PT ;  /* 0x0000000a1b5d7209 */ /* 0x000fe40007810000 */
[----:B0-----:R-:W-:Y:S02]  /*46a0*/  F2FP.SATFINITE.E4M3.F32.PACK_AB_MERGE_C R150, R71, R70, RZ ;  /* 0x000000464796723e */ /* 0x001fe400048070ff */
[----:B------:R-:W-:Y:S02]  /*46b0*/  FMNMX.FTZ R93, R26, R93, !PT ;  /* 0x0000005d1a5d7209 */ /* 0x000fe40007810000 */
[----:B------:R-:W-:Y:S01]  /*46c0*/  F2FP.SATFINITE.E4M3.F32.PACK_AB_MERGE_C R150, R74, R73, R150 ;  /* 0x000000494a96723e */ /* 0x000fe20004807096 */
[----:B------:R-:W0:Y:S01]  /*46d0*/  MUFU.EX2 R36, R36 ;  /* 0x0000002400247308 */ /* 0x000e220000000800 */
[----:B------:R-:W-:-:S04]  /*46e0*/  FMNMX.FTZ R10, R64, R93, !PT ;  /* 0x0000005d400a7209 */ /* 0x000fc80007810000 */
[----:B------:R-:W-:-:S03]  /*46f0*/  FMNMX.FTZ R10, R65, R10, !PT ;  /* 0x0000000a410a7209 */ /* 0x000fc60007810000 */
[----:B------:R-:W-:Y:S01]  /*4700*/  MUFU.EX2 R87, R87 ;  /* 0x0000005700577308 */ /* 0x000fe20000000800 */
[----:B-1----:R-:W-:Y:S01]  /*4710*/  F2FP.SATFINITE.E4M3.F32.PACK_AB_MERGE_C R144, R85, R38, RZ ;  /* 0x000000265590723e */ /* 0x002fe200048070ff */
[----:B------:R-:W1:Y:S06]  /*4720*/  SHFL.BFLY PT, R93, R10, 0x2, 0x1f ;  /* 0x0c401f000a5d7f89 */ /* 0x000e6c00000e0000 */
[----:B------:R-:W-:Y:S01]  /*4730*/  MUFU.EX2 R42, R42 ;  /* 0x0000002a002a7308 */ /* 0x000fe20000000800 */
[----:B0-----:R-:W-:-:S07]  /*4740*/  F2FP.SATFINITE.E4M3.F32.PACK_AB_MERGE_C R144, R83, R36, R144 ;  /* 0x000000245390723e */ /* 0x001fce0004807090 */
[----:B------:R-:W0:Y:S08]  /*4750*/  MUFU.EX2 R89, R89 ;  /* 0x0000005900597308 */ /* 0x000e300000000800 */
[----:B------:R-:W-:Y:S01]  /*4760*/  MUFU.EX2 R46, R46 ;  /* 0x0000002e002e7308 */ /* 0x000fe20000000800 */
[----:B-1----:R-:W-:-:S05]  /*4770*/  FMNMX.FTZ R93, R10, R93, !PT ;  /* 0x0000005d0a5d7209 */ /* 0x002fca0007810000 */
[----:B------:R-:W1:Y:S02]  /*4780*/  SHFL.BFLY PT, R10, R93, 0x1, 0x1f ;  /* 0x0c201f005d0a7f89 */ /* 0x000e6400000e0000 */
[----:B------:R-:W-:Y:S08]  /*4790*/  MUFU.EX2 R57, R57 ;  /* 0x0000003900397308 */ /* 0x000ff00000000800 */
[----:B------:R-:W-:Y:S08]  /*47a0*/  MUFU.EX2 R44, R44 ;  /* 0x0000002c002c7308 */ /* 0x000ff00000000800 */
[----:B------:R-:W-:Y:S01]  /*47b0*/  MUFU.EX2 R91, R91 ;  /* 0x0000005b005b7308 */ /* 0x000fe20000000800 */
[----:B-1----:R-:W-:-:S07]  /*47c0*/  FMNMX.FTZ R10, R93, R10, !PT ;  /* 0x0000000a5d0a7209 */ /* 0x002fce0007810000 */
[----:B------:R-:W-:Y:S01]  /*47d0*/  MUFU.EX2 R50, R50 ;  /* 0x0000003200327308 */ /* 0x000fe20000000800 */
[C---:B------:R-:W-:Y:S01]  /*47e0*/  FSETP.NEU.FTZ.AND P2, PT, R10.reuse, -INF , PT ;  /* 0xff8000000a00780b */ /* 0x040fe20003f5d000 */
[----:B------:R-:W-:Y:S01]  /*47f0*/  FFMA.FTZ R56, R10, R69, -8 ;  /* 0xc10000000a387423 */ /* 0x000fe20000010045 */
[----:B------:R-:W-:-:S05]  /*4800*/  FFMA.FTZ R69, R4, UR10, -R81 ;  /* 0x0000000a04457c23 */ /* 0x000fca0008010851 */
        /* <DEDUP_REMOVED lines=13> */
[----:B------:R-:W-:Y:S01]  /*48e0*/  FADD.FTZ R31, R2, R77 ;  /* 0x0000004d021f7221 */ /* 0x000fe20000010000 */
[--C-:B------:R-:W-:Y:S01]  /*48f0*/  FFMA.FTZ R34, R14, UR10, -R4.reuse ;  /* 0x0000000a0e227c23 */ /* 0x100fe20008010804 */
[--C-:B------:R-:W-:Y:S01]  /*4900*/  FFMA.FTZ R11, R20, UR10, -R4.reuse ;  /* 0x0000000a140b7c23 */ /* 0x100fe20008010804 */
[--C-:B------:R-:W-:Y:S01]  /*4910*/  FFMA.FTZ R14, R15, UR10, -R4.reuse ;  /* 0x0000000a0f0e7c23 */ /* 0x100fe20008010804 */
[----:B------:R-:W1:Y:S01]  /*4920*/  MUFU.EX2 R79, R79 ;  /* 0x0000004f004f7308 */ /* 0x000e620000000800 */
[----:B------:R-:W-:Y:S01]  /*4930*/  FADD.FTZ R62, R16, R31 ;  /* 0x0000001f103e7221 */ /* 0x000fe20000010000 */
[--C-:B------:R-:W-:Y:S01]  /*4940*/  FFMA.FTZ R20, R25, UR10, -R4.reuse ;  /* 0x0000000a19147c23 */ /* 0x100fe20008010804 */
[--C-:B------:R-:W-:Y:S01]  /*4950*/  FFMA.FTZ R25, R33, UR10, -R4.reuse ;  /* 0x0000000a21197c23 */ /* 0x100fe20008010804 */
[----:B------:R-:W-:Y:S01]  /*4960*/  FFMA.FTZ R23, R23, UR10, -R4 ;  /* 0x0000000a17177c23 */ /* 0x000fe20008010804 */
[----:B------:R-:W-:Y:S01]  /*4970*/  FADD.FTZ R62, R75, R62 ;  /* 0x0000003e4b3e7221 */ /* 0x000fe20000010000 */
[--C-:B------:R-:W-:Y:S01]  /*4980*/  FFMA.FTZ R58, R22, UR10, -R4.reuse ;  /* 0x0000000a163a7c23 */ /* 0x100fe20008010804 */
[----:B------:R-:W-:Y:S01]  /*4990*/  FFMA.FTZ R15, R35, UR10, -R4 ;  /* 0x0000000a230f7c23 */ /* 0x000fe20008010804 */
[----:B------:R-:W2:Y:S01]  /*49a0*/  MUFU.EX2 R32, R32 ;  /* 0x0000002000207308 */ /* 0x000ea20000000800 */
[----:B------:R-:W-:Y:S01]  /*49b0*/  FADD.FTZ R33, R73, R62 ;  /* 0x0000003e49217221 */ /* 0x000fe20000010000 */
[--C-:B------:R-:W-:Y:S01]  /*49c0*/  FFMA.FTZ R22, R37, UR10, -R4.reuse ;  /* 0x0000000a25167c23 */ /* 0x100fe20008010804 */
[--C-:B------:R-:W-:Y:S01]  /*49d0*/  FFMA.FTZ R39, R39, UR10, -R4.reuse ;  /* 0x0000000a27277c23 */ /* 0x100fe20008010804 */
[--C-:B------:R-:W-:Y:S01]  /*49e0*/  FFMA.FTZ R41, R41, UR10, -R4.reuse ;  /* 0x0000000a29297c23 */ /* 0x100fe20008010804 */
[----:B------:R-:W-:Y:S01]  /*49f0*/  FADD.FTZ R33, R74, R33 ;  /* 0x000000214a217221 */ /* 0x000fe20000010000 */
[----:B0-----:R-:W-:Y:S01]  /*4a00*/  F2FP.SATFINITE.E4M3.F32.PACK_AB_MERGE_C R35, R89, R42, RZ ;  /* 0x0000002a5923723e */ /* 0x001fe200048070ff */
[--C-:B------:R-:W-:Y:S01]  /*4a10*/  FFMA.FTZ R43, R43, UR10, -R4.reuse ;  /* 0x0000000a2b2b7c23 */ /* 0x100fe20008010804 */
[----:B------:R-:W0:Y:S01]  /*4a20*/  MUFU.EX2 R81, R81 ;  /* 0x0000005100517308 */ /* 0x000e220000000800 */
[----:B-1----:R-:W-:Y:S01]  /*4a30*/  FADD.FTZ R31, R56, R79 ;  /* 0x0000004f381f7221 */ /* 0x002fe20000010000 */
[----:B------:R-:W-:Y:S01]  /*4a40*/  FADD.FTZ R68, R70, R33 ;  /* 0x0000002146447221 */ /* 0x000fe20000010000 */
[--C-:B------:R-:W-:Y:S01]  /*4a50*/  FFMA.FTZ R16, R45, UR10, -R4.reuse ;  /* 0x0000000a2d107c23 */ /* 0x100fe20008010804 */
[--C-:B------:R-:W-:Y:S01]  /*4a60*/  FFMA.FTZ R47, R47, UR10, -R4.reuse ;  /* 0x0000000a2f2f7c23 */ /* 0x100fe20008010804 */
[----:B------:R-:W-:Y:S01]  /*4a70*/  FFMA.FTZ R49, R49, UR10, -R4 ;  /* 0x0000000a31317c23 */ /* 0x000fe20008010804 */
[----:B------:R-:W-:Y:S01]  /*4a80*/  FADD.FTZ R33, R71, R68 ;  /* 0x0000004447217221 */ /* 0x000fe20000010000 */
[--C-:B------:R-:W-:Y:S01]  /*4a90*/  FFMA.FTZ R51, R51, UR10, -R4.reuse ;  /* 0x0000000a33337c23 */ /* 0x100fe20008010804 */
[----:B------:R-:W1:Y:S01]  /*4aa0*/  MUFU.EX2 R5, R5 ;  /* 0x0000000500057308 */ /* 0x000e620000000800 */
[----:B--2---:R-:W-:Y:S01]  /*4ab0*/  FADD.FTZ R66, R32, R31 ;  /* 0x0000001f20427221 */ /* 0x004fe20000010000 */
[--C-:B------:R-:W-:Y:S01]  /*4ac0*/  FFMA.FTZ R21, R21, UR10, -R4.reuse ;  /* 0x0000000a15157c23 */ /* 0x100fe20008010804 */
[--C-:B------:R-:W-:Y:S01]  /*4ad0*/  FFMA.FTZ R53, R53, UR10, -R4.reuse ;  /* 0x0000000a35357c23 */ /* 0x100fe20008010804 */
[--C-:B------:R-:W-:Y:S01]  /*4ae0*/  FFMA.FTZ R55, R55, UR10, -R4.reuse ;  /* 0x0000000a37377c23 */ /* 0x100fe20008010804 */
[--C-:B------:R-:W-:Y:S01]  /*4af0*/  FFMA.FTZ R27, R27, UR10, -R4.reuse ;  /* 0x0000000a1b1b7c23 */ /* 0x100fe20008010804 */
[--C-:B------:R-:W-:Y:S01]  /*4b00*/  FFMA.FTZ R26, R26, UR10, -R4.reuse ;  /* 0x0000000a1a1a7c23 */ /* 0x100fe20008010804 */
[----:B------:R-:W-:Y:S01]  /*4b10*/  FFMA.FTZ R64, R64, UR10, -R4 ;  /* 0x0000000a40407c23 */ /* 0x000fe20008010804 */
[----:B------:R-:W2:Y:S01]  /*4b20*/  MUFU.EX2 R12, R12 ;  /* 0x0000000c000c7308 */ /* 0x000ea20000000800 */
[C---:B0-----:R-:W-:Y:S01]  /*4b30*/  FADD.FTZ R66, R81.reuse, R66 ;  /* 0x0000004251427221 */ /* 0x041fe20000010000 */
[----:B------:R-:W-:Y:S01]  /*4b40*/  F2FP.SATFINITE.E4M3.F32.PACK_AB_MERGE_C R81, R81, R32, RZ ;  /* 0x000000205151723e */ /* 0x000fe200048070ff */
[----:B------:R-:W-:Y:S01]  /*4b50*/  FFMA.FTZ R65, R65, UR10, -R4 ;  /* 0x0000000a41417c23 */ /* 0x000fe20008010804 */
[----:B------:R-:W-:-:S02]  /*4b60*/  F2FP.SATFINITE.E4M3.F32.PACK_AB_MERGE_C R146, R87, R40, R35 ;  /* 0x000000285792723e */ /* 0x000fc40004807023 */
[----:B------:R-:W-:Y:S02]  /*4b70*/  F2FP.SATFINITE.E4M3.F32.PACK_AB_MERGE_C R149, R79, R56, R81 ;  /* 0x000000384f95723e */ /* 0x000fe40004807051 */
[----:B------:R-:W0:Y:S01]  /*4b80*/  MUFU.EX2 R34, R34 ;  /* 0x0000002200227308 */ /* 0x000e220000000800 */
[----:B-1----:R-:W-:Y:S01]  /*4b90*/  FADD.FTZ R31, R5, R66 ;  /* 0x00000042051f7221 */ /* 0x002fe20000010000 */
[----:B------:R-:W-:-:S04]  /*4ba0*/  FADD.FTZ R66, R36, R33 ;  /* 0x0000002124427221 */ /* 0x000fc80000010000 */
[----:B------:R-:W-:Y:S02]  /*4bb0*/  FADD.FTZ R33, R83, R66 ;  /* 0x0000004253217221 */ /* 0x000fe40000010000 */
[----:B------:R-:W1:Y:S01]  /*4bc0*/  MUFU.EX2 R93, R93 ;  /* 0x0000005d005d7308 */ /* 0x000e620000000800 */
[----:B--2---:R-:W-:Y:S01]  /*4bd0*/  FADD.FTZ R31, R12, R31 ;  /* 0x0000001f0c1f7221 */ /* 0x004fe20000010000 */
[----:B------:R-:W-:-:S04]  /*4be0*/  FADD.FTZ R66, R38, R33 ;  /* 0x0000002126427221 */ /* 0x000fc80000010000 */
[----:B------:R-:W-:Y:S02]  /*4bf0*/  FADD.FTZ R85, R85, R66 ;  /* 0x0000004255557221 */ /* 0x000fe40000010000 */
[----:B------:R-:W2:Y:S01]  /*4c00*/  MUFU.EX2 R11, R11 ;  /* 0x0000000b000b7308 */ /* 0x000ea20000000800 */
[----:B0-----:R-:W-:Y:S01]  /*4c10*/  FADD.FTZ R2, R34, R31 ;  /* 0x0000001f22027221 */ /* 0x001fe20000010000 */
[----:B------:R-:W-:-:S04]  /*4c20*/  FADD.FTZ R38, R40, R85 ;  /* 0x0000005528267221 */ /* 0x000fc80000010000 */
[----:B------:R-:W-:Y:S02]  /*4c30*/  FADD.FTZ R33, R87, R38 ;  /* 0x0000002657217221 */ /* 0x000fe40000010000 */
[----:B------:R-:W0:Y:S01]  /*4c40*/  MUFU.EX2 R14, R14 ;  /* 0x0000000e000e7308 */ /* 0x000e220000000800 */
[----:B-1----:R-:W-:Y:S01]  /*4c50*/  FADD.FTZ R2, R93, R2 ;  /* 0x000000025d027221 */ /* 0x002fe20000010000 */
[----:B------:R-:W-:Y:S01]  /*4c60*/  FADD.FTZ R42, R42, R33 ;  /* 0x000000212a2a7221 */ /* 0x000fe20000010000 */
[----:B------:R-:W-:Y:S02]  /*4c70*/  F2FP.SATFINITE.E4M3.F32.PACK_AB_MERGE_C R33, R57, R46, RZ ;  /* 0x0000002e3921723e */ /* 0x000fe400048070ff */
[----:B------:R-:W-:Y:S01]  /*4c80*/  F2FP.SATFINITE.E4M3.F32.PACK_AB_MERGE_C R34, R93, R34, RZ ;  /* 0x000000225d22723e */ /* 0x000fe200048070ff */
[----:B------:R-:W-:Y:S01]  /*4c90*/  FADD.FTZ R89, R89, R42 ;  /* 0x0000002a59597221 */ /* 0x000fe20000010000 */
[----:B------:R-:W-:Y:S01]  /*4ca0*/  F2FP.SATFINITE.E4M3.F32.PACK_AB_MERGE_C R140, R91, R44, R33 ;  /* 0x0000002c5b8c723e */ /* 0x000fe20004807021 */
[----:B------:R-:W1:Y:S01]  /*4cb0*/  MUFU.EX2 R23, R23 ;  /* 0x0000001700177308 */ /* 0x000e620000000800 */
[----:B--2---:R-:W-:Y:S01]  /*4cc0*/  FADD.FTZ R31, R11, R2 ;  /* 0x000000020b1f7221 */ /* 0x004fe20000010000 */
[----:B------:R-:W-:Y:S01]  /*4cd0*/  FADD.FTZ R44, R44, R89 ;  /* 0x000000592c2c7221 */ /* 0x000fe20000010000 */
[----:B------:R-:W-:-:S02]  /*4ce0*/  F2FP.SATFINITE.E4M3.F32.PACK_AB_MERGE_C R33, R61, R50, RZ ;  /* 0x000000323d21723e */ /* 0x000fc400048070ff */
[----:B------:R-:W-:Y:S01]  /*4cf0*/  F2FP.SATFINITE.E4M3.F32.PACK_AB_MERGE_C R151, R12, R5, R34 ;  /* 0x000000050c97723e */ /* 0x000fe20004807022 */
[----:B------:R-:W-:Y:S02]  /*4d00*/  FADD.FTZ R91, R91, R44 ;  /* 0x0000002c5b5b7221 */ /* 0x000fe40000010000 */
[----:B------:R-:W2:Y:S01]  /*4d10*/  MUFU.EX2 R58, R58 ;  /* 0x0000003a003a7308 */ /* 0x000ea20000000800 */
[----:B0-----:R-:W-:Y:S01]  /*4d20*/  FADD.FTZ R36, R14, R31 ;  /* 0x0000001f0e247221 */ /* 0x001fe20000010000 */
[----:B------:R-:W-:-:S04]  /*4d30*/  FADD.FTZ R46, R46, R91 ;  /* 0x0000005b2e2e7221 */ /* 0x000fc80000010000 */
[----:B------:R-:W-:Y:S02]  /*4d40*/  FADD.FTZ R57, R57, R46 ;  /* 0x0000002e39397221 */ /* 0x000fe40000010000 */
[----:B------:R-:W0:Y:S01]  /*4d50*/  MUFU.EX2 R13, R13 ;  /* 0x0000000d000d7308 */ /* 0x000e220000000800 */
[----:B-1----:R-:W-:-:S07]  /*4d60*/  FADD.FTZ R31, R23, R36 ;  /* 0x00000024171f7221 */ /* 0x002fce0000010000 */
[----:B------:R-:W1:Y:S01]  /*4d70*/  MUFU.EX2 R20, R20 ;  /* 0x0000001400147308 */ /* 0x000e620000000800 */
[C---:B--2---:R-:W-:Y:S01]  /*4d80*/  FADD.FTZ R36, R58.reuse, R31 ;  /* 0x0000001f3a247221 */ /* 0x044fe20000010000 */
[----:B------:R-:W-:-:S04]  /*4d90*/  F2FP.SATFINITE.E4M3.F32.PACK_AB_MERGE_C R58, R58, R23, RZ ;  /* 0x000000173a3a723e */ /* 0x000fc800048070ff */
[----:B------:R-:W-:Y:S02]  /*4da0*/  F2FP.SATFINITE.E4M3.F32.PACK_AB_MERGE_C R145, R14, R11, R58 ;  /* 0x0000000b0e91723e */ /* 0x000fe4000480703a */
[----:B------:R-:W2:Y:S01]  /*4db0*/  MUFU.EX2 R24, R24 ;  /* 0x0000001800187308 */ /* 0x000ea20000000800 */
[----:B0-----:R-:W-:-:S07]  /*4dc0*/  FADD.FTZ R31, R13, R36 ;  /* 0x000000240d1f7221 */ /* 0x001fce0000010000 */
[----:B------:R-:W0:Y:S01]  /*4dd0*/  MUFU.EX2 R25, R25 ;  /* 0x0000001900197308 */ /* 0x000e220000000800 */
[----:B-1----:R-:W-:-:S07]  /*4de0*/  FADD.FTZ R31, R20, R31 ;  /* 0x0000001f141f7221 */ /* 0x002fce0000010000 */
[----:B------:R-:W1:Y:S01]  /*4df0*/  MUFU.EX2 R15, R15 ;  /* 0x0000000f000f7308 */ /* 0x000e620000000800 */
[----:B--2---:R-:W-:-:S07]  /*4e00*/  FADD.FTZ R38, R24, R31 ;  /* 0x0000001f18267221 */ /* 0x004fce0000010000 */
[----:B------:R-:W2:Y:S01]  /*4e10*/  MUFU.EX2 R22, R22 ;  /* 0x0000001600167308 */ /* 0x000ea20000000800 */
[C---:B0-----:R-:W-:Y:S01]  /*4e20*/  FADD.FTZ R38, R25.reuse, R38 ;  /* 0x0000002619267221 */ /* 0x041fe20000010000 */
[----:B------:R-:W-:-:S04]  /*4e30*/  F2FP.SATFINITE.E4M3.F32.PACK_AB_MERGE_C R25, R25, R24, RZ ;  /* 0x000000181919723e */ /* 0x000fc800048070ff */
[----:B------:R-:W-:Y:S02]  /*4e40*/  F2FP.SATFINITE.E4M3.F32.PACK_AB_MERGE_C R147, R20, R13, R25 ;  /* 0x0000000d1493723e */ /* 0x000fe40004807019 */
[----:B------:R-:W0:Y:S01]  /*4e50*/  MUFU.EX2 R39, R39 ;  /* 0x0000002700277308 */ /* 0x000e220000000800 */
[----:B-1----:R-:W-:-:S07]  /*4e60*/  FADD.FTZ R31, R15, R38 ;  /* 0x000000260f1f7221 */ /* 0x002fce0000010000 */
[----:B------:R-:W1:Y:S01]  /*4e70*/  MUFU.EX2 R62, R41 ;  /* 0x00000029003e7308 */ /* 0x000e620000000800 */
[----:B--2---:R-:W-:-:S07]  /*4e80*/  FADD.FTZ R32, R22, R31 ;  /* 0x0000001f16207221 */ /* 0x004fce0000010000 */
[----:B------:R-:W-:Y:S01]  /*4e90*/  MUFU.EX2 R48, R48 ;  /* 0x0000003000307308 */ /* 0x000fe20000000800 */
[----:B0-----:R-:W-:-:S07]  /*4ea0*/  FADD.FTZ R23, R39, R32 ;  /* 0x0000002027177221 */ /* 0x001fce0000010000 */
[----:B------:R-:W0:Y:S01]  /*4eb0*/  MUFU.EX2 R59, R59 ;  /* 0x0000003b003b7308 */ /* 0x000e220000000800 */
[C---:B-1----:R-:W-:Y:S01]  /*4ec0*/  FADD.FTZ R24, R62.reuse, R23 ;  /* 0x000000173e187221 */ /* 0x042fe20000010000 */
[----:B------:R-:W-:-:S04]  /*4ed0*/  F2FP.SATFINITE.E4M3.F32.PACK_AB_MERGE_C R39, R62, R39, RZ ;  /* 0x000000273e27723e */ /* 0x000fc800048070ff */
[----:B------:R-:W-:Y:S02]  /*4ee0*/  F2FP.SATFINITE.E4M3.F32.PACK_AB_MERGE_C R141, R22, R15, R39 ;  /* 0x0000000f168d723e */ /* 0x000fe40004807027 */
[----:B------:R-:W-:Y:S08]  /*4ef0*/  MUFU.EX2 R19, R43 ;  /* 0x0000002b00137308 */ /* 0x000ff00000000800 */
[----:B------:R-:W-:Y:S01]  /*4f00*/  MUFU.EX2 R16, R16 ;  /* 0x0000001000107308 */ /* 0x000fe20000000800 */
[----:B0-----:R-:W-:Y:S01]  /*4f10*/  F2FP.SATFINITE.E4M3.F32.PACK_AB_MERGE_C R142, R59, R48, R33 ;  /* 0x000000303b8e723e */ /* 0x001fe20004807021 */
[----:B------:R-:W-:-:S04]  /*4f20*/  FADD.FTZ R48, R48, R57 ;  /* 0x0000003930307221 */ /* 0x000fc80000010000 */
[----:B------:R-:W-:Y:S02]  /*4f30*/  FADD.FTZ R59, R59, R48 ;  /* 0x000000303b3b7221 */ /* 0x000fe40000010000 */
[----:B------:R-:W-:Y:S02]  /*4f40*/  MUFU.EX2 R47, R47 ;  /* 0x0000002f002f7308 */ /* 0x000fe40000000800 */
[----:B------:R-:W-:-:S04]  /*4f50*/  FADD.FTZ R50, R50, R59 ;  /* 0x0000003b32327221 */ /* 0x000fc80000010000 */
[----:B------:R-:W-:Y:S02]  /*4f60*/  FADD.FTZ R61, R61, R50 ;  /* 0x000000323d3d7221 */ /* 0x000fe40000010000 */
[----:B------:R-:W-:Y:S08]  /*4f70*/  MUFU.EX2 R54, R54 ;  /* 0x0000003600367308 */ /* 0x000ff00000000800 */
[----:B------:R-:W0:Y:S08]  /*4f80*/  MUFU.EX2 R67, R67 ;  /* 0x0000004300437308 */ /* 0x000e300000000800 */
[----:B------:R-:W-:Y:S08]  /*4f90*/  MUFU.EX2 R2, R49 ;  /* 0x0000003100027308 */ /* 0x000ff00000000800 */
[----:B------:R-:W-:Y:S01]  /*4fa0*/  MUFU.EX2 R52, R52 ;  /* 0x0000003400347308 */ /* 0x000fe20000000800 */
[----:B0-----:R-:W-:-:S07]  /*4fb0*/  F2FP.SATFINITE.E4M3.F32.PACK_AB_MERGE_C R23, R67, R54, RZ ;  /* 0x000000364317723e */ /* 0x001fce00048070ff */
[----:B------:R-:W0:Y:S08]  /*4fc0*/  MUFU.EX2 R63, R63 ;  /* 0x0000003f003f7308 */ /* 0x000e300000000800 */
[----:B------:R-:W1:Y:S08]  /*4fd0*/  MUFU.EX2 R51, R51 ;  /* 0x0000003300337308 */ /* 0x000e700000000800 */
[----:B------:R2:W-:Y:S01]  /*4fe0*/  MUFU.EX2 R4, R21 ;  /* 0x0000001500047308 */ /* 0x0005e20000000800 */
[----:B0-----:R-:W-:Y:S01]  /*4ff0*/  F2FP.SATFINITE.E4M3.F32.PACK_AB_MERGE_C R136, R63, R52, R23 ;  /* 0x000000343f88723e */ /* 0x001fe20004807017 */
[----:B------:R-:W-:-:S04]  /*5000*/  FADD.FTZ R52, R52, R61 ;  /* 0x0000003d34347221 */ /* 0x000fc80000010000 */
[----:B------:R-:W-:Y:S02]  /*5010*/  FADD.FTZ R63, R63, R52 ;  /* 0x000000343f3f7221 */ /* 0x000fe40000010000 */
[----:B------:R-:W0:Y:S01]  /*5020*/  MUFU.EX2 R36, R53 ;  /* 0x0000003500247308 */ /* 0x000e220000000800 */
[----:B--2---:R-:W-:Y:S01]  /*5030*/  FADD.FTZ R21, R19, R24 ;  /* 0x0000001813157221 */ /* 0x004fe20000010000 */
[----:B------:R-:W-:-:S03]  /*5040*/  FADD.FTZ R54, R54, R63 ;  /* 0x0000003f36367221 */ /* 0x000fc60000010000 */
[----:B------:R-:W-:Y:S01]  /*5050*/  FADD.FTZ R24, R16, R21 ;  /* 0x0000001510187221 */ /* 0x000fe20000010000 */
[----:B------:R-:W-:Y:S02]  /*5060*/  FADD.FTZ R67, R67, R54 ;  /* 0x0000003643437221 */ /* 0x000fe40000010000 */
[----:B------:R-:W2:Y:S01]  /*5070*/  MUFU.EX2 R55, R55 ;  /* 0x0000003700377308 */ /* 0x000ea20000000800 */
[----:B------:R-:W-:Y:S01]  /*5080*/  FADD.FTZ R5, R47, R24 ;  /* 0x000000182f057221 */ /* 0x000fe20000010000 */
[----:B------:R-:W-:-:S03]  /*5090*/  F2FP.SATFINITE.E4M3.F32.PACK_AB_MERGE_C R47, R2, R47, RZ ;  /* 0x0000002f022f723e */ /* 0x000fc600048070ff */
[----:B------:R-:W-:Y:S01]  /*50a0*/  FADD.FTZ R2, R2, R5 ;  /* 0x0000000502027221 */ /* 0x000fe20000010000 */
[----:B------:R-:W-:Y:S02]  /*50b0*/  F2FP.SATFINITE.E4M3.F32.PACK_AB_MERGE_C R143, R16, R19, R47 ;  /* 0x00000013108f723e */ /* 0x000fe4000480702f */
[----:B------:R-:W-:Y:S01]  /*50c0*/  MUFU.EX2 R28, R28 ;  /* 0x0000001c001c7308 */ /* 0x000fe20000000800 */
[----:B-1----:R-:W-:-:S04]  /*50d0*/  FADD.FTZ R5, R51, R2 ;  /* 0x0000000233057221 */ /* 0x002fc80000010000 */
[----:B0-----:R-:W-:-:S03]  /*50e0*/  FADD.FTZ R2, R36, R5 ;  /* 0x0000000524027221 */ /* 0x001fc60000010000 */
[----:B------:R-:W0:Y:S01]  /*50f0*/  MUFU.EX2 R69, R69 ;  /* 0x0000004500457308 */ /* 0x000e220000000800 */
[----:B--2---:R-:W-:Y:S01]  /*5100*/  FADD.FTZ R5, R55, R2 ;  /* 0x0000000237057221 */ /* 0x004fe20000010000 */
[----:B------:R-:W-:-:S03]  /*5110*/  F2FP.SATFINITE.E4M3.F32.PACK_AB_MERGE_C R55, R4, R55, RZ ;  /* 0x000000370437723e */ /* 0x000fc600048070ff */
[----:B------:R-:W-:Y:S01]  /*5120*/  FADD.FTZ R4, R4, R5 ;  /* 0x0000000504047221 */ /* 0x000fe20000010000 */
[----:B------:R-:W-:Y:S02]  /*5130*/  F2FP.SATFINITE.E4M3.F32.PACK_AB_MERGE_C R137, R36, R51, R55 ;  /* 0x000000332489723e */ /* 0x000fe40004807037 */
[----:B------:R-:W-:Y:S08]  /*5140*/  MUFU.EX2 R30, R30 ;  /* 0x0000001e001e7308 */ /* 0x000ff00000000800 */
[----:B------:R-:W1:Y:S01]  /*5150*/  MUFU.EX2 R29, R29 ;  /* 0x0000001d001d7308 */ /* 0x000e620000000800 */
[----:B0-----:R-:W-:-:S07]  /*5160*/  F2FP.SATFINITE.E4M3.F32.PACK_AB_MERGE_C R11, R69, R28, RZ ;  /* 0x0000001c450b723e */ /* 0x001fce00048070ff */
[----:B------:R-:W0:Y:S08]  /*5170*/  MUFU.EX2 R27, R27 ;  /* 0x0000001b001b7308 */ /* 0x000e300000000800 */
[----:B------:R-:W2:Y:S01]  /*5180*/  MUFU.EX2 R26, R26 ;  /* 0x0000001a001a7308 */ /* 0x000ea20000000800 */
[----:B-1----:R-:W-:Y:S01]  /*5190*/  F2FP.SATFINITE.E4M3.F32.PACK_AB_MERGE_C R138, R29, R30, R11 ;  /* 0x0000001e1d8a723e */ /* 0x002fe2000480700b */
[----:B------:R-:W-:-:S04]  /*51a0*/  FADD.FTZ R30, R30, R67 ;  /* 0x000000431e1e7221 */ /* 0x000fc80000010000 */
[----:B------:R-:W-:Y:S02]  /*51b0*/  FADD.FTZ R29, R29, R30 ;  /* 0x0000001e1d1d7221 */ /* 0x000fe40000010000 */
[----:B------:R-:W1:Y:S01]  /*51c0*/  MUFU.EX2 R64, R64 ;  /* 0x0000004000407308 */ /* 0x000e620000000800 */
[----:B0-----:R-:W-:Y:S01]  /*51d0*/  FADD.FTZ R5, R27, R4 ;  /* 0x000000041b057221 */ /* 0x001fe20000010000 */
[----:B------:R-:W-:-:S06]  /*51e0*/  FADD.FTZ R28, R28, R29 ;  /* 0x0000001d1c1c7221 */ /* 0x000fcc0000010000 */
[----:B------:R-:W0:Y:S01]  /*51f0*/  MUFU.EX2 R65, R65 ;  /* 0x0000004100417308 */ /* 0x000e220000000800 */
[----:B--2---:R-:W-:-:S04]  /*5200*/  FADD.FTZ R5, R26, R5 ;  /* 0x000000051a057221 */ /* 0x004fc80000010000 */
[----:B-1----:R-:W-:Y:S01]  /*5210*/  FADD.FTZ R4, R64, R5 ;  /* 0x0000000540047221 */ /* 0x002fe20000010000 */
[----:B------:R-:W-:Y:S01]  /*5220*/  FADD.FTZ R5, R69, R28 ;  /* 0x0000001c45057221 */ /* 0x000fe20000010000 */
[C---:B0-----:R-:W-:Y:S02]  /*5230*/  F2FP.SATFINITE.E4M3.F32.PACK_AB_MERGE_C R2, R65.reuse, R64, RZ ;  /* 0x000000404102723e */ /* 0x041fe400048070ff */
[----:B------:R-:W-:Y:S02]  /*5240*/  FADD.FTZ R4, R65, R4 ;  /* 0x0000000441047221 */ /* 0x000fe40000010000 */
[----:B------:R-:W-:Y:S01]  /*5250*/  F2FP.SATFINITE.E4M3.F32.PACK_AB_MERGE_C R139, R26, R27, R2 ;  /* 0x0000001b1a8b723e */ /* 0x000fe20004807002 */
[----:B------:R-:W-:Y:S01]  /*5260*/  VIADD R2, R18, 0xfffffffe ;  /* 0xfffffffe12027836 */ /* 0x000fe20000000000 */
[----:B------:R-:W-:Y:S06]  /*5270*/  @P2 BRA `(.L_x_700) ;  /* 0x0000000000442947 */ /* 0x000fec0003800000 */
        /* <DEDUP_REMOVED lines=10> */
.L_x_701:
[----:B------:R-:W-:-:S11]  /*5320*/  UISETP.NE.AND UP2, UPT, UR5, 0x1, UPT ;  /* 0x000000010500788c */ /* 0x000fd6000bf45270 */
[----:B------:R-:W-:Y:S02]  /*5330*/  @UP2 ULDC.64 UR14, c[0x0][0x9e8] ;  /* 0x00027a00000e2ab9 */ /* 0x000fe40000000a00 */
[----:B------:R-:W-:-:S04]  /*5340*/  UIMAD.WIDE.U32 UR6, UR11, UR14, URZ ;  /* 0x0000000e0b0672a5 */ /* 0x000fc8000f8e003f */
[----:B------:R-:W-:-:S12]  /*5350*/  @UP2 USHF.R.U32.HI UR11, URZ, UR15, UR7 ;  /* 0x0000000f3f0b2299 */ /* 0x000fd80008011607 */
.L_x_702:
[----:B------:R-:W-:-:S04]  /*5360*/  UIMAD UR5, UR11, UR5, UR5 ;  /* 0x000000050b0572a4 */ /* 0x000fc8000f8e0205 */
[----:B------:R-:W-:-:S04]  /*5370*/  UISETP.LT.AND UP2, UPT, UR4, UR5, UPT ;  /* 0x000000050400728c */ /* 0x000fc8000bf41270 */
[----:B------:R-:W-:-:S12]  /*5380*/  USEL UR4, UR4, UR5, UP2 ;  /* 0x0000000504047287 */ /* 0x000fd80009000000 */
.L_x_700:
[----:B------:R-:W-:Y:S01]  /*5390*/  USHF.R.S32.HI UR5, URZ, 0x1f, UR4 ;  /* 0x0000001f3f057899 */ /* 0x000fe20008011404 */
[----:B------:R-:W0:Y:S01]  /*53a0*/  S2UR UR22, SR_CgaCtaId ;  /* 0x00000000001679c3 */ /* 0x000e220000008800 */
[----:B------:R-:W-:Y:S02]  /*53b0*/  CS2R R88, SRZ ;  /* 0x0000000000587805 */ /* 0x000fe4000001ff00 */
[----:B------:R-:W-:Y:S01]  /*53c0*/  CS2R R90, SRZ ;  /* 0x00000000005a7805 */ /* 0x000fe2000001ff00 */
[----:B------:R-:W-:Y:S01]  /*53d0*/  ULEA.HI UR5, UR5, UR4, URZ, 0x7 ;  /* 0x0000000405057291 */ /* 0x000fe2000f8f383f */
[----:B------:R-:W-:Y:S02]  /*53e0*/  CS2R R92, SRZ ;  /* 0x00000000005c7805 */ /* 0x000fe4000001ff00 */
[----:B------:R-:W-:Y:S01]  /*53f0*/  CS2R R94, SRZ ;  /* 0x00000000005e7805 */ /* 0x000fe2000001ff00 */
[----:B------:R-:W-:Y:S01]  /*5400*/  UMOV UR4, URZ ;  /* 0x0000003f00047c82 */ /* 0x000fe20008000000 */
[----:B------:R-:W-:Y:S01]  /*5410*/  USHF.R.S32.HI UR5, URZ, 0x7, UR5 ;  /* 0x000000073f057899 */ /* 0x000fe20008011405 */
[----:B------:R-:W-:-:S02]  /*5420*/  CS2R R96, SRZ ;  /* 0x0000000000607805 */ /* 0x000fc4000001ff00 */
[----:B------:R-:W-:Y:S02]  /*5430*/  CS2R R98, SRZ ;  /* 0x0000000000627805 */ /* 0x000fe4000001ff00 */
[----:B------:R-:W-:Y:S01]  /*5440*/  CS2R R100, SRZ ;  /* 0x0000000000647805 */ /* 0x000fe2000001ff00 */
[----:B------:R-:W-:Y:S01]  /*5450*/  UISETP.LT.AND UP2, UPT, UR37, UR5, UPT ;  /* 0x000000052500728c */ /* 0x000fe2000bf41270 */
[----:B------:R-:W-:Y:S02]  /*5460*/  CS2R R102, SRZ ;  /* 0x0000000000667805 */ /* 0x000fe4000001ff00 */
[----:B------:R-:W-:Y:S02]  /*5470*/  CS2R R104, SRZ ;  /* 0x0000000000687805 */ /* 0x000fe4000001ff00 */
[----:B------:R-:W-:Y:S01]  /*5480*/  CS2R R106, SRZ ;  /* 0x00000000006a7805 */ /* 0x000fe2000001ff00 */
[----:B------:R-:W-:Y:S01]  /*5490*/  USEL UR23, UR37, UR5, !UP2 ;  /* 0x0000000525177287 */ /* 0x000fe2000d000000 */
[----:B------:R-:W-:-:S02]  /*54a0*/  CS2R R108, SRZ ;  /* 0x00000000006c7805 */ /* 0x000fc4000001ff00 */
[----:B------:R-:W-:Y:S01]  /*54b0*/  CS2R R110, SRZ ;  /* 0x00000000006e7805 */ /* 0x000fe2000001ff00 */
[----:B------:R-:W-:Y:S01]  /*54c0*/  UMOV UR5, URZ ;  /* 0x0000003f00057c82 */ /* 0x000fe20008000000 */
[----:B------:R-:W-:Y:S02]  /*54d0*/  CS2R R112, SRZ ;  /* 0x0000000000707805 */ /* 0x000fe4000001ff00 */
[----:B------:R-:W-:Y:S02]  /*54e0*/  CS2R R114, SRZ ;  /* 0x0000000000727805 */ /* 0x000fe4000001ff00 */
[----:B------:R-:W-:Y:S02]  /*54f0*/  ISETP.GE.AND P2, PT, R2, UR23, PT ;  /* 0x0000001702007c0c */ /* 0x000fe4000bf46270 */
        /* <DEDUP_REMOVED lines=9> */
[----:B------:R-:W-:Y:S01]  /*5590*/  CS2R R134, SRZ ;  /* 0x0000000000867805 */ /* 0x000fe2000001ff00 */
[----:B0-----:R-:W-:Y:S06]  /*55a0*/  @!P2 BRA `(.L_x_703) ;  /* 0x000000340098a947 */ /* 0x001fec0003800000 */
        /* <DEDUP_REMOVED lines=26> */
[----:B------:R-:W-:Y:S01]  /*5750*/  ULDC UR27, c[0x0][0x9e4] ;  /* 0x00027900001b7ab9 */ /* 0x000fe20000000800 */
[----:B------:R-:W-:Y:S01]  /*5760*/  ULDC UR25, c[0x0][0x2f0] ;  /* 0x0000bc0000197ab9 */ /* 0x000fe20000000800 */
[----:B------:R-:W-:Y:S01]  /*5770*/  ULDC UR24, c[0x0][0x988] ;  /* 0x0002620000187ab9 */ /* 0x000fe20000000800 */
[----:B------:R-:W-:-:S05]  /*5780*/  ULDC UR26, c[0x0][0x9e0] ;  /* 0x00027800001a7ab9 */ /* 0x000fca0000000800 */
.L_x_721:
[----:B------:R-:W-:-:S04]  /*5790*/  UIADD3 UR4, UR7, 0x1, URZ ;  /* 0x0000000107047890 */ /* 0x000fc8000fffe03f */
[----:B------:R-:W-:-:S04]  /*57a0*/  UISETP.NE.AND UP2, UPT, UR4, 0x2, UPT ;  /* 0x000000020400788c */ /* 0x000fc8000bf45270 */
[----:B------:R-:W-:Y:S02]  /*57b0*/  USEL UR5, URZ, 0x1, UP2 ;  /* 0x000000013f057887 */ /* 0x000fe40009000000 */
[----:B------:R-:W-:Y:S02]  /*57c0*/  USEL UR4, UR4, URZ, UP2 ;  /* 0x0000003f04047287 */ /* 0x000fe40009000000 */
[----:B------:R-:W-:Y:S01]  /*57d0*/  ULOP3.LUT UR5, UR6, UR5, URZ, 0x3c, !UPT ;  /* 0x0000000506057292 */ /* 0x000fe2000f8e3c3f */
[----:B------:R-:W-:Y:S11]  /*57e0*/  @!P0 BRA `(.L_x_704) ;  /* 0x0000000000048947 */ /* 0x000ff60003800000 */
[----:B------:R-:W-:Y:S01]  /*57f0*/  BPT.TRAP 0x1 ;  /* 0x000000040000795c */ /* 0x000fe20000300000 */
.L_x_704:
[----:B------:R-:W-:Y:S01]  /*5800*/  ULEA UR28, UR4, UR38, 0x3 ;  /* 0x00000026041c7291 */ /* 0x000fe2000f8e183f */
[----:B------:R-:W-:-:S05]  /*5810*/  IMAD.U32 R11, RZ, RZ, UR5 ;  /* 0x00000005ff0b7e24 */ /* 0x000fca000f8e00ff */
[----:B------:R-:W-:-:S04]  /*5820*/  SHF.L.U32 R11, R11, 0x1f, RZ ;  /* 0x0000001f0b0b7819 */ /* 0x000fc800000006ff */
[----:B------:R0:W1:Y:S01]  /*5830*/  SYNCS.PHASECHK.TRANS64.TRYWAIT P2, [UR28+0x17030], R11 ;  /* 0x0170300bff0075a7 */ /* 0x000062000804015c */
[----:B------:R-:W-:Y:S05]  /*5840*/  @!P0 BRA `(.L_x_705) ;  /* 0x0000000000048947 */ /* 0x000fea0003800000 */
[----:B------:R-:W-:Y:S01]  /*5850*/  BPT.TRAP 0x1 ;  /* 0x000000040000795c */ /* 0x000fe20000300000 */
.L_x_705:
[----:B-1----:R-:W-:Y:S05]  /*5860*/  @P2 BRA `(.L_x_706) ;  /* 0x0000000000082947 */ /* 0x002fea0003800000 */
[----:B------:R-:W1:Y:S02]  /*5870*/  SYNCS.PHASECHK.TRANS64.TRYWAIT P2, [UR28+0x17030], R11 ;  /* 0x0170300bff0075a7 */ /* 0x000e64000804015c */
[----:B-1----:R-:W-:Y:S05]  /*5880*/  @!P2 BRA `(.L_x_707) ;  /* 0x000000f00078a947 */ /* 0x002fea0003800000 */
.L_x_706:
[----:B------:R-:W-:Y:S01]  /*5890*/  R2UR UR16, R6 ;  /* 0x00000000061072ca */ /* 0x000fe200000e0000 */
[----:B------:R-:W-:Y:S01]  /*58a0*/  UIMAD UR18, UR4, 0x300, UR20 ;  /* 0x00000300041278a4 */ /* 0x000fe2000f8e0214 */
[----:B------:R-:W-:Y:S01]  /*58b0*/  R2UR UR17, R7 ;  /* 0x00000000071172ca */ /* 0x000fe200000e0000 */
[----:B------:R-:W-:Y:S01]  /*58c0*/  WARPGROUP.ARRIVE ;  /* 0x00000000000079c5 */ /* 0x000fe20000000000 */
[----:B------:R-:W-:Y:S01]  /*58d0*/  UMOV UR19, 0xc0000010 ;  /* 0xc000001000137882 */ /* 0x000fe20000000000 */
[----:B------:R-:W-:Y:S01]  /*58e0*/  UIADD3 UR10, UR18, 0x100, URZ ;  /* 0x00000100120a7890 */ /* 0x000fe2000fffe03f */
[----:B------:R-:W-:Y:S01]  /*58f0*/  UMOV UR11, 0xc0000010 ;  /* 0xc0000010000b7882 */ /* 0x000fe20000000000 */
[----:B------:R-:W-:Y:S01]  /*5900*/  UIADD3 UR14, UR18, 0x200, URZ ;  /* 0x00000200120e7890 */ /* 0x000fe2000fffe03f */
[----:B------:R-:W-:-:S07]  /*5910*/  UMOV UR15, 0xc0000010 ;  /* 0xc0000010000f7882 */ /* 0x000fce0000000000 */
        /* <DEDUP_REMOVED lines=10> */
.L_x_708:
[----:B------:R-:W-:Y:S01]  /*59c0*/  ULEA UR11, UR7, UR38, 0x3 ;  /* 0x00000026070b7291 */ /* 0x000fe2000f8e183f */
[----:B------:R-:W-:-:S05]  /*59d0*/  IMAD.U32 R13, RZ, RZ, UR6 ;  /* 0x00000006ff0d7e24 */ /* 0x000fca000f8e00ff */
[----:B------:R-:W-:-:S04]  /*59e0*/  SHF.L.U32 R13, R13, 0x1f, RZ ;  /* 0x0000001f0d0d7819 */ /* 0x000fc800000006ff */
[----:B------:R2:W3:Y:S01]  /*59f0*/  SYNCS.PHASECHK.TRANS64.TRYWAIT P2, [UR11+0x17050], R13 ;  /* 0x0170500dff0075a7 */ /* 0x0004e2000804014b */
[----:B------:R-:W-:Y:S05]  /*5a00*/  @!P0 BRA `(.L_x_709) ;  /* 0x0000000000048947 */ /* 0x000fea0003800000 */
[----:B------:R-:W-:Y:S01]  /*5a10*/  BPT.TRAP 0x1 ;  /* 0x000000040000795c */ /* 0x000fe20000300000 */
.L_x_709:
[C---:B01----:R-:W-:Y:S01]  /*5a20*/  FMUL.FTZ R11, R0.reuse, R24 ;  /* 0x00000018000b7220 */ /* 0x043fe20000410000 */
[----:B------:R-:W-:-:S05]  /*5a30*/  FMUL.FTZ R12, R0, R25 ;  /* 0x00000019000c7220 */ /* 0x000fca0000410000 */
[----:B------:R-:W0:Y:S08]  /*5a40*/  MUFU.TANH R11, R11 ;  /* 0x0000000b000b7308 */ /* 0x000e300000002400 */
[----:B------:R-:W1:Y:S01]  /*5a50*/  MUFU.TANH R12, R12 ;  /* 0x0000000c000c7308 */ /* 0x000e620000002400 */
[----:B---3--:R-:W-:Y:S05]  /*5a60*/  @P2 BRA `(.L_x_710) ;  /* 0x0000000000082947 */ /* 0x008fea0003800000 */
[----:B------:R-:W3:Y:S02]  /*5a70*/  SYNCS.PHASECHK.TRANS64.TRYWAIT P2, [UR11+0x17050], R13 ;  /* 0x0170500dff0075a7 */ /* 0x000ee4000804014b */
[----:B---3--:R-:W-:Y:S05]  /*5a80*/  @!P2 BRA `(.L_x_711) ;  /* 0x000000f00010a947 */ /* 0x008fea0003800000 */
.L_x_710:
[----:B------:R-:W-:Y:S01]  /*5a90*/  UIADD3 UR6, UR38, 0x400, URZ ;  /* 0x0000040026067890 */ /* 0x000fe2000fffe03f */
[----:B------:R-:W-:Y:S01]  /*5aa0*/  WARPGROUP.ARRIVE ;  /* 0x00000000000079c5 */ /* 0x000fe20000000000 */
[----:B------:R-:W-:Y:S01]  /*5ab0*/  PLOP3.LUT P2, PT, PT, PT, UP0, 0x80, 0x0 ;  /* 0x000000000000781c */ /* 0x000fe20003f4f008 */
[C---:B------:R-:W-:Y:S01]  /*5ac0*/  FMUL.FTZ R19, R0.reuse, R31 ;  /* 0x0000001f00137220 */ /* 0x040fe20000410000 */
[----:B------:R-:W-:Y:S01]  /*5ad0*/  USHF.R.U32.HI UR6, URZ, 0x4, UR6 ;  /* 0x000000043f067899 */ /* 0x000fe20008011606 */
[----:B------:R-:W-:Y:S01]  /*5ae0*/  PLOP3.LUT P3, PT, PT, PT, UP0, 0x80, 0x0 ;  /* 0x000000000000781c */ /* 0x000fe20003f6f008 */
[C---:B------:R-:W-:Y:S01]  /*5af0*/  FMUL.FTZ R15, R0.reuse, R28 ;  /* 0x0000001c000f7220 */ /* 0x040fe20000410000 */
[C---:B------:R-:W-:Y:S01]  /*5b00*/  FMUL.FTZ R31, R0.reuse, R43 ;  /* 0x0000002b001f7220 */ /* 0x040fe20000410000 */
[----:B------:R-:W-:Y:S01]  /*5b10*/  ULOP3.LUT UR6, UR6, 0x3fff, URZ, 0xc0, !UPT ;  /* 0x00003fff06067892 */ /* 0x000fe2000f8ec03f */
[C---:B------:R-:W-:Y:S01]  /*5b20*/  FMUL.FTZ R22, R0.reuse, R34 ;  /* 0x0000002200167220 */ /* 0x040fe20000410000 */
[C---:B------:R-:W-:Y:S01]  /*5b30*/  FMUL.FTZ R28, R0.reuse, R40 ;  /* 0x00000028001c7220 */ /* 0x040fe20000410000 */
[C---:B------:R-:W-:Y:S01]  /*5b40*/  FMUL.FTZ R43, R0.reuse, R53 ;  /* 0x00000035002b7220 */ /* 0x040fe20000410000 */
[----:B------:R-:W-:Y:S01]  /*5b50*/  ULOP3.LUT UR6, UR6, 0x10000, URZ, 0xfc, !UPT ;  /* 0x0001000006067892 */ /* 0x000fe2000f8efc3f */
[C---:B------:R-:W-:Y:S01]  /*5b60*/  FMUL.FTZ R40, R0.reuse, R50 ;  /* 0x0000003200287220 */ /* 0x040fe20000410000 */
[C---:B------:R-:W-:Y:S01]  /*5b70*/  FMUL.FTZ R53, R0.reuse, R61 ;  /* 0x0000003d00357220 */ /* 0x040fe20000410000 */
[C---:B------:R-:W-:Y:S01]  /*5b80*/  FMUL.FTZ R50, R0.reuse, R60 ;  /* 0x0000003c00327220 */ /* 0x040fe20000410000 */
[----:B------:R-:W-:Y:S01]  /*5b90*/  UIMAD UR10, UR7, 0x300, UR6 ;  /* 0x00000300070a78a4 */ /* 0x000fe2000f8e0206 */
[C---:B------:R-:W-:Y:S01]  /*5ba0*/  FMUL.FTZ R61, R0.reuse, R68 ;  /* 0x00000044003d7220 */ /* 0x040fe20000410000 */
[C---:B------:R-:W-:Y:S01]  /*5bb0*/  FMUL.FTZ R68, R0.reuse, R78 ;  /* 0x0000004e00447220 */ /* 0x040fe20000410000 */
[----:B------:R-:W-:Y:S01]  /*5bc0*/  UMOV UR7, 0x40000040 ;  /* 0x4000004000077882 */ /* 0x000fe20000000000 */
[----:B------:R-:W4:Y:S01]  /*5bd0*/  LDC R60, c[0x0][0x288] ;  /* 0x0000a200ff3c7b82 */ /* 0x000f220000000800 */
[C---:B------:R-:W-:Y:S01]  /*5be0*/  FMUL.FTZ R18, R0.reuse, R30 ;  /* 0x0000001e00127220 */ /* 0x040fe20000410000 */
[C---:B------:R-:W-:Y:S01]  /*5bf0*/  FMUL.FTZ R78, R0.reuse, R84 ;  /* 0x00000054004e7220 */ /* 0x040fe20000410000 */
[----:B------:R-:W-:Y:S01]  /*5c00*/  UMOV UR6, UR10 ;  /* 0x0000000a00067c82 */ /* 0x000fe20008000000 */
[C---:B------:R-:W-:Y:S01]  /*5c10*/  FMUL.FTZ R30, R0.reuse, R42 ;  /* 0x0000002a001e7220 */ /* 0x040fe20000410000 */
[----:B------:R-:W-:Y:S01]  /*5c20*/  QGMMA.64x96x32.F32.E4M3.E4M3 R88, R148, gdesc[UR4], R88, gsb0 ;  /* 0x0160000494587df3 */ /* 0x000fe20008000858 */
[----:B------:R-:W-:Y:S01]  /*5c30*/  UIADD3 UR6, UR10, 0x2, URZ ;  /* 0x000000020a067890 */ /* 0x000fe2000fffe03f */
[----:B------:R-:W-:Y:S01]  /*5c40*/  IMAD.MOV.U32 R84, RZ, RZ, R8 ;  /* 0x000000ffff547224 */ /* 0x000fe200078e0008 */
[----:B------:R-:W-:Y:S01]  /*5c50*/  UMOV UR7, 0x40000040 ;  /* 0x4000004000077882 */ /* 0x000fe20000000000 */
[C---:B------:R-:W-:Y:S01]  /*5c60*/  FMUL.FTZ R42, R0.reuse, R52 ;  /* 0x00000034002a7220 */ /* 0x040fe20000410000 */
[C---:B------:R-:W-:Y:S01]  /*5c70*/  FMUL.FTZ R52, R0.reuse, R63 ;  /* 0x0000003f00347220 */ /* 0x040fe20000410000 */
[C---:B------:R-:W-:Y:S01]  /*5c80*/  FMUL.FTZ R20, R0.reuse, R32 ;  /* 0x0000002000147220 */ /* 0x040fe20000410000 */
[C---:B------:R-:W-:Y:S01]  /*5c90*/  FMUL.FTZ R63, R0.reuse, R74 ;  /* 0x0000004a003f7220 */ /* 0x040fe20000410000 */
[----:B------:R-:W-:Y:S01]  /*5ca0*/  FMUL.FTZ R32, R0, R44 ;  /* 0x0000002c00207220 */ /* 0x000fe20000410000 */
[----:B------:R-:W-:-:S02]  /*5cb0*/  IMAD.SHL.U32 R74, R2, 0x80, RZ ;  /* 0x00000080024a7824 */ /* 0x000fc400078e00ff */
[C---:B------:R-:W-:Y:S01]  /*5cc0*/  FMUL.FTZ R44, R0.reuse, R54 ;  /* 0x00000036002c7220 */ /* 0x040fe20000410000 */
[C---:B--23--:R-:W-:Y:S01]  /*5cd0*/  FMUL.FTZ R13, R0.reuse, R26 ;  /* 0x0000001a000d7220 */ /* 0x04cfe20000410000 */
        /* <DEDUP_REMOVED lines=22> */
[----:B------:R-:W-:Y:S01]  /*5e40*/  IADD3 R80, -R74, 0x1, RZ ;  /* 0x000000014a507810 */ /* 0x000fe20007ffe1ff */
        /* <DEDUP_REMOVED lines=20> */
[----:B------:R-:W2:Y:S03]  /*5f90*/  MUFU.TANH R13, R13 ;  /* 0x0000000d000d7308 */ /* 0x000ea60000002400 */
[----:B------:R-:W-:-:S04]  /*5fa0*/  IMAD R35, R17, UR25, R80 ;  /* 0x0000001911237c24 */ /* 0x000fc8000f8e0250 */
[----:B----4-:R-:W-:Y:S01]  /*5fb0*/  IMAD.IADD R35, R35, 0x1, -R60 ;  /* 0x0000000123237824 */ /* 0x010fe200078e0a3c */
[----:B------:R-:W3:Y:S03]  /*5fc0*/  MUFU.TANH R14, R14 ;  /* 0x0000000e000e7308 */ /* 0x000ee60000002400 */
[C---:B------:R-:W-:Y:S02]  /*5fd0*/  VIADD R83, R35.reuse, UR26 ;  /* 0x0000001a23537c36 */ /* 0x040fe40008000000 */
[----:B------:R-:W-:-:S03]  /*5fe0*/  VIADD R82, R35, UR21 ;  /* 0x0000001523527c36 */ /* 0x000fc60008000000 */
[----:B------:R-:W4:Y:S08]  /*5ff0*/  MUFU.TANH R15, R15 ;  /* 0x0000000f000f7308 */ /* 0x000f300000002400 */
[----:B------:R-:W0:Y:S08]  /*6000*/  MUFU.TANH R16, R16 ;  /* 0x0000001000107308 */ /* 0x000e300000002400 */
[----:B------:R-:W0:Y:S08]  /*6010*/  MUFU.TANH R18, R18 ;  /* 0x0000001200127308 */ /* 0x000e300000002400 */
[----:B------:R-:W0:Y:S08]  /*6020*/  MUFU.TANH R19, R19 ;  /* 0x0000001300137308 */ /* 0x000e300000002400 */
[----:B------:R-:W0:Y:S01]  /*6030*/  MUFU.TANH R20, R20 ;  /* 0x0000001400147308 */ /* 0x000e220000002400 */
[----:B------:R-:W-:-:S02]  /*6040*/  WARPGROUP.DEPBAR.LE gsb0, 0x0 ;  /* 0x00008000000079c5 */ /* 0x000fc40000010000 */
[----:B------:R-:W-:-:S05]  /*6050*/  WARPGROUP.ARRIVE ;  /* 0x00000000000079c5 */ /* 0x000fca0000000000 */
[----:B------:R-:W0:Y:S01]  /*6060*/  MUFU.TANH R21, R21 ;  /* 0x0000001500157308 */ /* 0x000e220000002400 */
[----:B------:R-:W-:Y:S01]  /*6070*/  QGMMA.64x96x32.F32.E4M3.E4M3 R88, R144, gdesc[UR4], R88, gsb0 ;  /* 0x0160000490587df3 */ /* 0x000fe20008000858 */
[----:B------:R-:W-:Y:S01]  /*6080*/  UIADD3 UR6, UR10, 0x4, URZ ;  /* 0x000000040a067890 */ /* 0x000fe2000fffe03f */
[----:B------:R-:W-:-:S05]  /*6090*/  UMOV UR7, 0x40000040 ;  /* 0x4000004000077882 */ /* 0x000fca0000000000 */
        /* <DEDUP_REMOVED lines=37> */
[----:B------:R-:W-:Y:S02]  /*62f0*/  @UP0 ULDC UR6, c[0x0][0x44c] ;  /* 0x0001130000060ab9 */ /* 0x000fe40000000800 */
[----:B------:R-:W-:Y:S01]  /*6300*/  @P2 IMAD.HI.U32 R34, R8, UR6, RZ ;  /* 0x0000000608222c27 */ /* 0x000fe2000f8e00ff */
[----:B------:R-:W-:Y:S01]  /*6310*/  @UP0 ULDC UR6, c[0x0][0x450] ;  /* 0x0001140000060ab9 */ /* 0x000fe20000000800 */
[----:B------:R-:W-:Y:S02]  /*6320*/  PLOP3.LUT P2, PT, PT, PT, UP1, 0x40, 0x0 ;  /* 0x000000000000781c */ /* 0x000fe40003f4e818 */
[----:B------:R-:W0:Y:S01]  /*6330*/  MUFU.TANH R52, R52 ;  /* 0x0000003400347308 */ /* 0x000e220000002400 */
[----:B------:R-:W-:Y:S01]  /*6340*/  @P3 SHF.R.U32.HI R84, RZ, UR6, R34 ;  /* 0x00000006ff543c19 */ /* 0x000fe20008011622 */
[----:B------:R-:W-:-:S04]  /*6350*/  IMAD.U32 R34, RZ, RZ, UR28 ;  /* 0x0000001cff227e24 */ /* 0x000fc8000f8e00ff */
[----:B------:R-:W-:Y:S02]  /*6360*/  @!P1 VIADD R34, R34, 0x17040 ;  /* 0x0001704022229836 */ /* 0x000fe40000000000 */
[----:B------:R-:W0:Y:S03]  /*6370*/  MUFU.TANH R56, R56 ;  /* 0x0000003800387308 */ /* 0x000e260000002400 */
[----:B------:R-:W-:-:S05]  /*6380*/  @!P1 PRMT R34, RZ, 0x654, R34 ;  /* 0x00000654ff229816 */ /* 0x000fca0000000022 */
        /* <DEDUP_REMOVED lines=12> */
[----:B------:R-:W5:Y:S05]  /*6450*/  SHFL.IDX PT, R136, R84, RZ, 0x1c1f ;  /* 0x001c1fff54887589 */ /* 0x000f6a00000e0000 */
[----:B------:R-:W0:Y:S01]  /*6460*/  MUFU.TANH R67, R67 ;  /* 0x0000004300437308 */ /* 0x000e220000002400 */
[----:B------:R0:W-:Y:S07]  /*6470*/  @!P1 SYNCS.ARRIVE.TRANS64.RED.A1T0 RZ, [R34+URZ], RZ ;  /* 0x000000ff22ff99a7 */ /* 0x0001ee000810043f */
[----:B------:R-:W0:Y:S08]  /*6480*/  MUFU.TANH R70, R70 ;  /* 0x0000004600467308 */ /* 0x000e300000002400 */
[----:B------:R-:W0:Y:S01]  /*6490*/  MUFU.TANH R68, R68 ;  /* 0x0000004400447308 */ /* 0x000e220000002400 */
[----:B-----5:R-:W-:-:S07]  /*64a0*/  IMAD.IADD R81, R83, 0x1, R136 ;  /* 0x0000000153517824 */ /* 0x020fce00078e0288 */
[----:B------:R-:W0:Y:S01]  /*64b0*/  MUFU.TANH R69, R69 ;  /* 0x0000004500457308 */ /* 0x000e220000002400 */
[----:B------:R-:W-:-:S07]  /*64c0*/  IMAD.IADD R80, R82, 0x1, R136 ;  /* 0x0000000152507824 */ /* 0x000fce00078e0288 */
        /* <DEDUP_REMOVED lines=8> */
[----:B--234-:R-:W-:Y:S05]  /*6550*/  @P2 BRA `(.L_x_712) ;  /* 0x00000000005c2947 */ /* 0x01cfea0003800000 */
[----:B------:R-:W-:Y:S01]  /*6560*/  IMAD R35, R17, UR25, R136 ;  /* 0x0000001911237c24 */ /* 0x000fe2000f8e0288 */
[----:B------:R-:W-:Y:S03]  /*6570*/  BSSY B0, `(.L_x_713) ;  /* 0x0000011000007945 */ /* 0x000fe60003800000 */
[----:B------:R-:W-:-:S05]  /*6580*/  IMAD.IADD R85, R35, 0x1, -R60 ;  /* 0x0000000123557824 */ /* 0x000fca00078e0a3c */
[----:B------:R-:W-:-:S13]  /*6590*/  ISETP.GT.AND P2, PT, R85, -0x1, PT ;  /* 0xffffffff5500780c */ /* 0x000fda0003f44270 */
[----:B------:R-:W-:Y:S05]  /*65a0*/  @P2 BRA `(.L_x_714) ;  /* 0x0000000000202947 */ /* 0x000fea0003800000 */
[----:B------:R-:W-:Y:S01]  /*65b0*/  IMAD.U32 R86, RZ, RZ, UR27 ;  /* 0x0000001bff567e24 */ /* 0x000fe2000f8e00ff */
[----:B------:R-:W-:-:S04]  /*65c0*/  LOP3.LUT R85, RZ, R85, RZ, 0x33, !PT ;  /* 0x00000055ff557212 */ /* 0x000fc800078e33ff */
[----:B------:R-:W-:-:S13]  /*65d0*/  ISETP.NE.AND P2, PT, R86, 0x1, PT ;  /* 0x000000015600780c */ /* 0x000fda0003f45270 */
[----:B0-----:R-:W0:Y:S02]  /*65e0*/  @P2 LDC.64 R34, c[0x0][0x9e8] ;  /* 0x00027a00ff222b82 */ /* 0x001e240000000a00 */
[----:B0-----:R-:W-:-:S05]  /*65f0*/  @P2 IMAD.HI.U32 R34, R85, R34, RZ ;  /* 0x0000002255222227 */ /* 0x001fca00078e00ff */
[----:B------:R-:W-:-:S04]  /*6600*/  @P2 SHF.R.U32.HI R85, RZ, R35, R34 ;  /* 0x00000023ff552219 */ /* 0x000fc80000011622 */
[----:B------:R-:W-:Y:S01]  /*6610*/  LOP3.LUT R85, RZ, R85, RZ, 0x33, !PT ;  /* 0x00000055ff557212 */ /* 0x000fe200078e33ff */
[----:B------:R-:W-:Y:S06]  /*6620*/  BRA `(.L_x_715) ;  /* 0x0000000000147947 */ /* 0x000fec0003800000 */
.L_x_714:
[----:B------:R-:W-:-:S05]  /*6630*/  IMAD.U32 R86, RZ, RZ, UR27 ;  /* 0x0000001bff567e24 */ /* 0x000fca000f8e00ff */
[----:B------:R-:W-:-:S13]  /*6640*/  ISETP.NE.AND P2, PT, R86, 0x1, PT ;  /* 0x000000015600780c */ /* 0x000fda0003f45270 */
[----:B0-----:R-:W0:Y:S02]  /*6650*/  @P2 LDC.64 R34, c[0x0][0x9e8] ;  /* 0x00027a00ff222b82 */ /* 0x001e240000000a00 */
[----:B0-----:R-:W-:-:S05]  /*6660*/  @P2 IMAD.HI.U32 R34, R85, R34, RZ ;  /* 0x0000002255222227 */ /* 0x001fca00078e00ff */
[----:B------:R-:W-:-:S07]  /*6670*/  @P2 SHF.R.U32.HI R85, RZ, R35, R34 ;  /* 0x00000023ff552219 */ /* 0x000fce0000011622 */
.L_x_715:
[----:B------:R-:W-:Y:S05]  /*6680*/  BSYNC B0 ;  /* 0x0000000000007941 */ /* 0x000fea0003800000 */
.L_x_713:
[----:B------:R-:W-:-:S04]  /*6690*/  IMAD R34, R85, R86, -R74 ;  /* 0x0000005655227224 */ /* 0x000fc800078e0a4a */
[----:B------:R-:W-:-:S05]  /*66a0*/  IMAD R34, R3, -0x2, R34 ;  /* 0xfffffffe03227824 */ /* 0x000fca00078e0222 */
[----:B------:R-:W-:Y:S02]  /*66b0*/  VIADDMNMX R81, R34, R86, R81, PT ;  /* 0x0000005622517246 */ /* 0x000fe40003800151 */
[----:B------:R-:W-:-:S07]  /*66c0*/  VIMNMX R80, R80, R34, !PT ;  /* 0x0000002250507248 */ /* 0x000fce0007fe0100 */
.L_x_712:
[----:B------:R-:W-:Y:S01]  /*66d0*/  ISETP.GT.AND P2, PT, R2, -0x1, PT ;  /* 0xffffffff0200780c */ /* 0x000fe20003f44270 */
[----:B------:R-:W2:Y:S03]  /*66e0*/  SHFL.IDX PT, R84, R84, 0x1, 0x1c1f ;  /* 0x003c1f0054547f89 */ /* 0x000ea600000e0000 */
[C---:B------:R-:W-:Y:S02]  /*66f0*/  ISETP.GT.AND P5, PT, R80.reuse, RZ, P2 ;  /* 0x000000ff5000720c */ /* 0x040fe400017a4270 */
[C---:B------:R-:W-:Y:S02]  /*6700*/  ISETP.GT.AND P4, PT, R80.reuse, 0x1, P2 ;  /* 0x000000015000780c */ /* 0x040fe40001784270 */
[----:B------:R-:W-:Y:S02]  /*6710*/  ISETP.LT.OR P5, PT, R81, 0x1, P5 ;  /* 0x000000015100780c */ /* 0x000fe40002fa1670 */
[----:B------:R-:W-:-:S02]  /*6720*/  ISETP.GT.AND P6, PT, R80, 0x8, P2 ;  /* 0x000000085000780c */ /* 0x000fc400017c4270 */
[----:B0-----:R-:W-:Y:S02]  /*6730*/  FSEL R34, R11, -INF , !P5 ;  /* 0xff8000000b227808 */ /* 0x001fe40006800000 */
[C---:B------:R-:W-:Y:S02]  /*6740*/  ISETP.GT.AND P5, PT, R80.reuse, 0x10, P2 ;  /* 0x000000105000780c */ /* 0x040fe400017a4270 */
[----:B------:R-:W-:Y:S02]  /*6750*/  ISETP.GT.AND P3, PT, R80, 0x9, P2 ;  /* 0x000000095000780c */ /* 0x000fe40001764270 */
[C---:B------:R-:W-:Y:S02]  /*6760*/  ISETP.LT.OR P5, PT, R81.reuse, 0x11, P5 ;  /* 0x000000115100780c */ /* 0x040fe40002fa1670 */
[----:B------:R-:W-:Y:S02]  /*6770*/  ISETP.LT.OR P4, PT, R81, 0x2, P4 ;  /* 0x000000025100780c */ /* 0x000fe40002781670 */
[----:B------:R-:W-:-:S02]  /*6780*/  FSEL R11, R20, -INF , !P5 ;  /* 0xff800000140b7808 */ /* 0x000fc40006800000 */
[----:B------:R-:W-:Y:S01]  /*6790*/  ISETP.GT.AND P5, PT, R80, 0x20, P2 ;  /* 0x000000205000780c */ /* 0x000fe200017a4270 */
[--C-:B--2---:R-:W-:Y:S01]  /*67a0*/  IMAD.IADD R83, R83, 0x1, R84.reuse ;  /* 0x0000000153537824 */ /* 0x104fe200078e0254 */
[C---:B------:R-:W-:Y:S01]  /*67b0*/  ISETP.LT.OR P6, PT, R81.reuse, 0x9, P6 ;  /* 0x000000095100780c */ /* 0x040fe200037c1670 */
[----:B------:R-:W-:Y:S01]  /*67c0*/  IMAD.IADD R82, R82, 0x1, R84 ;  /* 0x0000000152527824 */ /* 0x000fe200078e0254 */
[C---:B------:R-:W-:Y:S02]  /*67d0*/  ISETP.LT.OR P3, PT, R81.reuse, 0xa, P3 ;  /* 0x0000000a5100780c */ /* 0x040fe40001f61670 */
[----:B------:R-:W-:Y:S02]  /*67e0*/  ISETP.LT.OR P5, PT, R81, 0x21, P5 ;  /* 0x000000215100780c */ /* 0x000fe40002fa1670 */
[----:B-1----:R-:W-:Y:S02]  /*67f0*/  FSEL R12, R12, -INF , !P4 ;  /* 0xff8000000c0c7808 */ /* 0x002fe40006000000 */
[----:B------:R-:W-:-:S02]  /*6800*/  FSEL R15, R15, -INF , !P6 ;  /* 0xff8000000f0f7808 */ /* 0x000fc40007000000 */
[----:B------:R-:W-:Y:S02]  /*6810*/  FSEL R16, R16, -INF , !P3 ;  /* 0xff80000010107808 */ /* 0x000fe40005800000 */
[C---:B------:R-:W-:Y:S02]  /*6820*/  ISETP.GT.AND P4, PT, R80.reuse, 0x11, P2 ;  /* 0x000000115000780c */ /* 0x040fe40001784270 */
[C---:B------:R-:W-:Y:S02]  /*6830*/  ISETP.GT.AND P6, PT, R80.reuse, 0x18, P2 ;  /* 0x000000185000780c */ /* 0x040fe400017c4270 */
[----:B------:R-:W-:Y:S02]  /*6840*/  ISETP.GT.AND P3, PT, R80, 0x19, P2 ;  /* 0x000000195000780c */ /* 0x000fe40001764270 */
[----:B------:R-:W-:Y:S02]  /*6850*/  FSEL R28, R28, -INF , !P5 ;  /* 0xff8000001c1c7808 */ /* 0x000fe40006800000 */
[----:B------:R-:W-:-:S02]  /*6860*/  ISETP.GT.AND P5, PT, R80, 0x30, P2 ;  /* 0x000000305000780c */ /* 0x000fc400017a4270 */
[C---:B------:R-:W-:Y:S02]  /*6870*/  ISETP.LT.OR P4, PT, R81.reuse, 0x12, P4 ;  /* 0x000000125100780c */ /* 0x040fe40002781670 */
[C---:B------:R-:W-:Y:S02]  /*6880*/  ISETP.LT.OR P6, PT, R81.reuse, 0x19, P6 ;  /* 0x000000195100780c */ /* 0x040fe400037c1670 */
[C---:B------:R-:W-:Y:S02]  /*6890*/  ISETP.LT.OR P3, PT, R81.reuse, 0x1a, P3 ;  /* 0x0000001a5100780c */ /* 0x040fe40001f61670 */
[----:B------:R-:W-:Y:S02]  /*68a0*/  ISETP.LT.OR P5, PT, R81, 0x31, P5 ;  /* 0x000000315100780c */ /* 0x000fe40002fa1670 */
[----:B------:R-:W-:Y:S02]  /*68b0*/  FSEL R35, R21, -INF , !P4 ;  /* 0xff80000015237808 */ /* 0x000fe40006000000 */
        /* <DEDUP_REMOVED lines=40> */
[C---:B------:R-:W-:Y:S02]  /*6b40*/  ISETP.GT.AND P3, PT, R80.reuse, 0x59, P2 ;  /* 0x000000595000780c */ /* 0x040fe40001764270 */
        /* <DEDUP_REMOVED lines=13> */
[----:B------:R-:W-:-:S02]  /*6c20*/  PLOP3.LUT P5, PT, PT, PT, UP1, 0x40, 0x0 ;  /* 0x000000000000781c */ /* 0x000fc40003fae818 */
[C---:B------:R-:W-:Y:S02]  /*6c30*/  ISETP.LT.OR P4, PT, R81.reuse, 0x62, P4 ;  /* 0x000000625100780c */ /* 0x040fe40002781670 */
[C---:B------:R-:W-:Y:S02]  /*6c40*/  ISETP.LT.OR P6, PT, R81.reuse, 0x69, P6 ;  /* 0x000000695100780c */ /* 0x040fe400037c1670 */
[----:B------:R-:W-:Y:S02]  /*6c50*/  ISETP.LT.OR P3, PT, R81, 0x6a, P3 ;  /* 0x0000006a5100780c */ /* 0x000fe40001f61670 */
[----:B------:R-:W-:Y:S02]  /*6c60*/  FSEL R66, R66, -INF , !P4 ;  /* 0xff80000042427808 */ /* 0x000fe40006000000 */
[----:B------:R-:W-:Y:S02]  /*6c70*/  FSEL R67, R67, -INF , !P6 ;  /* 0xff80000043437808 */ /* 0x000fe40007000000 */
[----:B------:R-:W-:-:S02]  /*6c80*/  FSEL R70, R70, -INF , !P3 ;  /* 0xff80000046467808 */ /* 0x000fc40005800000 */
[C---:B------:R-:W-:Y:S02]  /*6c90*/  ISETP.GT.AND P4, PT, R80.reuse, 0x71, P2 ;  /* 0x000000715000780c */ /* 0x040fe40001784270 */
[C---:B------:R-:W-:Y:S02]  /*6ca0*/  ISETP.GT.AND P6, PT, R80.reuse, 0x78, P2 ;  /* 0x000000785000780c */ /* 0x040fe400017c4270 */
[----:B------:R-:W-:Y:S02]  /*6cb0*/  ISETP.GT.AND P3, PT, R80, 0x79, P2 ;  /* 0x000000795000780c */ /* 0x000fe40001764270 */
[C---:B------:R-:W-:Y:S02]  /*6cc0*/  ISETP.LT.OR P4, PT, R81.reuse, 0x72, P4 ;  /* 0x000000725100780c */ /* 0x040fe40002781670 */
[C---:B------:R-:W-:Y:S02]  /*6cd0*/  ISETP.LT.OR P6, PT, R81.reuse, 0x79, P6 ;  /* 0x000000795100780c */ /* 0x040fe400037c1670 */
[----:B------:R-:W-:-:S02]  /*6ce0*/  ISETP.LT.OR P3, PT, R81, 0x7a, P3 ;  /* 0x0000007a5100780c */ /* 0x000fc40001f61670 */
[----:B------:R-:W-:Y:S02]  /*6cf0*/  FSEL R75, R75, -INF , !P4 ;  /* 0xff8000004b4b7808 */ /* 0x000fe40006000000 */
[----:B------:R-:W-:Y:S02]  /*6d00*/  FSEL R78, R78, -INF , !P6 ;  /* 0xff8000004e4e7808 */ /* 0x000fe40007000000 */
[----:B------:R-:W-:Y:S01]  /*6d10*/  FSEL R79, R79, -INF , !P3 ;  /* 0xff8000004f4f7808 */ /* 0x000fe20005800000 */
[----:B------:R-:W-:Y:S06]  /*6d20*/  @P5 BRA `(.L_x_716) ;  /* 0x00000000005c5947 */ /* 0x000fec0003800000 */
        /* <DEDUP_REMOVED lines=8> */
[----:B------:R-:W0:Y:S02]  /*6db0*/  @P3 LDC.64 R20, c[0x0][0x9e8] ;  /* 0x00027a00ff143b82 */ /* 0x000e240000000a00 */
[----:B0-----:R-:W-:-:S05]  /*6dc0*/  @P3 IMAD.HI.U32 R20, R81, R20, RZ ;  /* 0x0000001451143227 */ /* 0x001fca00078e00ff */
[----:B------:R-:W-:-:S04]  /*6dd0*/  @P3 SHF.R.U32.HI R81, RZ, R21, R20 ;  /* 0x00000015ff513219 */ /* 0x000fc80000011614 */
[----:B------:R-:W-:Y:S01]  /*6de0*/  LOP3.LUT R81, RZ, R81, RZ, 0x33, !PT ;  /* 0x00000051ff517212 */ /* 0x000fe200078e33ff */
[----:B------:R-:W-:Y:S06]  /*6df0*/  BRA `(.L_x_719) ;  /* 0x0000000000147947 */ /* 0x000fec0003800000 */
.L_x_718:
[----:B------:R-:W-:-:S05]  /*6e00*/  IMAD.U32 R80, RZ, RZ, UR27 ;  /* 0x0000001bff507e24 */ /* 0x000fca000f8e00ff */
[----:B------:R-:W-:-:S13]  /*6e10*/  ISETP.NE.AND P3, PT, R80, 0x1, PT ;  /* 0x000000015000780c */ /* 0x000fda0003f65270 */
[----:B------:R-:W0:Y:S02]  /*6e20*/  @P3 LDC.64 R20, c[0x0][0x9e8] ;  /* 0x00027a00ff143b82 */ /* 0x000e240000000a00 */
[----:B0-----:R-:W-:-:S05]  /*6e30*/  @P3 IMAD.HI.U32 R20, R81, R20, RZ ;  /* 0x0000001451143227 */ /* 0x001fca00078e00ff */
[----:B------:R-:W-:-:S07]  /*6e40*/  @P3 SHF.R.U32.HI R81, RZ, R21, R20 ;  /* 0x00000015ff513219 */ /* 0x000fce0000011614 */
.L_x_719:
[----:B------:R-:W-:Y:S05]  /*6e50*/  BSYNC B0 ;  /* 0x0000000000007941 */ /* 0x000fea0003800000 */
.L_x_717:
[----:B------:R-:W-:-:S04]  /*6e60*/  IMAD R74, R81, R80, -R74 ;  /* 0x00000050514a7224 */ /* 0x000fc800078e0a4a */
[----:B------:R-:W-:-:S05]  /*6e70*/  IMAD R74, R3, -0x2, R74 ;  /* 0xfffffffe034a7824 */ /* 0x000fca00078e024a */
[----:B------:R-:W-:Y:S02]  /*6e80*/  VIADDMNMX R83, R74, R80, R83, PT ;  /* 0x000000504a537246 */ /* 0x000fe40003800153 */
[----:B------:R-:W-:-:S07]  /*6e90*/  VIMNMX R82, R82, R74, !PT ;  /* 0x0000004a52527248 */ /* 0x000fce0007fe0100 */
.L_x_716:
[----:B------:R-:W-:Y:S01]  /*6ea0*/  FMNMX.FTZ R21, R34, R9, !PT ;  /* 0x0000000922157209 */ /* 0x000fe20007810000 */
[----:B------:R-:W-:Y:S01]  /*6eb0*/  UMOV UR10, UR24 ;  /* 0x00000018000a7c82 */ /* 0x000fe20008000000 */
[----:B------:R-:W-:Y:S01]  /*6ec0*/  ISETP.GT.AND P5, PT, R82, 0x8, P2 ;  /* 0x000000085200780c */ /* 0x000fe200017a4270 */
[----:B------:R-:W-:Y:S01]  /*6ed0*/  IMAD.U32 R85, RZ, RZ, UR10 ;  /* 0x0000000aff557e24 */ /* 0x000fe2000f8e00ff */
[----:B------:R-:W-:Y:S02]  /*6ee0*/  FMNMX.FTZ R20, R12, R21, !PT ;  /* 0x000000150c147209 */ /* 0x000fe40007810000 */
[----:B------:R-:W-:Y:S02]  /*6ef0*/  ISETP.GT.AND P4, PT, R82, 0x1, P2 ;  /* 0x000000015200780c */ /* 0x000fe40001784270 */
[----:B------:R-:W-:Y:S02]  /*6f00*/  FMNMX.FTZ R21, R15, R20, !PT ;  /* 0x000000140f157209 */ /* 0x000fe40007810000 */
[----:B------:R-:W-:-:S02]  /*6f10*/  ISETP.LT.OR P5, PT, R83, 0x9, P5 ;  /* 0x000000095300780c */ /* 0x000fc40002fa1670 */
[----:B------:R-:W-:Y:S02]  /*6f20*/  FMNMX.FTZ R20, R16, R21, !PT ;  /* 0x0000001510147209 */ /* 0x000fe40007810000 */
[----:B------:R-:W-:Y:S02]  /*6f30*/  ISETP.LT.OR P4, PT, R83, 0x2, P4 ;  /* 0x000000025300780c */ /* 0x000fe40002781670 */
[----:B------:R-:W-:Y:S02]  /*6f40*/  FMNMX.FTZ R20, R11, R20, !PT ;  /* 0x000000140b147209 */ /* 0x000fe40007810000 */
[----:B------:R-:W-:Y:S02]  /*6f50*/  FSEL R18, R18, -INF , !P5 ;  /* 0xff80000012127808 */ /* 0x000fe40006800000 */
[----:B------:R-:W-:Y:S02]  /*6f60*/  FMNMX.FTZ R21, R35, R20, !PT ;  /* 0x0000001423157209 */ /* 0x000fe40007810000 */
[----:B------:R-:W-:-:S02]  /*6f70*/  ISETP.GT.AND P5, PT, R82, 0x11, P2 ;  /* 0x000000115200780c */ /* 0x000fc400017a4270 */
[----:B------:R-:W-:Y:S02]  /*6f80*/  FMNMX.FTZ R20, R24, R21, !PT ;  /* 0x0000001518147209 */ /* 0x000fe40007810000 */
[----:B------:R-:W-:Y:S02]  /*6f90*/  ISETP.LT.OR P5, PT, R83, 0x12, P5 ;  /* 0x000000125300780c */ /* 0x000fe40002fa1670 */
[----:B------:R-:W-:Y:S02]  /*6fa0*/  FMNMX.FTZ R21, R25, R20, !PT ;  /* 0x0000001419157209 */ /* 0x000fe40007810000 */
[----:B------:R-:W-:Y:S02]  /*6fb0*/  ISETP.GT.AND P3, PT, R82, 0x9, P2 ;  /* 0x000000095200780c */ /* 0x000fe40001764270 */
[----:B------:R-:W-:Y:S02]  /*6fc0*/  FMNMX.FTZ R20, R28, R21, !PT ;  /* 0x000000151c147209 */ /* 0x000fe40007810000 */
[----:B------:R-:W-:-:S02]  /*6fd0*/  ISETP.LT.OR P3, PT, R83, 0xa, P3 ;  /* 0x0000000a5300780c */ /* 0x000fc40001f61670 */
[----:B------:R-:W-:Y:S02]  /*6fe0*/  FMNMX.FTZ R21, R29, R20, !PT ;  /* 0x000000141d157209 */ /* 0x000fe40007810000 */
[----:B------:R-:W-:Y:S02]  /*6ff0*/  FSEL R19, R19, -INF , !P3 ;  /* 0xff80000013137808 */ /* 0x000fe40005800000 */
        /* <DEDUP_REMOVED lines=14> */
[----:B------:R-:W-:-:S04]  /*70e0*/  FMNMX.FTZ R21, R49, R20, !PT ;  /* 0x0000001431157209 */ /* 0x000fc80007810000 */
        /* <DEDUP_REMOVED lines=13> */
[----:B------:R-:W-:-:S05]  /*71c0*/  FMNMX.FTZ R21, R79, R20, !PT ;  /* 0x000000144f157209 */ /* 0x000fca0007810000 */
[----:B------:R-:W0:Y:S02]  /*71d0*/  SHFL.BFLY PT, R20, R21, 0x2, 0x1f ;  /* 0x0c401f0015147f89 */ /* 0x000e2400000e0000 */
[----:B0-----:R-:W-:Y:S02]  /*71e0*/  FMNMX.FTZ R74, R21, R20, !PT ;  /* 0x00000014154a7209 */ /* 0x001fe40007810000 */
[----:B------:R-:W-:Y:S02]  /*71f0*/  FSEL R21, R14, -INF , !P4 ;  /* 0xff8000000e157808 */ /* 0x000fe40006000000 */
[----:B------:R-:W-:Y:S01]  /*7200*/  ISETP.GT.AND P4, PT, R82, 0x10, P2 ;  /* 0x000000105200780c */ /* 0x000fe20001784270 */
[----:B------:R-:W0:Y:S03]  /*7210*/  SHFL.BFLY PT, R81, R74, 0x1, 0x1f ;  /* 0x0c201f004a517f89 */ /* 0x000e2600000e0000 */
[----:B------:R-:W-:-:S04]  /*7220*/  ISETP.LT.OR P4, PT, R83, 0x11, P4 ;  /* 0x000000115300780c */ /* 0x000fc80002781670 */
[----:B------:R-:W-:Y:S02]  /*7230*/  FSEL R22, R22, -INF , !P4 ;  /* 0xff80000016167808 */ /* 0x000fe40006000000 */
[----:B------:R-:W-:-:S04]  /*7240*/  ISETP.GT.AND P4, PT, R82, 0x19, P2 ;  /* 0x000000195200780c */ /* 0x000fc80001784270 */
[----:B------:R-:W-:-:S04]  /*7250*/  ISETP.LT.OR P4, PT, R83, 0x1a, P4 ;  /* 0x0000001a5300780c */ /* 0x000fc80002781670 */
[----:B------:R-:W-:Y:S02]  /*7260*/  FSEL R27, R27, -INF , !P4 ;  /* 0xff8000001b1b7808 */ /* 0x000fe40006000000 */
[----:B------:R-:W-:-:S04]  /*7270*/  ISETP.GT.AND P4, PT, R82, 0x28, P2 ;  /* 0x000000285200780c */ /* 0x000fc80001784270 */
[----:B------:R-:W-:Y:S02]  /*7280*/  ISETP.LT.OR P4, PT, R83, 0x29, P4 ;  /* 0x000000295300780c */ /* 0x000fe40002781670 */
[----:B0-----:R-:W-:Y:S02]  /*7290*/  FMNMX.FTZ R20, R74, R81, !PT ;  /* 0x000000514a147209 */ /* 0x001fe40007810000 */
[----:B------:R-:W-:Y:S02]  /*72a0*/  FSEL R36, R36, -INF , !P4 ;  /* 0xff80000024247808 */ /* 0x000fe40006000000 */
[C---:B------:R-:W-:Y:S01]  /*72b0*/  FSETP.NEU.FTZ.AND P6, PT, R20.reuse, -INF , PT ;  /* 0xff8000001400780b */ /* 0x040fe20003fdd000 */
[----:B------:R-:W-:-:S01]  /*72c0*/  FFMA.FTZ R80, R20, R85, -8 ;  /* 0xc100000014507423 */ /* 0x000fc20000010055 */
[----:B------:R-:W-:-:S04]  /*72d0*/  ISETP.GT.AND P4, PT, R82, 0x30, P2 ;  /* 0x000000305200780c */ /* 0x000fc80001784270 */
[----:B------:R-:W-:Y:S02]  /*72e0*/  FSEL R14, R80, RZ, P6 ;  /* 0x000000ff500e7208 */ /* 0x000fe40003000000 */
[----:B------:R-:W-:-:S03]  /*72f0*/  ISETP.LT.OR P4, PT, R83, 0x31, P4 ;  /* 0x000000315300780c */ /* 0x000fc60002781670 */
[--C-:B------:R-:W-:Y:S01]  /*7300*/  FFMA.FTZ R74, R12, UR10, -R14.reuse ;  /* 0x0000000a0c4a7c23 */ /* 0x100fe2000801080e */
[----:B------:R-:W-:Y:S01]  /*7310*/  FSEL R12, R23, -INF , !P5 ;  /* 0xff800000170c7808 */ /* 0x000fe20006800000 */
[--C-:B------:R-:W-:Y:S01]  /*7320*/  FFMA.FTZ R81, R35, UR10, -R14.reuse ;  /* 0x0000000a23517c23 */ /* 0x100fe2000801080e */
[----:B------:R-:W-:Y:S01]  /*7330*/  ISETP.GT.AND P5, PT, R82, 0x20, P2 ;  /* 0x000000205200780c */ /* 0x000fe200017a4270 */
[----:B------:R0:W-:Y:S01]  /*7340*/  MUFU.EX2 R23, R74 ;  /* 0x0000004a00177308 */ /* 0x0001e20000000800 */
[----:B------:R-:W-:Y:S01]  /*7350*/  FSEL R40, R40, -INF , !P4 ;  /* 0xff80000028287808 */ /* 0x000fe20006000000 */
[--C-:B------:R-:W-:Y:S01]  /*7360*/  FFMA.FTZ R84, R39, UR10, -R14.reuse ;  /* 0x0000000a27547c23 */ /* 0x100fe2000801080e */
[----:B------:R-:W-:Y:S01]  /*7370*/  ISETP.LT.OR P5, PT, R83, 0x21, P5 ;  /* 0x000000215300780c */ /* 0x000fe20002fa1670 */
[--C-:B------:R-:W-:Y:S01]  /*7380*/  FFMA.FTZ R85, R42, UR10, -R14.reuse ;  /* 0x0000000a2a557c23 */ /* 0x100fe2000801080e */
[----:B------:R-:W-:Y:S01]  /*7390*/  ISETP.GT.AND P4, PT, R82, 0x39, P2 ;  /* 0x000000395200780c */ /* 0x000fe20001784270 */
[--C-:B------:R-:W-:Y:S01]  /*73a0*/  FFMA.FTZ R34, R34, UR10, -R14.reuse ;  /* 0x0000000a22227c23 */ /* 0x100fe2000801080e */
[----:B------:R-:W-:Y:S01]  /*73b0*/  FSEL R30, R30, -INF , !P5 ;  /* 0xff8000001e1e7808 */ /* 0x000fe20006800000 */
[--C-:B------:R-:W-:Y:S01]  /*73c0*/  FFMA.FTZ R15, R15, UR10, -R14.reuse ;  /* 0x0000000a0f0f7c23 */ /* 0x100fe2000801080e */
[----:B------:R-:W-:Y:S01]  /*73d0*/  ISETP.GT.AND P5, PT, R82, RZ, P2 ;  /* 0x000000ff5200720c */ /* 0x000fe200017a4270 */
[--C-:B------:R-:W-:Y:S01]  /*73e0*/  FFMA.FTZ R16, R16, UR10, -R14.reuse ;  /* 0x0000000a10107c23 */ /* 0x100fe2000801080e */
[----:B------:R-:W-:Y:S01]  /*73f0*/  ISETP.LT.OR P4, PT, R83, 0x3a, P4 ;  /* 0x0000003a5300780c */ /* 0x000fe20002781670 */
[--C-:B------:R-:W-:Y:S01]  /*7400*/  FFMA.FTZ R11, R11, UR10, -R14.reuse ;  /* 0x0000000a0b0b7c23 */ /* 0x100fe2000801080e */
[----:B------:R-:W-:Y:S01]  /*7410*/  ISETP.LT.OR P5, PT, R83, 0x1, P5 ;  /* 0x000000015300780c */ /* 0x000fe20002fa1670 */
[--C-:B------:R-:W-:Y:S01]  /*7420*/  FFMA.FTZ R24, R24, UR10, -R14.reuse ;  /* 0x0000000a18187c23 */ /* 0x100fe2000801080e */
[----:B------:R-:W-:Y:S01]  /*7430*/  FSEL R45, R45, -INF , !P4 ;  /* 0xff8000002d2d7808 */ /* 0x000fe20006000000 */
[--C-:B------:R-:W-:Y:S01]  /*7440*/  FFMA.FTZ R25, R25, UR10, -R14.reuse ;  /* 0x0000000a19197c23 */ /* 0x100fe2000801080e */
[----:B------:R-:W-:Y:S01]  /*7450*/  FSEL R13, R13, -INF , !P5 ;  /* 0xff8000000d0d7808 */ /* 0x000fe20006800000 */
[--C-:B------:R-:W-:Y:S01]  /*7460*/  FFMA.FTZ R28, R28, UR10, -R14.reuse ;  /* 0x0000000a1c1c7c23 */ /* 0x100fe2000801080e */
[----:B------:R-:W-:Y:S01]  /*7470*/  ISETP.LT.OR P5, PT, R83, 0x2a, P3 ;  /* 0x0000002a5300780c */ /* 0x000fe20001fa1670 */
[--C-:B------:R-:W-:Y:S01]  /*7480*/  FFMA.FTZ R29, R29, UR10, -R14.reuse ;  /* 0x0000000a1d1d7c23 */ /* 0x100fe2000801080e */
[----:B0-----:R-:W-:Y:S01]  /*7490*/  FMNMX.FTZ R74, R13, R10, !PT ;  /* 0x0000000a0d4a7209 */ /* 0x001fe20007810000 */
[--C-:B------:R-:W-:Y:S01]  /*74a0*/  FFMA.FTZ R32, R32, UR10, -R14.reuse ;  /* 0x0000000a20207c23 */ /* 0x100fe2000801080e */
[----:B------:R-:W-:Y:S01]  /*74b0*/  ISETP.GT.AND P3, PT, R82, 0x31, P2 ;  /* 0x000000315200780c */ /* 0x000fe20001764270 */
[--C-:B------:R-:W-:Y:S01]  /*74c0*/  FFMA.FTZ R33, R33, UR10, -R14.reuse ;  /* 0x0000000a21217c23 */ /* 0x100fe2000801080e */
[----:B------:R-:W-:Y:S01]  /*74d0*/  FMNMX.FTZ R35, R21, R74, !PT ;  /* 0x0000004a15237209 */ /* 0x000fe20007810000 */
[--C-:B------:R-:W-:Y:S01]  /*74e0*/  FFMA.FTZ R62, R62, UR10, -R14.reuse ;  /* 0x0000000a3e3e7c23 */ /* 0x100fe2000801080e */
[----:B------:R-:W-:Y:S01]  /*74f0*/  FSEL R37, R37, -INF , !P5 ;  /* 0xff80000025257808 */ /* 0x000fe20006800000 */
[----:B------:R0:W-:Y:S01]  /*7500*/  MUFU.EX2 R74, R81 ;  /* 0x00000051004a7308 */ /* 0x0001e20000000800 */
[----:B------:R-:W-:Y:S01]  /*7510*/  FMNMX.FTZ R80, R18, R35, !PT ;  /* 0x0000002312507209 */ /* 0x000fe20007810000 */
[--C-:B------:R-:W-:Y:S01]  /*7520*/  FFMA.FTZ R66, R66, UR10, -R14.reuse ;  /* 0x0000000a42427c23 */ /* 0x100fe2000801080e */
[----:B------:R-:W-:Y:S01]  /*7530*/  ISETP.GT.AND P5, PT, R82, 0x38, P2 ;  /* 0x000000385200780c */ /* 0x000fe200017a4270 */
[--C-:B------:R-:W-:Y:S01]  /*7540*/  FFMA.FTZ R70, R70, UR10, -R14.reuse ;  /* 0x0000000a46467c23 */ /* 0x100fe2000801080e */
[----:B------:R-:W-:Y:S01]  /*7550*/  FMNMX.FTZ R35, R19, R80, !PT ;  /* 0x0000005013237209 */ /* 0x000fe20007810000 */
[----:B------:R-:W-:Y:S01]  /*7560*/  FFMA.FTZ R79, R79, UR10, -R14 ;  /* 0x0000000a4f4f7c23 */ /* 0x000fe2000801080e */
[----:B------:R-:W-:Y:S01]  /*7570*/  ISETP.LT.OR P3, PT, R83, 0x32, P3 ;  /* 0x000000325300780c */ /* 0x000fe20001f61670 */
[----:B------:R-:W-:Y:S01]  /*7580*/  MUFU.EX2 R34, R34 ;  /* 0x0000002200227308 */ /* 0x000fe20000000800 */
[----:B------:R-:W-:-:S02]  /*7590*/  FMNMX.FTZ R35, R22, R35, !PT ;  /* 0x0000002316237209 */ /* 0x000fc40007810000 */
[----:B------:R-:W-:Y:S02]  /*75a0*/  FSEL R41, R41, -INF , !P3 ;  /* 0xff80000029297808 */ /* 0x000fe40005800000 */
[----:B------:R-:W-:Y:S02]  /*75b0*/  FMNMX.FTZ R35, R12, R35, !PT ;  /* 0x000000230c237209 */ /* 0x000fe40007810000 */
[----:B------:R-:W-:Y:S01]  /*75c0*/  ISETP.LT.OR P5, PT, R83, 0x39, P5 ;  /* 0x000000395300780c */ /* 0x000fe20002fa1670 */
[----:B------:R-:W-:Y:S01]  /*75d0*/  MUFU.EX2 R15, R15 ;  /* 0x0000000f000f7308 */ /* 0x000fe20000000800 */
[----:B------:R-:W-:Y:S02]  /*75e0*/  FMNMX.FTZ R80, R26, R35, !PT ;  /* 0x000000231a507209 */ /* 0x000fe40007810000 */
[----:B------:R-:W-:Y:S02]  /*75f0*/  ISETP.GT.AND P3, PT, R82, 0x40, P2 ;  /* 0x000000405200780c */ /* 0x000fe40001764270 */
[----:B------:R-:W-:-:S02]  /*7600*/  FMNMX.FTZ R35, R27, R80, !PT ;  /* 0x000000501b237209 */ /* 0x000fc40007810000 */
[----:B------:R-:W-:Y:S01]  /*7610*/  FSEL R44, R44, -INF , !P5 ;  /* 0xff8000002c2c7808 */ /* 0x000fe20006800000 */
[----:B------:R-:W-:Y:S01]  /*7620*/  MUFU.EX2 R16, R16 ;  /* 0x0000001000107308 */ /* 0x000fe20000000800 */
[----:B------:R-:W-:Y:S02]  /*7630*/  FMNMX.FTZ R80, R30, R35, !PT ;  /* 0x000000231e507209 */ /* 0x000fe40007810000 */
[----:B------:R-:W-:Y:S02]  /*7640*/  ISETP.GT.AND P5, PT, R82, 0x41, P2 ;  /* 0x000000415200780c */ /* 0x000fe400017a4270 */
[----:B------:R-:W-:Y:S02]  /*7650*/  FMNMX.FTZ R35, R31, R80, !PT ;  /* 0x000000501f237209 */ /* 0x000fe40007810000 */
[----:B------:R-:W-:Y:S01]  /*7660*/  ISETP.LT.OR P3, PT, R83, 0x41, P3 ;  /* 0x000000415300780c */ /* 0x000fe20001f61670 */
[----:B------:R-:W-:Y:S01]  /*7670*/  MUFU.EX2 R11, R11 ;  /* 0x0000000b000b7308 */ /* 0x000fe20000000800 */
[----:B------:R-:W-:-:S02]  /*7680*/  FMNMX.FTZ R80, R36, R35, !PT ;  /* 0x0000002324507209 */ /* 0x000fc40007810000 */
[----:B------:R-:W-:Y:S02]  /*7690*/  ISETP.GT.AND P4, PT, R82, 0x48, P2 ;  /* 0x000000485200780c */ /* 0x000fe40001784270 */
[----:B------:R-:W-:Y:S02]  /*76a0*/  FMNMX.FTZ R35, R37, R80, !PT ;  /* 0x0000005025237209 */ /* 0x000fe40007810000 */
[----:B------:R-:W-:Y:S01]  /*76b0*/  ISETP.LT.OR P5, PT, R83, 0x42, P5 ;  /* 0x000000425300780c */ /* 0x000fe20002fa1670 */
[----:B------:R-:W-:Y:S01]  /*76c0*/  MUFU.EX2 R24, R24 ;  /* 0x0000001800187308 */ /* 0x000fe20000000800 */
[----:B------:R-:W-:Y:S02]  /*76d0*/  FMNMX.FTZ R80, R40, R35, !PT ;  /* 0x0000002328507209 */ /* 0x000fe40007810000 */
[----:B------:R-:W-:Y:S02]  /*76e0*/  FSEL R46, R46, -INF , !P3 ;  /* 0xff8000002e2e7808 */ /* 0x000fe40005800000 */
[----:B------:R-:W-:-:S02]  /*76f0*/  FMNMX.FTZ R35, R41, R80, !PT ;  /* 0x0000005029237209 */ /* 0x000fc40007810000 */
[----:B------:R-:W-:Y:S01]  /*7700*/  ISETP.GT.AND P3, PT, R82, 0x49, P2 ;  /* 0x000000495200780c */ /* 0x000fe20001764270 */
[----:B------:R-:W-:Y:S01]  /*7710*/  MUFU.EX2 R25, R25 ;  /* 0x0000001900197308 */ /* 0x000fe20000000800 */
[----:B------:R-:W-:Y:S01]  /*7720*/  FMNMX.FTZ R80, R44, R35, !PT ;  /* 0x000000232c507209 */ /* 0x000fe20007810000 */
[----:B------:R-:W-:Y:S01]  /*7730*/  FFMA.FTZ R35, R38, UR10, -R14 ;  /* 0x0000000a26237c23 */ /* 0x000fe2000801080e */
[----:B------:R-:W-:Y:S02]  /*7740*/  FSEL R47, R47, -INF , !P5 ;  /* 0xff8000002f2f7808 */ /* 0x000fe40006800000 */
[----:B0-----:R-:W-:Y:S02]  /*7750*/  FMNMX.FTZ R81, R45, R80, !PT ;  /* 0x000000502d517209 */ /* 0x001fe40007810000 */
[----:B------:R-:W-:Y:S01]  /*7760*/  ISETP.LT.OR P4, PT, R83, 0x49, P4 ;  /* 0x000000495300780c */ /* 0x000fe20002781670 */
[----:B------:R-:W-:Y:S01]  /*7770*/  MUFU.EX2 R28, R28 ;  /* 0x0000001c001c7308 */ /* 0x000fe20000000800 */
[----:B------:R-:W-:-:S02]  /*7780*/  FMNMX.FTZ R38, R46, R81, !PT ;  /* 0x000000512e267209 */ /* 0x000fc40007810000 */
[C---:B------:R-:W-:Y:S02]  /*7790*/  ISETP.GT.AND P5, PT, R82.reuse, 0x50, P2 ;  /* 0x000000505200780c */ /* 0x040fe400017a4270 */
[----:B------:R-:W-:Y:S02]  /*77a0*/  ISETP.LT.OR P3, PT, R83, 0x4a, P3 ;  /* 0x0000004a5300780c */ /* 0x000fe40001f61670 */
[----:B------:R-:W-:Y:S01]  /*77b0*/  FSEL R51, R51, -INF , !P4 ;  /* 0xff80000033337808 */ /* 0x000fe20006000000 */
[----:B------:R-:W-:Y:S01]  /*77c0*/  MUFU.EX2 R29, R29 ;  /* 0x0000001d001d7308 */ /* 0x000fe20000000800 */
[----:B------:R-:W-:Y:S02]  /*77d0*/  FMNMX.FTZ R80, R47, R38, !PT ;  /* 0x000000262f507209 */ /* 0x000fe40007810000 */
[----:B------:R-:W-:Y:S02]  /*77e0*/  ISETP.GT.AND P4, PT, R82, 0x51, P2 ;  /* 0x000000515200780c */ /* 0x000fe40001784270 */
[----:B------:R-:W-:-:S02]  /*77f0*/  FSEL R52, R52, -INF , !P3 ;  /* 0xff80000034347808 */ /* 0x000fc40005800000 */
[----:B------:R-:W-:Y:S01]  /*7800*/  ISETP.LT.OR P5, PT, R83, 0x51, P5 ;  /* 0x000000515300780c */ /* 0x000fe20002fa1670 */
[----:B------:R0:W-:Y:S01]  /*7810*/  MUFU.EX2 R38, R84 ;  /* 0x0000005400267308 */ /* 0x0001e20000000800 */
[----:B------:R-:W-:Y:S02]  /*7820*/  FMNMX.FTZ R39, R51, R80, !PT ;  /* 0x0000005033277209 */ /* 0x000fe40007810000 */
[----:B------:R-:W-:Y:S02]  /*7830*/  ISETP.GT.AND P3, PT, R82, 0x58, P2 ;  /* 0x000000585200780c */ /* 0x000fe40001764270 */
[----:B------:R-:W-:Y:S02]  /*7840*/  ISETP.LT.OR P4, PT, R83, 0x52, P4 ;  /* 0x000000525300780c */ /* 0x000fe40002781670 */
[----:B------:R-:W-:Y:S01]  /*7850*/  FSEL R54, R54, -INF , !P5 ;  /* 0xff80000036367808 */ /* 0x000fe20006800000 */
[----:B------:R-:W-:Y:S01]  /*7860*/  MUFU.EX2 R32, R32 ;  /* 0x0000002000207308 */ /* 0x000fe20000000800 */
[----:B------:R-:W-:Y:S01]  /*7870*/  FMNMX.FTZ R81, R52, R39, !PT ;  /* 0x0000002734517209 */ /* 0x000fe20007810000 */
[----:B0-----:R-:W-:Y:S01]  /*7880*/  FFMA.FTZ R84, R43, UR10, -R14 ;  /* 0x0000000a2b547c23 */ /* 0x001fe2000801080e */
[----:B------:R-:W-:-:S02]  /*7890*/  ISETP.GT.AND P5, PT, R82, 0x59, P2 ;  /* 0x000000595200780c */ /* 0x000fc400017a4270 */
[----:B------:R-:W-:Y:S02]  /*78a0*/  FSEL R55, R55, -INF , !P4 ;  /* 0xff80000037377808 */ /* 0x000fe40006000000 */
[C---:B------:R-:W-:Y:S01]  /*78b0*/  ISETP.LT.OR P3, PT, R83.reuse, 0x59, P3 ;  /* 0x000000595300780c */ /* 0x040fe20001f61670 */
[----:B------:R-:W-:Y:S01]  /*78c0*/  MUFU.EX2 R33, R33 ;  /* 0x0000002100217308 */ /* 0x000fe20000000800 */
[----:B------:R-:W-:Y:S02]  /*78d0*/  FMNMX.FTZ R42, R54, R81, !PT ;  /* 0x00000051362a7209 */ /* 0x000fe40007810000 */
[----:B------:R-:W-:Y:S02]  /*78e0*/  ISETP.GT.AND P4, PT, R82, 0x60, P2 ;  /* 0x000000605200780c */ /* 0x000fe40001784270 */
[----:B------:R-:W-:Y:S02]  /*78f0*/  ISETP.LT.OR P5, PT, R83, 0x5a, P5 ;  /* 0x0000005a5300780c */ /* 0x000fe40002fa1670 */
[----:B------:R-:W-:Y:S01]  /*7900*/  FSEL R58, R58, -INF , !P3 ;  /* 0xff8000003a3a7808 */ /* 0x000fe20005800000 */
[----:B------:R-:W-:Y:S01]  /*7910*/  MUFU.EX2 R35, R35 ;  /* 0x0000002300237308 */ /* 0x000fe20000000800 */
[----:B------:R-:W-:-:S02]  /*7920*/  FMNMX.FTZ R43, R55, R42, !PT ;  /* 0x0000002a372b7209 */ /* 0x000fc40007810000 */
[----:B------:R-:W-:Y:S02]  /*7930*/  ISETP.GT.AND P3, PT, R82, 0x61, P2 ;  /* 0x000000615200780c */ /* 0x000fe40001764270 */
[----:B------:R-:W-:Y:S02]  /*7940*/  FSEL R59, R59, -INF , !P5 ;  /* 0xff8000003b3b7808 */ /* 0x000fe40006800000 */
[----:B------:R-:W-:Y:S01]  /*7950*/  ISETP.LT.OR P4, PT, R83, 0x61, P4 ;  /* 0x000000615300780c */ /* 0x000fe20002781670 */
[----:B------:R-:W-:Y:S01]  /*7960*/  MUFU.EX2 R42, R84 ;  /* 0x00000054002a7308 */ /* 0x000fe20000000800 */
[----:B------:R-:W-:Y:S01]  /*7970*/  FMNMX.FTZ R80, R58, R43, !PT ;  /* 0x0000002b3a507209 */ /* 0x000fe20007810000 */
[--C-:B------:R-:W-:Y:S01]  /*7980*/  FFMA.FTZ R43, R48, UR10, -R14.reuse ;  /* 0x0000000a302b7c23 */ /* 0x100fe2000801080e */
[----:B------:R-:W-:Y:S01]  /*7990*/  ISETP.GT.AND P5, PT, R82, 0x68, P2 ;  /* 0x000000685200780c */ /* 0x000fe200017a4270 */
[--C-:B------:R-:W-:Y:S01]  /*79a0*/  FFMA.FTZ R48, R49, UR10, -R14.reuse ;  /* 0x0000000a31307c23 */ /* 0x100fe2000801080e */
[----:B------:R-:W-:Y:S01]  /*79b0*/  ISETP.LT.OR P3, PT, R83, 0x62, P3 ;  /* 0x000000625300780c */ /* 0x000fe20001f61670 */
[--C-:B------:R-:W-:Y:S01]  /*79c0*/  FFMA.FTZ R49, R50, UR10, -R14.reuse ;  /* 0x0000000a32317c23 */ /* 0x100fe2000801080e */
[----:B------:R-:W-:Y:S01]  /*79d0*/  FSEL R63, R63, -INF , !P4 ;  /* 0xff8000003f3f7808 */ /* 0x000fe20006000000 */
[--C-:B------:R-:W-:Y:S01]  /*79e0*/  FFMA.FTZ R50, R53, UR10, -R14.reuse ;  /* 0x0000000a35327c23 */ /* 0x100fe2000801080e */
[----:B------:R-:W-:Y:S01]  /*79f0*/  FMNMX.FTZ R80, R59, R80, !PT ;  /* 0x000000503b507209 */ /* 0x000fe20007810000 */
[--C-:B------:R-:W-:Y:S01]  /*7a00*/  FFMA.FTZ R53, R56, UR10, -R14.reuse ;  /* 0x0000000a38357c23 */ /* 0x100fe2000801080e */
[----:B------:R-:W-:Y:S01]  /*7a10*/  ISETP.GT.AND P4, PT, R82, 0x69, P2 ;  /* 0x000000695200780c */ /* 0x000fe20001784270 */
[--C-:B------:R-:W-:Y:S01]  /*7a20*/  FFMA.FTZ R56, R57, UR10, -R14.reuse ;  /* 0x0000000a39387c23 */ /* 0x100fe2000801080e */
[----:B------:R-:W-:Y:S01]  /*7a30*/  FSEL R64, R64, -INF , !P3 ;  /* 0xff80000040407808 */ /* 0x000fe20005800000 */
[--C-:B------:R-:W-:Y:S01]  /*7a40*/  FFMA.FTZ R57, R61, UR10, -R14.reuse ;  /* 0x0000000a3d397c23 */ /* 0x100fe2000801080e */
[----:B------:R-:W-:Y:S01]  /*7a50*/  ISETP.LT.OR P5, PT, R83, 0x69, P5 ;  /* 0x000000695300780c */ /* 0x000fe20002fa1670 */
[--C-:B------:R-:W-:Y:S01]  /*7a60*/  FFMA.FTZ R61, R65, UR10, -R14.reuse ;  /* 0x0000000a413d7c23 */ /* 0x100fe2000801080e */
[----:B------:R-:W-:Y:S01]  /*7a70*/  FMNMX.FTZ R81, R63, R80, !PT ;  /* 0x000000503f517209 */ /* 0x000fe20007810000 */
[--C-:B------:R-:W-:Y:S01]  /*7a80*/  FFMA.FTZ R65, R67, UR10, -R14.reuse ;  /* 0x0000000a43417c23 */ /* 0x100fe2000801080e */
[----:B------:R-:W-:Y:S01]  /*7a90*/  ISETP.GT.AND P3, PT, R82, 0x70, P2 ;  /* 0x000000705200780c */ /* 0x000fe20001764270 */
[--C-:B------:R-:W-:Y:S01]  /*7aa0*/  FFMA.FTZ R67, R73, UR10, -R14.reuse ;  /* 0x0000000a49437c23 */ /* 0x100fe2000801080e */
[----:B------:R-:W-:Y:S01]  /*7ab0*/  ISETP.LT.OR P4, PT, R83, 0x6a, P4 ;  /* 0x0000006a5300780c */ /* 0x000fe20002781670 */
[----:B------:R-:W-:Y:S01]  /*7ac0*/  FFMA.FTZ R73, R78, UR10, -R14 ;  /* 0x0000000a4e497c23 */ /* 0x000fe2000801080e */
[----:B------:R-:W-:Y:S01]  /*7ad0*/  FSEL R68, R68, -INF , !P5 ;  /* 0xff80000044447808 */ /* 0x000fe20006800000 */
[----:B------:R-:W-:Y:S01]  /*7ae0*/  MUFU.EX2 R39, R85 ;  /* 0x0000005500277308 */ /* 0x000fe20000000800 */
[----:B------:R-:W-:-:S02]  /*7af0*/  FMNMX.FTZ R81, R64, R81, !PT ;  /* 0x0000005140517209 */ /* 0x000fc40007810000 */
[----:B------:R-:W-:Y:S02]  /*7b00*/  ISETP.GT.AND P5, PT, R82, 0x71, P2 ;  /* 0x000000715200780c */ /* 0x000fe400017a4270 */
[----:B------:R-:W-:Y:S02]  /*7b10*/  FSEL R69, R69, -INF , !P4 ;  /* 0xff80000045457808 */ /* 0x000fe40006000000 */
[C---:B------:R-:W-:Y:S01]  /*7b20*/  ISETP.LT.OR P3, PT, R83.reuse, 0x71, P3 ;  /* 0x000000715300780c */ /* 0x040fe20001f61670 */
[----:B------:R-:W-:Y:S01]  /*7b30*/  MUFU.EX2 R43, R43 ;  /* 0x0000002b002b7308 */ /* 0x000fe20000000800 */
[----:B------:R-:W-:Y:S02]  /*7b40*/  FMNMX.FTZ R80, R68, R81, !PT ;  /* 0x0000005144507209 */ /* 0x000fe40007810000 */
[----:B------:R-:W-:Y:S02]  /*7b50*/  ISETP.GT.AND P4, PT, R82, 0x78, P2 ;  /* 0x000000785200780c */ /* 0x000fe40001784270 */
[----:B------:R-:W-:-:S02]  /*7b60*/  ISETP.LT.OR P5, PT, R83, 0x72, P5 ;  /* 0x000000725300780c */ /* 0x000fc40002fa1670 */
[----:B------:R-:W-:Y:S01]  /*7b70*/  FSEL R71, R71, -INF , !P3 ;  /* 0xff80000047477808 */ /* 0x000fe20005800000 */
[----:B------:R-:W-:Y:S01]  /*7b80*/  MUFU.EX2 R48, R48 ;  /* 0x0000003000307308 */ /* 0x000fe20000000800 */
[----:B------:R-:W-:Y:S02]  /*7b90*/  FMNMX.FTZ R80, R69, R80, !PT ;  /* 0x0000005045507209 */ /* 0x000fe40007810000 */
[----:B------:R-:W-:Y:S02]  /*7ba0*/  ISETP.GT.AND P2, PT, R82, 0x79, P2 ;  /* 0x000000795200780c */ /* 0x000fe40001744270 */
[----:B------:R-:W-:Y:S02]  /*7bb0*/  ISETP.LT.OR P4, PT, R83, 0x79, P4 ;  /* 0x000000795300780c */ /* 0x000fe40002781670 */
[----:B------:R-:W-:Y:S01]  /*7bc0*/  FSEL R72, R72, -INF , !P5 ;  /* 0xff80000048487808 */ /* 0x000fe20006800000 */
[----:B------:R-:W-:Y:S01]  /*7bd0*/  MUFU.EX2 R49, R49 ;  /* 0x0000003100317308 */ /* 0x000fe20000000800 */
[----:B------:R-:W-:-:S02]  /*7be0*/  FMNMX.FTZ R81, R71, R80, !PT ;  /* 0x0000005047517209 */ /* 0x000fc40007810000 */
[----:B------:R-:W-:Y:S02]  /*7bf0*/  ISETP.LT.OR P2, PT, R83, 0x7a, P2 ;  /* 0x0000007a5300780c */ /* 0x000fe40001741670 */
[----:B------:R-:W-:Y:S02]  /*7c00*/  FSEL R76, R76, -INF , !P4 ;  /* 0xff8000004c4c7808 */ /* 0x000fe40006000000 */
[----:B------:R-:W-:Y:S01]  /*7c10*/  FMNMX.FTZ R81, R72, R81, !PT ;  /* 0x0000005148517209 */ /* 0x000fe20007810000 */
[----:B------:R-:W-:Y:S01]  /*7c20*/  MUFU.EX2 R50, R50 ;  /* 0x0000003200327308 */ /* 0x000fe20000000800 */
[----:B------:R-:W-:Y:S02]  /*7c30*/  FSEL R77, R77, -INF , !P2 ;  /* 0xff8000004d4d7808 */ /* 0x000fe40005000000 */
[----:B------:R-:W-:Y:S02]  /*7c40*/  FMNMX.FTZ R80, R76, R81, !PT ;  /* 0x000000514c507209 */ /* 0x000fe40007810000 */
[----:B------:R-:W-:-:S02]  /*7c50*/  FSEL R78, R20, RZ, P6 ;  /* 0x000000ff144e7208 */ /* 0x000fc40003000000 */
[----:B------:R-:W-:Y:S01]  /*7c60*/  FMNMX.FTZ R80, R77, R80, !PT ;  /* 0x000000504d507209 */ /* 0x000fe20007810000 */
[----:B------:R-:W-:Y:S02]  /*7c70*/  MUFU.EX2 R53, R53 ;  /* 0x0000003500357308 */ /* 0x000fe40000000800 */
[----:B------:R-:W-:-:S02]  /*7c80*/  FADD.FTZ R9, -R78, R9 ;  /* 0x000000094e097221 */ /* 0x000fc40000010100 */
[----:B------:R-:W0:Y:S02]  /*7c90*/  SHFL.BFLY PT, R81, R80, 0x2, 0x1f ;  /* 0x0c401f0050517f89 */ /* 0x000e2400000e0000 */
[----:B------:R-:W-:Y:S02]  /*7ca0*/  FMUL.FTZ R9, R9, UR10 ;  /* 0x0000000a09097c20 */ /* 0x000fe40008410000 */
[----:B------:R-:W-:Y:S08]  /*7cb0*/  MUFU.EX2 R78, R79 ;  /* 0x0000004f004e7308 */ /* 0x000ff00000000800 */
[----:B------:R-:W1:Y:S08]  /*7cc0*/  MUFU.EX2 R9, R9 ;  /* 0x0000000900097308 */ /* 0x000e700000000800 */
[----:B------:R-:W-:Y:S01]  /*7cd0*/  MUFU.EX2 R56, R56 ;  /* 0x0000003800387308 */ /* 0x000fe20000000800 */
[----:B0-----:R-:W-:Y:S01]  /*7ce0*/  FMNMX.FTZ R81, R80, R81, !PT ;  /* 0x0000005150517209 */ /* 0x001fe20007810000 */
[----:B------:R-:W-:Y:S01]  /*7cf0*/  FFMA.FTZ R80, R75, UR10, -R14 ;  /* 0x0000000a4b507c23 */ /* 0x000fe2000801080e */
[----:B------:R-:W-:-:S05]  /*7d00*/  IMAD.U32 R75, RZ, RZ, UR10 ;  /* 0x0000000aff4b7e24 */ /* 0x000fca000f8e00ff */
[----:B------:R-:W-:Y:S01]  /*7d10*/  MUFU.EX2 R57, R57 ;  /* 0x0000003900397308 */ /* 0x000fe20000000800 */
[----:B------:R-:W0:Y:S01]  /*7d20*/  SHFL.BFLY PT, R82, R81, 0x1, 0x1f ;  /* 0x0c201f0051527f89 */ /* 0x000e2200000e0000 */
[----:B-1----:R-:W-:-:S04]  /*7d30*/  FFMA.FTZ R84, R9, R5, R34 ;  /* 0x0000000509547223 */ /* 0x002fc80000010022 */
[----:B------:R-:W-:Y:S02]  /*7d40*/  FADD.FTZ R84, R23, R84 ;  /* 0x0000005417547221 */ /* 0x000fe40000010000 */
[----:B------:R-:W-:Y:S08]  /*7d50*/  MUFU.EX2 R62, R62 ;  /* 0x0000003e003e7308 */ /* 0x000ff00000000800 */
[----:B------:R-:W-:Y:S08]  /*7d60*/  MUFU.EX2 R61, R61 ;  /* 0x0000003d003d7308 */ /* 0x000ff00000000800 */
[----:B------:R-:W-:Y:S01]  /*7d70*/  MUFU.EX2 R66, R66 ;  /* 0x0000004200427308 */ /* 0x000fe20000000800 */
[----:B0-----:R-:W-:-:S04]  /*7d80*/  FMNMX.FTZ R14, R81, R82, !PT ;  /* 0x00000052510e7209 */ /* 0x001fc80007810000 */
[C---:B------:R-:W-:Y:S01]  /*7d90*/  FSETP.NEU.FTZ.AND P2, PT, R14.reuse, -INF , PT ;  /* 0xff8000000e00780b */ /* 0x040fe20003f5d000 */
[----:B------:R-:W-:-:S02]  /*7da0*/  FFMA.FTZ R75, R14, R75, -8 ;  /* 0xc10000000e4b7423 */ /* 0x000fc4000001004b */
[----:B------:R-:W-:Y:S01]  /*7db0*/  MUFU.EX2 R65, R65 ;  /* 0x0000004100417308 */ /* 0x000fe20000000800 */
[----:B------:R-:W-:Y:S02]  /*7dc0*/  FSEL R79, R14, RZ, P2 ;  /* 0x000000ff0e4f7208 */ /* 0x000fe40001000000 */
[----:B------:R-:W-:-:S03]  /*7dd0*/  FSEL R75, R75, RZ, P2 ;  /* 0x000000ff4b4b7208 */ /* 0x000fc60001000000 */
[----:B------:R-:W-:Y:S02]  /*7de0*/  FADD.FTZ R79, -R79, R10 ;  /* 0x0000000a4f4f7221 */ /* 0x000fe40000010100 */
        /* <DEDUP_REMOVED lines=9> */
[----:B------:R-:W-:Y:S01]  /*7e80*/  MUFU.EX2 R82, R82 ;  /* 0x0000005200527308 */ /* 0x000fe20000000800 */
[----:B------:R-:W-:-:S01]  /*7e90*/  FFMA.FTZ R19, R19, UR10, -R75 ;  /* 0x0000000a13137c23 */ /* 0x000fc2000801084b */
[--C-:B------:R-:W-:Y:S01]  /*7ea0*/  FFMA.FTZ R12, R12, UR10, -R75.reuse ;  /* 0x0000000a0c0c7c23 */ /* 0x100fe2000801084b */
[----:B------:R-:W-:-:S01]  /*7eb0*/  FFMA.FTZ R27, R27, UR10, -R75 ;  /* 0x0000000a1b1b7c23 */ /* 0x000fc2000801084b */
[----:B------:R-:W-:Y:S01]  /*7ec0*/  FADD.FTZ R79, R15, R84 ;  /* 0x000000540f4f7221 */ /* 0x000fe20000010000 */
[----:B------:R-:W-:-:S01]  /*7ed0*/  FFMA.FTZ R31, R31, UR10, -R75 ;  /* 0x0000000a1f1f7c23 */ /* 0x000fc2000801084b */
[--C-:B------:R-:W-:Y:S01]  /*7ee0*/  FFMA.FTZ R81, R44, UR10, -R75.reuse ;  /* 0x0000000a2c517c23 */ /* 0x100fe2000801084b */
[----:B------:R-:W-:-:S01]  /*7ef0*/  FFMA.FTZ R44, R46, UR10, -R75 ;  /* 0x0000000a2e2c7c23 */ /* 0x000fc2000801084b */
[----:B------:R-:W-:Y:S01]  /*7f00*/  MUFU.EX2 R13, R13 ;  /* 0x0000000d000d7308 */ /* 0x000fe20000000800 */
[----:B------:R-:W-:-:S01]  /*7f10*/  FADD.FTZ R84, R16, R79 ;  /* 0x0000004f10547221 */ /* 0x000fc20000010000 */
        /* <DEDUP_REMOVED lines=10> */
[----:B------:R-:W-:-:S04]  /*7fc0*/  FFMA.FTZ R69, R69, UR10, -R75 ;  /* 0x0000000a45457c23 */ /* 0x000fc8000801084b */
[----:B------:R-:W1:Y:S08]  /*7fd0*/  MUFU.EX2 R18, R18 ;  /* 0x0000001200127308 */ /* 0x000e700000000800 */
[----:B------:R-:W2:Y:S01]  /*7fe0*/  MUFU.EX2 R19, R19 ;  /* 0x0000001300137308 */ /* 0x000ea20000000800 */
[----:B0-----:R-:W-:-:S04]  /*7ff0*/  FFMA.FTZ R5, R40, R4, R13 ;  /* 0x0000000428057223 */ /* 0x001fc8000001000d */
[----:B------:R-:W-:-:S03]  /*8000*/  FADD.FTZ R5, R82, R5 ;  /* 0x0000000552057221 */ /* 0x000fc60000010000 */
[----:B------:R-:W0:Y:S01]  /*8010*/  MUFU.EX2 R21, R21 ;  /* 0x0000001500157308 */ /* 0x000e220000000800 */
[----:B-1----:R-:W-:-:S01]  /*8020*/  FADD.FTZ R4, R18, R5 ;  /* 0x0000000512047221 */ /* 0x002fc20000010000 */
[----:B------:R-:W-:-:S04]  /*8030*/  FADD.FTZ R5, R11, R84 ;  /* 0x000000540b057221 */ /* 0x000fc80000010000 */
[----:B------:R-:W-:Y:S02]  /*8040*/  FADD.FTZ R5, R74, R5 ;  /* 0x000000054a057221 */ /* 0x000fe40000010000 */
[----:B------:R-:W1:Y:S01]  /*8050*/  MUFU.EX2 R12, R12 ;  /* 0x0000000c000c7308 */ /* 0x000e620000000800 */
[----:B--2---:R-:W-:-:S07]  /*8060*/  FADD.FTZ R4, R19, R4 ;  /* 0x0000000413047221 */ /* 0x004fce0000010000 */
[----:B------:R-:W2:Y:S01]  /*8070*/  MUFU.EX2 R22, R22 ;  /* 0x0000001600167308 */ /* 0x000ea20000000800 */
[----:B0-----:R-:W-:-:S01]  /*8080*/  FADD.FTZ R79, R21, R4 ;  /* 0x00000004154f7221 */ /* 0x001fc20000010000 */
[----:B------:R-:W-:-:S04]  /*8090*/  FADD.FTZ R4, R24, R5 ;  /* 0x0000000518047221 */ /* 0x000fc80000010000 */
[----:B------:R-:W-:Y:S02]  /*80a0*/  FADD.FTZ R5, R25, R4 ;  /* 0x0000000419057221 */ /* 0x000fe40000010000 */
[----:B------:R-:W0:Y:S01]  /*80b0*/  MUFU.EX2 R27, R27 ;  /* 0x0000001b001b7308 */ /* 0x000e220000000800 */
[----:B-1----:R-:W-:-:S01]  /*80c0*/  FADD.FTZ R79, R12, R79 ;  /* 0x0000004f0c4f7221 */ /* 0x002fc20000010000 */
[----:B------:R-:W-:-:S04]  /*80d0*/  FADD.FTZ R4, R28, R5 ;  /* 0x000000051c047221 */ /* 0x000fc80000010000 */
[----:B------:R-:W-:Y:S02]  /*80e0*/  FADD.FTZ R5, R29, R4 ;  /* 0x000000041d057221 */ /* 0x000fe40000010000 */
[----:B------:R-:W1:Y:S01]  /*80f0*/  MUFU.EX2 R26, R26 ;  /* 0x0000001a001a7308 */ /* 0x000e620000000800 */
[----:B--2---:R-:W-:-:S01]  /*8100*/  FADD.FTZ R54, R22, R79 ;  /* 0x0000004f16367221 */ /* 0x004fc20000010000 */
[----:B------:R-:W-:-:S04]  /*8110*/  FADD.FTZ R4, R32, R5 ;  /* 0x0000000520047221 */ /* 0x000fc80000010000 */
[----:B------:R-:W-:Y:S02]  /*8120*/  FADD.FTZ R4, R33, R4 ;  /* 0x0000000421047221 */ /* 0x000fe40000010000 */
[----:B------:R-:W2:Y:S01]  /*8130*/  MUFU.EX2 R31, R31 ;  /* 0x0000001f001f7308 */ /* 0x000ea20000000800 */
[----:B0-----:R-:W-:-:S01]  /*8140*/  FADD.FTZ R79, R27, R54 ;  /* 0x000000361b4f7221 */ /* 0x001fc20000010000 */
[----:B------:R-:W-:-:S06]  /*8150*/  FFMA.FTZ R54, R58, UR10, -R75 ;  /* 0x0000000a3a367c23 */ /* 0x000fcc000801084b */
        /* <DEDUP_REMOVED lines=8> */
[----:B------:R-:W-:Y:S01]  /*81e0*/  FFMA.FTZ R58, R63, UR10, -R75 ;  /* 0x0000000a3f3a7c23 */ /* 0x000fe2000801084b */
[----:B------:R-:W-:-:S04]  /*81f0*/  FADD.FTZ R63, R35, R4 ;  /* 0x00000004233f7221 */ /* 0x000fc80000010000 */
[----:B------:R-:W-:Y:S01]  /*8200*/  FADD.FTZ R84, R38, R63 ;  /* 0x0000003f26547221 */ /* 0x000fe20000010000 */
[----:B------:R-:W1:Y:S01]  /*8210*/  MUFU.EX2 R10, R81 ;  /* 0x00000051000a7308 */ /* 0x000e620000000800 */
[----:B--2---:R-:W-:-:S01]  /*8220*/  FADD.FTZ R4, R36, R5 ;  /* 0x0000000524047221 */ /* 0x004fc20000010000 */
[----:B------:R-:W-:Y:S01]  /*8230*/  FFMA.FTZ R63, R64, UR10, -R75 ;  /* 0x0000000a403f7c23 */ /* 0x000fe2000801084b */
[----:B------:R-:W-:-:S01]  /*8240*/  FADD.FTZ R79, R39, R84 ;  /* 0x00000054274f7221 */ /* 0x000fc20000010000 */
[----:B------:R-:W-:-:S03]  /*8250*/  FFMA.FTZ R64, R68, UR10, -R75 ;  /* 0x0000000a44407c23 */ /* 0x000fc6000801084b */
[----:B------:R-:W-:Y:S01]  /*8260*/  FADD.FTZ R84, R42, R79 ;  /* 0x0000004f2a547221 */ /* 0x000fe20000010000 */
[----:B------:R-:W2:Y:S01]  /*8270*/  MUFU.EX2 R45, R45 ;  /* 0x0000002d002d7308 */ /* 0x000ea20000000800 */
[----:B0-----:R-:W-:-:S02]  /*8280*/  FADD.FTZ R5, R41, R4 ;  /* 0x0000000429057221 */ /* 0x001fc40000010000 */
[----:B------:R-:W-:-:S04]  /*8290*/  FADD.FTZ R79, R43, R84 ;  /* 0x000000542b4f7221 */ /* 0x000fc80000010000 */
[----:B------:R-:W-:Y:S01]  /*82a0*/  FADD.FTZ R68, R48, R79 ;  /* 0x0000004f30447221 */ /* 0x000fe20000010000 */
[----:B------:R-:W0:Y:S01]  /*82b0*/  MUFU.EX2 R44, R44 ;  /* 0x0000002c002c7308 */ /* 0x000e220000000800 */
[----:B-1----:R-:W-:-:S02]  /*82c0*/  FADD.FTZ R4, R10, R5 ;  /* 0x000000050a047221 */ /* 0x002fc40000010000 */
[----:B------:R-:W-:Y:S01]  /*82d0*/  FADD.FTZ R79, R49, R68 ;  /* 0x00000044314f7221 */ /* 0x000fe20000010000 */
[----:B------:R-:W-:-:S03]  /*82e0*/  FFMA.FTZ R68, R71, UR10, -R75 ;  /* 0x0000000a47447c23 */ /* 0x000fc6000801084b */
[----:B------:R-:W-:Y:S01]  /*82f0*/  FADD.FTZ R84, R50, R79 ;  /* 0x0000004f32547221 */ /* 0x000fe20000010000 */
[----:B------:R-:W1:Y:S01]  /*8300*/  MUFU.EX2 R47, R47 ;  /* 0x0000002f002f7308 */ /* 0x000e620000000800 */
[----:B--2---:R-:W-:-:S02]  /*8310*/  FADD.FTZ R5, R45, R4 ;  /* 0x000000042d057221 */ /* 0x004fc40000010000 */
[----:B------:R-:W-:-:S04]  /*8320*/  FADD.FTZ R71, R53, R84 ;  /* 0x0000005435477221 */ /* 0x000fc80000010000 */
[----:B------:R-:W-:Y:S01]  /*8330*/  FADD.FTZ R84, R56, R71 ;  /* 0x0000004738547221 */ /* 0x000fe20000010000 */
[----:B------:R-:W2:Y:S01]  /*8340*/  MUFU.EX2 R46, R46 ;  /* 0x0000002e002e7308 */ /* 0x000ea20000000800 */
[----:B0-----:R-:W-:-:S01]  /*8350*/  FADD.FTZ R4, R44, R5 ;  /* 0x000000052c047221 */ /* 0x001fc20000010000 */
[----:B------:R-:W-:Y:S01]  /*8360*/  FFMA.FTZ R71, R72, UR10, -R75 ;  /* 0x0000000a48477c23 */ /* 0x000fe2000801084b */
[----:B------:R-:W-:-:S01]  /*8370*/  FADD.FTZ R79, R57, R84 ;  /* 0x00000054394f7221 */ /* 0x000fc20000010000 */
[--C-:B------:R-:W-:Y:S01]  /*8380*/  FFMA.FTZ R72, R76, UR10, -R75.reuse ;  /* 0x0000000a4c487c23 */ /* 0x100fe2000801084b */
[----:B------:R-:W-:-:S02]  /*8390*/  FFMA.FTZ R75, R77, UR10, -R75 ;  /* 0x0000000a4d4b7c23 */ /* 0x000fc4000801084b */
[----:B------:R-:W-:Y:S01]  /*83a0*/  FADD.FTZ R84, R62, R79 ;  /* 0x0000004f3e547221 */ /* 0x000fe20000010000 */
[----:B------:R-:W0:Y:S01]  /*83b0*/  MUFU.EX2 R51, R51 ;  /* 0x0000003300337308 */ /* 0x000e220000000800 */
[----:B-1----:R-:W-:-:S02]  /*83c0*/  FADD.FTZ R5, R47, R4 ;  /* 0x000000042f057221 */ /* 0x002fc40000010000 */
[----:B------:R-:W-:-:S04]  /*83d0*/  FADD.FTZ R79, R61, R84 ;  /* 0x000000543d4f7221 */ /* 0x000fc80000010000 */
[----:B------:R-:W-:Y:S01]  /*83e0*/  FADD.FTZ R76, R66, R79 ;  /* 0x0000004f424c7221 */ /* 0x000fe20000010000 */
[----:B------:R-:W1:Y:S01]  /*83f0*/  MUFU.EX2 R52, R52 ;  /* 0x0000003400347308 */ /* 0x000e620000000800 */
[----:B--2---:R-:W-:-:S02]  /*8400*/  FADD.FTZ R4, R46, R5 ;  /* 0x000000052e047221 */ /* 0x004fc40000010000 */
[----:B------:R-:W-:-:S05]  /*8410*/  FADD.FTZ R77, R65, R76 ;  /* 0x0000004c414d7221 */ /* 0x000fca0000010000 */
        /* <DEDUP_REMOVED lines=30> */
[----:B0-----:R-:W-:-:S03]  /*8600*/  FADD.FTZ R4, R72, R5 ;  /* 0x0000000548047221 */ /* 0x001fc60000010000 */
[----:B------:R-:W-:Y:S01]  /*8610*/  FADD.FTZ R5, R78, R77 ;  /* 0x0000004d4e057221 */ /* 0x000fe20000010000 */
[----:B-1----:R-:W-:-:S01]  /*8620*/  FADD.FTZ R4, R75, R4 ;  /* 0x000000044b047221 */ /* 0x002fc20000010000 */
[----:B------:R-:W-:Y:S06]  /*8630*/  @!P0 BRA `(.L_x_720) ;  /* 0x0000000000048947 */ /* 0x000fec0003800000 */
[----:B------:R-:W-:Y:S01]  /*8640*/  BPT.TRAP 0x1 ;  /* 0x000000040000795c */ /* 0x000fe20000300000 */
.L_x_720:
[----:B------:R-:W-:Y:S01]  /*8650*/  UIADD3 UR6, UR11, 0x17060, URZ ;  /* 0x000170600b067890 */ /* 0x000fe2000fffe03f */
[----:B------:R-:W-:Y:S01]  /*8660*/  ISETP.GT.AND P2, PT, R2, UR23, PT ;  /* 0x0000001702007c0c */ /* 0x000fe2000bf44270 */
[----:B------:R-:W-:Y:S01]  /*8670*/  UMOV UR7, UR4 ;  /* 0x0000000400077c82 */ /* 0x000fe20008000000 */
[----:B------:R-:W-:Y:S01]  /*8680*/  F2FP.SATFINITE.E4M3.F32.PACK_AB_MERGE_C R10, R45, R10, RZ ;  /* 0x0000000a2d0a723e */ /* 0x000fe200048070ff */
[----:B------:R-:W-:Y:S01]  /*8690*/  UPRMT UR6, UR22, 0x654, UR6 ;  /* 0x0000065416067896 */ /* 0x000fe20008000006 */
[----:B------:R-:W-:Y:S01]  /*86a0*/  F2FP.SATFINITE.E4M3.F32.PACK_AB_MERGE_C R15, R16, R15, RZ ;  /* 0x0000000f100f723e */ /* 0x000fe200048070ff */
[-C--:B------:R-:W-:Y:S01]  /*86b0*/  FMUL.FTZ R88, R88, R9.reuse ;  /* 0x0000000958587220 */ /* 0x080fe20000410000 */
[----:B------:R-:W-:Y:S01]  /*86c0*/  F2FP.SATFINITE.E4M3.F32.PACK_AB_MERGE_C R18, R19, R18, RZ ;  /* 0x000000121312723e */ /* 0x000fe200048070ff */
[-C--:B------:R-:W-:Y:S01]  /*86d0*/  FMUL.FTZ R89, R89, R9.reuse ;  /* 0x0000000959597220 */ /* 0x080fe20000410000 */
[----:B------:R-:W-:Y:S01]  /*86e0*/  F2FP.SATFINITE.E4M3.F32.PACK_AB_MERGE_C R24, R25, R24, RZ ;  /* 0x000000181918723e */ /* 0x000fe200048070ff */
[-C--:B------:R-:W-:Y:S01]  /*86f0*/  FMUL.FTZ R92, R92, R9.reuse ;  /* 0x000000095c5c7220 */ /* 0x080fe20000410000 */
        /* <DEDUP_REMOVED lines=24> */
[----:B------:R-:W-:Y:S01]  /*8880*/  F2FP.SATFINITE.E4M3.F32.PACK_AB_MERGE_C R147, R41, R36, R10 ;  /* 0x000000242993723e */ /* 0x000fe2000480700a */
        /* <DEDUP_REMOVED lines=12> */
[-C--:B------:R-:W-:Y:S01]  /*8950*/  FMUL.FTZ R90, R90, R40.reuse ;  /* 0x000000285a5a7220 */ /* 0x080fe20000410000 */
[----:B------:R-:W-:Y:S01]  /*8960*/  F2FP.SATFINITE.E4M3.F32.PACK_AB_MERGE_C R149, R82, R13, R18 ;  /* 0x0000000d5295723e */ /* 0x000fe20004807012 */
[-C--:B------:R-:W-:Y:S01]  /*8970*/  FMUL.FTZ R91, R91, R40.reuse ;  /* 0x000000285b5b7220 */ /* 0x080fe20000410000 */
        /* <DEDUP_REMOVED lines=35> */
[----:B------:R-:W-:-:S02]  /*8bb0*/  VIADD R2, R2, 0xffffffff ;  /* 0xffffffff02027836 */ /* 0x000fc40000000000 */
[----:B------:R-:W-:Y:S02]  /*8bc0*/  IMAD.MOV.U32 R10, RZ, RZ, R14 ;  /* 0x000000ffff0a7224 */ /* 0x000fe400078e000e */
[----:B------:R-:W-:Y:S01]  /*8bd0*/  IMAD.MOV.U32 R9, RZ, RZ, R20 ;  /* 0x000000ffff097224 */ /* 0x000fe200078e0014 */
[----:B------:R-:W-:Y:S06]  /*8be0*/  @P2 BRA `(.L_x_721) ;  /* 0xffffffc800e82947 */ /* 0x000fec000383ffff */
[----:B------:R-:W-:Y:S02]  /*8bf0*/  IMAD.MOV.U32 R10, RZ, RZ, R14 ;  /* 0x000000ffff0a7224 */ /* 0x000fe400078e000e */
[----:B------:R-:W-:-:S07]  /*8c00*/  IMAD.MOV.U32 R9, RZ, RZ, R20 ;  /* 0x000000ffff097224 */ /* 0x000fce00078e0014 */
.L_x_703:
[----:B------:R-:W0:Y:S01]  /*8c10*/  S2UR UR6, SR_CTAID.X ;  /* 0x00000000000679c3 */ /* 0x000e220000002500 */
[----:B------:R-:W-:Y:S01]  /*8c20*/  ULDC UR7, c[0x0][0x448] ;  /* 0x0001120000077ab9 */ /* 0x000fe20000000800 */
[----:B------:R-:W-:Y:S01]  /*8c30*/  IADD3 R60, -R60, 0x1, RZ ;  /* 0x000000013c3c7810 */ /* 0x000fe20007ffe1ff */
[----:B------:R-:W-:Y:S01]  /*8c40*/  UISETP.NE.AND UP0, UPT, UR7, 0x1, UPT ;  /* 0x000000010700788c */ /* 0x000fe2000bf05270 */
[----:B------:R-:W-:Y:S01]  /*8c50*/  ULDC UR15, c[0x0][0x9e4] ;  /* 0x00027900000f7ab9 */ /* 0x000fe20000000800 */
[----:B------:R-:W-:Y:S02]  /*8c60*/  UMOV UR11, 0xc0 ;  /* 0x000000c0000b7882 */ /* 0x000fe40000000000 */
[----:B------:R-:W-:Y:S01]  /*8c70*/  IMAD R60, R17, UR25, R60 ;  /* 0x00000019113c7c24 */ /* 0x000fe2000f8e023c */
[----:B------:R-:W-:-:S04]  /*8c80*/  UISETP.GE.AND UP1, UPT, UR15, 0x1, UPT ;  /* 0x000000010f00788c */ /* 0x000fc8000bf26270 */
[----:B------:R-:W-:Y:S02]  /*8c90*/  R2UR UR14, R60 ;  /* 0x000000003c0e72ca */ /* 0x000fe400000e0000 */
[----:B------:R-:W-:Y:S01]  /*8ca0*/  PLOP3.LUT P5, PT, PT, PT, UP1, 0x80, 0x0 ;  /* 0x000000000000781c */ /* 0x000fe20003faf018 */
[----:B------:R-:W-:Y:S01]  /*8cb0*/  @UP0 ULDC UR16, c[0x0][0x450] ;  /* 0x0001140000100ab9 */ /* 0x000fe20000000800 */
[----:B0-----:R-:W-:-:S03]  /*8cc0*/  UIMAD UR11, UR6, UR11, 0xbf ;  /* 0x000000bf060b74a4 */ /* 0x001fc6000f8e020b */
[----:B------:R-:W-:Y:S02]  /*8cd0*/  @UP0 ULDC UR6, c[0x0][0x44c] ;  /* 0x0001130000060ab9 */ /* 0x000fe40000000800 */
[----:B------:R-:W-:-:S04]  /*8ce0*/  UIMAD.WIDE.U32 UR6, UR11, UR6, URZ ;  /* 0x000000060b0672a5 */ /* 0x000fc8000f8e003f */
[----:B------:R-:W-:-:S04]  /*8cf0*/  @UP0 USHF.R.U32.HI UR11, URZ, UR16, UR7 ;  /* 0x000000103f0b0299 */ /* 0x000fc80008011607 */
[----:B------:R-:W-:-:S03]  /*8d00*/  UIADD3 UR11, UR14, UR11, URZ ;  /* 0x0000000b0e0b7290 */ /* 0x000fc6000fffe03f */
[----:B------:R-:W-:Y:S02]  /*8d10*/  ULDC UR14, c[0x0][0x9dc] ;  /* 0x00027700000e7ab9 */ /* 0x000fe40000000800 */
[----:B------:R-:W-:Y:S01]  /*8d20*/  UIADD3 UR14, UR11, -UR14, URZ ;  /* 0x8000000e0b0e7290 */ /* 0x000fe2000fffe03f */
[----:B------:R-:W-:Y:S11]  /*8d30*/  @!P5 BRA `(.L_x_722) ;  /* 0x000000000044d947 */ /* 0x000ff60003800000 */
        /* <DEDUP_REMOVED lines=10> */
.L_x_723:
[----:B------:R-:W-:-:S11]  /*8de0*/  UISETP.NE.AND UP1, UPT, UR15, 0x1, UPT ;  /* 0x000000010f00788c */ /* 0x000fd6000bf25270 */
[----:B------:R-:W-:Y:S02]  /*8df0*/  @UP1 ULDC.64 UR16, c[0x0][0x9e8] ;  /* 0x00027a0000101ab9 */ /* 0x000fe40000000a00 */
[----:B------:R-:W-:-:S04]  /*8e00*/  UIMAD.WIDE.U32 UR6, UR11, UR16, URZ ;  /* 0x000000100b0672a5 */ /* 0x000fc8000f8e003f */
[----:B------:R-:W-:-:S12]  /*8e10*/  @UP1 USHF.R.U32.HI UR11, URZ, UR17, UR7 ;  /* 0x000000113f0b1299 */ /* 0x000fd80008011607 */
.L_x_724:
[----:B------:R-:W-:-:S04]  /*8e20*/  UIMAD UR11, UR11, UR15, URZ ;  /* 0x0000000f0b0b72a4 */ /* 0x000fc8000f8e023f */
[----:B------:R-:W-:-:S04]  /*8e30*/  UISETP.LT.AND UP1, UPT, UR14, UR11, UPT ;  /* 0x0000000b0e00728c */ /* 0x000fc8000bf21270 */
[----:B------:R-:W-:-:S12]  /*8e40*/  USEL UR14, UR14, UR11, !UP1 ;  /* 0x0000000b0e0e7287 */ /* 0x000fd8000c800000 */
.L_x_722:
[----:B------:R-:W-:-:S04]  /*8e50*/  UIADD3 UR14, UR14, 0x7f, URZ ;  /* 0x0000007f0e0e7890 */ /* 0x000fc8000fffe03f */
[----:B------:R-:W-:-:S04]  /*8e60*/  USHF.R.S32.HI UR6, URZ, 0x1f, UR14 ;  /* 0x0000001f3f067899 */ /* 0x000fc8000801140e */
[----:B------:R-:W-:-:S04]  /*8e70*/  ULEA.HI UR6, UR6, UR14, URZ, 0x7 ;  /* 0x0000000e06067291 */ /* 0x000fc8000f8f383f */
[----:B------:R-:W-:-:S04]  /*8e80*/  USHF.R.S32.HI UR6, URZ, 0x7, UR6 ;  /* 0x000000073f067899 */ /* 0x000fc80008011406 */
[----:B------:R-:W-:-:S04]  /*8e90*/  UISETP.LT.AND UP1, UPT, UR37, UR6, UPT ;  /* 0x000000062500728c */ /* 0x000fc8000bf21270 */
[----:B------:R-:W-:-:S06]  /*8ea0*/  USEL UR23, UR37, UR6, !UP1 ;  /* 0x0000000625177287 */ /* 0x000fcc000c800000 */
[----:B------:R-:W-:-:S13]  /*8eb0*/  ISETP.GE.AND P2, PT, R2, UR23, PT ;  /* 0x0000001702007c0c */ /* 0x000fda000bf46270 */
[----:B------:R-:W-:Y:S05]  /*8ec0*/  @!P2 BRA `(.L_x_725) ;  /* 0x0000002000f8a947 */ /* 0x000fea0003800000 */
[----:B------:R-:W-:Y:S01]  /*8ed0*/  IMAD.MOV.U32 R11, RZ, RZ, R10 ;  /* 0x000000ffff0b7224 */ /* 0x000fe200078e000a */
[----:B------:R-:W-:Y:S01]  /*8ee0*/  UMOV UR6, UR5 ;  /* 0x0000000500067c82 */ /* 0x000fe20008000000 */
[----:B------:R-:W-:Y:S01]  /*8ef0*/  IMAD.MOV.U32 R12, RZ, RZ, R9 ;  /* 0x000000ffff0c7224 */ /* 0x000fe200078e0009 */
[----:B------:R-:W-:Y:S01]  /*8f00*/  UMOV UR7, UR4 ;  /* 0x0000000400077c82 */ /* 0x000fe20008000000 */
[----:B------:R-:W-:-:S05]  /*8f10*/  ULDC UR24, c[0x0][0x988] ;  /* 0x0002620000187ab9 */ /* 0x000fca0000000800 */
.L_x_735:
[----:B------:R-:W-:-:S04]  /*8f20*/  UISETP.NE.AND UP1, UPT, UR7, 0x1, UPT ;  /* 0x000000010700788c */ /* 0x000fc8000bf25270 */
[----:B------:R-:W-:-:S04]  /*8f30*/  USEL UR5, URZ, 0x1, UP1 ;  /* 0x000000013f057887 */ /* 0x000fc80008800000 */
[----:B------:R-:W-:Y:S01]  /*8f40*/  ULOP3.LUT UR5, UR6, UR5, URZ, 0x3c, !UPT ;  /* 0x0000000506057292 */ /* 0x000fe2000f8e3c3f */
[----:B------:R-:W-:Y:S11]  /*8f50*/  @!P0 BRA `(.L_x_726) ;  /* 0x0000000000048947 */ /* 0x000ff60003800000 */
[----:B------:R-:W-:Y:S01]  /*8f60*/  BPT.TRAP 0x1 ;  /* 0x000000040000795c */ /* 0x000fe20000300000 */
.L_x_726:
[----:B------:R-:W-:Y:S01]  /*8f70*/  UIADD3 UR4, UR7, 0x1, URZ ;  /* 0x0000000107047890 */ /* 0x000fe2000fffe03f */
[----:B------:R-:W-:-:S03]  /*8f80*/  IMAD.U32 R9, RZ, RZ, UR5 ;  /* 0x00000005ff097e24 */ /* 0x000fc6000f8e00ff */
[----:B------:R-:W-:Y:S02]  /*8f90*/  UISETP.NE.AND UP1, UPT, UR4, 0x2, UPT ;  /* 0x000000020400788c */ /* 0x000fe4000bf25270 */
[----:B------:R-:W-:Y:S02]  /*8fa0*/  SHF.L.U32 R9, R9, 0x1f, RZ ;  /* 0x0000001f09097819 */ /* 0x000fe400000006ff */
[----:B------:R-:W-:-:S04]  /*8fb0*/  USEL UR4, UR4, URZ, UP1 ;  /* 0x0000003f04047287 */ /* 0x000fc80008800000 */
[----:B------:R-:W-:-:S09]  /*8fc0*/  ULEA UR25, UR4, UR38, 0x3 ;  /* 0x0000002604197291 */ /* 0x000fd2000f8e183f */
[----:B------:R0:W1:Y:S01]  /*8fd0*/  SYNCS.PHASECHK.TRANS64.TRYWAIT P2, [UR25+0x17030], R9 ;  /* 0x01703009ff0075a7 */ /* 0x0000620008040159 */
[----:B------:R-:W-:Y:S05]  /*8fe0*/  @!P0 BRA `(.L_x_727) ;  /* 0x0000000000048947 */ /* 0x000fea0003800000 */
[----:B------:R-:W-:Y:S01]  /*8ff0*/  BPT.TRAP 0x1 ;  /* 0x000000040000795c */ /* 0x000fe20000300000 */
.L_x_727:
[----:B-1----:R-:W-:Y:S05]  /*9000*/  @P2 BRA `(.L_x_728) ;  /* 0x0000000000082947 */ /* 0x002fea0003800000 */
[----:B------:R-:W1:Y:S02]  /*9010*/  SYNCS.PHASECHK.TRANS64.TRYWAIT P2, [UR25+0x17030], R9 ;  /* 0x01703009ff0075a7 */ /* 0x000e640008040159 */
[----:B-1----:R-:W-:Y:S05]  /*9020*/  @!P2 BRA `(.L_x_729) ;  /* 0x000000b800c0a947 */ /* 0x002fea0003800000 */
.L_x_728:
        /* <DEDUP_REMOVED lines=19> */
.L_x_730:
[----:B------:R-:W-:Y:S01]  /*9160*/  ULEA UR14, UR7, UR38, 0x3 ;  /* 0x00000026070e7291 */ /* 0x000fe2000f8e183f */
[----:B01----:R-:W-:-:S05]  /*9170*/  IMAD.U32 R9, RZ, RZ, UR6 ;  /* 0x00000006ff097e24 */ /* 0x003fca000f8e00ff */
[----:B------:R-:W-:-:S04]  /*9180*/  SHF.L.U32 R9, R9, 0x1f, RZ ;  /* 0x0000001f09097819 */ /* 0x000fc800000006ff */
[----:B------:R0:W1:Y:S01]  /*9190*/  SYNCS.PHASECHK.TRANS64.TRYWAIT P2, [UR14+0x17050], R9 ;  /* 0x01705009ff0075a7 */ /* 0x000062000804014e */
[----:B------:R-:W-:Y:S05]  /*91a0*/  @!P0 BRA `(.L_x_731) ;  /* 0x0000000000048947 */ /* 0x000fea0003800000 */
[----:B------:R-:W-:Y:S01]  /*91b0*/  BPT.TRAP 0x1 ;  /* 0x000000040000795c */ /* 0x000fe20000300000 */
.L_x_731:
        /* <DEDUP_REMOVED lines=194> */
.L_x_732:
[----:B------:R-:W-:Y:S01]  /*9de0*/  UIADD3 UR6, UR38, 0x400, URZ ;  /* 0x0000040026067890 */ /* 0x000fe2000fffe03f */
[----:B------:R-:W-:Y:S01]  /*9df0*/  WARPGROUP.ARRIVE ;  /* 0x00000000000079c5 */ /* 0x000fe20000000000 */
[----:B--2---:R-:W-:Y:S01]  /*9e00*/  FMNMX.FTZ R78, R77, R78, !PT ;  /* 0x0000004e4d4e7209 */ /* 0x004fe20007810000 */
[----:B-1----:R-:W1:Y:S01]  /*9e10*/  SHFL.BFLY PT, R10, R79, 0x2, 0x1f ;  /* 0x0c401f004f0a7f89 */ /* 0x002e6200000e0000 */
[----:B------:R-:W-:Y:S01]  /*9e20*/  USHF.R.U32.HI UR6, URZ, 0x4, UR6 ;  /* 0x000000043f067899 */ /* 0x000fe20008011606 */
[----:B------:R-:W-:Y:S02]  /*9e30*/  UMOV UR10, UR24 ;  /* 0x00000018000a7c82 */ /* 0x000fe40008000000 */
[----:B0-----:R-:W0:Y:S01]  /*9e40*/  SHFL.BFLY PT, R9, R78, 0x2, 0x1f ;  /* 0x0c401f004e097f89 */ /* 0x001e2200000e0000 */
[----:B------:R-:W-:Y:S01]  /*9e50*/  ULOP3.LUT UR6, UR6, 0x3fff, URZ, 0xc0, !UPT ;  /* 0x00003fff06067892 */ /* 0x000fe2000f8ec03f */
[----:B------:R-:W-:-:S03]  /*9e60*/  IMAD.U32 R82, RZ, RZ, UR10 ;  /* 0x0000000aff527e24 */ /* 0x000fc6000f8e00ff */
[----:B------:R-:W-:-:S04]  /*9e70*/  ULOP3.LUT UR6, UR6, 0x10000, URZ, 0xfc, !UPT ;  /* 0x0001000006067892 */ /* 0x000fc8000f8efc3f */
[----:B------:R-:W-:-:S03]  /*9e80*/  UIMAD UR11, UR7, 0x300, UR6 ;  /* 0x00000300070b78a4 */ /* 0x000fc6000f8e0206 */
[----:B------:R-:W-:-:S04]  /*9e90*/  UMOV UR7, 0x40000040 ;  /* 0x4000004000077882 */ /* 0x000fc80000000000 */
[----:B------:R-:W-:Y:S02]  /*9ea0*/  UMOV UR6, UR11 ;  /* 0x0000000b00067c82 */ /* 0x000fe40008000000 */
[----:B------:R-:W-:Y:S01]  /*9eb0*/  QGMMA.64x96x32.F32.E4M3.E4M3 R88, R148, gdesc[UR4], R88, gsb0 ;  /* 0x0160000494587df3 */ /* 0x000fe20008000858 */
[----:B------:R-:W-:Y:S01]  /*9ec0*/  UIADD3 UR6, UR11, 0x2, URZ ;  /* 0x000000020b067890 */ /* 0x000fe2000fffe03f */
[----:B-1----:R-:W-:Y:S01]  /*9ed0*/  FMNMX.FTZ R80, R79, R10, !PT ;  /* 0x0000000a4f507209 */ /* 0x002fe20007810000 */
[----:B------:R-:W-:Y:S01]  /*9ee0*/  UMOV UR7, 0x40000040 ;  /* 0x4000004000077882 */ /* 0x000fe20000000000 */
[----:B------:R-:W-:Y:S01]  /*9ef0*/  IMAD.U32 R79, RZ, RZ, UR10 ;  /* 0x0000000aff4f7e24 */ /* 0x000fe2000f8e00ff */
[----:B0-----:R-:W-:Y:S02]  /*9f00*/  FMNMX.FTZ R81, R78, R9, !PT ;  /* 0x000000094e517209 */ /* 0x001fe40007810000 */
[----:B------:R-:W0:Y:S04]  /*9f10*/  SHFL.BFLY PT, R9, R80, 0x1, 0x1f ;  /* 0x0c201f0050097f89 */ /* 0x000e2800000e0000 */
[----:B------:R-:W1:Y:S01]  /*9f20*/  SHFL.BFLY PT, R10, R81, 0x1, 0x1f ;  /* 0x0c201f00510a7f89 */ /* 0x000e6200000e0000 */
[----:B0-----:R-:W-:-:S02]  /*9f30*/  FMNMX.FTZ R9, R80, R9, !PT ;  /* 0x0000000950097209 */ /* 0x001fc40007810000 */
[----:B-1----:R-:W-:-:S03]  /*9f40*/  FMNMX.FTZ R10, R81, R10, !PT ;  /* 0x0000000a510a7209 */ /* 0x002fc60007810000 */
[C---:B------:R-:W-:Y:S01]  /*9f50*/  FFMA.FTZ R78, R9.reuse, R82, -8 ;  /* 0xc1000000094e7423 */ /* 0x040fe20000010052 */
[----:B------:R-:W-:-:S03]  /*9f60*/  FADD.FTZ R12, -R9, R12 ;  /* 0x0000000c090c7221 */ /* 0x000fc60000010100 */
        /* <DEDUP_REMOVED lines=32> */
[C---:B------:R-:W-:Y:S01]  /*a170*/  FADD.FTZ R11, -R10.reuse, R11 ;  /* 0x0000000b0a0b7221 */ /* 0x040fe20000010100 */
[----:B------:R-:W-:-:S01]  /*a180*/  FFMA.FTZ R78, R10, R79, -8 ;  /* 0xc10000000a4e7423 */ /* 0x000fc2000001004f */
[----:B------:R-:W-:Y:S01]  /*a190*/  FMUL.FTZ R12, R12, UR10 ;  /* 0x0000000a0c0c7c20 */ /* 0x000fe20008410000 */
[----:B------:R-:W-:Y:S01]  /*a1a0*/  MUFU.EX2 R13, R13 ;  /* 0x0000000d000d7308 */ /* 0x000fe20000000800 */
[----:B------:R-:W-:Y:S01]  /*a1b0*/  FMUL.FTZ R11, R11, UR10 ;  /* 0x0000000a0b0b7c20 */ /* 0x000fe20008410000 */
        /* <DEDUP_REMOVED lines=22> */
[----:B------:R-:W1:Y:S01]  /*a320*/  MUFU.EX2 R16, R16 ;  /* 0x0000001000107308 */ /* 0x000e620000000800 */
[----:B0-----:R-:W-:-:S01]  /*a330*/  FFMA.FTZ R5, R12, R5, R13 ;  /* 0x000000050c057223 */ /* 0x001fc2000001000d */
        /* <DEDUP_REMOVED lines=8> */
[----:B------:R-:W-:-:S02]  /*a3c0*/  WARPGROUP.DEPBAR.LE gsb0, 0x0 ;  /* 0x00008000000079c5 */ /* 0x000fc40000010000 */
[----:B------:R-:W-:Y:S01]  /*a3d0*/  WARPGROUP.ARRIVE ;  /* 0x00000000000079c5 */ /* 0x000fe20000000000 */
[--C-:B------:R-:W-:Y:S01]  /*a3e0*/  FFMA.FTZ R69, R69, UR10, -R78.reuse ;  /* 0x0000000a45457c23 */ /* 0x100fe2000801084e */
[----:B------:R-:W-:-:S01]  /*a3f0*/  FFMA.FTZ R72, R72, UR10, -R78 ;  /* 0x0000000a48487c23 */ /* 0x000fc2000801084e */
[----:B------:R-:W-:Y:S01]  /*a400*/  FFMA.FTZ R73, R73, UR10, -R78 ;  /* 0x0000000a49497c23 */ /* 0x000fe2000801084e */
[----:B------:R-:W2:Y:S01]  /*a410*/  MUFU.EX2 R15, R15 ;  /* 0x0000000f000f7308 */ /* 0x000ea20000000800 */
[----:B-1----:R-:W-:-:S01]  /*a420*/  FFMA.FTZ R4, R11, R4, R16 ;  /* 0x000000040b047223 */ /* 0x002fc20000010010 */
[----:B------:R-:W-:Y:S01]  /*a430*/  QGMMA.64x96x32.F32.E4M3.E4M3 R88, R144, gdesc[UR4], R88, gsb0 ;  /* 0x0160000490587df3 */ /* 0x000fe20008000858 */
[----:B------:R-:W-:Y:S01]  /*a440*/  UIADD3 UR6, UR11, 0x4, URZ ;  /* 0x000000040b067890 */ /* 0x000fe2000fffe03f */
[--C-:B------:R-:W-:Y:S01]  /*a450*/  FFMA.FTZ R76, R76, UR10, -R78.reuse ;  /* 0x0000000a4c4c7c23 */ /* 0x100fe2000801084e */
[----:B------:R-:W-:Y:S01]  /*a460*/  UMOV UR7, 0x40000040 ;  /* 0x4000004000077882 */ /* 0x000fe20000000000 */
[----:B------:R-:W-:-:S02]  /*a470*/  FFMA.FTZ R77, R77, UR10, -R78 ;  /* 0x0000000a4d4d7c23 */ /* 0x000fc4000801084e */
        /* <DEDUP_REMOVED lines=26> */
[----:B------:R-:W-:Y:S02]  /*a620*/  WARPGROUP.DEPBAR.LE gsb0, 0x0 ;  /* 0x00008000000079c5 */ /* 0x000fe40000010000 */
[----:B------:R-:W-:-:S04]  /*a630*/  WARPGROUP.ARRIVE ;  /* 0x00000000000079c5 */ /* 0x000fc80000000000 */
[----:B------:R-:W0:Y:S01]  /*a640*/  MUFU.EX2 R32, R32 ;  /* 0x0000002000207308 */ /* 0x000e220000000800 */
[----:B--2---:R-:W-:-:S01]  /*a650*/  FADD.FTZ R79, R29, R80 ;  /* 0x000000501d4f7221 */ /* 0x004fc20000010000 */
[----:B------:R-:W-:Y:S01]  /*a660*/  QGMMA.64x96x32.F32.E4M3.E4M3 R88, R140, gdesc[UR4], R88, gsb0 ;  /* 0x016000048c587df3 */ /* 0x000fe20008000858 */
[----:B------:R-:W-:Y:S01]  /*a670*/  UIADD3 UR6, UR11, 0x6, URZ ;  /* 0x000000060b067890 */ /* 0x000fe2000fffe03f */
[----:B-1----:R-:W-:-:S04]  /*a680*/  FADD.FTZ R4, R30, R5 ;  /* 0x000000051e047221 */ /* 0x002fc80000010000 */
[----:B------:R-:W1:Y:S01]  /*a690*/  MUFU.EX2 R31, R31 ;  /* 0x0000001f001f7308 */ /* 0x000e620000000800 */
[----:B------:R-:W-:-:S07]  /*a6a0*/  UMOV UR7, 0x40000040 ;  /* 0x4000004000077882 */ /* 0x000fce0000000000 */
        /* <DEDUP_REMOVED lines=30> */
[----:B------:R-:W-:Y:S06]  /*a890*/  QGMMA.64x96x32.F32.E4M3.E4M3 R88, R136, gdesc[UR4], R88, gsb0 ;  /* 0x0160000488587df3 */ /* 0x000fec0008000858 */
        /* <DEDUP_REMOVED lines=28> */
[----:B------:R-:W-:-:S06]  /*aa60*/  WARPGROUP.DEPBAR.LE gsb0, 0x0 ;  /* 0x00008000000079c5 */ /* 0x000fcc0000010000 */
[----:B------:R-:W0:Y:S01]  /*aa70*/  MUFU.EX2 R61, R61 ;  /* 0x0000003d003d7308 */ /* 0x000e220000000800 */
[----:B-1----:R-:W-:-:S07]  /*aa80*/  FADD.FTZ R80, R60, R79 ;  /* 0x0000004f3c507221 */ /* 0x002fce0000010000 */
[----:B------:R-:W1:Y:S01]  /*aa90*/  MUFU.EX2 R62, R62 ;  /* 0x0000003e003e7308 */ /* 0x000e620000000800 */
[----:B--2---:R-:W-:-:S01]  /*aaa0*/  FADD.FTZ R5, R59, R4 ;  /* 0x000000043b057221 */ /* 0x004fc20000010000 */
[----:B------:R-:W-:-:S04]  /*aab0*/  IMAD.U32 R4, RZ, RZ, UR25 ;  /* 0x00000019ff047e24 */ /* 0x000fc8000f8e00ff */
[----:B------:R-:W-:Y:S02]  /*aac0*/  @!P1 VIADD R4, R4, 0x17040 ;  /* 0x0001704004049836 */ /* 0x000fe40000000000 */
[----:B------:R-:W2:Y:S01]  /*aad0*/  MUFU.EX2 R64, R64 ;  /* 0x0000004000407308 */ /* 0x000ea20000000800 */
[----:B0-----:R-:W-:-:S02]  /*aae0*/  FADD.FTZ R79, R61, R80 ;  /* 0x000000503d4f7221 */ /* 0x001fc40000010000 */
[----:B------:R-:W-:-:S04]  /*aaf0*/  @!P1 PRMT R4, RZ, 0x654, R4 ;  /* 0x00000654ff049816 */ /* 0x000fc80000000004 */
[----:B------:R0:W-:Y:S01]  /*ab00*/  @!P1 SYNCS.ARRIVE.TRANS64.RED.A1T0 RZ, [R4+URZ], RZ ;  /* 0x000000ff04ff99a7 */ /* 0x0001e2000810043f */
        /* <DEDUP_REMOVED lines=29> */
[----:B-1----:R-:W-:Y:S01]  /*ace0*/  FADD.FTZ R4, R77, R79 ;  /* 0x0000004f4d047221 */ /* 0x002fe20000010000 */
[----:B------:R-:W-:Y:S06]  /*acf0*/  @!P0 BRA `(.L_x_734) ;  /* 0x0000000000048947 */ /* 0x000fec0003800000 */
[----:B------:R-:W-:Y:S01]  /*ad00*/  BPT.TRAP 0x1 ;  /* 0x000000040000795c */ /* 0x000fe20000300000 */
.L_x_734:
[----:B------:R-:W-:Y:S01]  /*ad10*/  UIADD3 UR6, UR14, 0x17060, URZ ;  /* 0x000170600e067890 */ /* 0x000fe2000fffe03f */
[----:B------:R-:W-:Y:S01]  /*ad20*/  ISETP.GT.AND P2, PT, R2, UR23, PT ;  /* 0x0000001702007c0c */ /* 0x000fe2000bf44270 */
[----:B------:R-:W-:Y:S01]  /*ad30*/  UMOV UR7, UR4 ;  /* 0x0000000400077c82 */ /* 0x000fe20008000000 */
        /* <DEDUP_REMOVED lines=68> */
[----:B------:R-:W-:Y:S01]  /*b180*/  VIADD R2, R2, 0xffffffff ;  /* 0xffffffff02027836 */ /* 0x000fe20000000000 */
        /* <DEDUP_REMOVED lines=16> */
[----:B------:R-:W-:Y:S01]  /*b290*/  F2FP.SATFINITE.E4M3.F32.PACK_AB_MERGE_C R139, R73, R72, R76 ;  /* 0x00000048498b723e */ /* 0x000fe2000480704c */
[----:B------:R-:W-:Y:S06]  /*b2a0*/  @P2 BRA `(.L_x_735) ;  /* 0xffffffdc001c2947 */ /* 0x000fec000383ffff */
.L_x_725:
[----:B------:R-:W-:-:S13]  /*b2b0*/  ISETP.GE.AND P2, PT, R2, UR37, PT ;  /* 0x0000002502007c0c */ /* 0x000fda000bf46270 */
[----:B------:R-:W-:Y:S05]  /*b2c0*/  @!P2 BRA `(.L_x_736) ;  /* 0x00000034002ca947 */ /* 0x000fea0003800000 */
[----:B------:R-:W-:Y:S01]  /*b2d0*/  IMAD.MOV.U32 R12, RZ, RZ, R10 ;  /* 0x000000ffff0c7224 */ /* 0x000fe200078e000a */
[----:B------:R-:W-:Y:S01]  /*b2e0*/  UMOV UR7, UR5 ;  /* 0x0000000500077c82 */ /* 0x000fe20008000000 */
[----:B------:R-:W-:Y:S01]  /*b2f0*/  IMAD.MOV.U32 R11, RZ, RZ, R9 ;  /* 0x000000ffff0b7224 */ /* 0x000fe200078e0009 */
[----:B------:R-:W-:Y:S01]  /*b300*/  UMOV UR23, UR4 ;  /* 0x0000000400177c82 */ /* 0x000fe20008000000 */
[----:B------:R-:W-:Y:S01]  /*b310*/  ULDC UR24, c[0x0][0x9e4] ;  /* 0x0002790000187ab9 */ /* 0x000fe20000000800 */
[----:B------:R-:W-:Y:S01]  /*b320*/  ULDC UR25, c[0x0][0x288] ;  /* 0x0000a20000197ab9 */ /* 0x000fe20000000800 */
[----:B------:R-:W-:Y:S01]  /*b330*/  ULDC UR26, c[0x0][0x2f0] ;  /* 0x0000bc00001a7ab9 */ /* 0x000fe20000000800 */
[----:B------:R-:W-:Y:S01]  /*b340*/  ULDC UR6, c[0x0][0x988] ;  /* 0x0002620000067ab9 */ /* 0x000fe20000000800 */
[----:B------:R-:W-:-:S05]  /*b350*/  ULDC UR27, c[0x0][0x9e0] ;  /* 0x00027800001b7ab9 */ /* 0x000fca0000000800 */
.L_x_754:
[----:B------:R-:W-:-:S04]  /*b360*/  UIADD3 UR4, UR23, 0x1, URZ ;  /* 0x0000000117047890 */ /* 0x000fc8000fffe03f */
[----:B------:R-:W-:-:S04]  /*b370*/  UISETP.NE.AND UP1, UPT, UR4, 0x2, UPT ;  /* 0x000000020400788c */ /* 0x000fc8000bf25270 */
[----:B------:R-:W-:Y:S02]  /*b380*/  USEL UR5, URZ, 0x1, UP1 ;  /* 0x000000013f057887 */ /* 0x000fe40008800000 */
[----:B------:R-:W-:Y:S02]  /*b390*/  USEL UR4, UR4, URZ, UP1 ;  /* 0x0000003f04047287 */ /* 0x000fe40008800000 */
[----:B------:R-:W-:Y:S01]  /*b3a0*/  ULOP3.LUT UR5, UR7, UR5, URZ, 0x3c, !UPT ;  /* 0x0000000507057292 */ /* 0x000fe2000f8e3c3f */
[----:B------:R-:W-:Y:S11]  /*b3b0*/  @!P0 BRA `(.L_x_737) ;  /* 0x0000000000048947 */ /* 0x000ff60003800000 */
[----:B------:R-:W-:Y:S01]  /*b3c0*/  BPT.TRAP 0x1 ;  /* 0x000000040000795c */ /* 0x000fe20000300000 */
.L_x_737:
[----:B------:R-:W-:Y:S01]  /*b3d0*/  ULEA UR28, UR4, UR38, 0x3 ;  /* 0x00000026041c7291 */ /* 0x000fe2000f8e183f */
[----:B------:R-:W-:-:S05]  /*b3e0*/  IMAD.U32 R9, RZ, RZ, UR5 ;  /* 0x00000005ff097e24 */ /* 0x000fca000f8e00ff */
[----:B------:R-:W-:-:S04]  /*b3f0*/  SHF.L.U32 R9, R9, 0x1f, RZ ;  /* 0x0000001f09097819 */ /* 0x000fc800000006ff */
[----:B------:R0:W1:Y:S01]  /*b400*/  SYNCS.PHASECHK.TRANS64.TRYWAIT P2, [UR28+0x17030], R9 ;  /* 0x01703009ff0075a7 */ /* 0x000062000804015c */
[----:B------:R-:W-:Y:S05]  /*b410*/  @!P0 BRA `(.L_x_738) ;  /* 0x0000000000048947 */ /* 0x000fea0003800000 */
[----:B------:R-:W-:Y:S01]  /*b420*/  BPT.TRAP 0x1 ;  /* 0x000000040000795c */ /* 0x000fe20000300000 */
.L_x_738:
[----:B-1----:R-:W-:Y:S05]  /*b430*/  @P2 BRA `(.L_x_739) ;  /* 0x0000000000082947 */ /* 0x002fea0003800000 */
[----:B------:R-:W1:Y:S02]  /*b440*/  SYNCS.PHASECHK.TRANS64.TRYWAIT P2, [UR28+0x17030], R9 ;  /* 0x01703009ff0075a7 */ /* 0x000e64000804015c */
[----:B-1----:R-:W-:Y:S05]  /*b450*/  @!P2 BRA `(.L_x_740) ;  /* 0x0000009400e4a947 */ /* 0x002fea0003800000 */
.L_x_739:
        /* <DEDUP_REMOVED lines=19> */
.L_x_741:
[----:B------:R-:W-:Y:S01]  /*b590*/  ULEA UR14, UR23, UR38, 0x3 ;  /* 0x00000026170e7291 */ /* 0x000fe2000f8e183f */
[----:B-1----:R-:W-:-:S05]  /*b5a0*/  IMAD.U32 R10, RZ, RZ, UR7 ;  /* 0x00000007ff0a7e24 */ /* 0x002fca000f8e00ff */
[----:B------:R-:W-:-:S04]  /*b5b0*/  SHF.L.U32 R10, R10, 0x1f, RZ ;  /* 0x0000001f0a0a7819 */ /* 0x000fc800000006ff */
[----:B------:R1:W2:Y:S01]  /*b5c0*/  SYNCS.PHASECHK.TRANS64.TRYWAIT P2, [UR14+0x17050], R10 ;  /* 0x0170500aff0075a7 */ /* 0x0002a2000804014e */
[----:B------:R-:W-:Y:S05]  /*b5d0*/  @!P0 BRA `(.L_x_742) ;  /* 0x0000000000048947 */ /* 0x000fea0003800000 */
[----:B------:R-:W-:Y:S01]  /*b5e0*/  BPT.TRAP 0x1 ;  /* 0x000000040000795c */ /* 0x000fe20000300000 */
.L_x_742:
[C---:B0-----:R-:W-:Y:S01]  /*b5f0*/  FMUL.FTZ R9, R0.reuse, R24 ;  /* 0x0000001800097220 */ /* 0x041fe20000410000 */
[----:B------:R-:W-:-:S05]  /*b600*/  FMUL.FTZ R13, R0, R25 ;  /* 0x00000019000d7220 */ /* 0x000fca0000410000 */
[----:B------:R-:W0:Y:S08]  /*b610*/  MUFU.TANH R9, R9 ;  /* 0x0000000900097308 */ /* 0x000e300000002400 */
[----:B------:R-:W3:Y:S01]  /*b620*/  MUFU.TANH R13, R13 ;  /* 0x0000000d000d7308 */ /* 0x000ee20000002400 */
[----:B--2---:R-:W-:Y:S05]  /*b630*/  @P2 BRA `(.L_x_743) ;  /* 0x0000000000082947 */ /* 0x004fea0003800000 */
[----:B------:R-:W2:Y:S02]  /*b640*/  SYNCS.PHASECHK.TRANS64.TRYWAIT P2, [UR14+0x17050], R10 ;  /* 0x0170500aff0075a7 */ /* 0x000ea4000804014e */
[----:B--2---:R-:W-:Y:S05]  /*b650*/  @!P2 BRA `(.L_x_744) ;  /* 0x00000094007ca947 */ /* 0x004fea0003800000 */
.L_x_743:
[----:B------:R-:W-:Y:S01]  /*b660*/  UIADD3 UR7, UR38, 0x400, URZ ;  /* 0x0000040026077890 */ /* 0x000fe2000fffe03f */
[----:B------:R-:W-:Y:S01]  /*b670*/  WARPGROUP.ARRIVE ;  /* 0x00000000000079c5 */ /* 0x000fe20000000000 */
[----:B------:R-:W-:Y:S01]  /*b680*/  UMOV UR11, 0x40000040 ;  /* 0x40000040000b7882 */ /* 0x000fe20000000000 */
[----:B------:R-:W-:Y:S01]  /*b690*/  PLOP3.LUT P2, PT, PT, PT, UP0, 0x80, 0x0 ;  /* 0x000000000000781c */ /* 0x000fe20003f4f008 */
[----:B------:R-:W-:Y:S01]  /*b6a0*/  USHF.R.U32.HI UR7, URZ, 0x4, UR7 ;  /* 0x000000043f077899 */ /* 0x000fe20008011607 */
[C---:B------:R-:W-:Y:S01]  /*b6b0*/  FMUL.FTZ R21, R0.reuse, R34 ;  /* 0x0000002200157220 */ /* 0x040fe20000410000 */
        /* <DEDUP_REMOVED lines=12> */
[----:B------:R-:W-:Y:S01]  /*b780*/  FMUL.FTZ R61, R0, R74 ;  /* 0x0000004a003d7220 */ /* 0x000fe20000410000 */
[----:B------:R-:W-:-:S02]  /*b790*/  IMAD.MOV.U32 R78, RZ, RZ, R8 ;  /* 0x000000ffff4e7224 */ /* 0x000fc400078e0008 */
[----:B------:R-:W-:Y:S01]  /*b7a0*/  FMUL.FTZ R20, R0, R32 ;  /* 0x0000002000147220 */ /* 0x000fe20000410000 */
[----:B------:R-:W-:Y:S02]  /*b7b0*/  IMAD.SHL.U32 R74, R2, 0x80, RZ ;  /* 0x00000080024a7824 */ /* 0x000fe400078e00ff */
[C---:B------:R-:W-:Y:S01]  /*b7c0*/  FMUL.FTZ R32, R0.reuse, R44 ;  /* 0x0000002c00207220 */ /* 0x040fe20000410000 */
[----:B------:R-:W-:Y:S01]  /*b7d0*/  UMOV UR10, UR7 ;  /* 0x00000007000a7c82 */ /* 0x000fe20008000000 */
[C---:B------:R-:W-:Y:S01]  /*b7e0*/  FMUL.FTZ R44, R0.reuse, R53 ;  /* 0x00000035002c7220 */ /* 0x040fe20000410000 */
[----:B------:R-:W-:Y:S01]  /*b7f0*/  QGMMA.64x96x32.F32.E4M3.E4M3 R88, R148, gdesc[UR8], R88, gsb0 ;  /* 0x0160000894587df3 */ /* 0x000fe20008000858 */
[----:B------:R-:W-:Y:S01]  /*b800*/  UIADD3 UR10, UR7, 0x2, URZ ;  /* 0x00000002070a7890 */ /* 0x000fe2000fffe03f */
[C---:B------:R-:W-:Y:S01]  /*b810*/  FMUL.FTZ R53, R0.reuse, R66 ;  /* 0x0000004200357220 */ /* 0x040fe20000410000 */
[----:B------:R-:W-:Y:S01]  /*b820*/  UMOV UR11, 0x40000040 ;  /* 0x40000040000b7882 */ /* 0x000fe20000000000 */
[C---:B------:R-:W-:Y:S01]  /*b830*/  FMUL.FTZ R25, R0.reuse, R38 ;  /* 0x0000002600197220 */ /* 0x040fe20000410000 */
[C---:B------:R-:W-:Y:S01]  /*b840*/  FMUL.FTZ R66, R0.reuse, R76 ;  /* 0x0000004c00427220 */ /* 0x040fe20000410000 */
[C---:B------:R-:W-:Y:S01]  /*b850*/  FMUL.FTZ R14, R0.reuse, R27 ;  /* 0x0000001b000e7220 */ /* 0x040fe20000410000 */
[C---:B--2---:R-:W-:Y:S01]  /*b860*/  FMUL.FTZ R15, R0.reuse, R28 ;  /* 0x0000001c000f7220 */ /* 0x044fe20000410000 */
[----:B------:R-:W-:Y:S01]  /*b870*/  FMUL.FTZ R38, R0, R48 ;  /* 0x0000003000267220 */ /* 0x000fe20000410000 */
[----:B------:R-:W-:Y:S01]  /*b880*/  IADD3 R76, -R74, 0x1, RZ ;  /* 0x000000014a4c7810 */ /* 0x000fe20007ffe1ff */
[C---:B-1----:R-:W-:Y:S01]  /*b890*/  FMUL.FTZ R10, R0.reuse, R26 ;  /* 0x0000001a000a7220 */ /* 0x042fe20000410000 */
        /* <DEDUP_REMOVED lines=33> */
[----:B------:R-:W-:-:S02]  /*bab0*/  IMAD R80, R3, -0x2, R76 ;  /* 0xfffffffe03507824 */ /* 0x000fc400078e024c */
        /* <DEDUP_REMOVED lines=8> */
[----:B------:R-:W1:Y:S01]  /*bb40*/  MUFU.TANH R10, R10 ;  /* 0x0000000a000a7308 */ /* 0x000e620000002400 */
[----:B------:R-:W-:-:S04]  /*bb50*/  IMAD R80, R17, UR26, R80 ;  /* 0x0000001a11507c24 */ /* 0x000fc8000f8e0250 */
[----:B------:R-:W-:-:S03]  /*bb60*/  VIADD R80, R80, -UR25 ;  /* 0x8000001950507c36 */ /* 0x000fc60008000000 */
[----:B------:R-:W2:Y:S01]  /*bb70*/  MUFU.TANH R14, R14 ;  /* 0x0000000e000e7308 */ /* 0x000ea20000002400 */
[C---:B------:R-:W-:Y:S02]  /*bb80*/  VIADD R84, R80.reuse, UR27 ;  /* 0x0000001b50547c36 */ /* 0x040fe40008000000 */
[----:B------:R-:W-:-:S05]  /*bb90*/  VIADD R83, R80, UR21 ;  /* 0x0000001550537c36 */ /* 0x000fca0008000000 */
[----:B------:R-:W4:Y:S08]  /*bba0*/  MUFU.TANH R15, R15 ;  /* 0x0000000f000f7308 */ /* 0x000f300000002400 */
        /* <DEDUP_REMOVED lines=29> */
[----:B------:R-:W-:Y:S02]  /*bd80*/  UMOV UR11, 0x40000040 ;  /* 0x40000040000b7882 */ /* 0x000fe40000000000 */
[----:B------:R-:W-:-:S03]  /*bd90*/  @UP0 ULDC UR7, c[0x0][0x44c] ;  /* 0x0001130000070ab9 */ /* 0x000fc60000000800 */
[----:B------:R-:W0:Y:S01]  /*bda0*/  MUFU.TANH R40, R40 ;  /* 0x0000002800287308 */ /* 0x000e220000002400 */
[----:B------:R-:W-:Y:S01]  /*bdb0*/  @P2 IMAD.HI.U32 R34, R8, UR7, RZ ;  /* 0x0000000708222c27 */ /* 0x000fe2000f8e00ff */
[----:B------:R-:W-:-:S04]  /*bdc0*/  @UP0 ULDC UR7, c[0x0][0x450] ;  /* 0x0001140000070ab9 */ /* 0x000fc80000000800 */
[----:B------:R-:W-:Y:S01]  /*bdd0*/  @P2 SHF.R.U32.HI R78, RZ, UR7, R34 ;  /* 0x00000007ff4e2c19 */ /* 0x000fe20008011622 */
[----:B------:R-:W-:Y:S01]  /*bde0*/  IMAD.U32 R34, RZ, RZ, UR28 ;  /* 0x0000001cff227e24 */ /* 0x000fe2000f8e00ff */
[----:B------:R-:W0:Y:S03]  /*bdf0*/  MUFU.TANH R39, R39 ;  /* 0x0000002700277308 */ /* 0x000e260000002400 */
[----:B------:R-:W-:-:S05]  /*be00*/  @!P1 VIADD R34, R34, 0x17040 ;  /* 0x0001704022229836 */ /* 0x000fca0000000000 */
[----:B------:R-:W0:Y:S01]  /*be10*/  MUFU.TANH R41, R41 ;  /* 0x0000002900297308 */ /* 0x000e220000002400 */
[----:B------:R-:W-:-:S07]  /*be20*/  @!P1 PRMT R34, RZ, 0x654, R34 ;  /* 0x00000654ff229816 */ /* 0x000fce0000000022 */
        /* <DEDUP_REMOVED lines=14> */
[----:B------:R-:W-:Y:S07]  /*bf10*/  QGMMA.64x96x32.F32.E4M3.E4M3 R88, R136, gdesc[UR8], R88, gsb0 ;  /* 0x0160000888587df3 */ /* 0x000fee0008000858 */
        /* <DEDUP_REMOVED lines=28> */
[----:B------:R-:W0:Y:S01]  /*c0e0*/  MUFU.TANH R76, R76 ;  /* 0x0000004c004c7308 */ /* 0x000e220000002400 */
[----:B-12-4-:R-:W-:Y:S05]  /*c0f0*/  @!P5 BRA `(.L_x_745) ;  /* 0x00000000005cd947 */ /* 0x016fea0003800000 */
[----:B0-----:R-:W-:Y:S01]  /*c100*/  IMAD R34, R17, UR26, R136 ;  /* 0x0000001a11227c24 */ /* 0x001fe2000f8e0288 */
[----:B------:R-:W-:Y:S03]  /*c110*/  BSSY B0, `(.L_x_746) ;  /* 0x0000011000007945 */ /* 0x000fe60003800000 */
[----:B------:R-:W-:-:S05]  /*c120*/  VIADD R85, R34, -UR25 ;  /* 0x8000001922557c36 */ /* 0x000fca0008000000 */
        /* <DEDUP_REMOVED lines=10> */
.L_x_747:
[----:B------:R-:W-:-:S05]  /*c1d0*/  IMAD.U32 R87, RZ, RZ, UR24 ;  /* 0x00000018ff577e24 */ /* 0x000fca000f8e00ff */
[----:B------:R-:W-:-:S13]  /*c1e0*/  ISETP.NE.AND P2, PT, R87, 0x1, PT ;  /* 0x000000015700780c */ /* 0x000fda0003f45270 */
[----:B------:R-:W0:Y:S02]  /*c1f0*/  @P2 LDC.64 R34, c[0x0][0x9e8] ;  /* 0x00027a00ff222b82 */ /* 0x000e240000000a00 */
[----:B0-----:R-:W-:-:S05]  /*c200*/  @P2 IMAD.HI.U32 R34, R85, R34, RZ ;  /* 0x0000002255222227 */ /* 0x001fca00078e00ff */
[----:B------:R-:W-:-:S07]  /*c210*/  @P2 SHF.R.U32.HI R85, RZ, R35, R34 ;  /* 0x00000023ff552219 */ /* 0x000fce0000011622 */
.L_x_748:
[----:B------:R-:W-:Y:S05]  /*c220*/  BSYNC B0 ;  /* 0x0000000000007941 */ /* 0x000fea0003800000 */
.L_x_746:
[----:B------:R-:W-:-:S04]  /*c230*/  IMAD R34, R85, R87, -R74 ;  /* 0x0000005755227224 */ /* 0x000fc800078e0a4a */
[----:B------:R-:W-:-:S05]  /*c240*/  IMAD R34, R3, -0x2, R34 ;  /* 0xfffffffe03227824 */ /* 0x000fca00078e0222 */
[----:B------:R-:W-:Y:S02]  /*c250*/  VIADDMNMX R82, R34, R87, R82, PT ;  /* 0x0000005722527246 */ /* 0x000fe40003800152 */
[----:B------:R-:W-:-:S07]  /*c260*/  VIMNMX R81, R81, R34, !PT ;  /* 0x0000002251517248 */ /* 0x000fce0007fe0100 */
.L_x_745:
[----:B------:R-:W-:Y:S01]  /*c270*/  ISETP.GT.AND P2, PT, R2, -0x1, PT ;  /* 0xffffffff0200780c */ /* 0x000fe20003f44270 */
[----:B0-----:R-:W0:Y:S03]  /*c280*/  SHFL.IDX PT, R34, R78, 0x1, 0x1c1f ;  /* 0x003c1f004e227f89 */ /* 0x001e2600000e0000 */
[C---:B------:R-:W-:Y:S02]  /*c290*/  ISETP.GT.AND P4, PT, R81.reuse, RZ, P2 ;  /* 0x000000ff5100720c */ /* 0x040fe40001784270 */
[----:B------:R-:W-:Y:S02]  /*c2a0*/  ISETP.GT.AND P6, PT, R81, 0x1, P2 ;  /* 0x000000015100780c */ /* 0x000fe400017c4270 */
[C---:B------:R-:W-:Y:S02]  /*c2b0*/  ISETP.LT.OR P4, PT, R82.reuse, 0x1, P4 ;  /* 0x000000015200780c */ /* 0x040fe40002781670 */
[----:B------:R-:W-:-:S02]  /*c2c0*/  ISETP.LT.OR P6, PT, R82, 0x2, P6 ;  /* 0x000000025200780c */ /* 0x000fc400037c1670 */
[----:B------:R-:W-:Y:S02]  /*c2d0*/  FSEL R80, R9, -INF , !P4 ;  /* 0xff80000009507808 */ /* 0x000fe40006000000 */
[----:B---3--:R-:W-:Y:S02]  /*c2e0*/  FSEL R13, R13, -INF , !P6 ;  /* 0xff8000000d0d7808 */ /* 0x008fe40007000000 */
[C---:B------:R-:W-:Y:S02]  /*c2f0*/  ISETP.GT.AND P3, PT, R81.reuse, 0x8, P2 ;  /* 0x000000085100780c */ /* 0x040fe40001764270 */
[C---:B------:R-:W-:Y:S02]  /*c300*/  ISETP.GT.AND P4, PT, R81.reuse, 0x9, P2 ;  /* 0x000000095100780c */ /* 0x040fe40001784270 */
[----:B------:R-:W-:Y:S02]  /*c310*/  ISETP.GT.AND P6, PT, R81, 0x10, P2 ;  /* 0x000000105100780c */ /* 0x000fe400017c4270 */
[----:B------:R-:W-:-:S02]  /*c320*/  ISETP.LT.OR P3, PT, R82, 0x9, P3 ;  /* 0x000000095200780c */ /* 0x000fc40001f61670 */
[----:B------:R-:W-:Y:S01]  /*c330*/  ISETP.LT.OR P4, PT, R82, 0xa, P4 ;  /* 0x0000000a5200780c */ /* 0x000fe20002781670 */
[--C-:B0-----:R-:W-:Y:S01]  /*c340*/  IMAD.IADD R84, R84, 0x1, R34.reuse ;  /* 0x0000000154547824 */ /* 0x101fe200078e0222 */
[----:B------:R-:W-:Y:S01]  /*c350*/  ISETP.LT.OR P6, PT, R82, 0x11, P6 ;  /* 0x000000115200780c */ /* 0x000fe200037c1670 */
[----:B------:R-:W-:Y:S01]  /*c360*/  IMAD.IADD R83, R83, 0x1, R34 ;  /* 0x0000000153537824 */ /* 0x000fe200078e0222 */
[----:B------:R-:W-:Y:S02]  /*c370*/  FSEL R15, R15, -INF , !P3 ;  /* 0xff8000000f0f7808 */ /* 0x000fe40005800000 */
[----:B------:R-:W-:Y:S02]  /*c380*/  FSEL R18, R18, -INF , !P4 ;  /* 0xff80000012127808 */ /* 0x000fe40006000000 */
[----:B------:R-:W-:Y:S02]  /*c390*/  FSEL R20, R20, -INF , !P6 ;  /* 0xff80000014147808 */ /* 0x000fe40007000000 */
[----:B------:R-:W-:-:S02]  /*c3a0*/  ISETP.GT.AND P3, PT, R81, 0x11, P2 ;  /* 0x000000115100780c */ /* 0x000fc40001764270 */
[C---:B------:R-:W-:Y:S02]  /*c3b0*/  ISETP.GT.AND P4, PT, R81.reuse, 0x18, P2 ;  /* 0x000000185100780c */ /* 0x040fe40001784270 */
[----:B------:R-:W-:Y:S02]  /*c3c0*/  ISETP.GT.AND P6, PT, R81, 0x19, P2 ;  /* 0x000000195100780c */ /* 0x000fe400017c4270 */
[C---:B------:R-:W-:Y:S02]  /*c3d0*/  ISETP.LT.OR P3, PT, R82.reuse, 0x12, P3 ;  /* 0x000000125200780c */ /* 0x040fe40001f61670 */
[C---:B------:R-:W-:Y:S02]  /*c3e0*/  ISETP.LT.OR P4, PT, R82.reuse, 0x19, P4 ;  /* 0x000000195200780c */ /* 0x040fe40002781670 */
[----:B------:R-:W-:Y:S02]  /*c3f0*/  ISETP.LT.OR P6, PT, R82, 0x1a, P6 ;  /* 0x0000001a5200780c */ /* 0x000fe400037c1670 */
[----:B------:R-:W-:-:S02]  /*c400*/  FSEL R22, R22, -INF , !P3 ;  /* 0xff80000016167808 */ /* 0x000fc40005800000 */
[----:B------:R-:W-:Y:S02]  /*c410*/  FSEL R24, R24, -INF , !P4 ;  /* 0xff80000018187808 */ /* 0x000fe40006000000 */
[----:B------:R-:W-:Y:S02]  /*c420*/  FSEL R26, R26, -INF , !P6 ;  /* 0xff8000001a1a7808 */ /* 0x000fe40007000000 */
[C---:B------:R-:W-:Y:S02]  /*c430*/  ISETP.GT.AND P3, PT, R81.reuse, 0x20, P2 ;  /* 0x000000205100780c */ /* 0x040fe40001764270 */
[C---:B------:R-:W-:Y:S02]  /*c440*/  ISETP.GT.AND P4, PT, R81.reuse, 0x21, P2 ;  /* 0x000000215100780c */ /* 0x040fe40001784270 */
[----:B------:R-:W-:Y:S02]  /*c450*/  ISETP.GT.AND P6, PT, R81, 0x28, P2 ;  /* 0x000000285100780c */ /* 0x000fe400017c4270 */
[----:B------:R-:W-:-:S02]  /*c460*/  ISETP.LT.OR P3, PT, R82, 0x21, P3 ;  /* 0x000000215200780c */ /* 0x000fc40001f61670 */
[C---:B------:R-:W-:Y:S02]  /*c470*/  ISETP.LT.OR P4, PT, R82.reuse, 0x22, P4 ;  /* 0x000000225200780c */ /* 0x040fe40002781670 */
[----:B------:R-:W-:Y:S02]  /*c480*/  ISETP.LT.OR P6, PT, R82, 0x29, P6 ;  /* 0x000000295200780c */ /* 0x000fe400037c1670 */
        /* <DEDUP_REMOVED lines=65> */
[----:B------:R-:W-:Y:S01]  /*c8a0*/  FSEL R79, R79, -INF , !P6 ;  /* 0xff8000004f4f7808 */ /* 0x000fe20007000000 */
[----:B------:R-:W-:Y:S06]  /*c8b0*/  @!P5 BRA `(.L_x_749) ;  /* 0x00000000005cd947 */ /* 0x000fec0003800000 */
[----:B------:R-:W-:Y:S01]  /*c8c0*/  IMAD R9, R17, UR26, R34 ;  /* 0x0000001a11097c24 */ /* 0x000fe2000f8e0222 */
        /* <DEDUP_REMOVED lines=12> */
.L_x_751:
[----:B------:R-:W-:-:S05]  /*c990*/  IMAD.U32 R81, RZ, RZ, UR24 ;  /* 0x00000018ff517e24 */ /* 0x000fca000f8e00ff */
[----:B------:R-:W-:-:S13]  /*c9a0*/  ISETP.NE.AND P3, PT, R81, 0x1, PT ;  /* 0x000000015100780c */ /* 0x000fda0003f65270 */
[----:B------:R-:W0:Y:S02]  /*c9b0*/  @P3 LDC.64 R34, c[0x0][0x9e8] ;  /* 0x00027a00ff223b82 */ /* 0x000e240000000a00 */
[----:B0-----:R-:W-:-:S05]  /*c9c0*/  @P3 IMAD.HI.U32 R34, R9, R34, RZ ;  /* 0x0000002209223227 */ /* 0x001fca00078e00ff */
[----:B------:R-:W-:-:S07]  /*c9d0*/  @P3 SHF.R.U32.HI R9, RZ, R35, R34 ;  /* 0x00000023ff093219 */ /* 0x000fce0000011622 */
.L_x_752:
[----:B------:R-:W-:Y:S05]  /*c9e0*/  BSYNC B0 ;  /* 0x0000000000007941 */ /* 0x000fea0003800000 */
.L_x_750:
[----:B------:R-:W-:-:S04]  /*c9f0*/  IMAD R74, R9, R81, -R74 ;  /* 0x00000051094a7224 */ /* 0x000fc800078e0a4a */
[----:B------:R-:W-:-:S05]  /*ca00*/  IMAD R74, R3, -0x2, R74 ;  /* 0xfffffffe034a7824 */ /* 0x000fca00078e024a */
[----:B------:R-:W-:Y:S02]  /*ca10*/  VIADDMNMX R84, R74, R81, R84, PT ;  /* 0x000000514a547246 */ /* 0x000fe40003800154 */
[----:B------:R-:W-:-:S07]  /*ca20*/  VIMNMX R83, R83, R74, !PT ;  /* 0x0000004a53537248 */ /* 0x000fce0007fe0100 */
.L_x_749:
[----:B------:R-:W-:Y:S01]  /*ca30*/  FMNMX.FTZ R34, R80, R11, !PT ;  /* 0x0000000b50227209 */ /* 0x000fe20007810000 */
[----:B------:R-:W-:Y:S01]  /*ca40*/  UMOV UR10, UR6 ;  /* 0x00000006000a7c82 */ /* 0x000fe20008000000 */
[----:B------:R-:W-:Y:S02]  /*ca50*/  ISETP.GT.AND P3, PT, R83, 0x9, P2 ;  /* 0x000000095300780c */ /* 0x000fe40001764270 */
[----:B------:R-:W-:Y:S02]  /*ca60*/  FMNMX.FTZ R34, R13, R34, !PT ;  /* 0x000000220d227209 */ /* 0x000fe40007810000 */
[----:B------:R-:W-:Y:S02]  /*ca70*/  ISETP.LT.OR P3, PT, R84, 0xa, P3 ;  /* 0x0000000a5400780c */ /* 0x000fe40001f61670 */
[----:B------:R-:W-:Y:S02]  /*ca80*/  FMNMX.FTZ R9, R15, R34, !PT ;  /* 0x000000220f097209 */ /* 0x000fe40007810000 */
[----:B------:R-:W-:-:S02]  /*ca90*/  FSEL R19, R19, -INF , !P3 ;  /* 0xff80000013137808 */ /* 0x000fc40005800000 */
[----:B------:R-:W-:Y:S02]  /*caa0*/  FMNMX.FTZ R9, R18, R9, !PT ;  /* 0x0000000912097209 */ /* 0x000fe40007810000 */
[----:B------:R-:W-:Y:S02]  /*cab0*/  ISETP.GT.AND P3, PT, R83, 0x11, P2 ;  /* 0x000000115300780c */ /* 0x000fe40001764270 */
[----:B------:R-:W-:Y:S02]  /*cac0*/  FMNMX.FTZ R9, R20, R9, !PT ;  /* 0x0000000914097209 */ /* 0x000fe40007810000 */
[----:B------:R-:W-:Y:S02]  /*cad0*/  ISETP.LT.OR P3, PT, R84, 0x12, P3 ;  /* 0x000000125400780c */ /* 0x000fe40001f61670 */
[----:B------:R-:W-:Y:S02]  /*cae0*/  FMNMX.FTZ R9, R22, R9, !PT ;  /* 0x0000000916097209 */ /* 0x000fe40007810000 */
[----:B------:R-:W-:-:S02]  /*caf0*/  FSEL R23, R23, -INF , !P3 ;  /* 0xff80000017177808 */ /* 0x000fc40005800000 */
[----:B------:R-:W-:Y:S02]  /*cb00*/  FMNMX.FTZ R9, R24, R9, !PT ;  /* 0x0000000918097209 */ /* 0x000fe40007810000 */
[C---:B------:R-:W-:Y:S02]  /*cb10*/  ISETP.GT.AND P3, PT, R83.reuse, 0x19, P2 ;  /* 0x000000195300780c */ /* 0x040fe40001764270 */
[----:B------:R-:W-:Y:S02]  /*cb20*/  FMNMX.FTZ R9, R26, R9, !PT ;  /* 0x000000091a097209 */ /* 0x000fe40007810000 */
[----:B------:R-:W-:Y:S02]  /*cb30*/  ISETP.LT.OR P3, PT, R84, 0x1a, P3 ;  /* 0x0000001a5400780c */ /* 0x000fe40001f61670 */
[----:B------:R-:W-:Y:S02]  /*cb40*/  FMNMX.FTZ R9, R28, R9, !PT ;  /* 0x000000091c097209 */ /* 0x000fe40007810000 */
[----:B------:R-:W-:-:S02]  /*cb50*/  ISETP.GT.AND P4, PT, R83, 0x1, P2 ;  /* 0x000000015300780c */ /* 0x000fc40001784270 */
[----:B------:R-:W-:Y:S02]  /*cb60*/  FMNMX.FTZ R9, R30, R9, !PT ;  /* 0x000000091e097209 */ /* 0x000fe40007810000 */
[----:B------:R-:W-:Y:S02]  /*cb70*/  FSEL R27, R27, -INF , !P3 ;  /* 0xff8000001b1b7808 */ /* 0x000fe40005800000 */
        /* <DEDUP_REMOVED lines=11> */
[----:B------:R-:W-:Y:S02]  /*cc30*/  FSEL R31, R31, -INF , !P3 ;  /* 0xff8000001f1f7808 */ /* 0x000fe40005800000 */
[----:B------:R-:W-:Y:S02]  /*cc40*/  FMNMX.FTZ R34, R48, R9, !PT ;  /* 0x0000000930227209 */ /* 0x000fe40007810000 */
[----:B------:R-:W-:Y:S02]  /*cc50*/  ISETP.GT.AND P3, PT, R83, RZ, P2 ;  /* 0x000000ff5300720c */ /* 0x000fe40001764270 */
        /* <DEDUP_REMOVED lines=9> */
[----:B------:R-:W-:Y:S02]  /*ccf0*/  ISETP.GT.AND P4, PT, R83, 0x18, P2 ;  /* 0x000000185300780c */ /* 0x000fe40001784270 */
[----:B------:R-:W-:Y:S02]  /*cd00*/  FMNMX.FTZ R9, R60, R9, !PT ;  /* 0x000000093c097209 */ /* 0x000fe40007810000 */
[----:B------:R-:W-:Y:S02]  /*cd10*/  FSEL R81, R10, -INF , !P3 ;  /* 0xff8000000a517808 */ /* 0x000fe40005800000 */
[----:B------:R-:W-:Y:S02]  /*cd20*/  FMNMX.FTZ R9, R62, R9, !PT ;  /* 0x000000093e097209 */ /* 0x000fe40007810000 */
[----:B------:R-:W-:-:S02]  /*cd30*/  ISETP.LT.OR P6, PT, R84, 0x9, P6 ;  /* 0x000000095400780c */ /* 0x000fc400037c1670 */
[----:B------:R-:W-:Y:S02]  /*cd40*/  FMNMX.FTZ R34, R64, R9, !PT ;  /* 0x0000000940227209 */ /* 0x000fe40007810000 */
[----:B------:R-:W-:Y:S02]  /*cd50*/  ISETP.LT.OR P4, PT, R84, 0x19, P4 ;  /* 0x000000195400780c */ /* 0x000fe40002781670 */
[----:B------:R-:W-:Y:S02]  /*cd60*/  FMNMX.FTZ R9, R65, R34, !PT ;  /* 0x0000002241097209 */ /* 0x000fe40007810000 */
[----:B------:R-:W-:Y:S02]  /*cd70*/  FMNMX.FTZ R85, R81, R12, !PT ;  /* 0x0000000c51557209 */ /* 0x000fe40007810000 */
[----:B------:R-:W-:Y:S02]  /*cd80*/  FMNMX.FTZ R9, R66, R9, !PT ;  /* 0x0000000942097209 */ /* 0x000fe40007810000 */
[----:B------:R-:W-:-:S02]  /*cd90*/  FSEL R16, R16, -INF , !P6 ;  /* 0xff80000010107808 */ /* 0x000fc40007000000 */
[----:B------:R-:W-:Y:S02]  /*cda0*/  FMNMX.FTZ R9, R70, R9, !PT ;  /* 0x0000000946097209 */ /* 0x000fe40007810000 */
[----:B------:R-:W-:Y:S02]  /*cdb0*/  FSEL R25, R25, -INF , !P4 ;  /* 0xff80000019197808 */ /* 0x000fe40006000000 */
[----:B------:R-:W-:Y:S02]  /*cdc0*/  FMNMX.FTZ R34, R72, R9, !PT ;  /* 0x0000000948227209 */ /* 0x000fe40007810000 */
[----:B------:R-:W-:Y:S02]  /*cdd0*/  FMNMX.FTZ R85, R14, R85, !PT ;  /* 0x000000550e557209 */ /* 0x000fe40007810000 */
[----:B------:R-:W-:Y:S02]  /*cde0*/  FMNMX.FTZ R34, R75, R34, !PT ;  /* 0x000000224b227209 */ /* 0x000fe40007810000 */
[----:B------:R-:W-:-:S02]  /*cdf0*/  ISETP.GT.AND P4, PT, R83, 0x20, P2 ;  /* 0x000000205300780c */ /* 0x000fc40001784270 */
[----:B------:R-:W-:Y:S02]  /*ce00*/  FMNMX.FTZ R34, R77, R34, !PT ;  /* 0x000000224d227209 */ /* 0x000fe40007810000 */
[----:B------:R-:W-:Y:S02]  /*ce10*/  FMNMX.FTZ R10, R16, R85, !PT ;  /* 0x00000055100a7209 */ /* 0x000fe40007810000 */
[----:B------:R-:W-:Y:S02]  /*ce20*/  FMNMX.FTZ R34, R79, R34, !PT ;  /* 0x000000224f227209 */ /* 0x000fe40007810000 */
[----:B------:R-:W-:Y:S02]  /*ce30*/  ISETP.LT.OR P4, PT, R84, 0x21, P4 ;  /* 0x000000215400780c */ /* 0x000fe40002781670 */
[----:B------:R-:W-:Y:S01]  /*ce40*/  FMNMX.FTZ R10, R19, R10, !PT ;  /* 0x0000000a130a7209 */ /* 0x000fe20007810000 */
[----:B------:R-:W0:Y:S01]  /*ce50*/  SHFL.BFLY PT, R9, R34, 0x2, 0x1f ;  /* 0x0c401f0022097f89 */ /* 0x000e2200000e0000 */
[----:B------:R-:W-:-:S02]  /*ce60*/  FSEL R29, R29, -INF , !P4 ;  /* 0xff8000001d1d7808 */ /* 0x000fc40006000000 */
[----:B------:R-:W-:Y:S02]  /*ce70*/  ISETP.GT.AND P4, PT, R83, 0x28, P2 ;  /* 0x000000285300780c */ /* 0x000fe40001784270 */
[----:B------:R-:W-:Y:S02]  /*ce80*/  FMNMX.FTZ R10, R21, R10, !PT ;  /* 0x0000000a150a7209 */ /* 0x000fe40007810000 */
[----:B------:R-:W-:Y:S02]  /*ce90*/  ISETP.LT.OR P4, PT, R84, 0x29, P4 ;  /* 0x000000295400780c */ /* 0x000fe40002781670 */
[----:B------:R-:W-:Y:S02]  /*cea0*/  FMNMX.FTZ R10, R23, R10, !PT ;  /* 0x0000000a170a7209 */ /* 0x000fe40007810000 */
[----:B------:R-:W-:Y:S02]  /*ceb0*/  FSEL R33, R33, -INF , !P4 ;  /* 0xff80000021217808 */ /* 0x000fe40006000000 */
[----:B------:R-:W-:-:S02]  /*cec0*/  ISETP.GT.AND P4, PT, R83, 0x29, P2 ;  /* 0x000000295300780c */ /* 0x000fc40001784270 */
[----:B------:R-:W-:Y:S02]  /*ced0*/  FMNMX.FTZ R10, R25, R10, !PT ;  /* 0x0000000a190a7209 */ /* 0x000fe40007810000 */
[----:B------:R-:W-:Y:S02]  /*cee0*/  ISETP.GT.AND P3, PT, R83, 0x30, P2 ;  /* 0x000000305300780c */ /* 0x000fe40001764270 */
[C---:B------:R-:W-:Y:S02]  /*cef0*/  ISETP.LT.OR P4, PT, R84.reuse, 0x2a, P4 ;  /* 0x0000002a5400780c */ /* 0x040fe40002781670 */
[----:B------:R-:W-:Y:S02]  /*cf00*/  FMNMX.FTZ R10, R27, R10, !PT ;  /* 0x0000000a1b0a7209 */ /* 0x000fe40007810000 */
[----:B------:R-:W-:Y:S02]  /*cf10*/  ISETP.LT.OR P3, PT, R84, 0x31, P3 ;  /* 0x000000315400780c */ /* 0x000fe40001f61670 */
[----:B0-----:R-:W-:-:S02]  /*cf20*/  FMNMX.FTZ R35, R34, R9, !PT ;  /* 0x0000000922237209 */ /* 0x001fc40007810000 */
[----:B------:R-:W-:Y:S02]  /*cf30*/  FSEL R37, R37, -INF , !P4 ;  /* 0xff80000025257808 */ /* 0x000fe40006000000 */
[----:B------:R-:W-:Y:S01]  /*cf40*/  ISETP.GT.AND P4, PT, R83, 0x31, P2 ;  /* 0x000000315300780c */ /* 0x000fe20001784270 */
[----:B------:R-:W0:Y:S01]  /*cf50*/  SHFL.BFLY PT, R74, R35, 0x1, 0x1f ;  /* 0x0c201f00234a7f89 */ /* 0x000e2200000e0000 */
[----:B------:R-:W-:Y:S02]  /*cf60*/  FMNMX.FTZ R10, R29, R10, !PT ;  /* 0x0000000a1d0a7209 */ /* 0x000fe40007810000 */
[----:B------:R-:W-:Y:S02]  /*cf70*/  ISETP.LT.OR P4, PT, R84, 0x32, P4 ;  /* 0x000000325400780c */ /* 0x000fe40002781670 */
[----:B------:R-:W-:Y:S02]  /*cf80*/  FMNMX.FTZ R10, R31, R10, !PT ;  /* 0x0000000a1f0a7209 */ /* 0x000fe40007810000 */
[----:B------:R-:W-:-:S02]  /*cf90*/  FSEL R41, R41, -INF , !P4 ;  /* 0xff80000029297808 */ /* 0x000fc40006000000 */
[----:B------:R-:W-:Y:S02]  /*cfa0*/  FMNMX.FTZ R10, R33, R10, !PT ;  /* 0x0000000a210a7209 */ /* 0x000fe40007810000 */
[----:B------:R-:W-:Y:S02]  /*cfb0*/  ISETP.GT.AND P4, PT, R83, 0x39, P2 ;  /* 0x000000395300780c */ /* 0x000fe40001784270 */
[----:B------:R-:W-:Y:S02]  /*cfc0*/  FMNMX.FTZ R87, R37, R10, !PT ;  /* 0x0000000a25577209 */ /* 0x000fe40007810000 */
[----:B------:R-:W-:-:S04]  /*cfd0*/  ISETP.LT.OR P4, PT, R84, 0x3a, P4 ;  /* 0x0000003a5400780c */ /* 0x000fc80002781670 */
[----:B------:R-:W-:Y:S02]  /*cfe0*/  FSEL R45, R45, -INF , !P4 ;  /* 0xff8000002d2d7808 */ /* 0x000fe40006000000 */
[----:B------:R-:W-:Y:S02]  /*cff0*/  ISETP.GT.AND P4, PT, R83, 0x41, P2 ;  /* 0x000000415300780c */ /* 0x000fe40001784270 */
[----:B0-----:R-:W-:Y:S01]  /*d000*/  FMNMX.FTZ R9, R35, R74, !PT ;  /* 0x0000004a23097209 */ /* 0x001fe20007810000 */
[----:B------:R-:W-:Y:S01]  /*d010*/  IMAD.U32 R74, RZ, RZ, UR10 ;  /* 0x0000000aff4a7e24 */ /* 0x000fe2000f8e00ff */
[----:B------:R-:W-:Y:S02]  /*d020*/  ISETP.LT.OR P4, PT, R84, 0x42, P4 ;  /* 0x000000425400780c */ /* 0x000fe40002781670 */
[C---:B------:R-:W-:Y:S01]  /*d030*/  FSETP.NEU.FTZ.AND P6, PT, R9.reuse, -INF , PT ;  /* 0xff8000000900780b */ /* 0x040fe20003fdd000 */
[----:B------:R-:W-:-:S05]  /*d040*/  FFMA.FTZ R35, R9, R74, -8 ;  /* 0xc100000009237423 */ /* 0x000fca000001004a */
[----:B------:R-:W-:-:S05]  /*d050*/  FSEL R35, R35, RZ, P6 ;  /* 0x000000ff23237208 */ /* 0x000fca0003000000 */
[--C-:B------:R-:W-:Y:S01]  /*d060*/  FFMA.FTZ R74, R22, UR10, -R35.reuse ;  /* 0x0000000a164a7c23 */ /* 0x100fe20008010823 */
[----:B------:R-:W-:Y:S01]  /*d070*/  FSEL R22, R39, -INF , !P3 ;  /* 0xff80000027167808 */ /* 0x000fe20005800000 */
[--C-:B------:R-:W-:Y:S01]  /*d080*/  FFMA.FTZ R85, R26, UR10, -R35.reuse ;  /* 0x0000000a1a557c23 */ /* 0x100fe20008010823 */
[----:B------:R-:W-:Y:S01]  /*d090*/  ISETP.GT.AND P3, PT, R83, 0x38, P2 ;  /* 0x000000385300780c */ /* 0x000fe20001764270 */
[--C-:B------:R-:W-:Y:S01]  /*d0a0*/  FFMA.FTZ R26, R28, UR10, -R35.reuse ;  /* 0x0000000a1c1a7c23 */ /* 0x100fe20008010823 */
[----:B------:R-:W-:Y:S01]  /*d0b0*/  FMNMX.FTZ R10, R22, R87, !PT ;  /* 0x00000057160a7209 */ /* 0x000fe20007810000 */
[----:B------:R0:W-:Y:S01]  /*d0c0*/  MUFU.EX2 R39, R74 ;  /* 0x0000004a00277308 */ /* 0x0001e20000000800 */
[----:B------:R-:W-:Y:S01]  /*d0d0*/  ISETP.LT.OR P3, PT, R84, 0x39, P3 ;  /* 0x000000395400780c */ /* 0x000fe20001f61670 */
[--C-:B------:R-:W-:Y:S01]  /*d0e0*/  FFMA.FTZ R40, R40, UR10, -R35.reuse ;  /* 0x0000000a28287c23 */ /* 0x100fe20008010823 */
[----:B------:R-:W-:Y:S01]  /*d0f0*/  FMNMX.FTZ R10, R41, R10, !PT ;  /* 0x0000000a290a7209 */ /* 0x000fe20007810000 */
[--C-:B------:R-:W-:Y:S01]  /*d100*/  FFMA.FTZ R139, R62, UR10, -R35.reuse ;  /* 0x0000000a3e8b7c23 */ /* 0x100fe20008010823 */
[----:B------:R-:W-:Y:S01]  /*d110*/  FSEL R43, R43, -INF , !P3 ;  /* 0xff8000002b2b7808 */ /* 0x000fe20005800000 */
[--C-:B------:R-:W-:Y:S01]  /*d120*/  FFMA.FTZ R44, R44, UR10, -R35.reuse ;  /* 0x0000000a2c2c7c23 */ /* 0x100fe20008010823 */
[----:B------:R-:W-:Y:S01]  /*d130*/  ISETP.GT.AND P3, PT, R83, 0x40, P2 ;  /* 0x000000405300780c */ /* 0x000fe20001764270 */
[--C-:B------:R-:W-:Y:S01]  /*d140*/  FFMA.FTZ R34, R80, UR10, -R35.reuse ;  /* 0x0000000a50227c23 */ /* 0x100fe20008010823 */
[----:B------:R-:W-:Y:S01]  /*d150*/  FMNMX.FTZ R10, R43, R10, !PT ;  /* 0x0000000a2b0a7209 */ /* 0x000fe20007810000 */
[--C-:B0-----:R-:W-:Y:S01]  /*d160*/  FFMA.FTZ R74, R30, UR10, -R35.reuse ;  /* 0x0000000a1e4a7c23 */ /* 0x101fe20008010823 */
[----:B------:R-:W-:Y:S01]  /*d170*/  ISETP.LT.OR P3, PT, R84, 0x41, P3 ;  /* 0x000000415400780c */ /* 0x000fe20001f61670 */
[--C-:B------:R-:W-:Y:S01]  /*d180*/  FFMA.FTZ R30, R32, UR10, -R35.reuse ;  /* 0x0000000a201e7c23 */ /* 0x100fe20008010823 */
[----:B------:R-:W-:Y:S01]  /*d190*/  FSEL R28, R47, -INF , !P4 ;  /* 0xff8000002f1c7808 */ /* 0x000fe20006000000 */
[--C-:B------:R-:W-:Y:S01]  /*d1a0*/  FFMA.FTZ R13, R13, UR10, -R35.reuse ;  /* 0x0000000a0d0d7c23 */ /* 0x100fe20008010823 */
[----:B------:R-:W-:Y:S01]  /*d1b0*/  FSEL R46, R46, -INF , !P3 ;  /* 0xff8000002e2e7808 */ /* 0x000fe20005800000 */
[----:B------:R0:W-:Y:S01]  /*d1c0*/  MUFU.EX2 R47, R74 ;  /* 0x0000004a002f7308 */ /* 0x0001e20000000800 */
[----:B------:R-:W-:Y:S01]  /*d1d0*/  ISETP.GT.AND P3, PT, R83, 0x48, P2 ;  /* 0x000000485300780c */ /* 0x000fe20001764270 */
[--C-:B------:R-:W-:Y:S01]  /*d1e0*/  FFMA.FTZ R15, R15, UR10, -R35.reuse ;  /* 0x0000000a0f0f7c23 */ /* 0x100fe20008010823 */
[----:B------:R-:W-:Y:S01]  /*d1f0*/  ISETP.GT.AND P4, PT, R83, 0x49, P2 ;  /* 0x000000495300780c */ /* 0x000fe20001784270 */
[--C-:B------:R-:W-:Y:S01]  /*d200*/  FFMA.FTZ R18, R18, UR10, -R35.reuse ;  /* 0x0000000a12127c23 */ /* 0x100fe20008010823 */
[----:B------:R-:W-:Y:S01]  /*d210*/  ISETP.LT.OR P3, PT, R84, 0x49, P3 ;  /* 0x000000495400780c */ /* 0x000fe20001f61670 */
[--C-:B------:R-:W-:Y:S01]  /*d220*/  FFMA.FTZ R20, R20, UR10, -R35.reuse ;  /* 0x0000000a14147c23 */ /* 0x100fe20008010823 */
[----:B------:R-:W-:Y:S01]  /*d230*/  FMNMX.FTZ R87, R45, R10, !PT ;  /* 0x0000000a2d577209 */ /* 0x000fe20007810000 */
[--C-:B------:R-:W-:Y:S01]  /*d240*/  FFMA.FTZ R24, R24, UR10, -R35.reuse ;  /* 0x0000000a18187c23 */ /* 0x100fe20008010823 */
[----:B------:R-:W-:Y:S01]  /*d250*/  FSEL R51, R51, -INF , !P3 ;  /* 0xff80000033337808 */ /* 0x000fe20005800000 */
[--C-:B0-----:R-:W-:Y:S01]  /*d260*/  FFMA.FTZ R74, R36, UR10, -R35.reuse ;  /* 0x0000000a244a7c23 */ /* 0x101fe20008010823 */
[----:B------:R-:W-:Y:S01]  /*d270*/  ISETP.GT.AND P3, PT, R83, 0x50, P2 ;  /* 0x000000505300780c */ /* 0x000fe20001764270 */
[--C-:B------:R-:W-:Y:S01]  /*d280*/  FFMA.FTZ R36, R38, UR10, -R35.reuse ;  /* 0x0000000a26247c23 */ /* 0x100fe20008010823 */
[----:B------:R-:W-:Y:S01]  /*d290*/  ISETP.LT.OR P4, PT, R84, 0x4a, P4 ;  /* 0x0000004a5400780c */ /* 0x000fe20002781670 */
[--C-:B------:R-:W-:Y:S01]  /*d2a0*/  FFMA.FTZ R38, R42, UR10, -R35.reuse ;  /* 0x0000000a2a267c23 */ /* 0x100fe20008010823 */
[----:B------:R-:W-:Y:S01]  /*d2b0*/  FMNMX.FTZ R87, R46, R87, !PT ;  /* 0x000000572e577209 */ /* 0x000fe20007810000 */
[--C-:B------:R-:W-:Y:S01]  /*d2c0*/  FFMA.FTZ R42, R48, UR10, -R35.reuse ;  /* 0x0000000a302a7c23 */ /* 0x100fe20008010823 */
[----:B------:R-:W-:Y:S01]  /*d2d0*/  ISETP.LT.OR P3, PT, R84, 0x51, P3 ;  /* 0x000000515400780c */ /* 0x000fe20001f61670 */
[--C-:B------:R-:W-:Y:S01]  /*d2e0*/  FFMA.FTZ R48, R56, UR10, -R35.reuse ;  /* 0x0000000a38307c23 */ /* 0x100fe20008010823 */
[----:B------:R-:W-:Y:S01]  /*d2f0*/  FSEL R52, R52, -INF , !P4 ;  /* 0xff80000034347808 */ /* 0x000fe20006000000 */
[--C-:B------:R-:W-:Y:S01]  /*d300*/  FFMA.FTZ R49, R49, UR10, -R35.reuse ;  /* 0x0000000a31317c23 */ /* 0x100fe20008010823 */
[----:B------:R-:W-:Y:S01]  /*d310*/  ISETP.GT.AND P4, PT, R83, 0x51, P2 ;  /* 0x000000515300780c */ /* 0x000fe20001784270 */
[--C-:B------:R-:W-:Y:S01]  /*d320*/  FFMA.FTZ R65, R65, UR10, -R35.reuse ;  /* 0x0000000a41417c23 */ /* 0x100fe20008010823 */
[----:B------:R-:W-:Y:S01]  /*d330*/  FMNMX.FTZ R10, R28, R87, !PT ;  /* 0x000000571c0a7209 */ /* 0x000fe20007810000 */
[--C-:B------:R-:W-:Y:S01]  /*d340*/  FFMA.FTZ R56, R66, UR10, -R35.reuse ;  /* 0x0000000a42387c23 */ /* 0x100fe20008010823 */
[----:B------:R-:W-:Y:S01]  /*d350*/  FSEL R32, R53, -INF , !P3 ;  /* 0xff80000035207808 */ /* 0x000fe20005800000 */
[----:B------:R0:W-:Y:S01]  /*d360*/  MUFU.EX2 R87, R40 ;  /* 0x0000002800577308 */ /* 0x0001e20000000800 */
[----:B------:R-:W-:Y:S01]  /*d370*/  ISETP.GT.AND P3, PT, R83, 0x58, P2 ;  /* 0x000000585300780c */ /* 0x000fe20001764270 */
[--C-:B------:R-:W-:Y:S01]  /*d380*/  FFMA.FTZ R75, R75, UR10, -R35.reuse ;  /* 0x0000000a4b4b7c23 */ /* 0x100fe20008010823 */
[----:B------:R-:W-:Y:S01]  /*d390*/  ISETP.LT.OR P4, PT, R84, 0x52, P4 ;  /* 0x000000525400780c */ /* 0x000fe20002781670 */
[----:B------:R-:W-:Y:S01]  /*d3a0*/  FFMA.FTZ R79, R79, UR10, -R35 ;  /* 0x0000000a4f4f7c23 */ /* 0x000fe20008010823 */
[----:B------:R-:W-:-:S02]  /*d3b0*/  FMNMX.FTZ R137, R51, R10, !PT ;  /* 0x0000000a33897209 */ /* 0x000fc40007810000 */
[----:B------:R-:W-:Y:S01]  /*d3c0*/  ISETP.LT.OR P3, PT, R84, 0x59, P3 ;  /* 0x000000595400780c */ /* 0x000fe20001f61670 */
[----:B------:R-:W-:Y:S01]  /*d3d0*/  MUFU.EX2 R53, R74 ;  /* 0x0000004a00357308 */ /* 0x000fe20000000800 */
[----:B------:R-:W-:Y:S02]  /*d3e0*/  FSEL R55, R55, -INF , !P4 ;  /* 0xff80000037377808 */ /* 0x000fe40006000000 */
[----:B------:R-:W-:Y:S02]  /*d3f0*/  FMNMX.FTZ R137, R52, R137, !PT ;  /* 0x0000008934897209 */ /* 0x000fe40007810000 */
[----:B------:R-:W-:Y:S02]  /*d400*/  ISETP.GT.AND P4, PT, R83, 0x59, P2 ;  /* 0x000000595300780c */ /* 0x000fe40001784270 */
[----:B------:R-:W-:Y:S01]  /*d410*/  FSEL R57, R57, -INF , !P3 ;  /* 0xff80000039397808 */ /* 0x000fe20005800000 */
[----:B------:R-:W-:Y:S01]  /*d420*/  MUFU.EX2 R34, R34 ;  /* 0x0000002200227308 */ /* 0x000fe20000000800 */
[----:B------:R-:W-:-:S02]  /*d430*/  FMNMX.FTZ R10, R32, R137, !PT ;  /* 0x00000089200a7209 */ /* 0x000fc40007810000 */
[----:B------:R-:W-:Y:S02]  /*d440*/  ISETP.GT.AND P3, PT, R83, 0x60, P2 ;  /* 0x000000605300780c */ /* 0x000fe40001764270 */
[C---:B------:R-:W-:Y:S02]  /*d450*/  ISETP.LT.OR P4, PT, R84.reuse, 0x5a, P4 ;  /* 0x0000005a5400780c */ /* 0x040fe40002781670 */
[----:B------:R-:W-:Y:S01]  /*d460*/  FMNMX.FTZ R10, R55, R10, !PT ;  /* 0x0000000a370a7209 */ /* 0x000fe20007810000 */
[----:B------:R-:W-:Y:S01]  /*d470*/  MUFU.EX2 R13, R13 ;  /* 0x0000000d000d7308 */ /* 0x000fe20000000800 */
[----:B------:R-:W-:Y:S02]  /*d480*/  ISETP.LT.OR P3, PT, R84, 0x61, P3 ;  /* 0x000000615400780c */ /* 0x000fe40001f61670 */
[----:B------:R-:W-:Y:S02]  /*d490*/  FSEL R59, R59, -INF , !P4 ;  /* 0xff8000003b3b7808 */ /* 0x000fe40006000000 */
[----:B------:R-:W-:-:S02]  /*d4a0*/  ISETP.GT.AND P4, PT, R83, 0x61, P2 ;  /* 0x000000615300780c */ /* 0x000fc40001784270 */
[----:B------:R-:W-:Y:S01]  /*d4b0*/  FMNMX.FTZ R10, R57, R10, !PT ;  /* 0x0000000a390a7209 */ /* 0x000fe20007810000 */
[----:B------:R-:W-:Y:S01]  /*d4c0*/  MUFU.EX2 R15, R15 ;  /* 0x0000000f000f7308 */ /* 0x000fe20000000800 */
[----:B------:R-:W-:Y:S02]  /*d4d0*/  FSEL R61, R61, -INF , !P3 ;  /* 0xff8000003d3d7808 */ /* 0x000fe40005800000 */
[----:B------:R-:W-:Y:S02]  /*d4e0*/  ISETP.GT.AND P3, PT, R83, 0x68, P2 ;  /* 0x000000685300780c */ /* 0x000fe40001764270 */
[C---:B------:R-:W-:Y:S02]  /*d4f0*/  ISETP.LT.OR P4, PT, R84.reuse, 0x62, P4 ;  /* 0x000000625400780c */ /* 0x040fe40002781670 */
[----:B------:R-:W-:Y:S01]  /*d500*/  FMNMX.FTZ R10, R59, R10, !PT ;  /* 0x0000000a3b0a7209 */ /* 0x000fe20007810000 */
[----:B------:R-:W-:Y:S01]  /*d510*/  MUFU.EX2 R18, R18 ;  /* 0x0000001200127308 */ /* 0x000fe20000000800 */
[----:B------:R-:W-:-:S02]  /*d520*/  ISETP.LT.OR P3, PT, R84, 0x69, P3 ;  /* 0x000000695400780c */ /* 0x000fc40001f61670 */
[----:B0-----:R-:W-:Y:S02]  /*d530*/  FSEL R40, R63, -INF , !P4 ;  /* 0xff8000003f287808 */ /* 0x001fe40006000000 */
[----:B------:R-:W-:Y:S02]  /*d540*/  ISETP.GT.AND P4, PT, R83, 0x69, P2 ;  /* 0x000000695300780c */ /* 0x000fe40001784270 */
[----:B------:R-:W-:Y:S01]  /*d550*/  FMNMX.FTZ R137, R61, R10, !PT ;  /* 0x0000000a3d897209 */ /* 0x000fe20007810000 */
[----:B------:R0:W-:Y:S01]  /*d560*/  MUFU.EX2 R63, R44 ;  /* 0x0000002c003f7308 */ /* 0x0001e20000000800 */
[----:B------:R-:W-:Y:S02]  /*d570*/  FSEL R67, R67, -INF , !P3 ;  /* 0xff80000043437808 */ /* 0x000fe40005800000 */
[----:B------:R-:W-:Y:S02]  /*d580*/  ISETP.GT.AND P3, PT, R83, 0x70, P2 ;  /* 0x000000705300780c */ /* 0x000fe40001764270 */
[----:B------:R-:W-:-:S02]  /*d590*/  ISETP.LT.OR P4, PT, R84, 0x6a, P4 ;  /* 0x0000006a5400780c */ /* 0x000fc40002781670 */
[----:B------:R-:W-:Y:S01]  /*d5a0*/  FMNMX.FTZ R10, R40, R137, !PT ;  /* 0x00000089280a7209 */ /* 0x000fe20007810000 */
[----:B------:R-:W-:Y:S01]  /*d5b0*/  MUFU.EX2 R20, R20 ;  /* 0x0000001400147308 */ /* 0x000fe20000000800 */
[----:B------:R-:W-:Y:S01]  /*d5c0*/  ISETP.LT.OR P3, PT, R84, 0x71, P3 ;  /* 0x000000715400780c */ /* 0x000fe20001f61670 */
[--C-:B0-----:R-:W-:Y:S01]  /*d5d0*/  FFMA.FTZ R44, R50, UR10, -R35.reuse ;  /* 0x0000000a322c7c23 */ /* 0x101fe20008010823 */
[----:B------:R-:W-:Y:S01]  /*d5e0*/  FSEL R68, R68, -INF , !P4 ;  /* 0xff80000044447808 */ /* 0x000fe20006000000 */
[--C-:B------:R-:W-:Y:S01]  /*d5f0*/  FFMA.FTZ R50, R60, UR10, -R35.reuse ;  /* 0x0000000a3c327c23 */ /* 0x100fe20008010823 */
[----:B------:R-:W-:Y:S01]  /*d600*/  ISETP.GT.AND P4, PT, R83, 0x71, P2 ;  /* 0x000000715300780c */ /* 0x000fe20001784270 */
[----:B------:R-:W-:Y:S01]  /*d610*/  FFMA.FTZ R60, R77, UR10, -R35 ;  /* 0x0000000a4d3c7c23 */ /* 0x000fe20008010823 */
[----:B------:R-:W-:Y:S01]  /*d620*/  FMNMX.FTZ R137, R67, R10, !PT ;  /* 0x0000000a43897209 */ /* 0x000fe20007810000 */
[----:B------:R-:W-:Y:S01]  /*d630*/  MUFU.EX2 R24, R24 ;  /* 0x0000001800187308 */ /* 0x000fe20000000800 */
[----:B------:R-:W-:-:S02]  /*d640*/  FSEL R69, R69, -INF , !P3 ;  /* 0xff80000045457808 */ /* 0x000fc40005800000 */
[C---:B------:R-:W-:Y:S02]  /*d650*/  ISETP.GT.AND P3, PT, R83.reuse, 0x78, P2 ;  /* 0x000000785300780c */ /* 0x040fe40001764270 */
[----:B------:R-:W-:Y:S02]  /*d660*/  ISETP.LT.OR P4, PT, R84, 0x72, P4 ;  /* 0x000000725400780c */ /* 0x000fe40002781670 */
[----:B------:R-:W-:Y:S01]  /*d670*/  FMNMX.FTZ R10, R68, R137, !PT ;  /* 0x00000089440a7209 */ /* 0x000fe20007810000 */
[----:B------:R-:W-:Y:S01]  /*d680*/  MUFU.EX2 R85, R85 ;  /* 0x0000005500557308 */ /* 0x000fe20000000800 */
[----:B------:R-:W-:Y:S01]  /*d690*/  ISETP.GT.AND P2, PT, R83, 0x79, P2 ;  /* 0x000000795300780c */ /* 0x000fe20001744270 */
[--C-:B------:R-:W-:Y:S01]  /*d6a0*/  FFMA.FTZ R83, R54, UR10, -R35.reuse ;  /* 0x0000000a36537c23 */ /* 0x100fe20008010823 */
[----:B------:R-:W-:Y:S01]  /*d6b0*/  ISETP.LT.OR P3, PT, R84, 0x79, P3 ;  /* 0x000000795400780c */ /* 0x000fe20001f61670 */
[----:B------:R-:W-:Y:S01]  /*d6c0*/  FFMA.FTZ R54, R64, UR10, -R35 ;  /* 0x0000000a40367c23 */ /* 0x000fe20008010823 */
[----:B------:R-:W-:-:S02]  /*d6d0*/  FSEL R71, R71, -INF , !P4 ;  /* 0xff80000047477808 */ /* 0x000fc40006000000 */
[----:B------:R-:W-:Y:S01]  /*d6e0*/  FMNMX.FTZ R10, R69, R10, !PT ;  /* 0x0000000a450a7209 */ /* 0x000fe20007810000 */
[----:B------:R-:W-:Y:S01]  /*d6f0*/  MUFU.EX2 R26, R26 ;  /* 0x0000001a001a7308 */ /* 0x000fe20000000800 */
[----:B------:R-:W-:Y:S02]  /*d700*/  ISETP.LT.OR P2, PT, R84, 0x7a, P2 ;  /* 0x0000007a5400780c */ /* 0x000fe40001741670 */
[----:B------:R-:W-:Y:S02]  /*d710*/  FSEL R73, R73, -INF , !P3 ;  /* 0xff80000049497808 */ /* 0x000fe40005800000 */
[----:B------:R-:W-:Y:S02]  /*d720*/  FMNMX.FTZ R10, R71, R10, !PT ;  /* 0x0000000a470a7209 */ /* 0x000fe40007810000 */
[----:B------:R-:W-:Y:S01]  /*d730*/  FSEL R76, R76, -INF , !P2 ;  /* 0xff8000004c4c7808 */ /* 0x000fe20005000000 */
[----:B------:R-:W-:Y:S01]  /*d740*/  MUFU.EX2 R30, R30 ;  /* 0x0000001e001e7308 */ /* 0x000fe20000000800 */
[----:B------:R-:W-:-:S02]  /*d750*/  FMNMX.FTZ R137, R73, R10, !PT ;  /* 0x0000000a49897209 */ /* 0x000fc40007810000 */
[----:B------:R-:W-:Y:S02]  /*d760*/  FSEL R64, R9, RZ, P6 ;  /* 0x000000ff09407208 */ /* 0x000fe40003000000 */
[----:B------:R-:W-:Y:S01]  /*d770*/  FMNMX.FTZ R10, R76, R137, !PT ;  /* 0x000000894c0a7209 */ /* 0x000fe20007810000 */
[--C-:B------:R-:W-:Y:S01]  /*d780*/  FFMA.FTZ R137, R58, UR10, -R35.reuse ;  /* 0x0000000a3a897c23 */ /* 0x100fe20008010823 */
[----:B------:R-:W-:-:S01]  /*d790*/  FFMA.FTZ R58, R72, UR10, -R35 ;  /* 0x0000000a483a7c23 */ /* 0x000fc20008010823 */
[----:B------:R-:W-:Y:S01]  /*d7a0*/  FADD.FTZ R64, -R64, R11 ;  /* 0x0000000b40407221 */ /* 0x000fe20000010100 */
[----:B------:R-:W-:Y:S01]  /*d7b0*/  MUFU.EX2 R36, R36 ;  /* 0x0000002400247308 */ /* 0x000fe20000000800 */
[----:B------:R-:W0:Y:S07]  /*d7c0*/  SHFL.BFLY PT, R141, R10, 0x2, 0x1f ;  /* 0x0c401f000a8d7f89 */ /* 0x000e2e00000e0000 */
[----:B------:R-:W-:Y:S08]  /*d7d0*/  MUFU.EX2 R38, R38 ;  /* 0x0000002600267308 */ /* 0x000ff00000000800 */
[----:B------:R-:W-:Y:S08]  /*d7e0*/  MUFU.EX2 R42, R42 ;  /* 0x0000002a002a7308 */ /* 0x000ff00000000800 */
[----:B------:R-:W-:Y:S01]  /*d7f0*/  MUFU.EX2 R49, R49 ;  /* 0x0000003100317308 */ /* 0x000fe20000000800 */
[----:B0-----:R-:W-:Y:S01]  /*d800*/  FMNMX.FTZ R62, R10, R141, !PT ;  /* 0x0000008d0a3e7209 */ /* 0x001fe20007810000 */
[----:B------:R-:W-:Y:S01]  /*d810*/  FFMA.FTZ R141, R70, UR10, -R35 ;  /* 0x0000000a468d7c23 */ /* 0x000fe20008010823 */
[----:B------:R-:W-:-:S03]  /*d820*/  IMAD.U32 R35, RZ, RZ, UR10 ;  /* 0x0000000aff237e24 */ /* 0x000fc6000f8e00ff */
[----:B------:R-:W0:Y:S02]  /*d830*/  SHFL.BFLY PT, R143, R62, 0x1, 0x1f ;  /* 0x0c201f003e8f7f89 */ /* 0x000e2400000e0000 */
[----:B------:R-:W-:Y:S08]  /*d840*/  MUFU.EX2 R44, R44 ;  /* 0x0000002c002c7308 */ /* 0x000ff00000000800 */
[----:B------:R-:W-:Y:S08]  /*d850*/  MUFU.EX2 R83, R83 ;  /* 0x0000005300537308 */ /* 0x000ff00000000800 */
[----:B------:R-:W-:Y:S01]  /*d860*/  MUFU.EX2 R48, R48 ;  /* 0x0000003000307308 */ /* 0x000fe20000000800 */
[----:B0-----:R-:W-:-:S07]  /*d870*/  FMNMX.FTZ R10, R62, R143, !PT ;  /* 0x0000008f3e0a7209 */ /* 0x001fce0007810000 */
[----:B------:R-:W-:Y:S01]  /*d880*/  MUFU.EX2 R137, R137 ;  /* 0x0000008900897308 */ /* 0x000fe20000000800 */
[C---:B------:R-:W-:Y:S01]  /*d890*/  FSETP.NEU.FTZ.AND P2, PT, R10.reuse, -INF , PT ;  /* 0xff8000000a00780b */ /* 0x040fe20003f5d000 */
[----:B------:R-:W-:Y:S01]  /*d8a0*/  FFMA.FTZ R62, R10, R35, -8 ;  /* 0xc10000000a3e7423 */ /* 0x000fe20000010023 */
[----:B------:R-:W-:-:S04]  /*d8b0*/  FMUL.FTZ R35, R64, UR10 ;  /* 0x0000000a40237c20 */ /* 0x000fc80008410000 */
[----:B------:R-:W-:Y:S01]  /*d8c0*/  FSEL R62, R62, RZ, P2 ;  /* 0x000000ff3e3e7208 */ /* 0x000fe20001000000 */
[----:B------:R-:W-:Y:S04]  /*d8d0*/  MUFU.EX2 R50, R50 ;  /* 0x0000003200327308 */ /* 0x000fe80000000800 */
[----:B------:R-:W-:-:S01]  /*d8e0*/  FFMA.FTZ R70, R31, UR10, -R62 ;  /* 0x0000000a1f467c23 */ /* 0x000fc2000801083e */
[----:B------:R-:W-:Y:S01]  /*d8f0*/  FSEL R31, R10, RZ, P2 ;  /* 0x000000ff0a1f7208 */ /* 0x000fe20001000000 */
[----:B------:R-:W-:-:S01]  /*d900*/  FFMA.FTZ R77, R81, UR10, -R62 ;  /* 0x0000000a514d7c23 */ /* 0x000fc2000801083e */
[--C-:B------:R-:W-:Y:S01]  /*d910*/  FFMA.FTZ R14, R14, UR10, -R62.reuse ;  /* 0x0000000a0e0e7c23 */ /* 0x100fe2000801083e */
[----:B------:R-:W0:Y:S01]  /*d920*/  MUFU.EX2 R35, R35 ;  /* 0x0000002300237308 */ /* 0x000e220000000800 */
[----:B------:R-:W-:-:S01]  /*d930*/  FFMA.FTZ R16, R16, UR10, -R62 ;  /* 0x0000000a10107c23 */ /* 0x000fc2000801083e */
[----:B------:R-:W-:Y:S01]  /*d940*/  FADD.FTZ R31, -R31, R12 ;  /* 0x0000000c1f1f7221 */ /* 0x000fe20000010100 */
        /* <DEDUP_REMOVED lines=23> */
[----:B------:R-:W-:-:S06]  /*dac0*/  FFMA.FTZ R73, R73, UR10, -R62 ;  /* 0x0000000a49497c23 */ /* 0x000fcc000801083e */
[----:B------:R-:W2:Y:S01]  /*dad0*/  MUFU.EX2 R16, R16 ;  /* 0x0000001000107308 */ /* 0x000ea20000000800 */
[----:B-1----:R-:W-:-:S01]  /*dae0*/  FFMA.FTZ R5, R74, R4, R77 ;  /* 0x000000044a057223 */ /* 0x002fc2000001004d */
[----:B------:R-:W-:Y:S01]  /*daf0*/  FADD.FTZ R4, R13, R46 ;  /* 0x0000002e0d047221 */ /* 0x000fe20000010000 */
[----:B------:R-:W-:-:S03]  /*db00*/  FFMA.FTZ R46, R52, UR10, -R62 ;  /* 0x0000000a342e7c23 */ /* 0x000fc6000801083e */
[----:B------:R-:W-:Y:S02]  /*db10*/  FADD.FTZ R41, R15, R4 ;  /* 0x000000040f297221 */ /* 0x000fe40000010000 */
[----:B------:R-:W1:Y:S01]  /*db20*/  MUFU.EX2 R19, R19 ;  /* 0x0000001300137308 */ /* 0x000e620000000800 */
[----:B0-----:R-:W-:-:S01]  /*db30*/  FADD.FTZ R5, R14, R5 ;  /* 0x000000050e057221 */ /* 0x001fc20000010000 */
[----:B------:R-:W-:-:S04]  /*db40*/  FADD.FTZ R41, R18, R41 ;  /* 0x0000002912297221 */ /* 0x000fc80000010000 */
[----:B------:R-:W-:Y:S01]  /*db50*/  FADD.FTZ R52, R20, R41 ;  /* 0x0000002914347221 */ /* 0x000fe20000010000 */
[----:B------:R-:W-:-:S01]  /*db60*/  FFMA.FTZ R41, R55, UR10, -R62 ;  /* 0x0000000a37297c23 */ /* 0x000fc2000801083e */
        /* <DEDUP_REMOVED lines=10> */
[----:B------:R1:W-:Y:S01]  /*dc10*/  MUFU.EX2 R12, R43 ;  /* 0x0000002b000c7308 */ /* 0x0003e20000000800 */
[----:B0-----:R-:W-:-:S07]  /*dc20*/  FADD.FTZ R4, R66, R5 ;  /* 0x0000000542047221 */ /* 0x001fce0000010000 */
[----:B------:R-:W0:Y:S01]  /*dc30*/  MUFU.EX2 R70, R70 ;  /* 0x0000004600467308 */ /* 0x000e220000000800 */
[----:B-1----:R-:W-:-:S01]  /*dc40*/  FADD.FTZ R43, R39, R52 ;  /* 0x00000034272b7221 */ /* 0x002fc20000010000 */
[----:B--2---:R-:W-:-:S03]  /*dc50*/  FADD.FTZ R5, R25, R4 ;  /* 0x0000000419057221 */ /* 0x004fc60000010000 */
[----:B------:R-:W-:Y:S01]  /*dc60*/  FADD.FTZ R52, R24, R43 ;  /* 0x0000002b18347221 */ /* 0x000fe20000010000 */
[----:B------:R-:W-:-:S02]  /*dc70*/  FFMA.FTZ R43, R57, UR10, -R62 ;  /* 0x0000000a392b7c23 */ /* 0x000fc4000801083e */
[----:B------:R-:W1:Y:S01]  /*dc80*/  MUFU.EX2 R27, R27 ;  /* 0x0000001b001b7308 */ /* 0x000e620000000800 */
[----:B------:R-:W-:-:S04]  /*dc90*/  FADD.FTZ R45, R85, R52 ;  /* 0x00000034552d7221 */ /* 0x000fc80000010000 */
[----:B------:R-:W-:-:S03]  /*dca0*/  FADD.FTZ R52, R26, R45 ;  /* 0x0000002d1a347221 */ /* 0x000fc60000010000 */
[----:B------:R-:W2:Y:S01]  /*dcb0*/  MUFU.EX2 R72, R72 ;  /* 0x0000004800487308 */ /* 0x000ea20000000800 */
[----:B------:R-:W-:-:S01]  /*dcc0*/  FADD.FTZ R45, R47, R52 ;  /* 0x000000342f2d7221 */ /* 0x000fc20000010000 */
[----:B0-----:R-:W-:Y:S01]  /*dcd0*/  FADD.FTZ R4, R70, R5 ;  /* 0x0000000546047221 */ /* 0x001fe20000010000 */
[----:B------:R-:W-:-:S02]  /*dce0*/  FFMA.FTZ R52, R59, UR10, -R62 ;  /* 0x0000000a3b347c23 */ /* 0x000fc4000801083e */
[----:B------:R-:W-:Y:S01]  /*dcf0*/  FADD.FTZ R78, R30, R45 ;  /* 0x0000002d1e4e7221 */ /* 0x000fe20000010000 */
[----:B------:R-:W-:-:S02]  /*dd00*/  FFMA.FTZ R45, R61, UR10, -R62 ;  /* 0x0000000a3d2d7c23 */ /* 0x000fc4000801083e */
        /* <DEDUP_REMOVED lines=12> */
[----:B------:R-:W-:-:S03]  /*ddd0*/  FADD.FTZ R5, R63, R4 ;  /* 0x000000043f057221 */ /* 0x000fc60000010000 */
[----:B------:R-:W-:Y:S01]  /*dde0*/  FADD.FTZ R78, R12, R51 ;  /* 0x000000330c4e7221 */ /* 0x000fe20000010000 */
[----:B------:R-:W-:-:S01]  /*ddf0*/  FADD.FTZ R4, R42, R5 ;  /* 0x000000052a047221 */ /* 0x000fc20000010000 */
[----:B------:R-:W-:Y:S01]  /*de00*/  FFMA.FTZ R51, R67, UR10, -R62 ;  /* 0x0000000a43337c23 */ /* 0x000fe2000801083e */
[----:B------:R-:W1:Y:S01]  /*de10*/  MUFU.EX2 R28, R28 ;  /* 0x0000001c001c7308 */ /* 0x000e620000000800 */
[----:B--2---:R-:W-:-:S01]  /*de20*/  FADD.FTZ R78, R31, R78 ;  /* 0x0000004e1f4e7221 */ /* 0x004fc20000010000 */
[----:B------:R-:W-:-:S06]  /*de30*/  FADD.FTZ R55, R49, R4 ;  /* 0x0000000431377221 */ /* 0x000fcc0000010000 */
[----:B------:R-:W2:Y:S01]  /*de40*/  MUFU.EX2 R37, R37 ;  /* 0x0000002500257308 */ /* 0x000ea20000000800 */
[----:B0-----:R-:W-:-:S01]  /*de50*/  FADD.FTZ R5, R33, R78 ;  /* 0x0000004e21057221 */ /* 0x001fc20000010000 */
[----:B------:R-:W-:Y:S01]  /*de60*/  FADD.FTZ R78, R44, R55 ;  /* 0x000000372c4e7221 */ /* 0x000fe20000010000 */
[----:B------:R-:W-:-:S03]  /*de70*/  FFMA.FTZ R55, R69, UR10, -R62 ;  /* 0x0000000a45377c23 */ /* 0x000fc6000801083e */
[----:B------:R-:W-:Y:S02]  /*de80*/  FADD.FTZ R57, R83, R78 ;  /* 0x0000004e53397221 */ /* 0x000fe40000010000 */
[----:B------:R-:W0:Y:S01]  /*de90*/  MUFU.EX2 R46, R46 ;  /* 0x0000002e002e7308 */ /* 0x000e220000000800 */
[----:B-1----:R-:W-:-:S07]  /*dea0*/  FADD.FTZ R4, R28, R5 ;  /* 0x000000051c047221 */ /* 0x002fce0000010000 */
[----:B------:R-:W1:Y:S01]  /*deb0*/  MUFU.EX2 R32, R32 ;  /* 0x0000002000207308 */ /* 0x000e620000000800 */
[----:B--2---:R-:W-:-:S01]  /*dec0*/  FADD.FTZ R5, R37, R4 ;  /* 0x0000000425057221 */ /* 0x004fc20000010000 */
[----:B------:R-:W-:-:S06]  /*ded0*/  FADD.FTZ R4, R48, R57 ;  /* 0x0000003930047221 */ /* 0x000fcc0000010000 */
[----:B------:R-:W2:Y:S01]  /*dee0*/  MUFU.EX2 R41, R41 ;  /* 0x0000002900297308 */ /* 0x000ea20000000800 */
[----:B0-----:R-:W-:-:S07]  /*def0*/  FADD.FTZ R5, R46, R5 ;  /* 0x000000052e057221 */ /* 0x001fce0000010000 */
[----:B------:R-:W0:Y:S01]  /*df00*/  MUFU.EX2 R43, R43 ;  /* 0x0000002b002b7308 */ /* 0x000e220000000800 */
[----:B-1----:R-:W-:-:S01]  /*df10*/  FADD.FTZ R78, R32, R5 ;  /* 0x00000005204e7221 */ /* 0x002fc20000010000 */
[----:B------:R-:W-:-:S04]  /*df20*/  FADD.FTZ R5, R137, R4 ;  /* 0x0000000489057221 */ /* 0x000fc80000010000 */
[----:B------:R-:W-:Y:S02]  /*df30*/  FADD.FTZ R80, R50, R5 ;  /* 0x0000000532507221 */ /* 0x000fe40000010000 */
        /* <DEDUP_REMOVED lines=38> */
[----:B--2---:R-:W-:-:S03]  /*e1a0*/  FADD.FTZ R5, R11, R4 ;  /* 0x000000040b057221 */ /* 0x004fc60000010000 */
[----:B0-----:R-:W-:Y:S01]  /*e1b0*/  FADD.FTZ R4, R62, R57 ;  /* 0x000000393e047221 */ /* 0x001fe20000010000 */
[----:B------:R-:W-:Y:S06]  /*e1c0*/  @!P0 BRA `(.L_x_753) ;  /* 0x0000000000048947 */ /* 0x000fec0003800000 */
[----:B------:R-:W-:Y:S01]  /*e1d0*/  BPT.TRAP 0x1 ;  /* 0x000000040000795c */ /* 0x000fe20000300000 */
.L_x_753:
        /* <DEDUP_REMOVED lines=90> */
.L_x_736:
[----:B------:R-:W-:Y:S06]  /*e780*/  BAR.ARV 0x8, 0x200 ;  /* 0x0208000000007b1d */ /* 0x000fec0000002000 */
[----:B------:R-:W-:Y:S05]  /*e790*/  @!P0 BRA `(.L_x_755) ;  /* 0x0000000000048947 */ /* 0x000fea0003800000 */
[----:B------:R-:W-:Y:S01]  /*e7a0*/  BPT.TRAP 0x1 ;  /* 0x000000040000795c */ /* 0x000fe20000300000 */
.L_x_755:
[----:B------:R-:W-:Y:S01]  /*e7b0*/  ULEA UR11, UR4, UR38, 0x3 ;  /* 0x00000026040b7291 */ /* 0x000fe2000f8e183f */
[----:B------:R-:W-:-:S05]  /*e7c0*/  IMAD.U32 R0, RZ, RZ, UR5 ;  /* 0x00000005ff007e24 */ /* 0x000fca000f8e00ff */
[----:B------:R-:W-:-:S04]  /*e7d0*/  SHF.L.U32 R0, R0, 0x1f, RZ ;  /* 0x0000001f00007819 */ /* 0x000fc800000006ff */
[----:B------:R0:W1:Y:S01]  /*e7e0*/  SYNCS.PHASECHK.TRANS64.TRYWAIT P1, [UR11+0x17050], R0 ;  /* 0x01705000ff0075a7 */ /* 0x000062000802014b */
[----:B------:R-:W-:Y:S05]  /*e7f0*/  @!P0 BRA `(.L_x_756) ;  /* 0x0000000000048947 */ /* 0x000fea0003800000 */
[----:B------:R-:W-:Y:S01]  /*e800*/  BPT.TRAP 0x1 ;  /* 0x000000040000795c */ /* 0x000fe20000300000 */
.L_x_756:
[----:B-1----:R-:W-:Y:S05]  /*e810*/  @P1 BRA `(.L_x_757) ;  /* 0x0000000000081947 */ /* 0x002fea0003800000 */
[----:B------:R-:W1:Y:S02]  /*e820*/  SYNCS.PHASECHK.TRANS64.TRYWAIT P1, [UR11+0x17050], R0 ;  /* 0x01705000ff0075a7 */ /* 0x000e64000802014b */
[----:B-1----:R-:W-:Y:S05]  /*e830*/  @!P1 BRA `(.L_x_758) ;  /* 0x00000064001c9947 */ /* 0x002fea0003800000 */
.L_x_757:
[----:B------:R-:W-:Y:S01]  /*e840*/  ULDC.64 UR12, c[0x0][0x9a0] ;  /* 0x00026800000c7ab9 */ /* 0x000fe20000000a00 */
[----:B------:R-:W-:Y:S01]  /*e850*/  UIADD3 UR38, UR38, 0x400, URZ ;  /* 0x0000040026267890 */ /* 0x000fe2000fffe03f */
[----:B------:R-:W-:Y:S01]  /*e860*/  WARPGROUP.ARRIVE ;  /* 0x00000000000079c5 */ /* 0x000fe20000000000 */
[----:B------:R-:W-:Y:S01]  /*e870*/  UISETP.NE.U32.AND UP0, UPT, UR12, URZ, UPT ;  /* 0x0000003f0c00728c */ /* 0x000fe2000bf05070 */
[----:B------:R-:W-:Y:S01]  /*e880*/  IMAD.MOV.U32 R6, RZ, RZ, 0x3f800000 ;  /* 0x3f800000ff067424 */ /* 0x000fe200078e00ff */
[----:B------:R-:W-:Y:S02]  /*e890*/  USHF.R.U32.HI UR38, URZ, 0x4, UR38 ;  /* 0x000000043f267899 */ /* 0x000fe40008011626 */
[----:B------:R-:W-:Y:S02]  /*e8a0*/  UISETP.NE.AND.EX UP0, UPT, UR13, URZ, UPT, UP0 ;  /* 0x0000003f0d00728c */ /* 0x000fe4000bf05300 */
[----:B------:R-:W-:Y:S01]  /*e8b0*/  ULOP3.LUT UR38, UR38, 0x3fff, URZ, 0xc0, !UPT ;  /* 0x00003fff26267892 */ /* 0x000fe2000f8ec03f */
[----:B------:R-:W-:-:S03]  /*e8c0*/  UMOV UR15, 0x40000040 ;  /* 0x40000040000f7882 */ /* 0x000fc60000000000 */
[----:B------:R-:W-:Y:S01]  /*e8d0*/  ULOP3.LUT UR38, UR38, 0x10000, URZ, 0xfc, !UPT ;  /* 0x0001000026267892 */ /* 0x000fe2000f8efc3f */
[----:B------:R-:W-:-:S04]  /*e8e0*/  PLOP3.LUT P1, PT, PT, PT, UP0, 0x80, 0x0 ;  /* 0x000000000000781c */ /* 0x000fc80003f2f008 */
[----:B------:R-:W-:Y:S01]  /*e8f0*/  @UP0 ULDC.64 UR8, c[0x0][0x9c8] ;  /* 0x0002720000080ab9 */ /* 0x000fe20000000a00 */
[----:B------:R-:W-:Y:S02]  /*e900*/  @UP0 USHF.R.S32.HI UR14, URZ, 0x1f, UR36 ;  /* 0x0000001f3f0e0899 */ /* 0x000fe40008011424 */
[----:B------:R-:W-:Y:S02]  /*e910*/  @UP0 UIMAD UR5, UR40, UR8, URZ ;  /* 0x00000008280502a4 */ /* 0x000fe4000f8e023f */
[----:B------:R-:W-:Y:S02]  /*e920*/  @UP0 UIMAD.WIDE.U32 UR6, UR39, UR8, URZ ;  /* 0x00000008270602a5 */ /* 0x000fe4000f8e003f */
[----:B------:R-:W-:Y:S01]  /*e930*/  UIMAD UR8, UR4, 0x300, UR38 ;  /* 0x00000300040878a4 */ /* 0x000fe2000f8e0226 */
[----:B------:R-:W-:Y:S01]  /*e940*/  @UP0 ULDC.64 UR16, c[0x0][0x9d0] ;  /* 0x0002740000100ab9 */ /* 0x000fe20000000a00 */
[----:B------:R-:W-:Y:S02]  /*e950*/  @UP0 UIMAD UR5, UR39, UR9, UR5 ;  /* 0x00000009270502a4 */ /* 0x000fe4000f8e0205 */
[----:B------:R-:W-:-:S02]  /*e960*/  @UP0 UIMAD UR4, UR14, UR16, URZ ;  /* 0x000000100e0402a4 */ /* 0x000fc4000f8e023f */
[----:B------:R-:W-:Y:S01]  /*e970*/  @UP0 UIADD3 UR5, UR7, UR5, URZ ;  /* 0x0000000507050290 */ /* 0x000fe2000fffe03f */
[----:B------:R-:W-:Y:S01]  /*e980*/  UMOV UR14, UR8 ;  /* 0x00000008000e7c82 */ /* 0x000fe20008000000 */
[----:B------:R-:W-:Y:S01]  /*e990*/  @UP0 UIMAD UR7, UR36, UR17, UR4 ;  /* 0x00000011240702a4 */ /* 0x000fe2000f8e0204 */
[----:B------:R-:W-:Y:S02]  /*e9a0*/  QGMMA.64x96x32.F32.E4M3.E4M3 R88, R148, gdesc[UR12], R88, gsb0 ;  /* 0x0160000c94587df3 */ /* 0x000fe40008000858 */
[----:B------:R-:W-:Y:S02]  /*e9b0*/  @UP0 UMOV UR4, UR6 ;  /* 0x0000000600040c82 */ /* 0x000fe40008000000 */
        /* <DEDUP_REMOVED lines=16> */
[----:B0-----:R-:W0:Y:S01]  /*eac0*/  SHFL.BFLY PT, R0, R5, 0x2, 0x1f ;  /* 0x0c401f0005007f89 */ /* 0x001e2200000e0000 */
[----:B------:R-:W-:-:S03]  /*ead0*/  UIADD3 UR8, UR8, 0x6, URZ ;  /* 0x0000000608087890 */ /* 0x000fc6000fffe03f */
[----:B------:R-:W3:Y:S01]  /*eae0*/  SHFL.BFLY PT, R7, R4, 0x2, 0x1f ;  /* 0x0c401f0004077f89 */ /* 0x000ee200000e0000 */
[----:B------:R-:W-:Y:S02]  /*eaf0*/  WARPGROUP.DEPBAR.LE gsb0, 0x0 ;  /* 0x00008000000079c5 */ /* 0x000fe40000010000 */
[----:B------:R-:W-:-:S06]  /*eb00*/  WARPGROUP.ARRIVE ;  /* 0x00000000000079c5 */ /* 0x000fcc0000000000 */
[----:B------:R-:W-:Y:S01]  /*eb10*/  QGMMA.64x96x32.F32.E4M3.E4M3 R88, R140, gdesc[UR4], R88, gsb0 ;  /* 0x016000048c587df3 */ /* 0x000fe20008000858 */
[----:B------:R-:W-:Y:S01]  /*eb20*/  UMOV UR6, UR8 ;  /* 0x0000000800067c82 */ /* 0x000fe20008000000 */
[----:B------:R-:W-:Y:S01]  /*eb30*/  UMOV UR7, 0x40000040 ;  /* 0x4000004000077882 */ /* 0x000fe20000000000 */
[----:B0-----:R-:W-:Y:S01]  /*eb40*/  FADD.FTZ R0, R0, R5 ;  /* 0x0000000500007221 */ /* 0x001fe20000010000 */
[----:B---3--:R-:W-:-:S04]  /*eb50*/  FADD.FTZ R7, R7, R4 ;  /* 0x0000000407077221 */ /* 0x008fc80000010000 */
[----:B-1----:R-:W0:Y:S04]  /*eb60*/  SHFL.BFLY PT, R3, R0, 0x1, 0x1f ;  /* 0x0c201f0000037f89 */ /* 0x002e2800000e0000 */
[----:B------:R-:W1:Y:S01]  /*eb70*/  SHFL.BFLY PT, R2, R7, 0x1, 0x1f ;  /* 0x0c201f0007027f89 */ /* 0x000e6200000e0000 */
        /* <DEDUP_REMOVED lines=24> */
[----:B------:R-:W-:Y:S01]  /*ed00*/  @P2 FFMA.FTZ R2, R4, R9, R5 ;  /* 0x0000000904022223 */ /* 0x000fe20000010005 */
[----:B------:R-:W-:Y:S02]  /*ed10*/  IMAD.MOV.U32 R0, RZ, RZ, -0x800000 ;  /* 0xff800000ff007424 */ /* 0x000fe400078e00ff */
[----:B------:R-:W-:Y:S01]  /*ed20*/  @P3 FFMA.FTZ R0, R14, R10, R11 ;  /* 0x0000000a0e003223 */ /* 0x000fe2000001000b */
[-C--:B--2---:R-:W-:Y:S01]  /*ed30*/  FMUL.FTZ R20, R3, R6.reuse ;  /* 0x0000000603147220 */ /* 0x084fe20000410000 */
[----:B---3--:R-:W-:Y:S01]  /*ed40*/  FMUL.FTZ R7, R7, R6 ;  /* 0x0000000607077220 */ /* 0x008fe20000410000 */
[----:B------:R-:W-:-:S02]  /*ed50*/  WARPGROUP.DEPBAR.LE gsb0, 0x0 ;  /* 0x00008000000079c5 */ /* 0x000fc40000010000 */
[----:B------:R-:W-:Y:S05]  /*ed60*/  @!P0 BRA `(.L_x_759) ;  /* 0x0000000000048947 */ /* 0x000fea0003800000 */
[----:B------:R-:W-:Y:S01]  /*ed70*/  BPT.TRAP 0x1 ;  /* 0x000000040000795c */ /* 0x000fe20000300000 */
.L_x_759:
        /* <DEDUP_REMOVED lines=52> */
.L_x_685:
[----:B------:R-:W-:Y:S05]  /*f0c0*/  @P0 BRA `(.L_x_760) ;  /* 0x0000001800ec0947 */ /* 0x000fea0003800000 */
[----:B------:R-:W0:Y:S01]  /*f0d0*/  S2R R9, SR_TID.X ;  /* 0x0000000000097919 */ /* 0x000e220000002100 */
[----:B------:R-:W-:Y:S01]  /*f0e0*/  ULDC.64 UR4, c[0x4][0x38] ;  /* 0x01000e0000047ab9 */ /* 0x000fe20000000a00 */
[----:B------:R-:W1:Y:S01]  /*f0f0*/  LDC R46, c[0x0][0xbe8] ;  /* 0x0002fa00ff2e7b82 */ /* 0x000e620000000800 */
[----:B------:R-:W-:Y:S01]  /*f100*/  ULDC.64 UR8, c[0x0][0xbd0] ;  /* 0x0002f40000087ab9 */ /* 0x000fe20000000a00 */
[----:B------:R-:W-:Y:S01]  /*f110*/  USHF.R.S32.HI UR7, URZ, 0x1f, UR36 ;  /* 0x0000001f3f077899 */ /* 0x000fe20008011424 */
[----:B------:R-:W-:-:S05]  /*f120*/  ULDC.64 UR10, c[0x0][0xb38] ;  /* 0x0002ce00000a7ab9 */ /* 0x000fca0000000a00 */
[----:B------:R-:W2:Y:S01]  /*f130*/  LDC R72, c[0x0][0xc50] ;  /* 0x00031400ff487b82 */ /* 0x000ea20000000800 */
[----:B0-----:R-:W-:-:S05]  /*f140*/  IMAD.SHL.U32 R7, R9, 0x4, RZ ;  /* 0x0000000409077824 */ /* 0x001fca00078e00ff */
[----:B------:R-:W-:Y:S02]  /*f150*/  LOP3.LUT R7, R7, 0xc, RZ, 0xc0, !PT ;  /* 0x0000000c07077812 */ /* 0x000fe400078ec0ff */
[----:B------:R-:W-:Y:S02]  /*f160*/  BAR.SYNC.DEFER_BLOCKING 0x1, 0x180 ;  /* 0x0046000000007b1d */ /* 0x000fe40000010000 */
[----:B------:R-:W-:-:S05]  /*f170*/  IADD3 R12, P0, R7, UR4, RZ ;  /* 0x00000004070c7c10 */ /* 0x000fca000ff1e0ff */
[----:B------:R-:W-:-:S05]  /*f180*/  IMAD.X R13, RZ, RZ, UR5, P0 ;  /* 0x00000005ff0d7e24 */ /* 0x000fca00080e06ff */
[----:B------:R0:W3:Y:S01]  /*f190*/  LDG.E.CONSTANT R12, desc[UR44][R12.64] ;  /* 0x0000002c0c0c7981 */ /* 0x0000e2000c1e9900 */
[----:B------:R-:W-:Y:S01]  /*f1a0*/  LOP3.LUT P0, R7, R9, 0x3, RZ, 0xc0, !PT ;  /* 0x0000000309077812 */ /* 0x000fe2000780c0ff */
[----:B------:R-:W-:Y:S01]  /*f1b0*/  UIMAD.WIDE.U32 UR4, UR36, UR8, URZ ;  /* 0x00000008240472a5 */ /* 0x000fe2000f8e003f */
[----:B-1----:R-:W-:Y:S01]  /*f1c0*/  ISETP.NE.AND P2, PT, R46, 0x1, PT ;  /* 0x000000012e00780c */ /* 0x002fe20003f45270 */
[----:B------:R-:W-:Y:S01]  /*f1d0*/  UIMAD UR6, UR7, UR8, URZ ;  /* 0x00000008070672a4 */ /* 0x000fe2000f8e023f */
[----:B------:R-:W-:Y:S01]  /*f1e0*/  ISETP.EQ.OR P0, PT, R7, 0x3, !P0 ;  /* 0x000000030700780c */ /* 0x000fe20004702670 */
[----:B------:R-:W-:Y:S01]  /*f1f0*/  UIMAD UR8, UR7, UR10, URZ ;  /* 0x0000000a070872a4 */ /* 0x000fe2000f8e023f */
[----:B------:R-:W-:Y:S01]  /*f200*/  BSSY B0, `(.L_x_761) ;  /* 0x0000145000007945 */ /* 0x000fe20003800000 */
[----:B------:R-:W-:Y:S01]  /*f210*/  IMAD.U32 R26, RZ, RZ, UR4 ;  /* 0x00000004ff1a7e24 */ /* 0x000fe2000f8e00ff */
[----:B------:R-:W-:Y:S01]  /*f220*/  SEL R73, R3, R4, P0 ;  /* 0x0000000403497207 */ /* 0x000fe20000000000 */
[----:B------:R-:W-:Y:S01]  /*f230*/  UIMAD UR9, UR36, UR9, UR6 ;  /* 0x00000009240972a4 */ /* 0x000fe2000f8e0206 */
[----:B------:R-:W-:Y:S01]  /*f240*/  SEL R3, R4, R3, P0 ;  /* 0x0000000304037207 */ /* 0x000fe20000000000 */
[----:B------:R-:W-:Y:S01]  /*f250*/  VIADD R4, R9, 0xffffff80 ;  /* 0xffffff8009047836 */ /* 0x000fe20000000000 */
[----:B------:R-:W-:Y:S01]  /*f260*/  SEL R55, R15, R6, P0 ;  /* 0x000000060f377207 */ /* 0x000fe20000000000 */
[----:B------:R-:W2:Y:S01]  /*f270*/  S2UR UR4, SR_CTAID.Y ;  /* 0x00000000000479c3 */ /* 0x000ea20000002600 */
[----:B------:R-:W-:Y:S01]  /*f280*/  SEL R15, R6, R15, P0 ;  /* 0x0000000f060f7207 */ /* 0x000fe20000000000 */
[----:B------:R-:W-:Y:S01]  /*f290*/  UIADD3 UR9, UR5, UR9, URZ ;  /* 0x0000000905097290 */ /* 0x000fe2000fffe03f */
[----:B------:R-:W-:Y:S01]  /*f2a0*/  SHF.R.S32.HI R23, RZ, 0x1f, R4 ;  /* 0x0000001fff177819 */ /* 0x000fe20000011404 */
[----:B------:R-:W-:Y:S01]  /*f2b0*/  UIMAD.WIDE.U32 UR6, UR36, UR10, URZ ;  /* 0x0000000a240672a5 */ /* 0x000fe2000f8e003f */
[----:B------:R-:W-:Y:S01]  /*f2c0*/  SEL R57, R5, R8, P0 ;  /* 0x0000000805397207 */ /* 0x000fe20000000000 */
[----:B------:R-:W-:Y:S01]  /*f2d0*/  UIMAD UR8, UR36, UR11, UR8 ;  /* 0x0000000b240872a4 */ /* 0x000fe2000f8e0208 */
[----:B------:R-:W-:Y:S01]  /*f2e0*/  LEA.HI R6, R23, R4, RZ, 0x7 ;  /* 0x0000000417067211 */ /* 0x000fe200078f38ff */
[----:B------:R-:W1:Y:S01]  /*f2f0*/  @P2 LDC R70, c[0x0][0xbec] ;  /* 0x0002fb00ff462b82 */ /* 0x000e620000000800 */
[----:B------:R-:W-:Y:S01]  /*f300*/  SEL R5, R8, R5, P0 ;  /* 0x0000000508057207 */ /* 0x000fe20000000000 */
[----:B------:R-:W-:Y:S01]  /*f310*/  UIADD3 UR8, UR7, UR8, URZ ;  /* 0x0000000807087290 */ /* 0x000fe2000fffe03f */
[----:B------:R-:W-:Y:S01]  /*f320*/  LOP3.LUT R7, R6, 0xffffff80, RZ, 0xc0, !PT ;  /* 0xffffff8006077812 */ /* 0x000fe200078ec0ff */
[----:B------:R-:W-:Y:S01]  /*f330*/  IMAD.U32 R35, RZ, RZ, UR7 ;  /* 0x00000007ff237e24 */ /* 0x000fe2000f8e00ff */
[----:B------:R-:W-:Y:S01]  /*f340*/  SEL R69, R47, R10, P0 ;  /* 0x0000000a2f457207 */ /* 0x000fe20000000000 */
[----:B------:R-:W-:Y:S01]  /*f350*/  IMAD.U32 R34, RZ, RZ, UR6 ;  /* 0x00000006ff227e24 */ /* 0x000fe2000f8e00ff */
[----:B------:R-:W-:Y:S01]  /*f360*/  LEA.HI R23, R23, R4, RZ, 0x2 ;  /* 0x0000000417177211 */ /* 0x000fe200078f10ff */
[----:B------:R-:W-:Y:S01]  /*f370*/  IMAD.IADD R40, R4, 0x1, -R7 ;  /* 0x0000000104287824 */ /* 0x000fe200078e0a07 */
[----:B------:R-:W-:Y:S01]  /*f380*/  SHF.R.S32.HI R8, RZ, 0x7, R6 ;  /* 0x00000007ff087819 */ /* 0x000fe20000011406 */
[----:B------:R-:W4:Y:S01]  /*f390*/  @P2 LDC R74, c[0x0][0xbec] ;  /* 0x0002fb00ff4a2b82 */ /* 0x000f220000000800 */
[----:B------:R-:W-:Y:S01]  /*f3a0*/  SEL R47, R10, R47, P0 ;  /* 0x0000002f0a2f7207 */ /* 0x000fe20000000000 */
[----:B------:R-:W-:Y:S01]  /*f3b0*/  IMAD.U32 R35, RZ, RZ, UR8 ;  /* 0x00000008ff237e24 */ /* 0x000fe2000f8e00ff */
[----:B------:R-:W-:Y:S01]  /*f3c0*/  SHF.R.S32.HI R25, RZ, 0x1f, R40 ;  /* 0x0000001fff197819 */ /* 0x000fe20000011428 */
[----:B------:R-:W-:Y:S01]  /*f3d0*/  IMAD.HI R6, R8, 0x55555556, RZ ;  /* 0x5555555608067827 */ /* 0x000fe200078e02ff */
[----:B------:R-:W-:Y:S01]  /*f3e0*/  LOP3.LUT R23, R23, 0xfffffffc, RZ, 0xc0, !PT ;  /* 0xfffffffc17177812 */ /* 0x000fe200078ec0ff */
[----:B------:R-:W-:Y:S01]  /*f3f0*/  ULDC.64 UR6, c[0x0][0xb48] ;  /* 0x0002d20000067ab9 */ /* 0x000fe20000000a00 */
[----:B------:R-:W-:-:S02]  /*f400*/  LEA.HI R10, R25, R40, RZ, 0x2 ;  /* 0x00000028190a7211 */ /* 0x000fc400078f10ff */
[----:B------:R-:W-:Y:S02]  /*f410*/  SEL R67, R51, R20, P0 ;  /* 0x0000001433437207 */ /* 0x000fe40000000000 */
[--C-:B------:R-:W-:Y:S02]  /*f420*/  SHF.R.S32.HI R16, RZ, 0x2, R10.reuse ;  /* 0x00000002ff107819 */ /* 0x100fe4000001140a */
[----:B------:R-:W-:Y:S02]  /*f430*/  SHF.R.S32.HI R27, RZ, 0x1f, R10 ;  /* 0x0000001fff1b7819 */ /* 0x000fe4000001140a */
[----:B------:R-:W-:Y:S01]  /*f440*/  SEL R51, R20, R51, P0 ;  /* 0x0000003314337207 */ /* 0x000fe20000000000 */
[----:B------:R-:W-:Y:S01]  /*f450*/  IMAD.IADD R20, R4, 0x1, -R23 ;  /* 0x0000000104147824 */ /* 0x000fe200078e0a17 */
[----:B------:R-:W-:Y:S02]  /*f460*/  LEA.HI R23, R6, R6, RZ, 0x1 ;  /* 0x0000000606177211 */ /* 0x000fe400078f08ff */
[----:B------:R-:W-:Y:S01]  /*f470*/  LEA.HI R27, R27, R16, RZ, 0x3 ;  /* 0x000000101b1b7211 */ /* 0x000fe200078f18ff */
[----:B------:R-:W5:Y:S01]  /*f480*/  S2R R6, SR_CTAID.X ;  /* 0x0000000000067919 */ /* 0x000f620000002500 */
[----:B------:R-:W-:-:S02]  /*f490*/  SEL R61, R135, R134, P0 ;  /* 0x00000086873d7207 */ /* 0x000fc40000000000 */
[----:B------:R-:W-:Y:S01]  /*f4a0*/  LOP3.LUT R33, R27, 0xfffffff8, RZ, 0xc0, !PT ;  /* 0xfffffff81b217812 */ /* 0x000fe200078ec0ff */
[----:B------:R-:W-:Y:S01]  /*f4b0*/  IMAD R27, R23, -0x3, R8 ;  /* 0xfffffffd171b7824 */ /* 0x000fe200078e0208 */
[----:B------:R-:W-:Y:S02]  /*f4c0*/  LEA.HI R8, R20, R20, RZ, 0x1 ;  /* 0x0000001414087211 */ /* 0x000fe400078f08ff */
[----:B------:R-:W-:Y:S01]  /*f4d0*/  SEL R31, R98, R99, P0 ;  /* 0x00000063621f7207 */ /* 0x000fe20000000000 */
[----:B------:R-:W-:Y:S01]  /*f4e0*/  IMAD.IADD R4, R16, 0x1, -R33 ;  /* 0x0000000110047824 */ /* 0x000fe200078e0a21 */
[----:B------:R-:W-:Y:S02]  /*f4f0*/  LOP3.LUT R33, R8, 0x1ffffffe, RZ, 0xc0, !PT ;  /* 0x1ffffffe08217812 */ /* 0x000fe400078ec0ff */
[----:B------:R-:W-:Y:S02]  /*f500*/  SEL R21, R110, R111, P0 ;  /* 0x0000006f6e157207 */ /* 0x000fe40000000000 */
[----:B------:R-:W-:Y:S01]  /*f510*/  SEL R19, R14, R93, P0 ;  /* 0x0000005d0e137207 */ /* 0x000fe20000000000 */
[----:B------:R-:W-:Y:S01]  /*f520*/  IMAD.IADD R45, R20, 0x1, -R33 ;  /* 0x00000001142d7824 */ /* 0x000fe200078e0a21 */
[----:B------:R-:W-:-:S02]  /*f530*/  SEL R33, R134, R135, P0 ;  /* 0x0000008786217207 */ /* 0x000fc40000000000 */
[----:B------:R-:W-:Y:S02]  /*f540*/  SEL R14, R93, R14, P0 ;  /* 0x0000000e5d0e7207 */ /* 0x000fe40000000000 */
[----:B------:R-:W-:Y:S02]  /*f550*/  LOP3.LUT R75, R10, 0x7ffffffc, RZ, 0xc0, !PT ;  /* 0x7ffffffc0a4b7812 */ /* 0x000fe400078ec0ff */
[----:B------:R-:W-:Y:S02]  /*f560*/  LEA.HI R25, R25, R40, RZ, 0x5 ;  /* 0x0000002819197211 */ /* 0x000fe400078f28ff */
[----:B------:R-:W-:Y:S02]  /*f570*/  SEL R59, R108, R109, P0 ;  /* 0x0000006d6c3b7207 */ /* 0x000fe40000000000 */
[----:B------:R-:W-:Y:S02]  /*f580*/  SEL R18, R109, R108, P0 ;  /* 0x0000006c6d127207 */ /* 0x000fe40000000000 */
[----:B------:R-:W-:-:S02]  /*f590*/  SHF.R.S32.HI R25, RZ, 0x5, R25 ;  /* 0x00000005ff197819 */ /* 0x000fc40000011419 */
[----:B------:R-:W-:Y:S02]  /*f5a0*/  SEL R43, R58, R117, P0 ;  /* 0x000000753a2b7207 */ /* 0x000fe40000000000 */
[----:B------:R-:W-:Y:S01]  /*f5b0*/  SEL R65, R104, R105, P0 ;  /* 0x0000006968417207 */ /* 0x000fe20000000000 */
[----:B------:R-:W-:Y:S01]  /*f5c0*/  IMAD R4, R25, 0x10, R4 ;  /* 0x0000001019047824 */ /* 0x000fe200078e0204 */
[----:B------:R-:W-:Y:S02]  /*f5d0*/  SEL R17, R113, R112, P0 ;  /* 0x0000007071117207 */ /* 0x000fe40000000000 */
[----:B------:R-:W-:Y:S01]  /*f5e0*/  SEL R58, R117, R58, P0 ;  /* 0x0000003a753a7207 */ /* 0x000fe20000000000 */
[----:B------:R-:W-:Y:S01]  /*f5f0*/  IMAD R4, R27, 0x40, R4 ;  /* 0x000000401b047824 */ /* 0x000fe200078e0204 */
[----:B------:R-:W-:Y:S01]  /*f600*/  SEL R49, R124, R125, P0 ;  /* 0x0000007d7c317207 */ /* 0x000fe20000000000 */
[----:B------:R-:W-:Y:S01]  /*f610*/  IMAD.U32 R27, RZ, RZ, UR5 ;  /* 0x00000005ff1b7e24 */ /* 0x000fe2000f8e00ff */
[----:B------:R-:W-:Y:S01]  /*f620*/  SEL R53, R132, R133, P0 ;  /* 0x0000008584357207 */ /* 0x000fe20000000000 */
[--C-:B------:R-:W-:Y:S01]  /*f630*/  IMAD R45, R45, 0x8, R4.reuse ;  /* 0x000000082d2d7824 */ /* 0x100fe200078e0204 */
[----:B------:R-:W-:Y:S01]  /*f640*/  SEL R29, R90, R91, P0 ;  /* 0x0000005b5a1d7207 */ /* 0x000fe20000000000 */
[----:B-----5:R-:W-:Y:S01]  /*f650*/  IMAD R54, R6, 0xc0, R4 ;  /* 0x000000c006367824 */ /* 0x020fe200078e0204 */
[----:B------:R-:W-:Y:S01]  /*f660*/  SEL R63, R94, R95, P0 ;  /* 0x0000005f5e3f7207 */ /* 0x000fe20000000000 */
[----:B------:R-:W-:Y:S01]  /*f670*/  IMAD R45, R6, 0xc0, R45 ;  /* 0x000000c0062d7824 */ /* 0x000fe200078e022d */
[----:B------:R-:W-:Y:S01]  /*f680*/  SEL R41, R102, R103, P0 ;  /* 0x0000006766297207 */ /* 0x000fe20000000000 */
[----:B------:R-:W-:Y:S01]  /*f690*/  IMAD.U32 R27, RZ, RZ, UR9 ;  /* 0x00000009ff1b7e24 */ /* 0x000fe2000f8e00ff */
[----:B------:R-:W-:Y:S01]  /*f6a0*/  SEL R11, R106, R107, P0 ;  /* 0x0000006b6a0b7207 */ /* 0x000fe20000000000 */
[----:B----4-:R-:W-:Y:S01]  /*f6b0*/  @P2 IMAD.HI.U32 R74, R45, R74, RZ ;  /* 0x0000004a2d4a2227 */ /* 0x010fe200078e00ff */
[----:B------:R-:W-:Y:S01]  /*f6c0*/  SEL R9, R114, R115, P0 ;  /* 0x0000007372097207 */ /* 0x000fe20000000000 */
[----:B------:R-:W-:Y:S01]  /*f6d0*/  ULDC.64 UR8, c[0x0][0xb28] ;  /* 0x0002ca0000087ab9 */ /* 0x000fe20000000a00 */
[----:B------:R-:W-:-:S02]  /*f6e0*/  SEL R39, R118, R119, P0 ;  /* 0x0000007776277207 */ /* 0x000fc40000000000 */
[----:B------:R-:W-:Y:S02]  /*f6f0*/  SEL R7, R122, R123, P0 ;  /* 0x0000007b7a077207 */ /* 0x000fe40000000000 */
[----:B------:R-:W-:Y:S02]  /*f700*/  SEL R37, R126, R127, P0 ;  /* 0x0000007f7e257207 */ /* 0x000fe40000000000 */
[----:B------:R-:W-:Y:S02]  /*f710*/  SEL R25, R130, R131, P0 ;  /* 0x0000008382197207 */ /* 0x000fe40000000000 */
[----:B------:R-:W-:Y:S02]  /*f720*/  SEL R23, R131, R130, P0 ;  /* 0x0000008283177207 */ /* 0x000fe40000000000 */
[----:B0-----:R-:W-:Y:S02]  /*f730*/  SEL R13, R105, R104, P0 ;  /* 0x00000068690d7207 */ /* 0x001fe40000000000 */
        /* <DEDUP_REMOVED lines=13> */
[C---:B------:R-:W-:Y:S01]  /*f810*/  LOP3.LUT P1, RZ, R40.reuse, 0x3, RZ, 0xc0, !PT ;  /* 0x0000000328ff7812 */ /* 0x040fe2000782c0ff */
[----:B------:R-:W-:Y:S01]  /*f820*/  IMAD.IADD R40, R40, 0x1, -R75 ;  /* 0x0000000128287824 */ /* 0x000fe200078e0a4b */
[----:B---3--:R-:W-:Y:S01]  /*f830*/  LOP3.LUT R44, R12, 0x2, RZ, 0x3c, !PT ;  /* 0x000000020c2c7812 */ /* 0x008fe200078e3cff */
[----:B------:R-:W-:Y:S04]  /*f840*/  SHFL.IDX PT, R60, R33, R12, 0x1c1f ;  /* 0x001c1f0c213c7589 */ /* 0x000fe800000e0000 */
[----:B------:R-:W0:Y:S04]  /*f850*/  SHFL.IDX PT, R61, R61, R44, 0x1c1f ;  /* 0x001c1f2c3d3d7589 */ /* 0x000e2800000e0000 */
[----:B------:R3:W-:Y:S04]  /*f860*/  SHFL.IDX PT, R24, R31, R12, 0x1c1f ;  /* 0x001c1f0c1f187589 */ /* 0x0007e800000e0000 */
[----:B------:R-:W-:Y:S04]  /*f870*/  SHFL.IDX PT, R10, R21, R12, 0x1c1f ;  /* 0x001c1f0c150a7589 */ /* 0x000fe800000e0000 */
[----:B------:R-:W-:Y:S01]  /*f880*/  SHFL.IDX PT, R20, R73, R12, 0x1c1f ;  /* 0x001c1f0c49147589 */ /* 0x000fe200000e0000 */
[----:B---3--:R-:W3:Y:S03]  /*f890*/  LDC.64 R30, c[0x0][0xbd8] ;  /* 0x0002f600ff1e7b82 */ /* 0x008ee60000000a00 */
[----:B------:R0:W-:Y:S04]  /*f8a0*/  SHFL.IDX PT, R21, R3, R44, 0x1c1f ;  /* 0x001c1f2c03157589 */ /* 0x0001e800000e0000 */
[----:B------:R-:W-:Y:S04]  /*f8b0*/  SHFL.IDX PT, R19, R19, R12, 0x1c1f ;  /* 0x001c1f0c13137589 */ /* 0x000fe800000e0000 */
[----:B------:R-:W-:Y:S01]  /*f8c0*/  SHFL.IDX PT, R14, R14, R44, 0x1c1f ;  /* 0x001c1f2c0e0e7589 */ /* 0x000fe200000e0000 */
[----:B0-----:R-:W-:-:S03]  /*f8d0*/  SEL R3, R61, R60, P0 ;  /* 0x0000003c3d037207 */ /* 0x001fc60000000000 */
[----:B------:R-:W-:Y:S04]  /*f8e0*/  SHFL.IDX PT, R57, R57, R12, 0x1c1f ;  /* 0x001c1f0c39397589 */ /* 0x000fe800000e0000 */
[----:B------:R0:W4:Y:S04]  /*f8f0*/  SHFL.IDX PT, R62, R5, R44, 0x1c1f ;  /* 0x001c1f2c053e7589 */ /* 0x00012800000e0000 */
[----:B------:R-:W-:Y:S04]  /*f900*/  SHFL.IDX PT, R59, R59, R12, 0x1c1f ;  /* 0x001c1f0c3b3b7589 */ /* 0x000fe800000e0000 */
[----:B------:R4:W-:Y:S01]  /*f910*/  SHFL.IDX PT, R66, R18, R44, 0x1c1f ;  /* 0x001c1f2c12427589 */ /* 0x0009e200000e0000 */
[----:B0-----:R-:W-:-:S03]  /*f920*/  SEL R5, R60, R61, P0 ;  /* 0x0000003d3c057207 */ /* 0x001fc60000000000 */
[----:B------:R-:W-:Y:S01]  /*f930*/  SHFL.IDX PT, R55, R55, R12, 0x1c1f ;  /* 0x001c1f0c37377589 */ /* 0x000fe200000e0000 */
[----:B------:R-:W0:Y:S03]  /*f940*/  LDC.64 R60, c[0x0][0xb40] ;  /* 0x0002d000ff3c7b82 */ /* 0x000e260000000a00 */
[----:B------:R-:W5:Y:S04]  /*f950*/  SHFL.IDX PT, R64, R15, R44, 0x1c1f ;  /* 0x001c1f2c0f407589 */ /* 0x000f6800000e0000 */
[----:B------:R2:W-:Y:S04]  /*f960*/  SHFL.IDX PT, R48, R69, R12, 0x1c1f ;  /* 0x001c1f0c45307589 */ /* 0x0005e800000e0000 */
[----:B------:R-:W-:Y:S01]  /*f970*/  SHFL.IDX PT, R52, R67, R12, 0x1c1f ;  /* 0x001c1f0c43347589 */ /* 0x000fe200000e0000 */
[----:B----4-:R-:W-:-:S03]  /*f980*/  SEL R18, R57, R62, P0 ;  /* 0x0000003e39127207 */ /* 0x010fc60000000000 */
[----:B------:R-:W-:Y:S01]  /*f990*/  SHFL.IDX PT, R16, R41, R12, 0x1c1f ;  /* 0x001c1f0c29107589 */ /* 0x000fe200000e0000 */
[----:B--2---:R-:W2:Y:S03]  /*f9a0*/  @P2 LDC R69, c[0x0][0xbf0] ;  /* 0x0002fc00ff452b82 */ /* 0x004ea60000000800 */
[----:B------:R-:W-:Y:S04]  /*f9b0*/  SHFL.IDX PT, R8, R39, R12, 0x1c1f ;  /* 0x001c1f0c27087589 */ /* 0x000fe800000e0000 */
[----:B------:R-:W-:Y:S01]  /*f9c0*/  SHFL.IDX PT, R4, R37, R12, 0x1c1f ;  /* 0x001c1f0c25047589 */ /* 0x000fe200000e0000 */
[----:B0-----:R-:W-:-:S03]  /*f9d0*/  IMAD.WIDE.U32 R34, R60, UR39, R34 ;  /* 0x000000273c227c25 */ /* 0x001fc6000f8e0022 */
[----:B------:R-:W-:Y:S01]  /*f9e0*/  SHFL.IDX PT, R6, R25, R12, 0x1c1f ;  /* 0x001c1f0c19067589 */ /* 0x000fe200000e0000 */
[----:B-----5:R-:W-:-:S03]  /*f9f0*/  SEL R15, R64, R55, P0 ;  /* 0x00000037400f7207 */ /* 0x020fc60000000000 */
[----:B------:R-:W-:Y:S04]  /*fa00*/  SHFL.IDX PT, R67, R17, R44, 0x1c1f ;  /* 0x001c1f2c11437589 */ /* 0x000fe800000e0000 */
[----:B------:R-:W-:Y:S04]  /*fa10*/  SHFL.IDX PT, R65, R65, R12, 0x1c1f ;  /* 0x001c1f0c41417589 */ /* 0x000fe800000e0000 */
        /* <DEDUP_REMOVED lines=9> */
[----:B------:R4:W-:Y:S04]  /*fab0*/  SHFL.IDX PT, R7, R7, R12, 0x1c1f ;  /* 0x001c1f0c07077589 */ /* 0x0009e800000e0000 */
[----:B------:R5:W1:Y:S04]  /*fac0*/  SHFL.IDX PT, R68, R13, R44, 0x1c1f ;  /* 0x001c1f2c0d447589 */ /* 0x000a6800000e0000 */
[----:B------:R-:W-:Y:S01]  /*fad0*/  SHFL.IDX PT, R58, R58, R44, 0x1c1f ;  /* 0x001c1f2c3a3a7589 */ /* 0x000fe200000e0000 */
[----:B----4-:R-:W-:-:S03]  /*fae0*/  SEL R12, R20, R21, P0 ;  /* 0x00000015140c7207 */ /* 0x010fc60000000000 */
[----:B------:R-:W-:Y:S01]  /*faf0*/  SHFL.IDX PT, R50, R125, R44, 0x1c1f ;  /* 0x001c1f2c7d327589 */ /* 0x000fe200000e0000 */
[----:B------:R-:W-:Y:S02]  /*fb00*/  SEL R20, R21, R20, P0 ;  /* 0x0000001415147207 */ /* 0x000fe40000000000 */
[----:B-----5:R-:W-:Y:S01]  /*fb10*/  SEL R13, R19, R14, P0 ;  /* 0x0000000e130d7207 */ /* 0x020fe20000000000 */
[----:B------:R-:W4:Y:S01]  /*fb20*/  SHFL.IDX PT, R47, R47, R44, 0x1c1f ;  /* 0x001c1f2c2f2f7589 */ /* 0x000f2200000e0000 */
[----:B------:R-:W-:Y:S02]  /*fb30*/  SEL R21, R14, R19, P0 ;  /* 0x000000130e157207 */ /* 0x000fe40000000000 */
[----:B------:R-:W-:Y:S01]  /*fb40*/  SEL R14, R62, R57, P0 ;  /* 0x000000393e0e7207 */ /* 0x000fe20000000000 */
[----:B------:R-:W-:Y:S01]  /*fb50*/  SHFL.IDX PT, R56, R133, R44, 0x1c1f ;  /* 0x001c1f2c85387589 */ /* 0x000fe200000e0000 */
[----:B---3--:R-:W-:Y:S01]  /*fb60*/  IMAD.WIDE.U32 R62, R30, UR39, R26 ;  /* 0x000000271e3e7c25 */ /* 0x008fe2000f8e001a */
[----:B------:R-:W-:-:S02]  /*fb70*/  SEL R27, R59, R66, P0 ;  /* 0x000000423b1b7207 */ /* 0x000fc40000000000 */
[----:B------:R-:W3:Y:S01]  /*fb80*/  SHFL.IDX PT, R51, R51, R44, 0x1c1f ;  /* 0x001c1f2c33337589 */ /* 0x000ee200000e0000 */
[----:B------:R-:W-:Y:S01]  /*fb90*/  IMAD R57, RZ, RZ, -UR36 ;  /* 0x80000024ff397e24 */ /* 0x000fe2000f8e02ff */
[----:B------:R-:W-:Y:S01]  /*fba0*/  SEL R19, R55, R64, P0 ;  /* 0x0000004037137207 */ /* 0x000fe20000000000 */
[----:B------:R-:W-:Y:S01]  /*fbb0*/  IMAD R64, R60, UR40, RZ ;  /* 0x000000283c407c24 */ /* 0x000fe2000f8e02ff */
[----:B------:R-:W-:Y:S01]  /*fbc0*/  SHFL.IDX PT, R41, R95, R44, 0x1c1f ;  /* 0x001c1f2c5f297589 */ /* 0x000fe200000e0000 */
[----:B------:R-:W-:Y:S01]  /*fbd0*/  IMAD.MOV.U32 R55, RZ, RZ, R45 ;  /* 0x000000ffff377224 */ /* 0x000fe200078e002d */
[----:B-1----:R-:W-:Y:S01]  /*fbe0*/  SEL R26, R65, R68, P0 ;  /* 0x00000044411a7207 */ /* 0x002fe20000000000 */
[----:B------:R-:W-:Y:S01]  /*fbf0*/  IMAD R61, R61, UR39, R64 ;  /* 0x000000273d3d7c24 */ /* 0x000fe2000f8e0240 */
[----:B------:R-:W-:Y:S01]  /*fc00*/  SHFL.IDX PT, R38, R91, R44, 0x1c1f ;  /* 0x001c1f2c5b267589 */ /* 0x000fe200000e0000 */
[----:B------:R-:W-:Y:S02]  /*fc10*/  IMAD.MOV.U32 R60, RZ, RZ, R34 ;  /* 0x000000ffff3c7224 */ /* 0x000fe400078e0022 */
[----:B------:R-:W-:Y:S01]  /*fc20*/  IMAD.IADD R61, R35, 0x1, R61 ;  /* 0x00000001233d7824 */ /* 0x000fe200078e023d */
        /* <DEDUP_REMOVED lines=8> */
[----:B------:R1:W-:Y:S02]  /*fcb0*/  SHFL.IDX PT, R23, R23, R44, 0x1c1f ;  /* 0x001c1f2c17177589 */ /* 0x0003e400000e0000 */
[----:B-1----:R-:W-:Y:S01]  /*fcc0*/  IMAD R44, R30, UR40, RZ ;  /* 0x000000281e2c7c24 */ /* 0x002fe2000f8e02ff */
[----:B------:R-:W-:-:S03]  /*fcd0*/  SEL R30, R68, R65, P0 ;  /* 0x00000041441e7207 */ /* 0x000fc60000000000 */
[----:B------:R-:W-:Y:S02]  /*fce0*/  IMAD R31, R31, UR39, R44 ;  /* 0x000000271f1f7c24 */ /* 0x000fe4000f8e022c */
[----:B------:R-:W-:-:S04]  /*fcf0*/  @P2 IMAD.HI.U32 R44, R45, R70, RZ ;  /* 0x000000462d2c2227 */ /* 0x000fc800078e00ff */
[----:B------:R-:W-:Y:S01]  /*fd00*/  IMAD.IADD R63, R63, 0x1, R31 ;  /* 0x000000013f3f7824 */ /* 0x000fe200078e021f */
[----:B------:R-:W-:Y:S01]  /*fd10*/  SEL R31, R66, R59, P0 ;  /* 0x0000003b421f7207 */ /* 0x000fe20000000000 */
[----:B------:R-:W-:Y:S01]  /*fd20*/  IMAD R59, R72, R57, UR4 ;  /* 0x00000004483b7e24 */ /* 0x000fe2000f8e0239 */
[----:B--2---:R-:W-:Y:S01]  /*fd30*/  @P2 SHF.R.U32.HI R55, RZ, R69, R44 ;  /* 0x00000045ff372219 */ /* 0x004fe2000001162c */
[----:B------:R-:W-:Y:S01]  /*fd40*/  ULDC.64 UR4, c[0x0][0xbe0] ;  /* 0x0002f80000047ab9 */ /* 0x000fe20000000a00 */
[----:B------:R-:W-:Y:S01]  /*fd50*/  IMAD.MOV.U32 R57, RZ, RZ, R45 ;  /* 0x000000ffff397224 */ /* 0x000fe200078e002d */
[----:B0-----:R-:W-:Y:S01]  /*fd60*/  @P2 SHF.R.U32.HI R57, RZ, R71, R74 ;  /* 0x00000047ff392219 */ /* 0x001fe2000001164a */
[----:B------:R-:W-:Y:S01]  /*fd70*/  IMAD.WIDE.U32 R60, R59, UR6, R60 ;  /* 0x000000063b3c7c25 */ /* 0x000fe2000f8e003c */
[----:B------:R-:W-:-:S05]  /*fd80*/  SHF.R.S32.HI R44, RZ, 0x1f, R59 ;  /* 0x0000001fff2c7819 */ /* 0x000fca000001143b */
[C---:B------:R-:W-:Y:S02]  /*fd90*/  IMAD R35, R44.reuse, UR4, RZ ;  /* 0x000000042c237c24 */ /* 0x040fe4000f8e02ff */
[----:B------:R-:W-:Y:S02]  /*fda0*/  IMAD R44, R44, UR6, RZ ;  /* 0x000000062c2c7c24 */ /* 0x000fe4000f8e02ff */
[C---:B------:R-:W-:Y:S02]  /*fdb0*/  IMAD R64, R59.reuse, UR5, R35 ;  /* 0x000000053b407c24 */ /* 0x040fe4000f8e0223 */
[----:B------:R-:W-:Y:S01]  /*fdc0*/  IMAD.WIDE.U32 R34, R59, UR4, R62 ;  /* 0x000000043b227c25 */ /* 0x000fe2000f8e003e */
[----:B------:R-:W-:-:S03]  /*fdd0*/  ULDC.64 UR4, c[0x0][0xb30] ;  /* 0x0002cc0000047ab9 */ /* 0x000fc60000000a00 */
[----:B------:R-:W-:Y:S01]  /*fde0*/  IMAD R63, R59, UR7, R44 ;  /* 0x000000073b3f7c24 */ /* 0x000fe2000f8e022c */
[----:B------:R-:W-:Y:S01]  /*fdf0*/  SHF.R.S32.HI R59, RZ, 0x1f, R55 ;  /* 0x0000001fff3b7819 */ /* 0x000fe20000011437 */
[----:B------:R-:W-:Y:S01]  /*fe00*/  IMAD.MOV R62, RZ, RZ, -R57 ;  /* 0x000000ffff3e7224 */ /* 0x000fe200078e0a39 */
[----:B------:R-:W-:Y:S01]  /*fe10*/  IADD3 R34, P2, R55, R34, RZ ;  /* 0x0000002237227210 */ /* 0x000fe20007f5e0ff */
[----:B------:R-:W-:Y:S01]  /*fe20*/  IMAD.MOV R55, RZ, RZ, -R55 ;  /* 0x000000ffff377224 */ /* 0x000fe200078e0a37 */
[----:B------:R-:W-:Y:S01]  /*fe30*/  SHF.R.S32.HI R44, RZ, 0x1f, R57 ;  /* 0x0000001fff2c7819 */ /* 0x000fe20000011439 */
[----:B------:R-:W-:Y:S01]  /*fe40*/  IMAD.IADD R61, R61, 0x1, R63 ;  /* 0x000000013d3d7824 */ /* 0x000fe200078e023f */
[----:B------:R-:W-:Y:S01]  /*fe50*/  IADD3.X R35, R59, R35, R64, P2, !PT ;  /* 0x000000233b237210 */ /* 0x000fe200017fe440 */
[----:B------:R-:W-:Y:S01]  /*fe60*/  IMAD R55, R46, R55, R45 ;  /* 0x000000372e377224 */ /* 0x000fe200078e022d */
[----:B------:R-:W-:Y:S01]  /*fe70*/  ULDC.64 UR6, c[0x0][0xbc8] ;  /* 0x0002f20000067ab9 */ /* 0x000fe20000000a00 */
[----:B------:R-:W-:-:S02]  /*fe80*/  IMAD R44, R44, UR4, RZ ;  /* 0x000000042c2c7c24 */ /* 0x000fc4000f8e02ff */
[----:B------:R-:W-:Y:S02]  /*fe90*/  IMAD R59, R46, R62, R45 ;  /* 0x0000003e2e3b7224 */ /* 0x000fe400078e022d */
[C---:B------:R-:W-:Y:S01]  /*fea0*/  IMAD R63, R57.reuse, UR5, R44 ;  /* 0x00000005393f7c24 */ /* 0x040fe2000f8e022c */
[----:B------:R-:W-:Y:S01]  /*feb0*/  SHF.R.S32.HI R44, RZ, 0x1f, R55 ;  /* 0x0000001fff2c7819 */ /* 0x000fe20000011437 */
[----:B------:R-:W-:Y:S01]  /*fec0*/  IMAD.WIDE.U32 R60, R57, UR4, R60 ;  /* 0x00000004393c7c25 */ /* 0x000fe2000f8e003c */
[----:B------:R-:W-:Y:S01]  /*fed0*/  SHF.R.S32.HI R45, RZ, 0x1f, R59 ;  /* 0x0000001fff2d7819 */ /* 0x000fe2000001143b */
[----:B------:R-:W0:Y:S01]  /*fee0*/  S2UR UR5, SR_CgaCtaId ;  /* 0x00000000000579c3 */ /* 0x000e220000008800 */
[----:B------:R-:W-:Y:S01]  /*fef0*/  UMOV UR4, 0x400 ;  /* 0x0000040000047882 */ /* 0x000fe20000000000 */
[----:B------:R-:W-:Y:S02]  /*ff00*/  IMAD R44, R44, UR6, RZ ;  /* 0x000000062c2c7c24 */ /* 0x000fe4000f8e02ff */
[----:B------:R-:W-:-:S02]  /*ff10*/  IMAD R62, R45, UR8, RZ ;  /* 0x000000082d3e7c24 */ /* 0x000fc4000f8e02ff */
[----:B------:R-:W-:Y:S02]  /*ff20*/  IMAD R57, R55, UR7, R44 ;  /* 0x0000000737397c24 */ /* 0x000fe4000f8e022c */
[----:B------:R-:W-:Y:S02]  /*ff30*/  IMAD.IADD R61, R61, 0x1, R63 ;  /* 0x000000013d3d7824 */ /* 0x000fe400078e023f */
[----:B------:R-:W-:Y:S01]  /*ff40*/  IMAD.WIDE.U32 R44, R55, UR6, R34 ;  /* 0x00000006372c7c25 */ /* 0x000fe2000f8e0022 */
[----:B------:R-:W-:Y:S01]  /*ff50*/  ULDC.64 UR6, c[0x0][0xba8] ;  /* 0x0002ea0000067ab9 */ /* 0x000fe20000000a00 */
[----:B------:R-:W-:Y:S02]  /*ff60*/  SEL R34, R42, R67, P0 ;  /* 0x000000432a227207 */ /* 0x000fe40000000000 */
[C---:B------:R-:W-:Y:S01]  /*ff70*/  IMAD R35, R59.reuse, UR9, R62 ;  /* 0x000000093b237c24 */ /* 0x040fe2000f8e023e */
[----:B------:R-:W-:Y:S01]  /*ff80*/  LEA R55, P2, R44, UR6, 0x2 ;  /* 0x000000062c377c11 */ /* 0x000fe2000f8410ff */
[----:B------:R-:W-:Y:S01]  /*ff90*/  IMAD.WIDE.U32 R60, R59, UR8, R60 ;  /* 0x000000083b3c7c25 */ /* 0x000fe2000f8e003c */
[----:B------:R-:W-:Y:S01]  /*ffa0*/  ULDC.64 UR8, c[0x0][0xb00] ;  /* 0x0002c00000087ab9 */ /* 0x000fe20000000a00 */
[----:B------:R-:W-:Y:S01]  /*ffb0*/  ULDC UR6, c[0x0][0xa88] ;  /* 0x0002a20000067ab9 */ /* 0x000fe20000000800 */
[----:B------:R-:W-:Y:S01]  /*ffc0*/  SEL R42, R67, R42, P0 ;  /* 0x0000002a432a7207 */ /* 0x000fe20000000000 */
[----:B------:R-:W-:Y:S01]  /*ffd0*/  IMAD.IADD R45, R45, 0x1, R57 ;  /* 0x000000012d2d7824 */ /* 0x000fe200078e0239 */
[----:B------:R-:W-:Y:S01]  /*ffe0*/  LEA R66, P3, R60, UR8, 0x2 ;  /* 0x000000083c427c11 */ /* 0x000fe2000f8610ff */
[----:B------:R-:W-:Y:S01]  /*fff0*/  IMAD.IADD R35, R61, 0x1, R35 ;  /* 0x000000013d237824 */ /* 0x000fe200078e0223 */
[----:B------:R-:W-:Y:S01]  /*10000*/  SHFL.IDX PT, R62, R55, 0x1, 0x1c1f ;  /* 0x003c1f00373e7f89 */ /* 0x000fe200000e0000 */
        /* <DEDUP_REMOVED lines=8> */
[----:B------:R-:W1:Y:S01]  /*10090*/  SHFL.IDX PT, R61, R57, RZ, 0x1c1f ;  /* 0x001c1fff393d7589 */ /* 0x000e6200000e0000 */
[-C--:B------:R-:W-:Y:S01]  /*100a0*/  ISETP.GE.OR P1, PT, R64, R65.reuse, P1 ;  /* 0x000000414000720c */ /* 0x080fe20000f26670 */
[----:B------:R-:W-:Y:S01]  /*100b0*/  UPRMT UR4, URZ, 0x654, UR4 ;  /* 0x000006543f047896 */ /* 0x000fe20008000004 */
[----:B------:R-:W-:Y:S01]  /*100c0*/  ISETP.GE.AND P3, PT, R54, R65, PT ;  /* 0x000000413600720c */ /* 0x000fe20003f66270 */
[----:B------:R-:W2:Y:S01]  /*100d0*/  SHFL.IDX PT, R63, R57, 0x1, 0x1c1f ;  /* 0x003c1f00393f7f89 */ /* 0x000ea200000e0000 */
[----:B----4-:R-:W-:Y:S01]  /*100e0*/  SEL R46, R48, R47, P0 ;  /* 0x0000002f302e7207 */ /* 0x010fe20000000000 */
[----:B0-----:R-:W-:Y:S01]  /*100f0*/  IMAD.SHL.U32 R55, R40, 0x2, RZ ;  /* 0x0000000228377824 */ /* 0x001fe200078e00ff */
[----:B------:R-:W-:Y:S01]  /*10100*/  SEL R48, R47, R48, P0 ;  /* 0x000000302f307207 */ /* 0x000fe20000000000 */
[----:B------:R0:W4:Y:S01]  /*10110*/  SHFL.IDX PT, R44, R66, RZ, 0x1c1f ;  /* 0x001c1fff422c7589 */ /* 0x00012200000e0000 */
[----:B------:R-:W-:Y:S02]  /*10120*/  SEL R47, R49, R50, P0 ;  /* 0x00000032312f7207 */ /* 0x000fe40000000000 */
[----:B------:R-:W-:Y:S01]  /*10130*/  SYNCS.ARRIVE.TRANS64.RED.A1T0 RZ, [UR4], RZ ;  /* 0x000000ffffff79a7 */ /* 0x000fe20008100404 */
[----:B------:R-:W-:Y:S01]  /*10140*/  SEL R49, R50, R49, P0 ;  /* 0x0000003132317207 */ /* 0x000fe20000000000 */
[----:B------:R0:W0:Y:S01]  /*10150*/  SHFL.IDX PT, R45, R68, RZ, 0x1c1f ;  /* 0x001c1fff442d7589 */ /* 0x00002200000e0000 */
[----:B---3--:R-:W-:-:S02]  /*10160*/  SEL R50, R52, R51, P0 ;  /* 0x0000003334327207 */ /* 0x008fc40000000000 */
[----:B------:R-:W-:Y:S02]  /*10170*/  SEL R52, R51, R52, P0 ;  /* 0x0000003433347207 */ /* 0x000fe40000000000 */
[----:B------:R-:W-:Y:S02]  /*10180*/  SEL R35, R43, R58, P0 ;  /* 0x0000003a2b237207 */ /* 0x000fe40000000000 */
[----:B------:R-:W-:Y:S02]  /*10190*/  SEL R51, R53, R56, P0 ;  /* 0x0000003835337207 */ /* 0x000fe40000000000 */
[----:B------:R-:W-:Y:S01]  /*101a0*/  SEL R43, R58, R43, P0 ;  /* 0x0000002b3a2b7207 */ /* 0x000fe20000000000 */
[----:B-1----:R1:W-:Y:S01]  /*101b0*/  @!P2 ST.E desc[UR44][R60.64], R2 ;  /* 0x000000023c00a985 */ /* 0x0023e2000c10192c */
[----:B------:R-:W-:-:S03]  /*101c0*/  SEL R53, R56, R53, P0 ;  /* 0x0000003538357207 */ /* 0x000fc60000000000 */
[----:B--2---:R1:W-:Y:S01]  /*101d0*/  @!P1 ST.E desc[UR44][R62.64], R0 ;  /* 0x000000003e009985 */ /* 0x0043e2000c10192c */
[----:B------:R-:W-:Y:S05]  /*101e0*/  @P3 BRA `(.L_x_762) ;  /* 0x0000000400183947 */ /* 0x000fea0003800000 */
[C---:B-1----:R-:W-:Y:S01]  /*101f0*/  VIADD R0, R55.reuse, 0x8 ;  /* 0x0000000837007836 */ /* 0x042fe20000000000 */
        /* <DEDUP_REMOVED lines=11> */
[--C-:B0---4-:R-:W-:Y:S02]  /*102b0*/  @!P1 IMAD.WIDE R56, R55, 0x4, R44.reuse ;  /* 0x0000000437389825 */ /* 0x111fe400078e022c */
        /* <DEDUP_REMOVED lines=16> */
[----:B------:R0:W-:Y:S02]  /*103c0*/  @!P3 ST.E.64 desc[UR44][R60.64], R18 ;  /* 0x000000123c00b985 */ /* 0x0001e4000c101b2c */
[----:B------:R-:W-:Y:S01]  /*103d0*/  ISETP.GE.AND P1, PT, R0, UR4, PT ;  /* 0x0000000400007c0c */ /* 0x000fe2000bf26270 */
[----:B------:R-:W-:Y:S01]  /*103e0*/  VIADD R40, R55, 0x38 ;  /* 0x0000003837287836 */ /* 0x000fe20000000000 */
[----:B------:R-:W-:Y:S01]  /*103f0*/  @!P4 ST.E.64 desc[UR44][R62.64], R14 ;  /* 0x0000000e3e00c985 */ /* 0x000fe2000c101b2c */
[----:B------:R-:W-:-:S03]  /*10400*/  @!P5 IMAD.WIDE R12, R67, 0x4, R44 ;  /* 0x00000004430cd825 */ /* 0x000fc600078e022c */
[----:B------:R-:W-:Y:S01]  /*10410*/  ISETP.GE.AND P2, PT, R40, UR4, PT ;  /* 0x0000000428007c0c */ /* 0x000fe2000bf46270 */
[----:B------:R-:W-:Y:S01]  /*10420*/  VIADD R54, R55, 0x40 ;  /* 0x0000004037367836 */ /* 0x000fe20000000000 */
[----:B------:R2:W-:Y:S01]  /*10430*/  @!P5 ST.E.64 desc[UR44][R12.64], R26 ;  /* 0x0000001a0c00d985 */ /* 0x0005e2000c101b2c */
[----:B-1----:R-:W-:-:S03]  /*10440*/  @!P6 IMAD.WIDE R20, R57, 0x4, R44 ;  /* 0x000000043914e825 */ /* 0x002fc600078e022c */
[----:B------:R-:W-:Y:S01]  /*10450*/  ISETP.GE.AND P3, PT, R54, UR4, PT ;  /* 0x0000000436007c0c */ /* 0x000fe2000bf66270 */
[C---:B------:R-:W-:Y:S01]  /*10460*/  VIADD R56, R55.reuse, 0x48 ;  /* 0x0000004837387836 */ /* 0x040fe20000000000 */
[----:B------:R1:W-:Y:S01]  /*10470*/  @!P6 ST.E.64 desc[UR44][R20.64], R30 ;  /* 0x0000001e1400e985 */ /* 0x0003e2000c101b2c */
[C---:B0-----:R-:W-:Y:S01]  /*10480*/  VIADD R18, R55.reuse, 0x50 ;  /* 0x0000005037127836 */ /* 0x041fe20000000000 */
[----:B------:R-:W-:Y:S01]  /*10490*/  @!P1 LEA.HI R0, R0, R0, RZ, 0x1 ;  /* 0x0000000000009211 */ /* 0x000fe200078f08ff */
[----:B------:R-:W-:Y:S01]  /*104a0*/  VIADD R19, R55, 0x58 ;  /* 0x0000005837137836 */ /* 0x000fe20000000000 */
[----:B------:R-:W-:Y:S02]  /*104b0*/  ISETP.GE.AND P4, PT, R56, UR4, PT ;  /* 0x0000000438007c0c */ /* 0x000fe4000bf86270 */
[----:B------:R-:W-:Y:S02]  /*104c0*/  ISETP.GE.AND P5, PT, R18, UR4, PT ;  /* 0x0000000412007c0c */ /* 0x000fe4000bfa6270 */
[----:B------:R-:W-:-:S02]  /*104d0*/  ISETP.GE.AND P6, PT, R19, UR4, PT ;  /* 0x0000000413007c0c */ /* 0x000fc4000bfc6270 */
[----:B------:R-:W-:Y:S02]  /*104e0*/  @!P2 LEA.HI R40, R40, R40, RZ, 0x1 ;  /* 0x000000282828a211 */ /* 0x000fe400078f08ff */
[----:B------:R-:W-:Y:S02]  /*104f0*/  @!P3 LEA.HI R54, R54, R54, RZ, 0x1 ;  /* 0x000000363636b211 */ /* 0x000fe400078f08ff */
[----:B--2---:R-:W-:Y:S02]  /*10500*/  @!P1 LOP3.LUT R13, R0, 0xfffffffe, RZ, 0xc0, !PT ;  /* 0xfffffffe000d9812 */ /* 0x004fe400078ec0ff */
[----:B------:R-:W-:Y:S02]  /*10510*/  @!P2 LOP3.LUT R15, R40, 0xfffffffe, RZ, 0xc0, !PT ;  /* 0xfffffffe280fa812 */ /* 0x000fe400078ec0ff */
[----:B------:R-:W-:Y:S02]  /*10520*/  @!P4 LEA.HI R56, R56, R56, RZ, 0x1 ;  /* 0x000000383838c211 */ /* 0x000fe400078f08ff */
[----:B------:R-:W-:Y:S01]  /*10530*/  @!P5 LEA.HI R18, R18, R18, RZ, 0x1 ;  /* 0x000000121212d211 */ /* 0x000fe200078f08ff */
[----:B------:R-:W-:Y:S01]  /*10540*/  @!P2 IMAD.WIDE R14, R15, 0x4, R44 ;  /* 0x000000040f0ea825 */ /* 0x000fe200078e022c */
[----:B------:R-:W-:-:S02]  /*10550*/  @!P6 LEA.HI R12, R19, R19, RZ, 0x1 ;  /* 0x00000013130ce211 */ /* 0x000fc400078f08ff */
[----:B------:R-:W-:Y:S02]  /*10560*/  @!P3 LOP3.LUT R19, R54, 0xfffffffe, RZ, 0xc0, !PT ;  /* 0xfffffffe3613b812 */ /* 0x000fe400078ec0ff */
[----:B-1----:R-:W-:Y:S02]  /*10570*/  @!P4 LOP3.LUT R21, R56, 0xfffffffe, RZ, 0xc0, !PT ;  /* 0xfffffffe3815c812 */ /* 0x002fe400078ec0ff */
        /* <DEDUP_REMOVED lines=13> */
.L_x_762:
[----:B------:R-:W-:Y:S05]  /*10650*/  BSYNC B0 ;  /* 0x0000000000007941 */ /* 0x000fea0003800000 */
.L_x_761:
[----:B------:R-:W-:Y:S01]  /*10660*/  ISETP.GE.AND P1, PT, R64, R65, PT ;  /* 0x000000414000720c */ /* 0x000fe20003f26270 */
[----:B--2---:R2:W3:Y:S01]  /*10670*/  SHFL.IDX PT, R13, R68, 0x1, 0x1c1f ;  /* 0x003c1f00440d7f89 */ /* 0x0044e200000e0000 */
        /* <DEDUP_REMOVED lines=22> */
[----:B-1----:R-:W-:Y:S01]  /*107e0*/  SEL R2, R23, R6, P0 ;  /* 0x0000000617027207 */ /* 0x002fe20000000000 */
[----:B0-23--:R-:W-:Y:S06]  /*107f0*/  @P1 BRA `(.L_x_677) ;  /* 0x0000004000641947 */ /* 0x00dfec0003800000 */
        /* <DEDUP_REMOVED lines=32> */
[C---:B-1----:R-:W-:Y:S02]  /*10a00*/  VIADD R18, R55.reuse, 0x40 ;  /* 0x0000004037127836 */ /* 0x042fe40000000000 */
[----:B------:R-:W-:Y:S01]  /*10a10*/  @!P0 LEA.HI R16, R16, R16, RZ, 0x1 ;  /* 0x0000001010108211 */ /* 0x000fe200078f08ff */
[----:B------:R-:W-:Y:S01]  /*10a20*/  VIADD R19, R55, 0x48 ;  /* 0x0000004837137836 */ /* 0x000fe20000000000 */
[----:B------:R-:W-:Y:S01]  /*10a30*/  ISETP.GE.AND P3, PT, R17, UR4, PT ;  /* 0x0000000411007c0c */ /* 0x000fe2000bf66270 */
[----:B------:R-:W-:Y:S01]  /*10a40*/  VIADD R55, R55, 0x58 ;  /* 0x0000005837377836 */ /* 0x000fe20000000000 */
[----:B------:R-:W-:-:S02]  /*10a50*/  ISETP.GE.AND P4, PT, R18, UR4, PT ;  /* 0x0000000412007c0c */ /* 0x000fc4000bf86270 */
[----:B------:R-:W-:Y:S02]  /*10a60*/  ISETP.GE.AND P5, PT, R19, UR4, PT ;  /* 0x0000000413007c0c */ /* 0x000fe4000bfa6270 */
[----:B------:R-:W-:Y:S02]  /*10a70*/  @!P1 LEA.HI R0, R0, R0, RZ, 0x1 ;  /* 0x0000000000009211 */ /* 0x000fe400078f08ff */
[----:B------:R-:W-:Y:S02]  /*10a80*/  @!P2 LEA.HI R14, R14, R14, RZ, 0x1 ;  /* 0x0000000e0e0ea211 */ /* 0x000fe400078f08ff */
[----:B------:R-:W-:Y:S02]  /*10a90*/  @!P0 LOP3.LUT R9, R16, 0xfffffffe, RZ, 0xc0, !PT ;  /* 0xfffffffe10098812 */ /* 0x000fe400078ec0ff */
[----:B0-----:R-:W-:Y:S02]  /*10aa0*/  @!P1 LOP3.LUT R11, R0, 0xfffffffe, RZ, 0xc0, !PT ;  /* 0xfffffffe000b9812 */ /* 0x001fe400078ec0ff */
[----:B------:R-:W-:Y:S01]  /*10ab0*/  @!P2 LOP3.LUT R15, R14, 0xfffffffe, RZ, 0xc0, !PT ;  /* 0xfffffffe0e0fa812 */ /* 0x000fe200078ec0ff */
[----:B--2---:R-:W-:Y:S01]  /*10ac0*/  @!P0 IMAD.WIDE R6, R9, 0x4, R12 ;  /* 0x0000000409068825 */ /* 0x004fe200078e020c */
[----:B------:R-:W-:-:S02]  /*10ad0*/  @!P3 LEA.HI R17, R17, R17, RZ, 0x1 ;  /* 0x000000111111b211 */ /* 0x000fc400078f08ff */
[----:B------:R-:W-:Y:S01]  /*10ae0*/  @!P4 LEA.HI R18, R18, R18, RZ, 0x1 ;  /* 0x000000121212c211 */ /* 0x000fe200078f08ff */
[--C-:B------:R-:W-:Y:S01]  /*10af0*/  @!P1 IMAD.WIDE R8, R11, 0x4, R12.reuse ;  /* 0x000000040b089825 */ /* 0x100fe200078e020c */
[----:B------:R-:W-:Y:S01]  /*10b00*/  @!P5 LEA.HI R19, R19, R19, RZ, 0x1 ;  /* 0x000000131313d211 */ /* 0x000fe200078f08ff */
[----:B------:R0:W-:Y:S01]  /*10b10*/  @!P0 ST.E.64 desc[UR44][R6.64], R28 ;  /* 0x0000001c06008985 */ /* 0x0001e2000c101b2c */
[----:B------:R-:W-:Y:S01]  /*10b20*/  @!P6 LOP3.LUT R21, R22, 0xfffffffe, RZ, 0xc0, !PT ;  /* 0xfffffffe1615e812 */ /* 0x000fe200078ec0ff */
[--C-:B------:R-:W-:Y:S01]  /*10b30*/  @!P2 IMAD.WIDE R10, R15, 0x4, R12.reuse ;  /* 0x000000040f0aa825 */ /* 0x100fe200078e020c */
[----:B------:R-:W-:Y:S01]  /*10b40*/  @!P3 LOP3.LUT R15, R17, 0xfffffffe, RZ, 0xc0, !PT ;  /* 0xfffffffe110fb812 */ /* 0x000fe200078ec0ff */
[----:B------:R1:W-:Y:S01]  /*10b50*/  @!P1 ST.E.64 desc[UR44][R8.64], R36 ;  /* 0x0000002408009985 */ /* 0x0003e2000c101b2c */
[----:B------:R-:W-:Y:S02]  /*10b60*/  @!P4 LOP3.LUT R17, R18, 0xfffffffe, RZ, 0xc0, !PT ;  /* 0xfffffffe1211c812 */ /* 0x000fe400078ec0ff */
[----:B------:R-:W-:Y:S01]  /*10b70*/  @!P5 LOP3.LUT R19, R19, 0xfffffffe, RZ, 0xc0, !PT ;  /* 0xfffffffe1313d812 */ /* 0x000fe200078ec0ff */
[----:B------:R-:W-:Y:S01]  /*10b80*/  @!P3 IMAD.WIDE R14, R15, 0x4, R12 ;  /* 0x000000040f0eb825 */ /* 0x000fe200078e020c */
[----:B------:R2:W-:Y:S01]  /*10b90*/  @!P2 ST.E.64 desc[UR44][R10.64], R30 ;  /* 0x0000001e0a00a985 */ /* 0x0005e2000c101b2c */
[----:B------:R-:W-:-:S03]  /*10ba0*/  ISETP.GE.AND P0, PT, R55, UR4, PT ;  /* 0x0000000437007c0c */ /* 0x000fc6000bf06270 */
[----:B------:R2:W-:Y:S01]  /*10bb0*/  @!P3 ST.E.64 desc[UR44][R14.64], R32 ;  /* 0x000000200e00b985 */ /* 0x0005e2000c101b2c */
[----:B0-----:R-:W-:-:S04]  /*10bc0*/  @!P4 IMAD.WIDE R6, R17, 0x4, R12 ;  /* 0x000000041106c825 */ /* 0x001fc800078e020c */
[--C-:B-1----:R-:W-:Y:S01]  /*10bd0*/  @!P5 IMAD.WIDE R8, R19, 0x4, R12.reuse ;  /* 0x000000041308d825 */ /* 0x102fe200078e020c */
        /* <DEDUP_REMOVED lines=10> */
.L_x_760:
        /* <DEDUP_REMOVED lines=31> */
[----:B------:R-:W1:Y:S03]  /*10e70*/  LDC R8, c[0x0][0xc50] ;  /* 0x00031400ff087b82 */ /* 0x000e660000000800 */
[----:B------:R-:W-:Y:S02]  /*10e80*/  IMAD.IADD R3, R11, 0x1, R3 ;  /* 0x000000010b037824 */ /* 0x000fe400078e0203 */
        /* <DEDUP_REMOVED lines=25> */
.L_x_675:
        /* <DEDUP_REMOVED lines=18> */
.L_x_763:
[----:B------:R-:W-:Y:S01]  /*11140*/  ULDC UR8, c[0x0][0xc50] ;  /* 0x0003140000087ab9 */ /* 0x000fe20000000800 */
[----:B------:R-:W-:Y:S01]  /*11150*/  UMOV UR36, UR7 ;  /* 0x0000000700247c82 */ /* 0x000fe20008000000 */
[----:B------:R-:W-:-:S11]  /*11160*/  UISETP.NE.AND UP0, UPT, UR8, 0x1, UPT ;  /* 0x000000010800788c */ /* 0x000fd6000bf05270 */
[----:B------:R-:W-:Y:S01]  /*11170*/  @UP0 ULDC UR4, c[0x0][0xc54] ;  /* 0x0003150000040ab9 */ /* 0x000fe20000000800 */
[----:B------:R-:W-:Y:S01]  /*11180*/  @UP0 ULDC UR6, c[0x0][0xc58] ;  /* 0x0003160000060ab9 */ /* 0x000fe20000000800 */
[----:B------:R-:W-:-:S04]  /*11190*/  UIMAD.WIDE.U32 UR4, UR7, UR4, URZ ;  /* 0x00000004070472a5 */ /* 0x000fc8000f8e003f */
[----:B------:R-:W-:-:S12]  /*111a0*/  @UP0 USHF.R.U32.HI UR36, URZ, UR6, UR5 ;  /* 0x000000063f240299 */ /* 0x000fd80008011605 */
.L_x_764:
[----:B------:R-:W-:Y:S01]  /*111b0*/  ISETP.GE.AND P0, PT, R19, RZ, PT ;  /* 0x000000ff1300720c */ /* 0x000fe20003f06270 */
[----:B------:R-:W-:Y:S01]  /*111c0*/  UIADD3 UR6, -UR36, URZ, URZ ;  /* 0x0000003f24067290 */ /* 0x000fe2000fffe13f */
[----:B------:R-:W-:Y:S02]  /*111d0*/  IMAD.MOV.U32 R13, RZ, RZ, 0x1 ;  /* 0x00000001ff0d7424 */ /* 0x000fe400078e00ff */
[----:B------:R-:W-:Y:S01]  /*111e0*/  IMAD.MOV.U32 R0, RZ, RZ, RZ ;  /* 0x000000ffff007224 */ /* 0x000fe200078e00ff */
[----:B------:R-:W-:Y:S01]  /*111f0*/  UIMAD UR6, UR8, UR6, UR7 ;  /* 0x00000006080672a4 */ /* 0x000fe2000f8e0207 */
[----:B------:R-:W-:-:S07]  /*11200*/  IMAD.MOV.U32 R2, RZ, RZ, 0x1 ;  /* 0x00000001ff027424 */ /* 0x000fce00078e00ff */
[----:B------:R-:W-:Y:S05]  /*11210*/  @!P0 BRA `(.L_x_765) ;  /* 0x0000003400108947 */ /* 0x000fea0003800000 */
[----:B------:R-:W0:Y:S01]  /*11220*/  S2UR UR39, SR_CTAID.X ;  /* 0x00000000002779c3 */ /* 0x000e220000002500 */
[----:B------:R-:W-:Y:S01]  /*11230*/  ULDC.64 UR4, c[0x0][0x418] ;  /* 0x0001060000047ab9 */ /* 0x000fe20000000a00 */
[----:B------:R-:W-:Y:S01]  /*11240*/  ULDC UR7, c[0x0][0x448] ;  /* 0x0001120000077ab9 */ /* 0x000fe20000000800 */
[----:B------:R-:W-:Y:S02]  /*11250*/  UISETP.NE.U32.AND UP0, UPT, UR4, URZ, UPT ;  /* 0x0000003f0400728c */ /* 0x000fe4000bf05070 */
[----:B------:R-:W-:Y:S02]  /*11260*/  UISETP.NE.AND UP1, UPT, UR7, 0x1, UPT ;  /* 0x000000010700788c */ /* 0x000fe4000bf25270 */
[----:B------:R-:W-:Y:S01]  /*11270*/  UISETP.NE.AND.EX UP0, UPT, UR5, URZ, UPT, UP0 ;  /* 0x0000003f0500728c */ /* 0x000fe2000bf05300 */
[----:B------:R-:W-:Y:S01]  /*11280*/  ULDC UR4, c[0x0][0x424] ;  /* 0x0001090000047ab9 */ /* 0x000fe20000000800 */
[----:B------:R-:W-:Y:S02]  /*11290*/  ULDC UR12, c[0x0][0x288] ;  /* 0x0000a200000c7ab9 */ /* 0x000fe40000000800 */
[----:B------:R-:W-:-:S02]  /*112a0*/  USEL UR11, UR4, 0x1, UP0 ;  /* 0x00000001040b7887 */ /* 0x000fc40008000000 */
[----:B------:R-:W-:Y:S01]  /*112b0*/  UIADD3 UR10, -UR12, 0x1, URZ ;  /* 0x000000010c0a7890 */ /* 0x000fe2000fffe13f */
[----:B------:R-:W-:Y:S02]  /*112c0*/  ULDC.64 UR4, c[0x0][0x9e0] ;  /* 0x0002780000047ab9 */ /* 0x000fe40000000a00 */
[----:B------:R-:W-:Y:S01]  /*112d0*/  @UP1 ULDC UR8, c[0x0][0x44c] ;  /* 0x0001130000081ab9 */ /* 0x000fe20000000800 */
[----:B------:R-:W-:Y:S01]  /*112e0*/  UISETP.GE.AND UP0, UPT, UR5, 0x1, UPT ;  /* 0x000000010500788c */ /* 0x000fe2000bf06270 */
[----:B------:R-:W-:Y:S01]  /*112f0*/  ULDC UR13, c[0x0][0x2f0] ;  /* 0x0000bc00000d7ab9 */ /* 0x000fe20000000800 */
[----:B------:R-:W-:Y:S01]  /*11300*/  @UP1 ULDC UR14, c[0x0][0x450] ;  /* 0x00011400000e1ab9 */ /* 0x000fe20000000800 */
[----:B------:R-:W-:-:S03]  /*11310*/  UIMAD UR10, UR11, UR13, UR10 ;  /* 0x0000000d0b0a72a4 */ /* 0x000fc6000f8e020a */
[----:B------:R-:W-:Y:S01]  /*11320*/  PLOP3.LUT P1, PT, PT, PT, UP0, 0x80, 0x0 ;  /* 0x000000000000781c */ /* 0x000fe20003f2f008 */
[----:B0-----:R-:W-:-:S04]  /*11330*/  UIMAD UR39, UR39, 0xc0, URZ ;  /* 0x000000c0272778a4 */ /* 0x001fc8000f8e023f */
[----:B------:R-:W-:-:S04]  /*11340*/  UIADD3 UR7, UR39, 0xbf, URZ ;  /* 0x000000bf27077890 */ /* 0x000fc8000fffe03f */
[----:B------:R-:W-:-:S04]  /*11350*/  UIMAD.WIDE.U32 UR8, UR7, UR8, URZ ;  /* 0x00000008070872a5 */ /* 0x000fc8000f8e003f */
[----:B------:R-:W-:-:S04]  /*11360*/  @UP1 USHF.R.U32.HI UR7, URZ, UR14, UR9 ;  /* 0x0000000e3f071299 */ /* 0x000fc80008011609 */
[----:B------:R-:W-:-:S04]  /*11370*/  UIADD3 UR8, UR10, UR7, URZ ;  /* 0x000000070a087290 */ /* 0x000fc8000fffe03f */
[----:B------:R-:W-:Y:S01]  /*11380*/  UIADD3 UR4, UR8, UR4, URZ ;  /* 0x0000000408047290 */ /* 0x000fe2000fffe03f */
[----:B------:R-:W-:Y:S11]  /*11390*/  @!P1 BRA `(.L_x_766) ;  /* 0x0000000000449947 */ /* 0x000ff60003800000 */
        /* <DEDUP_REMOVED lines=10> */
.L_x_767:
[----:B------:R-:W-:-:S11]  /*11440*/  UISETP.NE.AND UP0, UPT, UR5, 0x1, UPT ;  /* 0x000000010500788c */ /* 0x000fd6000bf05270 */
[----:B------:R-:W-:Y:S02]  /*11450*/  @UP0 ULDC.64 UR14, c[0x0][0x9e8] ;  /* 0x00027a00000e0ab9 */ /* 0x000fe40000000a00 */
[----:B------:R-:W-:-:S04]  /*11460*/  UIMAD.WIDE.U32 UR8, UR7, UR14, URZ ;  /* 0x0000000e070872a5 */ /* 0x000fc8000f8e003f */
[----:B------:R-:W-:-:S12]  /*11470*/  @UP0 USHF.R.U32.HI UR7, URZ, UR15, UR9 ;  /* 0x0000000f3f070299 */ /* 0x000fd80008011609 */
.L_x_768:
[----:B------:R-:W-:-:S04]  /*11480*/  UIMAD UR7, UR7, UR5, UR5 ;  /* 0x00000005070772a4 */ /* 0x000fc8000f8e0205 */
[----:B------:R-:W-:-:S04]  /*11490*/  UISETP.LT.AND UP0, UPT, UR4, UR7, UPT ;  /* 0x000000070400728c */ /* 0x000fc8000bf01270 */
[----:B------:R-:W-:-:S12]  /*114a0*/  USEL UR4, UR4, UR7, UP0 ;  /* 0x0000000704047287 */ /* 0x000fd80008000000 */
.L_x_766:
[----:B------:R-:W-:Y:S02]  /*114b0*/  UIMAD UR14, UR11, UR13, 0x7f ;  /* 0x0000007f0b0e74a4 */ /* 0x000fe4000f8e020d */
[----:B------:R-:W-:Y:S02]  /*114c0*/  UIADD3 UR4, UR4, 0x7f, URZ ;  /* 0x0000007f04047890 */ /* 0x000fe4000fffe03f */
[----:B------:R-:W-:Y:S02]  /*114d0*/  USHF.R.S32.HI UR15, URZ, 0x1f, UR14 ;  /* 0x0000001f3f0f7899 */ /* 0x000fe4000801140e */
[----:B------:R-:W-:Y:S01]  /*114e0*/  USHF.R.S32.HI UR7, URZ, 0x1f, UR4 ;  /* 0x0000001f3f077899 */ /* 0x000fe20008011404 */
[----:B------:R-:W-:Y:S01]  /*114f0*/  @UP1 ULDC UR8, c[0x0][0x44c] ;  /* 0x0001130000081ab9 */ /* 0x000fe20000000800 */
[----:B------:R-:W-:Y:S02]  /*11500*/  ULEA.HI UR15, UR15, UR14, URZ, 0x7 ;  /* 0x0000000e0f0f7291 */ /* 0x000fe4000f8f383f */
[----:B------:R-:W-:-:S02]  /*11510*/  ULEA.HI UR7, UR7, UR4, URZ, 0x7 ;  /* 0x0000000407077291 */ /* 0x000fc4000f8f383f */
[----:B------:R-:W-:Y:S01]  /*11520*/  UIMAD.WIDE.U32 UR8, UR39, UR8, URZ ;  /* 0x00000008270872a5 */ /* 0x000fe2000f8e003f */
[----:B------:R-:W-:Y:S01]  /*11530*/  @UP1 ULDC UR16, c[0x0][0x450] ;  /* 0x0001140000101ab9 */ /* 0x000fe20000000800 */
[----:B------:R-:W-:Y:S01]  /*11540*/  UMOV UR10, UR39 ;  /* 0x00000027000a7c82 */ /* 0x000fe20008000000 */
[----:B------:R-:W-:Y:S02]  /*11550*/  USHF.R.S32.HI UR15, URZ, 0x7, UR15 ;  /* 0x000000073f0f7899 */ /* 0x000fe4000801140f */
[----:B------:R-:W-:Y:S02]  /*11560*/  USHF.R.S32.HI UR7, URZ, 0x7, UR7 ;  /* 0x000000073f077899 */ /* 0x000fe40008011407 */
[----:B------:R-:W-:Y:S02]  /*11570*/  UIMAD UR4, UR11, UR13, -UR12 ;  /* 0x0000000d0b0472a4 */ /* 0x000fe4000f8e0a0c */
[----:B------:R-:W-:Y:S02]  /*11580*/  @UP1 USHF.R.U32.HI UR10, URZ, UR16, UR9 ;  /* 0x000000103f0a1299 */ /* 0x000fe40008011609 */
[----:B------:R-:W-:-:S02]  /*11590*/  UISETP.LT.AND UP0, UPT, UR15, UR7, UPT ;  /* 0x000000070f00728c */ /* 0x000fc4000bf01270 */
[----:B------:R-:W-:Y:S01]  /*115a0*/  UIADD3 UR4, UR4, UR10, URZ ;  /* 0x0000000a04047290 */ /* 0x000fe2000fffe03f */
[----:B------:R-:W-:Y:S01]  /*115b0*/  ULDC UR8, c[0x0][0x9dc] ;  /* 0x0002770000087ab9 */ /* 0x000fe20000000800 */
[----:B------:R-:W-:Y:S02]  /*115c0*/  USEL UR10, UR15, UR7, UP0 ;  /* 0x000000070f0a7287 */ /* 0x000fe40008000000 */
        /* <DEDUP_REMOVED lines=12> */
.L_x_770:
[----:B------:R-:W-:-:S11]  /*11690*/  UISETP.NE.AND UP0, UPT, UR5, 0x1, UPT ;  /* 0x000000010500788c */ /* 0x000fd6000bf05270 */
[----:B------:R-:W-:Y:S02]  /*116a0*/  @UP0 ULDC.64 UR12, c[0x0][0x9e8] ;  /* 0x00027a00000c0ab9 */ /* 0x000fe40000000a00 */
[----:B------:R-:W-:-:S04]  /*116b0*/  UIMAD.WIDE.U32 UR8, UR4, UR12, URZ ;  /* 0x0000000c040872a5 */ /* 0x000fc8000f8e003f */
[----:B------:R-:W-:-:S12]  /*116c0*/  @UP0 USHF.R.U32.HI UR4, URZ, UR13, UR9 ;  /* 0x0000000d3f040299 */ /* 0x000fd80008011609 */
.L_x_771:
[----:B------:R-:W-:-:S04]  /*116d0*/  UIMAD UR4, UR4, UR5, URZ ;  /* 0x00000005040472a4 */ /* 0x000fc8000f8e023f */
[----:B------:R-:W-:-:S04]  /*116e0*/  UISETP.LT.AND UP0, UPT, UR7, UR4, UPT ;  /* 0x000000040700728c */ /* 0x000fc8000bf01270 */
[----:B------:R-:W-:-:S12]  /*116f0*/  USEL UR7, UR7, UR4, !UP0 ;  /* 0x0000000407077287 */ /* 0x000fd8000c000000 */
.L_x_769:
[----:B------:R-:W-:Y:S02]  /*11700*/  USHF.R.S32.HI UR4, URZ, 0x1f, UR7 ;  /* 0x0000001f3f047899 */ /* 0x000fe40008011407 */
[----:B------:R-:W-:Y:S02]  /*11710*/  USHF.R.U32.HI UR11, URZ, 0x10, UR6 ;  /* 0x000000103f0b7899 */ /* 0x000fe40008011606 */
[----:B------:R-:W-:Y:S02]  /*11720*/  ULEA.HI UR4, UR4, UR7, URZ, 0x7 ;  /* 0x0000000704047291 */ /* 0x000fe4000f8f383f */
[----:B------:R-:W-:Y:S02]  /*11730*/  ULOP3.LUT UR40, UR6, 0xffff, URZ, 0xc0, !UPT ;  /* 0x0000ffff06287892 */ /* 0x000fe4000f8ec03f */
[----:B------:R-:W-:-:S04]  /*11740*/  USHF.R.S32.HI UR4, URZ, 0x7, UR4 ;  /* 0x000000073f047899 */ /* 0x000fc80008011404 */
[----:B------:R-:W-:-:S04]  /*11750*/  UISETP.LT.AND UP0, UPT, URZ, UR4, UPT ;  /* 0x000000043f00728c */ /* 0x000fc8000bf01270 */
[----:B------:R-:W-:Y:S02]  /*11760*/  USEL UR9, URZ, UR4, !UP0 ;  /* 0x000000043f097287 */ /* 0x000fe4000c000000 */
[----:B------:R-:W-:Y:S02]  /*11770*/  UISETP.NE.AND UP0, UPT, UR11, URZ, UPT ;  /* 0x0000003f0b00728c */ /* 0x000fe4000bf05270 */
[----:B------:R-:W-:Y:S01]  /*11780*/  UISETP.GT.AND UP1, UPT, UR10, UR9, UPT ;  /* 0x000000090a00728c */ /* 0x000fe2000bf24270 */
[----:B------:R-:W-:-:S05]  /*11790*/  UMOV UR4, URZ ;  /* 0x0000003f00047c82 */ /* 0x000fca0008000000 */
[----:B------:R-:W-:-:S03]  /*117a0*/  PLOP3.LUT P0, PT, PT, PT, UP1, 0x80, 0x0 ;  /* 0x000000000000781c */ /* 0x000fc60003f0f018 */
[----:B------:R-:W-:-:S10]  /*117b0*/  @!UP0 ULDC UR11, c[0x0][0x9f0] ;  /* 0x00027c00000b8ab9 */ /* 0x000fd40000000800 */
[----:B------:R-:W-:Y:S05]  /*117c0*/  @!P0 BRA `(.L_x_772) ;  /* 0x0000000000848947 */ /* 0x000fea0003800000 */
[----:B------:R-:W-:Y:S01]  /*117d0*/  IMAD.U32 R3, RZ, RZ, UR11 ;  /* 0x0000000bff037e24 */ /* 0x000fe2000f8e00ff */
[----:B------:R-:W-:-:S04]  /*117e0*/  UIADD3 UR4, UR11, -0x1, UR10 ;  /* 0xffffffff0b047890 */ /* 0x000fc8000fffe00a */
[-C--:B------:R-:W-:Y:S01]  /*117f0*/  IABS R0, R3.reuse ;  /* 0x0000000300007213 */ /* 0x080fe20000000000 */
[----:B------:R-:W-:Y:S01]  /*11800*/  UIADD3 UR6, -UR9, UR4, URZ ;  /* 0x0000000409067290 */ /* 0x000fe2000fffe13f */
[----:B------:R-:W-:Y:S02]  /*11810*/  IABS R5, R3 ;  /* 0x0000000300057213 */ /* 0x000fe40000000000 */
[----:B------:R-:W-:Y:S01]  /*11820*/  R2UR UR12, R0 ;  /* 0x00000000000c72ca */ /* 0x000fe200000e0000 */
[----:B------:R-:W-:Y:S02]  /*11830*/  UMOV UR4, URZ ;  /* 0x0000003f00047c82 */ /* 0x000fe40008000000 */
[----:B------:R-:W-:Y:S01]  /*11840*/  IABS R4, UR6 ;  /* 0x0000000600047c13 */ /* 0x000fe20008000000 */
[----:B------:R-:W-:-:S04]  /*11850*/  ULOP3.LUT UR6, UR6, UR11, URZ, 0x3c, !UPT ;  /* 0x0000000b06067292 */ /* 0x000fc8000f8e3c3f */
[----:B------:R-:W-:-:S05]  /*11860*/  IMAD.MOV.U32 R3, RZ, RZ, R4 ;  /* 0x000000ffff037224 */ /* 0x000fca00078e0004 */
[----:B------:R-:W0:Y:S01]  /*11870*/  I2F.RP R0, UR12 ;  /* 0x0000000c00007d06 */ /* 0x000e220008209400 */
[----:B------:R-:W-:-:S07]  /*11880*/  R2UR UR8, R3 ;  /* 0x00000000030872ca */ /* 0x000fce00000e0000 */
[----:B0-----:R-:W0:Y:S02]  /*11890*/  MUFU.RCP R0, R0 ;  /* 0x0000000000007308 */ /* 0x001e240000001000 */
[----:B0-----:R-:W-:Y:S02]  /*118a0*/  VIADD R2, R0, 0xffffffe ;  /* 0x0ffffffe00027836 */ /* 0x001fe40000000000 */
        /* <DEDUP_REMOVED lines=19> */
.L_x_772:
[----:B------:R-:W-:Y:S01]  /*119e0*/  UIMAD UR40, UR40, UR4, UR9 ;  /* 0x00000004282872a4 */ /* 0x000fe2000f8e0209 */
[----:B------:R-:W-:Y:S02]  /*119f0*/  IMAD.U32 R25, RZ, RZ, UR10 ;  /* 0x0000000aff197e24 */ /* 0x000fe4000f8e00ff */
[----:B------:R-:W-:Y:S02]  /*11a00*/  IMAD.MOV.U32 R13, RZ, RZ, 0x1 ;  /* 0x00000001ff0d7424 */ /* 0x000fe400078e00ff */
[----:B------:R-:W-:Y:S02]  /*11a10*/  IMAD.MOV.U32 R2, RZ, RZ, 0x1 ;  /* 0x00000001ff027424 */ /* 0x000fe400078e00ff */
[----:B------:R-:W-:-:S05]  /*11a20*/  IMAD.U32 R0, RZ, RZ, UR40 ;  /* 0x00000028ff007e24 */ /* 0x000fca000f8e00ff */
[----:B------:R-:W-:Y:S01]  /*11a30*/  VIADDMNMX R25, R0, UR4, R25, PT ;  /* 0x0000000400197c46 */ /* 0x000fe2000b800119 */
[----:B------:R-:W-:-:S03]  /*11a40*/  IMAD.MOV.U32 R0, RZ, RZ, RZ ;  /* 0x000000ffff007224 */ /* 0x000fc600078e00ff */
[----:B------:R-:W-:-:S13]  /*11a50*/  ISETP.GT.AND P0, PT, R25, UR40, PT ;  /* 0x0000002819007c0c */ /* 0x000fda000bf04270 */
        /* <DEDUP_REMOVED lines=24> */
.L_x_773:
[----:B------:R-:W-:-:S06]  /*11be0*/  UIADD3 UR4, UR38, 0x6400, URZ ;  /* 0x0000640026047890 */ /* 0x000fcc000fffe03f */
[----:B------:R-:W-:-:S05]  /*11bf0*/  IMAD.U32 R17, RZ, RZ, UR4 ;  /* 0x00000004ff117e24 */ /* 0x000fca000f8e00ff */
[----:B------:R-:W-:-:S13]  /*11c00*/  LOP3.LUT P0, RZ, R17, 0x9f, RZ, 0xc0, !PT ;  /* 0x0000009f11ff7812 */ /* 0x000fda000780c0ff */
        /* <DEDUP_REMOVED lines=17> */
.L_x_774:
        /* <DEDUP_REMOVED lines=20> */
.L_x_775:
        /* <DEDUP_REMOVED lines=18> */
.L_x_776:
        /* <DEDUP_REMOVED lines=12> */
[----:B------:R-:W-:Y:S01]  /*12040*/  IMAD.SHL.U32 R8, R26, 0x10, RZ ;  /* 0x000000101a087824 */ /* 0x000fe200078e00ff */
[C---:B------:R-:W-:Y:S01]  /*12050*/  LOP3.LUT R6, R0.reuse, 0x80, RZ, 0xc0, !PT ;  /* 0x0000008000067812 */ /* 0x040fe200078ec0ff */
[----:B------:R-:W-:Y:S01]  /*12060*/  IMAD.MOV.U32 R23, RZ, RZ, 0x40 ;  /* 0x00000040ff177424 */ /* 0x000fe200078e00ff */
[----:B------:R-:W-:Y:S01]  /*12070*/  LOP3.LUT R0, R0, 0x360, RZ, 0xc0, !PT ;  /* 0x0000036000007812 */ /* 0x000fe200078ec0ff */
[----:B------:R-:W-:Y:S01]  /*12080*/  UMOV UR4, 0xffffffff ;  /* 0xffffffff00047882 */ /* 0x000fe20000000000 */
[----:B------:R-:W-:Y:S01]  /*12090*/  LOP3.LUT R6, R6, 0x10, R9, 0xf8, !PT ;  /* 0x0000001006067812 */ /* 0x000fe200078ef809 */
[----:B0-----:R-:W-:Y:S01]  /*120a0*/  IMAD.SHL.U32 R3, R16, 0x800, RZ ;  /* 0x0000080010037824 */ /* 0x001fe200078e00ff */
[----:B------:R-:W-:-:S02]  /*120b0*/  LOP3.LUT R9, R9, 0x20, RZ, 0xc0, !PT ;  /* 0x0000002009097812 */ /* 0x000fc400078ec0ff */
[----:B------:R-:W-:Y:S01]  /*120c0*/  LOP3.LUT R7, R6, 0x10, R7, 0x78, !PT ;  /* 0x0000001006077812 */ /* 0x000fe200078e7807 */
[----:B------:R-:W-:Y:S01]  /*120d0*/  IMAD.SHL.U32 R6, R28, 0x80, RZ ;  /* 0x000000801c067824 */ /* 0x000fe200078e00ff */
[----:B------:R-:W-:Y:S02]  /*120e0*/  ISETP.NE.AND.EX P2, PT, R5, RZ, PT, P0 ;  /* 0x000000ff0500720c */ /* 0x000fe40003f45300 */
[----:B------:R-:W-:Y:S02]  /*120f0*/  LOP3.LUT R9, R9, 0x10, R28, 0xf8, !PT ;  /* 0x0000001009097812 */ /* 0x000fe400078ef81c */
[----:B------:R-:W-:Y:S01]  /*12100*/  LOP3.LUT R0, R0, 0x400, R8, 0xf8, !PT ;  /* 0x0000040000007812 */ /* 0x000fe200078ef808 */
[----:B------:R-:W-:Y:S01]  /*12110*/  IMAD.SHL.U32 R8, R28, 0x10, RZ ;  /* 0x000000101c087824 */ /* 0x000fe200078e00ff */
[----:B------:R-:W-:Y:S02]  /*12120*/  LOP3.LUT R2, R6, 0x400, RZ, 0xc0, !PT ;  /* 0x0000040006027812 */ /* 0x000fe400078ec0ff */
[----:B------:R-:W-:-:S02]  /*12130*/  LOP3.LUT R9, R9, 0x380, R6, 0xf8, !PT ;  /* 0x0000038009097812 */ /* 0x000fc400078ef806 */
[----:B------:R-:W-:Y:S02]  /*12140*/  LOP3.LUT R2, R2, 0x800, R3, 0xf8, !PT ;  /* 0x0000080002027812 */ /* 0x000fe400078ef803 */
[----:B------:R-:W-:Y:S02]  /*12150*/  LOP3.LUT P1, RZ, R28, 0x4, RZ, 0xc0, !PT ;  /* 0x000000041cff7812 */ /* 0x000fe4000782c0ff */
[----:B------:R-:W-:Y:S02]  /*12160*/  SHF.R.U32.HI R27, RZ, 0x3, R28 ;  /* 0x00000003ff1b7819 */ /* 0x000fe4000001161c */
[----:B------:R-:W-:Y:S02]  /*12170*/  LOP3.LUT R9, R9, 0x70, R8, 0x78, !PT ;  /* 0x0000007009097812 */ /* 0x000fe400078e7808 */
[----:B------:R-:W-:Y:S02]  /*12180*/  LOP3.LUT R16, R16, 0xfffffffe, RZ, 0xc0, !PT ;  /* 0xfffffffe10107812 */ /* 0x000fe400078ec0ff */
[----:B------:R-:W-:-:S02]  /*12190*/  SHF.R.U32.HI R20, RZ, 0x5, R28 ;  /* 0x00000005ff147819 */ /* 0x000fc4000001161c */
[----:B------:R-:W-:Y:S02]  /*121a0*/  LOP3.LUT R24, R0, R7, RZ, 0xfc, !PT ;  /* 0x0000000700187212 */ /* 0x000fe400078efcff */
[----:B------:R-:W-:Y:S02]  /*121b0*/  LOP3.LUT R22, R2, R9, RZ, 0xfc, !PT ;  /* 0x0000000902167212 */ /* 0x000fe400078efcff */
[----:B------:R-:W-:Y:S02]  /*121c0*/  LOP3.LUT R27, R27, 0x1, RZ, 0xc0, !PT ;  /* 0x000000011b1b7812 */ /* 0x000fe400078ec0ff */
[----:B------:R-:W-:Y:S02]  /*121d0*/  SEL R23, R23, 0xffffffc0, !P1 ;  /* 0xffffffc017177807 */ /* 0x000fe40004800000 */
[----:B------:R-:W-:Y:S02]  /*121e0*/  @P2 LOP3.LUT R16, R16, 0x1, RZ, 0xfc, !PT ;  /* 0x0000000110102812 */ /* 0x000fe400078efcff */
[----:B------:R-:W-:-:S02]  /*121f0*/  LOP3.LUT R20, R20, 0x3, RZ, 0xc0, !PT ;  /* 0x0000000314147812 */ /* 0x000fc400078ec0ff */
[----:B--2---:R-:W-:Y:S02]  /*12200*/  SHF.R.S32.HI R19, RZ, 0x1f, R18 ;  /* 0x0000001fff137819 */ /* 0x004fe40000011412 */
[----:B------:R-:W-:Y:S01]  /*12210*/  SEL R17, R18, RZ, !P2 ;  /* 0x000000ff12117207 */ /* 0x000fe20005000000 */
[----:B------:R-:W-:Y:S06]  /*12220*/  BRA.DIV UR4, `(.L_x_777) ;  /* 0x0000002a04b87947 */ /* 0x000fec000b800000 */
[----:B------:R0:W1:Y:S02]  /*12230*/  SHFL.IDX PT, R14, R20, RZ, 0x1f ;  /* 0x00001fff140e7589 */ /* 0x00006400000e0000 */
.L_x_832:
[----:B-1----:R-:W-:Y:S02]  /*12240*/  ISETP.NE.AND P0, PT, R14, RZ, PT ;  /* 0x000000ff0e00720c */ /* 0x002fe40003f05270 */
[----:B------:R-:W-:Y:S02]  /*12250*/  PLOP3.LUT P1, PT, PT, PT, PT, 0x8, 0x0 ;  /* 0x000000000000781c */ /* 0x000fe40003f2e170 */
[----:B------:R-:W-:-:S11]  /*12260*/  LOP3.LUT R16, R16, 0xfffffffd, RZ, 0xc0, !PT ;  /* 0xfffffffd10107812 */ /* 0x000fd600078ec0ff */
[----:B------:R-:W-:Y:S01]  /*12270*/  @P1 LOP3.LUT R16, R16, 0x2, RZ, 0xfc, !PT ;  /* 0x0000000210101812 */ /* 0x000fe200078efcff */
[----:B------:R-:W-:Y:S06]  /*12280*/  @P0 BRA `(.L_x_778) ;  /* 0x00000004008c0947 */ /* 0x000fec0003800000 */
[----:B------:R-:W-:Y:S01]  /*12290*/  UMOV UR4, 0xffffffff ;  /* 0xffffffff00047882 */ /* 0x000fe20000000000 */
[----:B------:R-:W-:Y:S02]  /*122a0*/  VIADD R7, R25, 0xffffffff ;  /* 0xffffffff19077836 */ /* 0x000fe40000000000 */
[----:B------:R-:W-:Y:S05]  /*122b0*/  BRA.DIV UR4, `(.L_x_779) ;  /* 0x0000002a04b47947 */ /* 0x000fea000b800000 */
[----:B------:R-:W-:-:S13]  /*122c0*/  ELECT P6, URZ, PT ;  /* 0x00000000003f782f */ /* 0x000fda00038c0000 */
.L_x_835:
        /* <DEDUP_REMOVED lines=17> */
[----:B------:R-:W-:-:S05]  /*123e0*/  LEA.HI.X R5, R2, R5, R3, 0x2, P0 ;  /* 0x0000000502057211 */ /* 0x000fca00000f1403 */
[----:B------:R1:W5:Y:S01]  /*123f0*/  LDG.E R17, desc[UR44][R4.64] ;  /* 0x0000002c04117981 */ /* 0x000362000c1e1900 */
[----:B------:R-:W-:-:S04]  /*12400*/  IMAD.MOV R2, RZ, RZ, -R9 ;  /* 0x000000ffff027224 */ /* 0x000fc800078e0a09 */
[----:B------:R-:W-:-:S07]  /*12410*/  IMAD R7, R0, R2, R7 ;  /* 0x0000000200077224 */ /* 0x000fce00078e0207 */
.L_x_780:
[----:B------:R-:W-:Y:S01]  /*12420*/  IMAD.MOV.U32 R0, RZ, RZ, 0x1 ;  /* 0x00000001ff007424 */ /* 0x000fe200078e00ff */
[----:B------:R-:W-:-:S04]  /*12430*/  ISETP.NE.AND P1, PT, R26, RZ, PT ;  /* 0x000000ff1a00720c */ /* 0x000fc80003f25270 */
[----:B------:R-:W-:-:S04]  /*12440*/  SHF.L.U32 R0, R0, 0x1f, RZ ;  /* 0x0000001f00007819 */ /* 0x000fc800000006ff */
[----:B------:R-:W2:Y:S02]  /*12450*/  SYNCS.PHASECHK.TRANS64.TRYWAIT P0, [UR38+0x17080], R0 ;  /* 0x01708000ff0075a7 */ /* 0x000ea40008000166 */
[----:B--2---:R-:W-:Y:S05]  /*12460*/  @!P0 BRA `(.L_x_781) ;  /* 0x0000002800688947 */ /* 0x004fea0003800000 */
.L_x_836:
[----:B------:R-:W-:Y:S05]  /*12470*/  @P1 BRA `(.L_x_782) ;  /* 0x0000000000141947 */ /* 0x000fea0003800000 */
[----:B------:R-:W-:Y:S01]  /*12480*/  LOP3.LUT P0, RZ, R28, 0x1f, RZ, 0xc0, !PT ;  /* 0x0000001f1cff7812 */ /* 0x000fe2000780c0ff */
[----:B------:R-:W-:-:S04]  /*12490*/  IMAD.MOV.U32 R2, RZ, RZ, 0x3000 ;  /* 0x00003000ff027424 */ /* 0x000fc800078e00ff */
[----:B------:R3:W-:Y:S08]  /*124a0*/  SYNCS.ARRIVE.TRANS64 RZ, [UR38+0x17070], R2 ;  /* 0x01707002ffff79a7 */ /* 0x0007f00008000026 */
[----:B---3--:R-:W-:Y:S05]  /*124b0*/  @!P0 BRA `(.L_x_782) ;  /* 0x0000000000048947 */ /* 0x008fea0003800000 */
[----:B------:R-:W-:Y:S01]  /*124c0*/  BPT.TRAP 0x1 ;  /* 0x000000040000795c */ /* 0x000fe20000300000 */
.L_x_782:
        /* <DEDUP_REMOVED lines=28> */
.L_x_837:
[----:B------:R-:W-:Y:S05]  /*12690*/  @P1 BRA `(.L_x_784) ;  /* 0x0000000000141947 */ /* 0x000fea0003800000 */
[----:B------:R-:W-:Y:S01]  /*126a0*/  LOP3.LUT P0, RZ, R28, 0x1f, RZ, 0xc0, !PT ;  /* 0x0000001f1cff7812 */ /* 0x000fe2000780c0ff */
[----:B--2---:R-:W-:-:S04]  /*126b0*/  IMAD.MOV.U32 R0, RZ, RZ, 0x3000 ;  /* 0x00003000ff007424 */ /* 0x004fc800078e00ff */
[----:B------:R3:W-:Y:S08]  /*126c0*/  SYNCS.ARRIVE.TRANS64 RZ, [UR38+0x17030], R0 ;  /* 0x01703000ffff79a7 */ /* 0x0007f00008000026 */
[----:B---3--:R-:W-:Y:S05]  /*126d0*/  @!P0 BRA `(.L_x_784) ;  /* 0x0000000000048947 */ /* 0x008fea0003800000 */
[----:B------:R-:W-:Y:S01]  /*126e0*/  BPT.TRAP 0x1 ;  /* 0x000000040000795c */ /* 0x000fe20000300000 */
.L_x_784:
        /* <DEDUP_REMOVED lines=29> */
.L_x_778:
[----:B------:R-:W-:Y:S05]  /*128c0*/  WARPSYNC.ALL ;  /* 0x0000000000007948 */ /* 0x000fea0003800000 */
[----:B--2---:R-:W2:Y:S01]  /*128d0*/  S2R R0, SR_CTAID.Z ;  /* 0x0000000000007919 */ /* 0x004ea20000002700 */
        /* <DEDUP_REMOVED lines=10> */
[----:B--2---:R-:W-:-:S03]  /*12980*/  SHF.R.S32.HI R29, RZ, 0x1f, R0 ;  /* 0x0000001fff1d7819 */ /* 0x004fc60000011400 */
[----:B------:R-:W-:Y:S08]  /*12990*/  @!P0 BRA `(.L_x_785) ;  /* 0x0000000000408947 */ /* 0x000ff00003800000 */
[----:B------:R-:W-:Y:S01]  /*129a0*/  MOV R2, 0x0 ;  /* 0x0000000000027802 */ /* 0x000fe20000000f00 */
[----:B------:R-:W-:Y:S01]  /*129b0*/  ULDC.64 UR6, c[0x4][0x98] ;  /* 0x0100260000067ab9 */ /* 0x000fe20000000a00 */
[----:B------:R-:W-:Y:S01]  /*129c0*/  ULDC.64 UR8, c[0x4][0xa0] ;  /* 0x0100280000087ab9 */ /* 0x000fe20000000a00 */
[----:B------:R-:W-:Y:S01]  /*129d0*/  ULDC.64 UR4, c[0x4][0x28] ;  /* 0x01000a0000047ab9 */ /* 0x000fe20000000a00 */
[----:B-1----:R-:W-:Y:S02]  /*129e0*/  IMAD.U32 R4, RZ, RZ, UR6 ;  /* 0x00000006ff047e24 */ /* 0x002fe4000f8e00ff */
        /* <DEDUP_REMOVED lines=11> */
.L_x_785:
[----:B------:R-:W2:Y:S01]  /*12aa0*/  LDC R10, c[0x0][0x448] ;  /* 0x00011200ff0a7b82 */ /* 0x000ea20000000800 */
[----:B------:R-:W-:Y:S01]  /*12ab0*/  SHF.R.U32.HI R2, RZ, 0x1, R28 ;  /* 0x00000001ff027819 */ /* 0x000fe2000001161c */
[----:B0-----:R-:W-:Y:S01]  /*12ac0*/  IMAD.SHL.U32 R20, R28, 0x10, RZ ;  /* 0x000000101c147824 */ /* 0x001fe200078e00ff */
[----:B------:R-:W-:Y:S01]  /*12ad0*/  SHF.R.U32.HI R9, RZ, 0x1, R26 ;  /* 0x00000001ff097819 */ /* 0x000fe2000001161a */
[----:B------:R-:W-:Y:S01]  /*12ae0*/  UMOV UR42, UR46 ;  /* 0x0000002e002a7c82 */ /* 0x000fe20008000000 */
[----:B------:R-:W-:Y:S01]  /*12af0*/  ULDC.64 UR4, c[0x0][0x2d0] ;  /* 0x0000b40000047ab9 */ /* 0x000fe20000000a00 */
[----:B------:R-:W-:Y:S01]  /*12b00*/  IMAD.SHL.U32 R0, R2, 0x20, RZ ;  /* 0x0000002002007824 */ /* 0x000fe200078e00ff */
[----:B------:R-:W-:Y:S01]  /*12b10*/  LOP3.LUT R6, R20, 0x10, RZ, 0xc0, !PT ;  /* 0x0000001014067812 */ /* 0x000fe200078ec0ff */
[----:B------:R-:W-:Y:S01]  /*12b20*/  IMAD.SHL.U32 R2, R26, 0x10, RZ ;  /* 0x000000101a027824 */ /* 0x000fe200078e00ff */
[----:B------:R-:W0:Y:S01]  /*12b30*/  S2R R20, SR_CTAID.Z ;  /* 0x0000000000147919 */ /* 0x000e220000002700 */
[----:B------:R-:W-:Y:S01]  /*12b40*/  ULDC.64 UR6, c[0x0][0x2c8] ;  /* 0x0000b20000067ab9 */ /* 0x000fe20000000a00 */
[----:B------:R-:W-:Y:S01]  /*12b50*/  LOP3.LUT R0, R0, 0x60, RZ, 0xc0, !PT ;  /* 0x0000006000007812 */ /* 0x000fe200078ec0ff */
[----:B------:R-:W-:-:S03]  /*12b60*/  ULDC.64 UR8, c[0x0][0x280] ;  /* 0x0000a00000087ab9 */ /* 0x000fc60000000a00 */
[----:B------:R-:W-:Y:S01]  /*12b70*/  LOP3.LUT R0, R0, 0x700, R2, 0xf8, !PT ;  /* 0x0000070000007812 */ /* 0x000fe200078ef802 */
[C---:B------:R-:W-:Y:S02]  /*12b80*/  IMAD.SHL.U32 R2, R27.reuse, 0x10, RZ ;  /* 0x000000101b027824 */ /* 0x040fe400078e00ff */
[----:B------:R-:W-:-:S05]  /*12b90*/  IMAD R27, R27, 0x80, R6 ;  /* 0x000000801b1b7824 */ /* 0x000fca00078e0206 */
[----:B------:R-:W-:Y:S01]  /*12ba0*/  LOP3.LUT R0, R0, R27, R2, 0xf6, !PT ;  /* 0x0000001b00007212 */ /* 0x000fe200078ef602 */
[----:B------:R-:W-:Y:S01]  /*12bb0*/  IMAD.SHL.U32 R2, R28, 0x40, RZ ;  /* 0x000000401c027824 */ /* 0x000fe200078e00ff */
[----:B--2---:R-:W-:-:S04]  /*12bc0*/  ISETP.NE.AND P0, PT, R10, 0x1, PT ;  /* 0x000000010a00780c */ /* 0x004fc80003f05270 */
[----:B------:R-:W-:-:S05]  /*12bd0*/  LOP3.LUT R2, R9, 0x40, R2, 0xf8, !PT ;  /* 0x0000004009027812 */ /* 0x000fca00078ef802 */
[----:B------:R-:W-:Y:S02]  /*12be0*/  VIADD R11, R2, UR39 ;  /* 0x00000027020b7c36 */ /* 0x000fe40008000000 */
[----:B------:R-:W2:Y:S02]  /*12bf0*/  LDC.64 R2, c[0x0][0x2e0] ;  /* 0x0000b800ff027b82 */ /* 0x000ea40000000a00 */
[----:B-1----:R-:W-:-:S06]  /*12c00*/  IMAD.MOV.U32 R5, RZ, RZ, R11 ;  /* 0x000000ffff057224 */ /* 0x002fcc00078e000b */
[----:B------:R-:W1:Y:S08]  /*12c10*/  @P0 LDC R4, c[0x0][0x44c] ;  /* 0x00011300ff040b82 */ /* 0x000e700000000800 */
[----:B------:R-:W3:Y:S08]  /*12c20*/  @P0 LDC R7, c[0x0][0x450] ;  /* 0x00011400ff070b82 */ /* 0x000ef00000000800 */
[----:B------:R-:W4:Y:S08]  /*12c30*/  @P0 LDC R8, c[0x0][0x44c] ;  /* 0x00011300ff080b82 */ /* 0x000f300000000800 */
[----:B------:R-:W5:Y:S01]  /*12c40*/  @P0 LDC R13, c[0x0][0x450] ;  /* 0x00011400ff0d0b82 */ /* 0x000f620000000800 */
[----:B-1----:R-:W-:-:S05]  /*12c50*/  @P0 IMAD.HI.U32 R4, R11, R4, RZ ;  /* 0x000000040b040227 */ /* 0x002fca00078e00ff */
[----:B---3--:R-:W-:Y:S01]  /*12c60*/  @P0 SHF.R.U32.HI R5, RZ, R7, R4 ;  /* 0x00000007ff050219 */ /* 0x008fe20000011604 */
[----:B------:R-:W-:-:S04]  /*12c70*/  VIADD R7, R11, 0x80 ;  /* 0x000000800b077836 */ /* 0x000fc80000000000 */
[----:B------:R-:W-:Y:S02]  /*12c80*/  IMAD.MOV R12, RZ, RZ, -R5 ;  /* 0x000000ffff0c7224 */ /* 0x000fe400078e0a05 */
[----:B----4-:R-:W-:-:S04]  /*12c90*/  @P0 IMAD.HI.U32 R4, R7, R8, RZ ;  /* 0x0000000807040227 */ /* 0x010fc800078e00ff */
[----:B------:R-:W-:Y:S02]  /*12ca0*/  IMAD.MOV.U32 R8, RZ, RZ, R7 ;  /* 0x000000ffff087224 */ /* 0x000fe400078e0007 */
[----:B------:R-:W-:Y:S01]  /*12cb0*/  IMAD R11, R10, R12, R11 ;  /* 0x0000000c0a0b7224 */ /* 0x000fe200078e020b */
[----:B-----5:R-:W-:Y:S01]  /*12cc0*/  @P0 SHF.R.U32.HI R8, RZ, R13, R4 ;  /* 0x0000000dff080219 */ /* 0x020fe20000011604 */
[----:B--2---:R-:W-:-:S03]  /*12cd0*/  IMAD R4, R29, R2, RZ ;  /* 0x000000021d047224 */ /* 0x004fc600078e02ff */
[----:B------:R-:W-:Y:S01]  /*12ce0*/  SHF.R.S32.HI R12, RZ, 0x1f, R11 ;  /* 0x0000001fff0c7819 */ /* 0x000fe2000001140b */
[C---:B0-----:R-:W-:Y:S01]  /*12cf0*/  IMAD R13, R20.reuse, R3, R4 ;  /* 0x00000003140d7224 */ /* 0x041fe200078e0204 */
[----:B------:R-:W-:Y:S01]  /*12d00*/  SHF.R.S32.HI R4, RZ, 0x1f, R5 ;  /* 0x0000001fff047819 */ /* 0x000fe20000011405 */
[----:B------:R-:W-:-:S04]  /*12d10*/  IMAD.WIDE.U32 R2, R20, R2, UR42 ;  /* 0x0000002a14027e25 */ /* 0x000fc8000f8e0002 */
[----:B------:R-:W-:Y:S02]  /*12d20*/  IMAD R4, R4, UR4, RZ ;  /* 0x0000000404047c24 */ /* 0x000fe4000f8e02ff */
[----:B------:R-:W-:Y:S02]  /*12d30*/  IMAD.IADD R3, R3, 0x1, R13 ;  /* 0x0000000103037824 */ /* 0x000fe400078e020d */
[C---:B------:R-:W-:Y:S02]  /*12d40*/  IMAD R13, R5.reuse, UR5, R4 ;  /* 0x00000005050d7c24 */ /* 0x040fe4000f8e0204 */
[----:B------:R-:W-:-:S04]  /*12d50*/  IMAD.WIDE.U32 R4, R5, UR4, R2 ;  /* 0x0000000405047c25 */ /* 0x000fc8000f8e0002 */
[----:B------:R-:W-:Y:S02]  /*12d60*/  IMAD.IADD R5, R5, 0x1, R13 ;  /* 0x0000000105057824 */ /* 0x000fe400078e020d */
[----:B------:R-:W-:Y:S02]  /*12d70*/  IMAD R12, R12, UR6, RZ ;  /* 0x000000060c0c7c24 */ /* 0x000fe4000f8e02ff */
[----:B------:R-:W-:-:S04]  /*12d80*/  IMAD.WIDE.U32 R4, R11, UR6, R4 ;  /* 0x000000060b047c25 */ /* 0x000fc8000f8e0004 */
[----:B------:R-:W-:Y:S01]  /*12d90*/  IMAD R11, R11, UR7, R12 ;  /* 0x000000070b0b7c24 */ /* 0x000fe2000f8e020c */
[----:B------:R-:W-:Y:S01]  /*12da0*/  IADD3 R4, P0, R4, UR8, RZ ;  /* 0x0000000804047c10 */ /* 0x000fe2000ff1e0ff */
[----:B------:R-:W-:-:S03]  /*12db0*/  IMAD.WIDE.U32 R2, R8, UR4, R2 ;  /* 0x0000000408027c25 */ /* 0x000fc6000f8e0002 */
[----:B------:R-:W-:Y:S02]  /*12dc0*/  IADD3.X R5, R5, UR9, R11, P0, !PT ;  /* 0x0000000905057c10 */ /* 0x000fe400087fe40b */
[----:B------:R-:W-:-:S05]  /*12dd0*/  SHF.R.S32.HI R11, RZ, 0x1f, R8 ;  /* 0x0000001fff0b7819 */ /* 0x000fca0000011408 */
[----:B------:R-:W-:Y:S01]  /*12de0*/  IMAD R11, R11, UR4, RZ ;  /* 0x000000040b0b7c24 */ /* 0x000fe2000f8e02ff */
[----:B------:R-:W-:Y:S02]  /*12df0*/  ULDC UR4, c[0x0][0x2b8] ;  /* 0x0000ae0000047ab9 */ /* 0x000fe40000000800 */
[----:B------:R-:W-:Y:S01]  /*12e00*/  ISETP.GE.AND P2, PT, R6, UR4, PT ;  /* 0x0000000406007c0c */ /* 0x000fe2000bf46270 */
[----:B------:R-:W-:Y:S02]  /*12e10*/  IMAD R11, R8, UR5, R11 ;  /* 0x00000005080b7c24 */ /* 0x000fe4000f8e020b */
[----:B------:R-:W-:Y:S02]  /*12e20*/  IMAD.MOV R8, RZ, RZ, -R8 ;  /* 0x000000ffff087224 */ /* 0x000fe400078e0a08 */
[----:B------:R-:W-:Y:S02]  /*12e30*/  IMAD.IADD R3, R3, 0x1, R11 ;  /* 0x0000000103037824 */ /* 0x000fe400078e020b */
[----:B------:R-:W-:-:S04]  /*12e40*/  IMAD R7, R10, R8, R7 ;  /* 0x000000080a077224 */ /* 0x000fc800078e0207 */
[----:B------:R-:W-:Y:S01]  /*12e50*/  IMAD.WIDE.U32 R2, R7, UR6, R2 ;  /* 0x0000000607027c25 */ /* 0x000fe2000f8e0002 */
[----:B------:R-:W-:-:S05]  /*12e60*/  SHF.R.S32.HI R8, RZ, 0x1f, R7 ;  /* 0x0000001fff087819 */ /* 0x000fca0000011407 */
[----:B------:R-:W-:-:S04]  /*12e70*/  IMAD R8, R8, UR6, RZ ;  /* 0x0000000608087c24 */ /* 0x000fc8000f8e02ff */
[----:B------:R-:W-:Y:S01]  /*12e80*/  IMAD R11, R7, UR7, R8 ;  /* 0x00000007070b7c24 */ /* 0x000fe2000f8e0208 */
[----:B------:R-:W-:Y:S02]  /*12e90*/  IADD3 R7, P0, R2, UR8, RZ ;  /* 0x0000000802077c10 */ /* 0x000fe4000ff1e0ff */
[----:B------:R-:W-:Y:S02]  /*12ea0*/  LOP3.LUT R2, R6, 0x20, RZ, 0xfc, !PT ;  /* 0x0000002006027812 */ /* 0x000fe400078efcff */
[----:B------:R-:W-:Y:S02]  /*12eb0*/  IADD3.X R8, R3, UR9, R11, P0, !PT ;  /* 0x0000000903087c10 */ /* 0x000fe400087fe40b */
[----:B------:R-:W-:Y:S02]  /*12ec0*/  ISETP.GE.AND P0, PT, R2, UR4, PT ;  /* 0x0000000402007c0c */ /* 0x000fe4000bf06270 */
[----:B------:R-:W-:-:S04]  /*12ed0*/  LOP3.LUT R2, R6, 0x40, RZ, 0xfc, !PT ;  /* 0x0000004006027812 */ /* 0x000fc800078efcff */
[----:B------:R-:W-:Y:S01]  /*12ee0*/  ISETP.GE.AND P1, PT, R2, UR4, PT ;  /* 0x0000000402007c0c */ /* 0x000fe2000bf26270 */
[----:B------:R-:W-:-:S03]  /*12ef0*/  UMOV UR4, 0xffffffff ;  /* 0xffffffff00047882 */ /* 0x000fc60000000000 */
[----:B------:R-:W-:Y:S09]  /*12f00*/  BRA.DIV UR4, `(.L_x_786) ;  /* 0x0000001e04f07947 */ /* 0x000ff2000b800000 */
[----:B------:R-:W0:Y:S01]  /*12f10*/  SHFL.IDX PT, R14, R4, RZ, 0x1e1f ;  /* 0x001e1fff040e7589 */ /* 0x000e2200000e0000 */
[----:B------:R-:W-:Y:S01]  /*12f20*/  ULDC UR4, c[0x0][0x288] ;  /* 0x0000a20000047ab9 */ /* 0x000fe20000000800 */
[----:B------:R-:W-:Y:S02]  /*12f30*/  VIADD R9, R9, UR39 ;  /* 0x0000002709097c36 */ /* 0x000fe40008000000 */
        /* <DEDUP_REMOVED lines=18> */
[----:B----4-:R-:W-:Y:S02]  /*13060*/  @!P4 IMAD.X R20, RZ, RZ, R20, P3 ;  /* 0x000000ffff14c224 */ /* 0x010fe400018e0614 */
[----:B---3--:R-:W-:Y:S02]  /*13070*/  @!P4 IMAD.MOV.U32 R2, RZ, RZ, R27 ;  /* 0x000000ffff02c224 */ /* 0x008fe400078e001b */
[----:B------:R-:W-:-:S05]  /*13080*/  @!P4 IMAD.MOV.U32 R3, RZ, RZ, R20 ;  /* 0x000000ffff03c224 */ /* 0x000fca00078e0014 */
[----:B------:R0:W-:Y:S04]  /*13090*/  @!P4 LDGSTS.E.BYPASS.LTC128B.128 [R5+0xcc00], desc[UR44][R2.64], !P2 ;  /* 0x0cc000000205cfae */ /* 0x0001e8000d101d6c */
[----:B------:R0:W-:Y:S04]  /*130a0*/  @!P4 LDGSTS.E.BYPASS.LTC128B.128 [R5+0xe400], desc[UR44][R2.64+0x20], !P0 ;  /* 0x0e4000200205cfae */ /* 0x0001e8000c101d6c */
[----:B-1----:R0:W-:Y:S02]  /*130b0*/  @!P4 LDGSTS.E.BYPASS.LTC128B.128 [R5+0xfc00], desc[UR44][R2.64+0x40], !P1 ;  /* 0x0fc000400205cfae */ /* 0x0021e4000c901d6c */
.L_x_844:
        /* <DEDUP_REMOVED lines=15> */
.L_x_788:
[----:B------:R-:W-:Y:S05]  /*131b0*/  BSYNC B0 ;  /* 0x0000000000007941 */ /* 0x000fea0003800000 */
.L_x_787:
[----:B------:R-:W-:Y:S01]  /*131c0*/  NOP ;  /* 0x0000000000007918 */ /* 0x000fe20000000000 */
[----:B------:R-:W-:Y:S01]  /*131d0*/  SYNCS.ARRIVE.TRANS64.RED.A0T1 RZ, [UR38+0x17000], RZ ;  /* 0x017000ffffff79a7 */ /* 0x000fe20008200426 */
[----:B------:R-:W-:Y:S01]  /*131e0*/  ARRIVES.LDGSTSBAR.64.TRANSCNT [UR38+0x17000] ;  /* 0x01700000ff0079b0 */ /* 0x000fe20008000aa6 */
[----:B------:R-:W-:Y:S01]  /*131f0*/  NOP ;  /* 0x0000000000007918 */ /* 0x000fe20000000000 */
[----:B------:R-:W-:Y:S01]  /*13200*/  SYNCS.ARRIVE.TRANS64.A1T0 RZ, [UR38+0x17000], RZ ;  /* 0x017000ffffff79a7 */ /* 0x000fe20008100026 */
[----:B------:R-:W-:-:S05]  /*13210*/  VIADD R0, R25, 0xfffffffe ;  /* 0xfffffffe19007836 */ /* 0x000fca0000000000 */
[----:B------:R-:W-:Y:S01]  /*13220*/  ISETP.GE.AND P1, PT, R0, UR40, PT ;  /* 0x0000002800007c0c */ /* 0x000fe2000bf26270 */
[----:B------:R-:W2:Y:S02]  /*13230*/  SYNCS.PHASECHK.TRANS64.TRYWAIT P0, [UR38+0x17020], R4 ;  /* 0x01702004ff0075a7 */ /* 0x000ea40008000166 */
[----:B--2---:R-:W-:Y:S10]  /*13240*/  @!P0 BRA `(.L_x_789) ;  /* 0x0000002000148947 */ /* 0x004ff40003800000 */
.L_x_845:
[----:B------:R-:W-:Y:S01]  /*13250*/  IMAD.MOV.U32 R13, RZ, RZ, 0x1 ;  /* 0x00000001ff0d7424 */ /* 0x000fe200078e00ff */
[----:B------:R-:W-:Y:S06]  /*13260*/  @!P1 BRA `(.L_x_790) ;  /* 0x0000000c00b09947 */ /* 0x000fec0003800000 */
[----:B------:R-:W-:Y:S01]  /*13270*/  IMAD.U32 R20, RZ, RZ, UR41 ;  /* 0x00000029ff147e24 */ /* 0x000fe2000f8e00ff */
[----:B------:R-:W-:Y:S01]  /*13280*/  LOP3.LUT R15, R28, 0x1f, RZ, 0xc0, !PT ;  /* 0x0000001f1c0f7812 */ /* 0x000fe200078ec0ff */
[----:B------:R-:W-:Y:S02]  /*13290*/  IMAD.U32 R21, RZ, RZ, UR41 ;  /* 0x00000029ff157e24 */ /* 0x000fe4000f8e00ff */
[----:B------:R-:W-:Y:S01]  /*132a0*/  IMAD.MOV.U32 R6, RZ, RZ, 0x1 ;  /* 0x00000001ff067424 */ /* 0x000fe200078e00ff */
[----:B------:R-:W-:Y:S01]  /*132b0*/  LOP3.LUT R20, R20, 0x1, RZ, 0xfc, !PT ;  /* 0x0000000114147812 */ /* 0x000fe200078efcff */
[----:B0-----:R-:W-:Y:S01]  /*132c0*/  IMAD.MOV.U32 R7, RZ, RZ, RZ ;  /* 0x000000ffff077224 */ /* 0x001fe200078e00ff */
[----:B------:R-:W-:-:S07]  /*132d0*/  LOP3.LUT R21, R21, 0x2, RZ, 0xfc, !PT ;  /* 0x0000000215157812 */ /* 0x000fce00078efcff */
.L_x_811:
[----:B------:R-:W-:Y:S01]  /*132e0*/  LOP3.LUT P1, RZ, R16, 0x2, RZ, 0xc0, !PT ;  /* 0x0000000210ff7812 */ /* 0x000fe2000782c0ff */
[----:B------:R-:W-:Y:S01]  /*132f0*/  VIADD R12, R7, 0x1 ;  /* 0x00000001070c7836 */ /* 0x000fe20000000000 */
[----:B------:R-:W-:Y:S04]  /*13300*/  BSSY B0, `(.L_x_791) ;  /* 0x0000096000007945 */ /* 0x000fe80003800000 */
[----:B------:R-:W-:-:S04]  /*13310*/  ISETP.NE.AND P0, PT, R12, 0x2, PT ;  /* 0x000000020c00780c */ /* 0x000fc80003f05270 */
[----:B------:R-:W-:Y:S02]  /*13320*/  SEL R13, RZ, 0x1, P0 ;  /* 0x00000001ff0d7807 */ /* 0x000fe40000000000 */
[----:B------:R-:W-:Y:S02]  /*13330*/  SEL R12, R12, RZ, P0 ;  /* 0x000000ff0c0c7207 */ /* 0x000fe40000000000 */
[----:B------:R-:W-:Y:S01]  /*13340*/  LOP3.LUT R13, R6, R13, RZ, 0x3c, !PT ;  /* 0x0000000d060d7212 */ /* 0x000fe200078e3cff */
[----:B0-----:R-:W-:Y:S06]  /*13350*/  @!P1 BRA `(.L_x_792) ;  /* 0x0000000800409947 */ /* 0x001fec0003800000 */
[----:B------:R-:W-:Y:S01]  /*13360*/  LOP3.LUT P1, RZ, R16, 0x1, RZ, 0xc0, !PT ;  /* 0x0000000110ff7812 */ /* 0x000fe2000782c0ff */
[----:B------:R-:W-:-:S12]  /*13370*/  IMAD.MOV.U32 R9, RZ, RZ, R0 ;  /* 0x000000ffff097224 */ /* 0x000fd800078e0000 */
[----:B------:R-:W-:Y:S05]  /*13380*/  @!P1 BRA `(.L_x_793) ;  /* 0x00000000004c9947 */ /* 0x000fea0003800000 */
[----:B------:R-:W0:Y:S01]  /*13390*/  LDC R9, c[0x0][0x43c] ;  /* 0x00010f00ff097b82 */ /* 0x000e220000000800 */
[----:B------:R-:W-:Y:S01]  /*133a0*/  IMAD.MOV.U32 R11, RZ, RZ, R0 ;  /* 0x000000ffff0b7224 */ /* 0x000fe200078e0000 */
[----:B------:R-:W-:Y:S02]  /*133b0*/  ULDC.64 UR4, c[0x0][0x428] ;  /* 0x00010a0000047ab9 */ /* 0x000fe40000000a00 */
[----:B------:R-:W-:-:S04]  /*133c0*/  IMAD R17, R19, UR4, RZ ;  /* 0x0000000413117c24 */ /* 0x000fc8000f8e02ff */
[----:B-1----:R-:W1:Y:S01]  /*133d0*/  LDC.64 R4, c[0x0][0x418] ;  /* 0x00010600ff047b82 */ /* 0x002e620000000a00 */
[----:B------:R-:W-:Y:S01]  /*133e0*/  IMAD R17, R18, UR5, R17 ;  /* 0x0000000512117c24 */ /* 0x000fe2000f8e0211 */
[----:B0-----:R-:W-:-:S13]  /*133f0*/  ISETP.NE.AND P0, PT, R9, 0x1, PT ;  /* 0x000000010900780c */ /* 0x001fda0003f05270 */
[----:B------:R-:W0:Y:S02]  /*13400*/  @P0 LDC.64 R2, c[0x0][0x440] ;  /* 0x00011000ff020b82 */ /* 0x000e240000000a00 */
[----:B0-----:R-:W-:-:S05]  /*13410*/  @P0 IMAD.HI.U32 R2, R0, R2, RZ ;  /* 0x0000000200020227 */ /* 0x001fca00078e00ff */
[----:B------:R-:W-:-:S04]  /*13420*/  @P0 SHF.R.U32.HI R11, RZ, R3, R2 ;  /* 0x00000003ff0b0219 */ /* 0x000fc80000011602 */
[--C-:B------:R-:W-:Y:S01]  /*13430*/  SHF.R.S32.HI R3, RZ, 0x1f, R11.reuse ;  /* 0x0000001fff037819 */ /* 0x100fe2000001140b */
        /* <DEDUP_REMOVED lines=8> */
.L_x_793:
[----:B0-----:R-:W-:Y:S02]  /*134c0*/  LEA R4, R12, UR38, 0x3 ;  /* 0x000000260c047c11 */ /* 0x001fe4000f8e18ff */
[----:B-1----:R-:W-:Y:S02]  /*134d0*/  SHF.L.U32 R3, R13, 0x1f, RZ ;  /* 0x0000001f0d037819 */ /* 0x002fe400000006ff */
[----:B------:R-:W-:Y:S02]  /*134e0*/  ISETP.NE.AND P1, PT, R26, RZ, PT ;  /* 0x000000ff1a00720c */ /* 0x000fe40003f25270 */
[----:B------:R-:W0:Y:S02]  /*134f0*/  SYNCS.PHASECHK.TRANS64.TRYWAIT P0, [R4+URZ+0x17080], R3 ;  /* 0x01708003040075a7 */ /* 0x000e24000800017f */
[----:B0-----:R-:W-:Y:S09]  /*13500*/  @!P0 BRA `(.L_x_794) ;  /* 0x0000001c007c8947 */ /* 0x001ff20003800000 */
.L_x_846:
[----:B------:R-:W-:Y:S04]  /*13510*/  BSSY B1, `(.L_x_795) ;  /* 0x0000007000017945 */ /* 0x000fe80003800000 */
[----:B------:R-:W-:Y:S05]  /*13520*/  @P1 BRA `(.L_x_796) ;  /* 0x0000000000141947 */ /* 0x000fea0003800000 */
[----:B------:R-:W-:Y:S01]  /*13530*/  ISETP.NE.AND P0, PT, R15, RZ, PT ;  /* 0x000000ff0f00720c */ /* 0x000fe20003f05270 */
[----:B------:R-:W-:-:S04]  /*13540*/  IMAD.MOV.U32 R5, RZ, RZ, 0x3000 ;  /* 0x00003000ff057424 */ /* 0x000fc800078e00ff */
[----:B------:R1:W-:Y:S08]  /*13550*/  SYNCS.ARRIVE.TRANS64 RZ, [R4+URZ+0x17070], R5 ;  /* 0x0170700504ff79a7 */ /* 0x0003f0000800003f */
[----:B------:R-:W-:Y:S05]  /*13560*/  @!P0 BRA `(.L_x_796) ;  /* 0x0000000000048947 */ /* 0x000fea0003800000 */
[----:B------:R-:W-:Y:S01]  /*13570*/  BPT.TRAP 0x1 ;  /* 0x000000040000795c */ /* 0x000fe20000300000 */
.L_x_796:
[----:B------:R-:W-:Y:S05]  /*13580*/  BSYNC B1 ;  /* 0x0000000000017941 */ /* 0x000fea0003800000 */
.L_x_795:
[----:B-1----:R-:W-:Y:S01]  /*13590*/  IMAD.U32 R5, RZ, RZ, UR38 ;  /* 0x00000026ff057e24 */ /* 0x002fe2000f8e00ff */
[----:B------:R-:W-:Y:S01]  /*135a0*/  R2UR UR33, R4 ;  /* 0x00000000042172ca */ /* 0x000fe200000e0000 */
[----:B------:R-:W-:Y:S01]  /*135b0*/  IMAD.SHL.U32 R8, R9, 0x80, RZ ;  /* 0x0000008009087824 */ /* 0x000fe200078e00ff */
[----:B------:R-:W-:Y:S01]  /*135c0*/  ULDC.64 UR6, c[0x0][0x198] ;  /* 0x0000660000067ab9 */ /* 0x000fe20000000a00 */
[----:B------:R-:W-:Y:S01]  /*135d0*/  IMAD R5, R12, 0x3000, R5 ;  /* 0x000030000c057824 */ /* 0x000fe200078e0205 */
[----:B------:R-:W-:Y:S01]  /*135e0*/  UIADD3 UR6, UP0, UR6, 0x470, URZ ;  /* 0x0000047006067890 */ /* 0x000fe2000ff1e03f */
[----:B------:R-:W-:Y:S01]  /*135f0*/  IMAD.MOV.U32 R10, RZ, RZ, RZ ;  /* 0x000000ffff0a7224 */ /* 0x000fe200078e00ff */
        /* <DEDUP_REMOVED lines=9> */
.L_x_797:
[----:B------:R-:W-:-:S13]  /*13690*/  @P0 ELECT P2, URZ, PT ;  /* 0x00000000003f082f */ /* 0x000fda0003840000 */
[----:B-----5:R-:W-:Y:S02]  /*136a0*/  @P2 R2UR UR37, R17 ;  /* 0x00000000112522ca */ /* 0x020fe400000e0000 */
[----:B------:R-:W-:-:S11]  /*136b0*/  @P2 PLOP3.LUT P0, PT, P2, PT, PT, 0x8, 0x0 ;  /* 0x000000000000281c */ /* 0x000fd6000170e170 */
[----:B------:R1:W-:Y:S01]  /*136c0*/  UTMALDG.4D [UR32], [UR6], desc[UR8] ;  /* 0x00000820060075b4 */ /* 0x0003e20008019000 */
[----:B------:R-:W-:Y:S01]  /*136d0*/  PLOP3.LUT P2, PT, PT, PT, PT, 0x8, 0x0 ;  /* 0x000000000000781c */ /* 0x000fe20003f4e170 */
[----:B-1----:R-:W-:-:S12]  /*136e0*/  @P0 BRA.U.ANY `(.L_x_797) ;  /* 0xfffffffd00e80947 */ /* 0x002fd8000393ffff */
[----:B------:R-:W-:Y:S01]  /*136f0*/  IMAD.MOV.U32 R11, RZ, RZ, 0x20 ;  /* 0x00000020ff0b7424 */ /* 0x000fe200078e00ff */
[----:B------:R-:W-:Y:S01]  /*13700*/  R2UR UR11, R8 ;  /* 0x00000000080b72ca */ /* 0x000fe200000e0000 */
[----:B------:R-:W-:Y:S01]  /*13710*/  UIADD3 UR8, UR4, 0x7400, URZ ;  /* 0x0000740004087890 */ /* 0x000fe2000fffe03f */
[----:B------:R-:W-:Y:S01]  /*13720*/  PLOP3.LUT P0, PT, PT, PT, PT, 0x80, 0x0 ;  /* 0x000000000000781c */ /* 0x000fe20003f0f070 */
[----:B------:R-:W-:Y:S01]  /*13730*/  UMOV UR14, 0x0 ;  /* 0x00000000000e7882 */ /* 0x000fe20000000000 */
[----:B------:R-:W-:Y:S01]  /*13740*/  R2UR UR10, R11 ;  /* 0x000000000b0a72ca */ /* 0x000fe200000e0000 */
[----:B------:R-:W-:-:S14]  /*13750*/  UMOV UR15, 0x14f00000 ;  /* 0x14f00000000f7882 */ /* 0x000fdc0000000000 */
.L_x_798:
[----:B------:R-:W-:-:S13]  /*13760*/  @P0 ELECT P2, URZ, PT ;  /* 0x00000000003f082f */ /* 0x000fda0003840000 */
[----:B------:R-:W-:Y:S01]  /*13770*/  @P2 R2UR UR13, R17 ;  /* 0x00000000110d22ca */ /* 0x000fe200000e0000 */
[----:B------:R-:W-:Y:S01]  /*13780*/  UMOV UR9, UR33 ;  /* 0x0000002100097c82 */ /* 0x000fe20008000000 */
[----:B------:R-:W-:Y:S01]  /*13790*/  UMOV UR12, UR36 ;  /* 0x00000024000c7c82 */ /* 0x000fe20008000000 */
[----:B------:R-:W-:-:S10]  /*137a0*/  @P2 PLOP3.LUT P0, PT, P2, PT, PT, 0x8, 0x0 ;  /* 0x000000000000281c */ /* 0x000fd4000170e170 */
[----:B------:R1:W-:Y:S01]  /*137b0*/  UTMALDG.4D [UR8], [UR6], desc[UR14] ;  /* 0x00000e08060075b4 */ /* 0x0003e20008019000 */
[----:B------:R-:W-:Y:S02]  /*137c0*/  PLOP3.LUT P2, PT, PT, PT, PT, 0x8, 0x0 ;  /* 0x000000000000781c */ /* 0x000fe40003f4e170 */
[----:B-1----:R-:W-:Y:S11]  /*137d0*/  @P0 BRA.U.ANY `(.L_x_798) ;  /* 0xfffffffd00e00947 */ /* 0x002ff6000393ffff */
[----:B------:R-:W-:Y:S01]  /*137e0*/  IMAD.MOV.U32 R14, RZ, RZ, 0x40 ;  /* 0x00000040ff0e7424 */ /* 0x000fe200078e00ff */
[----:B------:R-:W-:Y:S01]  /*137f0*/  R2UR UR11, R8 ;  /* 0x00000000080b72ca */ /* 0x000fe200000e0000 */
[----:B------:R-:W-:Y:S01]  /*13800*/  UIADD3 UR8, UR4, 0x8400, URZ ;  /* 0x0000840004087890 */ /* 0x000fe2000fffe03f */
[----:B------:R-:W-:Y:S01]  /*13810*/  PLOP3.LUT P0, PT, PT, PT, PT, 0x80, 0x0 ;  /* 0x000000000000781c */ /* 0x000fe20003f0f070 */
[----:B------:R-:W-:Y:S01]  /*13820*/  UMOV UR5, 0x14f00000 ;  /* 0x14f0000000057882 */ /* 0x000fe20000000000 */
[----:B------:R-:W-:Y:S01]  /*13830*/  R2UR UR10, R14 ;  /* 0x000000000e0a72ca */ /* 0x000fe200000e0000 */
[----:B------:R-:W-:-:S14]  /*13840*/  UMOV UR4, 0x0 ;  /* 0x0000000000047882 */ /* 0x000fdc0000000000 */
.L_x_799:
        /* <DEDUP_REMOVED lines=8> */
[----:B------:R-:W1:Y:S02]  /*138d0*/  SYNCS.PHASECHK.TRANS64.TRYWAIT P0, [R4+URZ+0x17040], R3 ;  /* 0x01704003040075a7 */ /* 0x000e64000800017f */
[----:B-1----:R-:W-:Y:S05]  /*138e0*/  @!P0 BRA `(.L_x_800) ;  /* 0x0000001800988947 */ /* 0x002fea0003800000 */
.L_x_847:
[----:B------:R-:W-:Y:S01]  /*138f0*/  BSSY B1, `(.L_x_801) ;  /* 0x0000009000017945 */ /* 0x000fe20003800000 */
[----:B------:R-:W-:Y:S02]  /*13900*/  IMAD.MOV.U32 R2, RZ, RZ, 0x0 ;  /* 0x00000000ff027424 */ /* 0x000fe400078e00ff */
[----:B01----:R-:W-:Y:S01]  /*13910*/  IMAD.MOV.U32 R3, RZ, RZ, 0x14f00000 ;  /* 0x14f00000ff037424 */ /* 0x003fe200078e00ff */
[----:B------:R-:W-:Y:S06]  /*13920*/  @P1 BRA `(.L_x_802) ;  /* 0x0000000000141947 */ /* 0x000fec0003800000 */
[----:B------:R-:W-:Y:S01]  /*13930*/  ISETP.NE.AND P0, PT, R15, RZ, PT ;  /* 0x000000ff0f00720c */ /* 0x000fe20003f05270 */
[----:B------:R-:W-:-:S04]  /*13940*/  IMAD.MOV.U32 R9, RZ, RZ, 0x3000 ;  /* 0x00003000ff097424 */ /* 0x000fc800078e00ff */
[----:B------:R0:W-:Y:S08]  /*13950*/  SYNCS.ARRIVE.TRANS64 RZ, [R4+URZ+0x17030], R9 ;  /* 0x0170300904ff79a7 */ /* 0x0001f0000800003f */
[----:B------:R-:W-:Y:S05]  /*13960*/  @!P0 BRA `(.L_x_802) ;  /* 0x0000000000048947 */ /* 0x000fea0003800000 */
[----:B------:R-:W-:Y:S01]  /*13970*/  BPT.TRAP 0x1 ;  /* 0x000000040000795c */ /* 0x000fe20000300000 */
.L_x_802:
[----:B------:R-:W-:Y:S05]  /*13980*/  BSYNC B1 ;  /* 0x0000000000017941 */ /* 0x000fea0003800000 */
.L_x_801:
        /* <DEDUP_REMOVED lines=12> */
.L_x_803:
[----:B------:R-:W-:-:S13]  /*13a50*/  @P0 ELECT P1, URZ, PT ;  /* 0x00000000003f082f */ /* 0x000fda0003820000 */
[----:B------:R-:W-:Y:S01]  /*13a60*/  @P1 R2UR UR13, R17 ;  /* 0x00000000110d12ca */ /* 0x000fe200000e0000 */
[----:B------:R-:W-:Y:S01]  /*13a70*/  UMOV UR12, UR36 ;  /* 0x00000024000c7c82 */ /* 0x000fe20008000000 */
[----:B------:R-:W-:-:S11]  /*13a80*/  @P1 PLOP3.LUT P0, PT, P1, PT, PT, 0x8, 0x0 ;  /* 0x000000000000181c */ /* 0x000fd60000f0e170 */
[----:B------:R1:W-:Y:S01]  /*13a90*/  UTMALDG.4D [UR8], [UR6], desc[UR14] ;  /* 0x00000e08060075b4 */ /* 0x0003e20008019000 */
[----:B------:R-:W-:Y:S01]  /*13aa0*/  PLOP3.LUT P1, PT, PT, PT, PT, 0x8, 0x0 ;  /* 0x000000000000781c */ /* 0x000fe20003f2e170 */
[----:B-1----:R-:W-:-:S12]  /*13ab0*/  @P0 BRA.U.ANY `(.L_x_803) ;  /* 0xfffffffd00e40947 */ /* 0x002fd8000393ffff */
[----:B------:R-:W-:Y:S01]  /*13ac0*/  R2UR UR10, R11 ;  /* 0x000000000b0a72ca */ /* 0x000fe200000e0000 */
[----:B------:R-:W-:Y:S01]  /*13ad0*/  UIADD3 UR8, UR4, 0x11c00, URZ ;  /* 0x00011c0004087890 */ /* 0x000fe2000fffe03f */
[----:B------:R-:W-:Y:S02]  /*13ae0*/  R2UR UR14, R2 ;  /* 0x00000000020e72ca */ /* 0x000fe400000e0000 */
[----:B------:R-:W-:Y:S02]  /*13af0*/  R2UR UR15, R3 ;  /* 0x00000000030f72ca */ /* 0x000fe400000e0000 */
[----:B------:R-:W-:Y:S02]  /*13b00*/  R2UR UR11, R8 ;  /* 0x00000000080b72ca */ /* 0x000fe400000e0000 */
[----:B------:R-:W-:-:S13]  /*13b10*/  PLOP3.LUT P0, PT, PT, PT, PT, 0x80, 0x0 ;  /* 0x000000000000781c */ /* 0x000fda0003f0f070 */
.L_x_804:
        /* <DEDUP_REMOVED lines=13> */
.L_x_805:
[----:B------:R-:W-:-:S13]  /*13bf0*/  @P0 ELECT P1, URZ, PT ;  /* 0x00000000003f082f */ /* 0x000fda0003820000 */
[----:B------:R-:W-:Y:S01]  /*13c00*/  @P1 R2UR UR13, R17 ;  /* 0x00000000110d12ca */ /* 0x000fe200000e0000 */
[----:B------:R-:W-:Y:S01]  /*13c10*/  UMOV UR12, UR36 ;  /* 0x00000024000c7c82 */ /* 0x000fe20008000000 */
[----:B------:R-:W-:-:S11]  /*13c20*/  @P1 PLOP3.LUT P0, PT, P1, PT, PT, 0x8, 0x0 ;  /* 0x000000000000181c */ /* 0x000fd60000f0e170 */
[----:B------:R2:W-:Y:S01]  /*13c30*/  UTMALDG.4D [UR8], [UR6], desc[UR14] ;  /* 0x00000e08060075b4 */ /* 0x0005e20008019000 */
[----:B------:R-:W-:Y:S01]  /*13c40*/  PLOP3.LUT P1, PT, PT, PT, PT, 0x8, 0x0 ;  /* 0x000000000000781c */ /* 0x000fe20003f2e170 */
[----:B--2---:R-:W-:-:S12]  /*13c50*/  @P0 BRA.U.ANY `(.L_x_805) ;  /* 0xfffffffd00e40947 */ /* 0x004fd8000393ffff */
.L_x_792:
[----:B------:R-:W-:Y:S05]  /*13c60*/  BSYNC B0 ;  /* 0x0000000000007941 */ /* 0x000fea0003800000 */
.L_x_791:
[----:B------:R-:W-:-:S13]  /*13c70*/  ISETP.NE.AND P0, PT, R20, 0x3, PT ;  /* 0x000000031400780c */ /* 0x000fda0003f05270 */
[----:B------:R-:W-:Y:S05]  /*13c80*/  @!P0 BRA `(.L_x_806) ;  /* 0x0000000000048947 */ /* 0x000fea0003800000 */
[----:B------:R-:W-:Y:S01]  /*13c90*/  BPT.TRAP 0x1 ;  /* 0x000000040000795c */ /* 0x000fe20000300000 */
.L_x_806:
[----:B-1----:R-:W-:Y:S02]  /*13ca0*/  LOP3.LUT R2, R6, 0x1, RZ, 0x3c, !PT ;  /* 0x0000000106027812 */ /* 0x002fe400078e3cff */
[----:B------:R-:W-:Y:S02]  /*13cb0*/  LEA R3, R7, UR38, 0x3 ;  /* 0x0000002607037c11 */ /* 0x000fe4000f8e18ff */
[----:B------:R-:W-:Y:S02]  /*13cc0*/  SHF.L.U32 R2, R2, 0x1f, RZ ;  /* 0x0000001f02027819 */ /* 0x000fe400000006ff */
[----:B------:R-:W-:Y:S02]  /*13cd0*/  ISETP.NE.AND P1, PT, R21, 0x3, PT ;  /* 0x000000031500780c */ /* 0x000fe40003f25270 */
[----:B------:R-:W1:Y:S02]  /*13ce0*/  SYNCS.PHASECHK.TRANS64.TRYWAIT P0, [R3+URZ+0x17070], R2 ;  /* 0x01707002030075a7 */ /* 0x000e64000800017f */
[----:B-1----:R-:W-:Y:S09]  /*13cf0*/  @!P0 BRA `(.L_x_807) ;  /* 0x0000001400a88947 */ /* 0x002ff20003800000 */
.L_x_848:
[----:B------:R-:W-:Y:S05]  /*13d00*/  @!P1 BRA `(.L_x_808) ;  /* 0x0000000000049947 */ /* 0x000fea0003800000 */
[----:B------:R-:W-:Y:S01]  /*13d10*/  BPT.TRAP 0x1 ;  /* 0x000000040000795c */ /* 0x000fe20000300000 */
.L_x_808:
[----:B-1----:R-:W-:Y:S01]  /*13d20*/  SHF.L.U32 R2, R6, 0x1f, RZ ;  /* 0x0000001f06027819 */ /* 0x002fe200000006ff */
[----:B------:R-:W-:-:S03]  /*13d30*/  IMAD R11, R7, 0x3000, RZ ;  /* 0x00003000070b7824 */ /* 0x000fc600078e02ff */
[----:B------:R-:W1:Y:S02]  /*13d40*/  SYNCS.PHASECHK.TRANS64.TRYWAIT P0, [R3+URZ+0x17060], R2 ;  /* 0x01706002030075a7 */ /* 0x000e64000800017f */
[----:B-1----:R-:W-:Y:S05]  /*13d50*/  @!P0 BRA `(.L_x_809) ;  /* 0x0000001400a48947 */ /* 0x002fea0003800000 */
.L_x_849:
[C---:B-1----:R-:W-:Y:S01]  /*13d60*/  LOP3.LUT R2, R11.reuse, R24, RZ, 0xfc, !PT ;  /* 0x000000180b027212 */ /* 0x042fe200078efcff */
[----:B------:R-:W-:Y:S05]  /*13d70*/  WARPSYNC.ALL ;  /* 0x0000000000007948 */ /* 0x000fea0003800000 */
[----:B0-----:R-:W0:Y:S01]  /*13d80*/  LDSM.16.MT88.4 R4, [R2+UR38+0x6400] ;  /* 0x006400260204783b */ /* 0x001e220008004200 */
[----:B------:R-:W-:-:S05]  /*13d90*/  LOP3.LUT R14, R11, R22, RZ, 0xfc, !PT ;  /* 0x000000160b0e7212 */ /* 0x000fca00078efcff */
[----:B------:R-:W-:Y:S01]  /*13da0*/  VIADD R14, R14, UR38 ;  /* 0x000000260e0e7c36 */ /* 0x000fe20008000000 */
[C-C-:B0-----:R-:W-:Y:S02]  /*13db0*/  PRMT R8, R4.reuse, 0x6420, R5.reuse ;  /* 0x0000642004087816 */ /* 0x141fe40000000005 */
[----:B------:R-:W-:Y:S02]  /*13dc0*/  PRMT R9, R4, 0x7531, R5 ;  /* 0x0000753104097816 */ /* 0x000fe40000000005 */
[C-C-:B------:R-:W-:Y:S02]  /*13dd0*/  PRMT R10, R6.reuse, 0x6420, R7.reuse ;  /* 0x00006420060a7816 */ /* 0x140fe40000000007 */
[----:B------:R-:W-:-:S05]  /*13de0*/  PRMT R11, R6, 0x7531, R7 ;  /* 0x00007531060b7816 */ /* 0x000fca0000000007 */
[----:B------:R-:W-:Y:S04]  /*13df0*/  STSM.16.M88.4 [R14+0x400], R8 ;  /* 0x000400080e007844 */ /* 0x000fe80000000200 */
[----:B------:R-:W0:Y:S02]  /*13e00*/  LDSM.16.MT88.4 R4, [R2+UR38+0x7400] ;  /* 0x007400260204783b */ /* 0x000e240008004200 */
[C-C-:B0-----:R-:W-:Y:S02]  /*13e10*/  PRMT R8, R4.reuse, 0x6420, R5.reuse ;  /* 0x0000642004087816 */ /* 0x141fe40000000005 */
[----:B------:R-:W-:Y:S02]  /*13e20*/  PRMT R9, R4, 0x7531, R5 ;  /* 0x0000753104097816 */ /* 0x000fe40000000005 */
[----:B------:R-:W-:-:S02]  /*13e30*/  PRMT R10, R6, 0x6420, R7 ;  /* 0x00006420060a7816 */ /* 0x000fc40000000007 */
[----:B------:R-:W-:-:S05]  /*13e40*/  PRMT R11, R6, 0x7531, R7 ;  /* 0x00007531060b7816 */ /* 0x000fca0000000007 */
[----:B------:R-:W-:Y:S04]  /*13e50*/  STSM.16.M88.4 [R14+0x1400], R8 ;  /* 0x001400080e007844 */ /* 0x000fe80000000200 */
[----:B------:R-:W0:Y:S02]  /*13e60*/  LDSM.16.MT88.4 R4, [R2+UR38+0x8400] ;  /* 0x008400260204783b */ /* 0x000e240008004200 */
[C-C-:B0-----:R-:W-:Y:S02]  /*13e70*/  PRMT R8, R4.reuse, 0x6420, R5.reuse ;  /* 0x0000642004087816 */ /* 0x141fe40000000005 */
[----:B------:R-:W-:Y:S02]  /*13e80*/  PRMT R9, R4, 0x7531, R5 ;  /* 0x0000753104097816 */ /* 0x000fe40000000005 */
[----:B------:R-:W-:-:S02]  /*13e90*/  PRMT R10, R6, 0x6420, R7 ;  /* 0x00006420060a7816 */ /* 0x000fc40000000007 */
[----:B------:R-:W-:-:S05]  /*13ea0*/  PRMT R11, R6, 0x7531, R7 ;  /* 0x00007531060b7816 */ /* 0x000fca0000000007 */
[----:B------:R0:W-:Y:S04]  /*13eb0*/  STSM.16.M88.4 [R14+0x2400], R8 ;  /* 0x002400080e007844 */ /* 0x0001e80000000200 */
[----:B------:R-:W1:Y:S01]  /*13ec0*/  LDSM.16.MT88.4 R4, [R2+UR38+0x6c00] ;  /* 0x006c00260204783b */ /* 0x000e620008004200 */
[----:B0-----:R-:W-:Y:S02]  /*13ed0*/  IADD3 R14, R23, 0x400, R14 ;  /* 0x00000400170e7810 */ /* 0x001fe40007ffe00e */
[C-C-:B-1----:R-:W-:Y:S02]  /*13ee0*/  PRMT R8, R4.reuse, 0x6420, R5.reuse ;  /* 0x0000642004087816 */ /* 0x142fe40000000005 */
[----:B------:R-:W-:Y:S02]  /*13ef0*/  PRMT R9, R4, 0x7531, R5 ;  /* 0x0000753104097816 */ /* 0x000fe40000000005 */
[----:B------:R-:W-:-:S02]  /*13f00*/  PRMT R10, R6, 0x6420, R7 ;  /* 0x00006420060a7816 */ /* 0x000fc40000000007 */
[----:B------:R-:W-:-:S05]  /*13f10*/  PRMT R11, R6, 0x7531, R7 ;  /* 0x00007531060b7816 */ /* 0x000fca0000000007 */
[----:B------:R-:W-:Y:S04]  /*13f20*/  STSM.16.M88.4 [R14], R8 ;  /* 0x000000080e007844 */ /* 0x000fe80000000200 */
        /* <DEDUP_REMOVED lines=20> */
.L_x_810:
[----:B-1----:R2:W-:Y:S01]  /*14070*/  SYNCS.ARRIVE.TRANS64.A1T0 RZ, [R3+URZ+0x17050], RZ ;  /* 0x017050ff03ff79a7 */ /* 0x0025e2000810003f */
        /* <DEDUP_REMOVED lines=11> */
.L_x_790:
[----:B------:R-:W-:-:S07]  /*14130*/  IMAD.MOV.U32 R12, RZ, RZ, RZ ;  /* 0x000000ffff0c7224 */ /* 0x000fce00078e00ff */
.L_x_812:
[----:B------:R-:W-:-:S04]  /*14140*/  ULOP3.LUT UR4, UR41, 0x1, URZ, 0xfc, !UPT ;  /* 0x0000000129047892 */ /* 0x000fc8000f8efc3f */
[----:B------:R-:W-:-:S06]  /*14150*/  UISETP.NE.AND UP0, UPT, UR4, 0x3, UPT ;  /* 0x000000030400788c */ /* 0x000fcc000bf05270 */
[----:B------:R-:W-:-:S13]  /*14160*/  PLOP3.LUT P0, PT, PT, PT, UP0, 0x80, 0x0 ;  /* 0x000000000000781c */ /* 0x000fda0003f0f008 */
[----:B------:R-:W-:Y:S05]  /*14170*/  @!P0 BRA `(.L_x_813) ;  /* 0x0000000000048947 */ /* 0x000fea0003800000 */
[----:B------:R-:W-:Y:S01]  /*14180*/  BPT.TRAP 0x1 ;  /* 0x000000040000795c */ /* 0x000fe20000300000 */
.L_x_813:
[----:B01----:R-:W-:Y:S01]  /*14190*/  LOP3.LUT R3, R13, 0x1, RZ, 0x3c, !PT ;  /* 0x000000010d037812 */ /* 0x003fe200078e3cff */
[----:B------:R-:W-:Y:S01]  /*141a0*/  BSSY B0, `(.L_x_814) ;  /* 0x0000005000007945 */ /* 0x000fe20003800000 */
[----:B------:R-:W-:Y:S02]  /*141b0*/  LEA R0, R12, UR38, 0x3 ;  /* 0x000000260c007c11 */ /* 0x000fe4000f8e18ff */
[----:B------:R-:W-:-:S04]  /*141c0*/  SHF.L.U32 R3, R3, 0x1f, RZ ;  /* 0x0000001f03037819 */ /* 0x000fc800000006ff */
[----:B------:R-:W0:Y:S02]  /*141d0*/  SYNCS.PHASECHK.TRANS64.TRYWAIT P0, [R0+URZ+0x17070], R3 ;  /* 0x01707003000075a7 */ /* 0x000e24000800017f */
[----:B0-----:R-:W-:Y:S05]  /*141e0*/  @!P0 BRA `(.L_x_815) ;  /* 0x0000001000948947 */ /* 0x001fea0003800000 */
.L_x_850:
[----:B------:R-:W-:Y:S05]  /*141f0*/  BSYNC B0 ;  /* 0x0000000000007941 */ /* 0x000fea0003800000 */
.L_x_814:
[----:B------:R-:W-:-:S06]  /*14200*/  ULOP3.LUT UR4, UR41, 0x2, URZ, 0xfc, !UPT ;  /* 0x0000000229047892 */ /* 0x000fcc000f8efc3f */
[----:B------:R-:W-:-:S05]  /*14210*/  IMAD.U32 R2, RZ, RZ, UR4 ;  /* 0x00000004ff027e24 */ /* 0x000fca000f8e00ff */
[----:B------:R-:W-:-:S13]  /*14220*/  ISETP.NE.AND P1, PT, R2, 0x3, PT ;  /* 0x000000030200780c */ /* 0x000fda0003f25270 */
[----:B------:R-:W-:Y:S05]  /*14230*/  @!P1 BRA `(.L_x_816) ;  /* 0x0000000000049947 */ /* 0x000fea0003800000 */
[----:B------:R-:W-:Y:S01]  /*14240*/  BPT.TRAP 0x1 ;  /* 0x000000040000795c */ /* 0x000fe20000300000 */
.L_x_816:
[----:B------:R-:W-:Y:S01]  /*14250*/  SHF.L.U32 R5, R13, 0x1f, RZ ;  /* 0x0000001f0d057819 */ /* 0x000fe200000006ff */
[----:B0-----:R-:W-:-:S03]  /*14260*/  IMAD R3, R12, 0x3000, RZ ;  /* 0x000030000c037824 */ /* 0x001fc600078e02ff */
[----:B------:R-:W0:Y:S02]  /*14270*/  SYNCS.PHASECHK.TRANS64.TRYWAIT P0, [R0+URZ+0x17060], R5 ;  /* 0x01706005000075a7 */ /* 0x000e24000800017f */
[----:B------:R-:W-:Y:S01]  /*14280*/  LOP3.LUT R24, R3, R24, RZ, 0xfc, !PT ;  /* 0x0000001803187212 */ /* 0x000fe200078efcff */
[----:B0-----:R-:W-:Y:S06]  /*14290*/  @!P0 BRA `(.L_x_817) ;  /* 0x00000010007c8947 */ /* 0x001fec0003800000 */
.L_x_851:
        /* <DEDUP_REMOVED lines=48> */
.L_x_818:
[----:B-1----:R1:W-:Y:S01]  /*145a0*/  SYNCS.ARRIVE.TRANS64.A1T0 RZ, [R0+URZ+0x17050], RZ ;  /* 0x017050ff00ff79a7 */ /* 0x0023e2000810003f */
[----:B------:R-:W-:Y:S01]  /*145b0*/  BAR.SYNC.DEFER_BLOCKING 0x2, 0x80 ;  /* 0x0082000000007b1d */ /* 0x000fe20000010000 */
[----:B------:R-:W-:-:S13]  /*145c0*/  ISETP.NE.AND P0, PT, R26, RZ, PT ;  /* 0x000000ff1a00720c */ /* 0x000fda0003f05270 */
[----:B0-----:R-:W-:Y:S02]  /*145d0*/  @!P0 VIADD R2, R0, 0x17080 ;  /* 0x0001708000028836 */ /* 0x001fe40000000000 */
[----:B-1----:R-:W-:-:S03]  /*145e0*/  VIADD R0, R12, 0x1 ;  /* 0x000000010c007836 */ /* 0x002fc60000000000 */
[----:B------:R-:W-:-:S04]  /*145f0*/  @!P0 PRMT R2, RZ, 0x654, R2 ;  /* 0x00000654ff028816 */ /* 0x000fc80000000002 */
[----:B------:R0:W-:Y:S01]  /*14600*/  @!P0 SYNCS.ARRIVE.TRANS64.RED.A1T0 RZ, [R2+URZ], RZ ;  /* 0x000000ff02ff89a7 */ /* 0x0001e2000810043f */
[----:B------:R-:W-:-:S04]  /*14610*/  ISETP.NE.AND P0, PT, R0, 0x2, PT ;  /* 0x000000020000780c */ /* 0x000fc80003f05270 */
[----:B------:R-:W-:Y:S02]  /*14620*/  SEL R4, RZ, 0x1, P0 ;  /* 0x00000001ff047807 */ /* 0x000fe40000000000 */
[----:B------:R-:W-:Y:S01]  /*14630*/  SEL R0, R0, RZ, P0 ;  /* 0x000000ff00007207 */ /* 0x000fe20000000000 */
[----:B0-----:R-:W-:Y:S01]  /*14640*/  IMAD.MOV.U32 R2, RZ, RZ, RZ ;  /* 0x000000ffff027224 */ /* 0x001fe200078e00ff */
[----:B------:R-:W-:-:S07]  /*14650*/  LOP3.LUT R13, R13, R4, RZ, 0x3c, !PT ;  /* 0x000000040d0d7212 */ /* 0x000fce00078e3cff */
.L_x_765:
[----:B------:R-:W0:Y:S01]  /*14660*/  S2R R4, SR_CgaCtaId ;  /* 0x0000000000047919 */ /* 0x000e220000008800 */
[----:B------:R-:W-:Y:S02]  /*14670*/  MOV R3, 0x400 ;  /* 0x0000040000037802 */ /* 0x000fe40000000f00 */
[----:B------:R-:W-:Y:S02]  /*14680*/  SHF.L.U32 R2, R2, 0x1f, RZ ;  /* 0x0000001f02027819 */ /* 0x000fe400000006ff */
[----:B0-----:R-:W-:-:S04]  /*14690*/  LEA R9, R4, R3, 0x18 ;  /* 0x0000000304097211 */ /* 0x001fc800078ec0ff */
[----:B------:R-:W0:Y:S02]  /*146a0*/  SYNCS.PHASECHK.TRANS64.TRYWAIT P0, [R9+URZ+0x17020], R2 ;  /* 0x01702002090075a7 */ /* 0x000e24000800017f */
[----:B0-----:R-:W-:Y:S05]  /*146b0*/  @!P0 BRA `(.L_x_819) ;  /* 0x0000000c00888947 */ /* 0x001fea0003800000 */
.L_x_852:
        /* <DEDUP_REMOVED lines=13> */
.L_x_820:
        /* <DEDUP_REMOVED lines=12> */
.L_x_853:
[----:B------:R-:W1:Y:S02]  /*14850*/  SYNCS.PHASECHK.TRANS64.TRYWAIT P1, [R7+URZ], R2 ;  /* 0x00000002070075a7 */ /* 0x000e64000802017f */
[----:B-1----:R-:W-:Y:S05]  /*14860*/  @!P1 BRA `(.L_x_822) ;  /* 0x0000000c00449947 */ /* 0x002fea0003800000 */
.L_x_854:
[----:B------:R-:W-:Y:S05]  /*14870*/  @!P0 BRA `(.L_x_823) ;  /* 0x0000000000048947 */ /* 0x000fea0003800000 */
[----:B------:R-:W-:Y:S01]  /*14880*/  BPT.TRAP 0x1 ;  /* 0x000000040000795c */ /* 0x000fe20000300000 */
.L_x_823:
[----:B------:R-:W-:-:S04]  /*14890*/  IMAD R0, R0, 0x8, R9 ;  /* 0x0000000800007824 */ /* 0x000fc800078e0209 */
[----:B------:R-:W2:Y:S02]  /*148a0*/  SYNCS.PHASECHK.TRANS64.TRYWAIT P1, [R0+URZ+0x17060], R3 ;  /* 0x01706003000075a7 */ /* 0x000ea4000802017f */
[----:B--2---:R-:W-:Y:S05]  /*148b0*/  @!P1 BRA `(.L_x_824) ;  /* 0x0000000c00449947 */ /* 0x004fea0003800000 */
.L_x_855:
[----:B------:R-:W-:Y:S05]  /*148c0*/  @!P0 BRA `(.L_x_825) ;  /* 0x0000000000048947 */ /* 0x000fea0003800000 */
[----:B------:R-:W-:Y:S01]  /*148d0*/  BPT.TRAP 0x1 ;  /* 0x000000040000795c */ /* 0x000fe20000300000 */
.L_x_825:
[----:B------:R-:W-:-:S04]  /*148e0*/  IMAD R5, R5, 0x8, R9 ;  /* 0x0000000805057824 */ /* 0x000fc800078e0209 */
[----:B------:R-:W3:Y:S02]  /*148f0*/  SYNCS.PHASECHK.TRANS64.TRYWAIT P1, [R5+URZ+0x17060], R2 ;  /* 0x01706002050075a7 */ /* 0x000ee4000802017f */
[----:B---3--:R-:W-:Y:S05]  /*14900*/  @!P1 BRA `(.L_x_826) ;  /* 0x0000000c00449947 */ /* 0x008fea0003800000 */
.L_x_856:
[----:B------:R-:W-:Y:S05]  /*14910*/  @!P0 BRA `(.L_x_827) ;  /* 0x0000000000048947 */ /* 0x000fea0003800000 */
[----:B------:R-:W-:Y:S01]  /*14920*/  BPT.TRAP 0x1 ;  /* 0x000000040000795c */ /* 0x000fe20000300000 */
.L_x_827:
[----:B------:R-:W4:Y:S02]  /*14930*/  SYNCS.PHASECHK.TRANS64.TRYWAIT P0, [R0+URZ+0x17080], R3 ;  /* 0x01708003000075a7 */ /* 0x000f24000800017f */
[----:B----4-:R-:W-:Y:S05]  /*14940*/  @!P0 BRA `(.L_x_828) ;  /* 0x0000000c00488947 */ /* 0x010fea0003800000 */
.L_x_829:
[----:B------:R0:W0:Y:S02]  /*14950*/  SYNCS.PHASECHK.TRANS64.TRYWAIT P0, [R5+URZ+0x17080], R2 ;  /* 0x01708002050075a7 */ /* 0x000024000800017f */
[----:B0-----:R-:W-:Y:S05]  /*14960*/  @!P0 NANOSLEEP.SYNCS 0x989680 ;  /* 0x009896800000895d */ /* 0x001fea0003900000 */
[----:B------:R-:W0:Y:S02]  /*14970*/  @!P0 SYNCS.PHASECHK.TRANS64 P0, [R5+URZ+0x17080], R2 ;  /* 0x01708002050085a7 */ /* 0x000e24000800007f */
[----:B0-----:R-:W-:Y:S05]  /*14980*/  @!P0 BRA `(.L_x_829) ;  /* 0xfffffffc00f08947 */ /* 0x001fea000383ffff */
.L_x_677:
[----:B------:R-:W-:Y:S05]  /*14990*/  BSYNC B6 ;  /* 0x0000000000067941 */ /* 0x000fea0003800000 */
.L_x_674:
[----:B------:R-:W-:Y:S05]  /*149a0*/  EXIT ;  /* 0x000000000000794d */ /* 0x000fea0003800000 */
.L_x_687:
[----:B0-----:R-:W-:-:S04]  /*149b0*/  IMAD.U32 R3, RZ, RZ, UR38 ;  /* 0x00000026ff037e24 */ /* 0x001fc8000f8e00ff */
[----:B------:R0:W1:Y:S03]  /*149c0*/  SYNCS.PHASECHK.TRANS64.TRYWAIT P0, [R3+URZ+0x17000], R8 ;  /* 0x01700008030075a7 */ /* 0x000066000800017f */
[----:B-1----:R-:W-:Y:S05]  /*149d0*/  @!P0 NANOSLEEP.SYNCS 0x989680 ;  /* 0x009896800000895d */ /* 0x002fea0003900000 */
[----:B------:R-:W1:Y:S02]  /*149e0*/  @!P0 SYNCS.PHASECHK.TRANS64 P0, [R3+URZ+0x17000], R8 ;  /* 0x01700008030085a7 */ /* 0x000e64000800007f */
[----:B-1----:R-:W-:Y:S05]  /*149f0*/  @!P0 BRA `(.L_x_687) ;  /* 0xfffffffc00ec8947 */ /* 0x002fea000383ffff */
[----:B------:R-:W-:Y:S05]  /*14a00*/  BRA `(.L_x_830) ;  /* 0xfffffed000007947 */ /* 0x000fea000383ffff */
.L_x_691:
[----:B0-----:R-:W-:-:S04]  /*14a10*/  IMAD.U32 R3, RZ, RZ, UR38 ;  /* 0x00000026ff037e24 */ /* 0x001fc8000f8e00ff */
[----:B------:R0:W2:Y:S03]  /*14a20*/  SYNCS.PHASECHK.TRANS64.TRYWAIT P2, [R3+URZ+0x17030], R8 ;  /* 0x01703008030075a7 */ /* 0x0000a6000804017f */
[----:B--2---:R-:W-:Y:S05]  /*14a30*/  @!P2 NANOSLEEP.SYNCS 0x989680 ;  /* 0x009896800000a95d */ /* 0x004fea0003900000 */
[----:B------:R-:W2:Y:S02]  /*14a40*/  @!P2 SYNCS.PHASECHK.TRANS64 P2, [R3+URZ+0x17030], R8 ;  /* 0x017030080300a5a7 */ /* 0x000ea4000804007f */
[----:B--2---:R-:W-:Y:S05]  /*14a50*/  @!P2 BRA `(.L_x_691) ;  /* 0xfffffffc00eca947 */ /* 0x004fea000383ffff */
[----:B------:R-:W-:Y:S05]  /*14a60*/  BRA `(.L_x_690) ;  /* 0xfffffed000207947 */ /* 0x000fea000383ffff */
.L_x_707:
[----:B-1----:R-:W-:-:S04]  /*14a70*/  IMAD.U32 R12, RZ, RZ, UR28 ;  /* 0x0000001cff0c7e24 */ /* 0x002fc8000f8e00ff */
[----:B------:R1:W2:Y:S03]  /*14a80*/  SYNCS.PHASECHK.TRANS64.TRYWAIT P2, [R12+URZ+0x17030], R11 ;  /* 0x0170300b0c0075a7 */ /* 0x0002a6000804017f */
[----:B--2---:R-:W-:Y:S05]  /*14a90*/  @!P2 NANOSLEEP.SYNCS 0x989680 ;  /* 0x009896800000a95d */ /* 0x004fea0003900000 */
[----:B------:R-:W2:Y:S02]  /*14aa0*/  @!P2 SYNCS.PHASECHK.TRANS64 P2, [R12+URZ+0x17030], R11 ;  /* 0x0170300b0c00a5a7 */ /* 0x000ea4000804007f */
[----:B--2---:R-:W-:Y:S05]  /*14ab0*/  @!P2 BRA `(.L_x_707) ;  /* 0xfffffffc00eca947 */ /* 0x004fea000383ffff */
[----:B------:R-:W-:Y:S05]  /*14ac0*/  BRA `(.L_x_706) ;  /* 0xffffff0c00707947 */ /* 0x000fea000383ffff */
.L_x_711:
[----:B---3--:R-:W-:-:S04]  /*14ad0*/  IMAD.U32 R14, RZ, RZ, UR11 ;  /* 0x0000000bff0e7e24 */ /* 0x008fc8000f8e00ff */
[----:B------:R3:W4:Y:S03]  /*14ae0*/  SYNCS.PHASECHK.TRANS64.TRYWAIT P2, [R14+URZ+0x17050], R13 ;  /* 0x0170500d0e0075a7 */ /* 0x000726000804017f */
[----:B----4-:R-:W-:Y:S05]  /*14af0*/  @!P2 NANOSLEEP.SYNCS 0x989680 ;  /* 0x009896800000a95d */ /* 0x010fea0003900000 */
[----:B------:R-:W4:Y:S02]  /*14b00*/  @!P2 SYNCS.PHASECHK.TRANS64 P2, [R14+URZ+0x17050], R13 ;  /* 0x0170500d0e00a5a7 */ /* 0x000f24000804007f */
[----:B----4-:R-:W-:Y:S05]  /*14b10*/  @!P2 BRA `(.L_x_711) ;  /* 0xfffffffc00eca947 */ /* 0x010fea000383ffff */
[----:B------:R-:W-:Y:S05]  /*14b20*/  BRA `(.L_x_710) ;  /* 0xffffff0c00d87947 */ /* 0x000fea000383ffff */
.L_x_729:
[----:B-1----:R-:W-:-:S04]  /*14b30*/  IMAD.U32 R10, RZ, RZ, UR25 ;  /* 0x00000019ff0a7e24 */ /* 0x002fc8000f8e00ff */
[----:B------:R1:W2:Y:S03]  /*14b40*/  SYNCS.PHASECHK.TRANS64.TRYWAIT P2, [R10+URZ+0x17030], R9 ;  /* 0x017030090a0075a7 */ /* 0x0002a6000804017f */
[----:B--2---:R-:W-:Y:S05]  /*14b50*/  @!P2 NANOSLEEP.SYNCS 0x989680 ;  /* 0x009896800000a95d */ /* 0x004fea0003900000 */
[----:B------:R-:W2:Y:S02]  /*14b60*/  @!P2 SYNCS.PHASECHK.TRANS64 P2, [R10+URZ+0x17030], R9 ;  /* 0x017030090a00a5a7 */ /* 0x000ea4000804007f */
[----:B--2---:R-:W-:Y:S05]  /*14b70*/  @!P2 BRA `(.L_x_729) ;  /* 0xfffffffc00eca947 */ /* 0x004fea000383ffff */
[----:B------:R-:W-:Y:S05]  /*14b80*/  BRA `(.L_x_728) ;  /* 0xffffff4400287947 */ /* 0x000fea000383ffff */
.L_x_733:
[----:B-1----:R-:W-:-:S04]  /*14b90*/  IMAD.U32 R10, RZ, RZ, UR14 ;  /* 0x0000000eff0a7e24 */ /* 0x002fc8000f8e00ff */
[----:B------:R1:W3:Y:S03]  /*14ba0*/  SYNCS.PHASECHK.TRANS64.TRYWAIT P2, [R10+URZ+0x17050], R9 ;  /* 0x017050090a0075a7 */ /* 0x0002e6000804017f */
[----:B---3--:R-:W-:Y:S05]  /*14bb0*/  @!P2 NANOSLEEP.SYNCS 0x989680 ;  /* 0x009896800000a95d */ /* 0x008fea0003900000 */
[----:B------:R-:W3:Y:S02]  /*14bc0*/  @!P2 SYNCS.PHASECHK.TRANS64 P2, [R10+URZ+0x17050], R9 ;  /* 0x017050090a00a5a7 */ /* 0x000ee4000804007f */
[----:B---3--:R-:W-:Y:S05]  /*14bd0*/  @!P2 BRA `(.L_x_733) ;  /* 0xfffffffc00eca947 */ /* 0x008fea000383ffff */
[----:B------:R-:W-:Y:S05]  /*14be0*/  BRA `(.L_x_732) ;  /* 0xffffff50007c7947 */ /* 0x000fea000383ffff */
.L_x_740:
[----:B-1----:R-:W-:-:S04]  /*14bf0*/  IMAD.U32 R10, RZ, RZ, UR28 ;  /* 0x0000001cff0a7e24 */ /* 0x002fc8000f8e00ff */
[----:B------:R1:W2:Y:S03]  /*14c00*/  SYNCS.PHASECHK.TRANS64.TRYWAIT P2, [R10+URZ+0x17030], R9 ;  /* 0x017030090a0075a7 */ /* 0x0002a6000804017f */
[----:B--2---:R-:W-:Y:S05]  /*14c10*/  @!P2 NANOSLEEP.SYNCS 0x989680 ;  /* 0x009896800000a95d */ /* 0x004fea0003900000 */
[----:B------:R-:W2:Y:S02]  /*14c20*/  @!P2 SYNCS.PHASECHK.TRANS64 P2, [R10+URZ+0x17030], R9 ;  /* 0x017030090a00a5a7 */ /* 0x000ea4000804007f */
[----:B--2---:R-:W-:Y:S05]  /*14c30*/  @!P2 BRA `(.L_x_740) ;  /* 0xfffffffc00eca947 */ /* 0x004fea000383ffff */
[----:B------:R-:W-:Y:S05]  /*14c40*/  BRA `(.L_x_739) ;  /* 0xffffff6800047947 */ /* 0x000fea000383ffff */
.L_x_744:
[----:B--2---:R-:W-:-:S04]  /*14c50*/  IMAD.U32 R15, RZ, RZ, UR14 ;  /* 0x0000000eff0f7e24 */ /* 0x004fc8000f8e00ff */
[----:B------:R2:W4:Y:S03]  /*14c60*/  SYNCS.PHASECHK.TRANS64.TRYWAIT P2, [R15+URZ+0x17050], R10 ;  /* 0x0170500a0f0075a7 */ /* 0x000526000804017f */
[----:B----4-:R-:W-:Y:S05]  /*14c70*/  @!P2 NANOSLEEP.SYNCS 0x989680 ;  /* 0x009896800000a95d */ /* 0x010fea0003900000 */
[----:B------:R-:W4:Y:S02]  /*14c80*/  @!P2 SYNCS.PHASECHK.TRANS64 P2, [R15+URZ+0x17050], R10 ;  /* 0x0170500a0f00a5a7 */ /* 0x000f24000804007f */
[----:B----4-:R-:W-:Y:S05]  /*14c90*/  @!P2 BRA `(.L_x_744) ;  /* 0xfffffffc00eca947 */ /* 0x010fea000383ffff */
[----:B------:R-:W-:Y:S05]  /*14ca0*/  BRA `(.L_x_743) ;  /* 0xffffff68006c7947 */ /* 0x000fea000383ffff */
.L_x_758:
[----:B-1----:R-:W-:-:S04]  /*14cb0*/  IMAD.U32 R3, RZ, RZ, UR11 ;  /* 0x0000000bff037e24 */ /* 0x002fc8000f8e00ff */
[----:B------:R1:W2:Y:S03]  /*14cc0*/  SYNCS.PHASECHK.TRANS64.TRYWAIT P1, [R3+URZ+0x17050], R0 ;  /* 0x01705000030075a7 */ /* 0x0002a6000802017f */
[----:B--2---:R-:W-:Y:S05]  /*14cd0*/  @!P1 NANOSLEEP.SYNCS 0x989680 ;  /* 0x009896800000995d */ /* 0x004fea0003900000 */
[----:B------:R-:W2:Y:S02]  /*14ce0*/  @!P1 SYNCS.PHASECHK.TRANS64 P1, [R3+URZ+0x17050], R0 ;  /* 0x01705000030095a7 */ /* 0x000ea4000802007f */
[----:B--2---:R-:W-:Y:S05]  /*14cf0*/  @!P1 BRA `(.L_x_758) ;  /* 0xfffffffc00ec9947 */ /* 0x004fea000383ffff */
[----:B------:R-:W-:Y:S05]  /*14d00*/  BRA `(.L_x_757) ;  /* 0xffffff9800cc7947 */ /* 0x000fea000383ffff */
.L_x_777:
[----:B------:R-:W-:Y:S02]  /*14d10*/  IMAD.MOV.U32 R13, RZ, RZ, R20 ;  /* 0x000000ffff0d7224 */ /* 0x000fe400078e0014 */
[----:B------:R-:W-:Y:S02]  /*14d20*/  IMAD.MOV.U32 R12, RZ, RZ, RZ ;  /* 0x000000ffff0c7224 */ /* 0x000fe400078e00ff */
[----:B------:R-:W-:Y:S02]  /*14d30*/  IMAD.MOV.U32 R11, RZ, RZ, 0x1f ;  /* 0x0000001fff0b7424 */ /* 0x000fe400078e00ff */
[----:B------:R-:W-:-:S07]  /*14d40*/  IMAD.MOV.U32 R15, RZ, RZ, -0x1 ;  /* 0xffffffffff0f7424 */ /* 0x000fce00078e00ff */
[----:B------:R-:W-:Y:S05]  /*14d50*/  WARPSYNC.COLLECTIVE R15, `(.L_x_831) ;  /* 0x000000000f087348 */ /* 0x000fea0003c00000 */
[----:B------:R0:W1:Y:S02]  /*14d60*/  SHFL.IDX P6, R14, R13, R12, R11 ;  /* 0x0000000c0d0e7389 */ /* 0x00006400000c000b */
[----:B01----:R-:W-:Y:S01]  /*14d70*/  ENDCOLLECTIVE ;  /* 0x000000000000791b */ /* 0x003fe20003800000 */
.L_x_831:
[----:B------:R-:W-:Y:S05]  /*14d80*/  BRA `(.L_x_832) ;  /* 0xffffffd4002c7947 */ /* 0x000fea000383ffff */
.L_x_779:
[----:B------:R-:W-:Y:S01]  /*14d90*/  BSSY B0, `(.L_x_833) ;  /* 0x0000006000007945 */ /* 0x000fe20003800000 */
[----:B------:R-:W-:-:S07]  /*14da0*/  IMAD.MOV.U32 R15, RZ, RZ, -0x1 ;  /* 0xffffffffff0f7424 */ /* 0x000fce00078e00ff */
[----:B0-----:R-:W-:Y:S05]  /*14db0*/  WARPSYNC.COLLECTIVE R15, `(.L_x_834) ;  /* 0x000000000f0c7348 */ /* 0x001fea0003c00000 */
[----:B------:R-:W-:Y:S02]  /*14dc0*/  ELECT P6, UR62, PT ;  /* 0x00000000003e782f */ /* 0x000fe400038c0000 */
[----:B------:R-:W-:Y:S01]  /*14dd0*/  MOV R14, UR62 ;  /* 0x0000003e000e7c02 */ /* 0x000fe20008000f00 */
[----:B0-----:R-:W-:Y:S10]  /*14de0*/  ENDCOLLECTIVE ;  /* 0x000000000000791b */ /* 0x001ff40003800000 */
.L_x_834:
[----:B------:R-:W-:Y:S05]  /*14df0*/  BSYNC B0 ;  /* 0x0000000000007941 */ /* 0x000fea0003800000 */
.L_x_833:
[----:B------:R-:W-:Y:S05]  /*14e00*/  BRA `(.L_x_835) ;  /* 0xffffffd400307947 */ /* 0x000fea000383ffff */
.L_x_781:
[----:B--2---:R-:W-:-:S04]  /*14e10*/  IMAD.U32 R3, RZ, RZ, UR38 ;  /* 0x00000026ff037e24 */ /* 0x004fc8000f8e00ff */
[----:B------:R2:W3:Y:S03]  /*14e20*/  SYNCS.PHASECHK.TRANS64.TRYWAIT P0, [R3+URZ+0x17080], R0 ;  /* 0x01708000030075a7 */ /* 0x0004e6000800017f */
[----:B---3--:R-:W-:Y:S05]  /*14e30*/  @!P0 NANOSLEEP.SYNCS 0x989680 ;  /* 0x009896800000895d */ /* 0x008fea0003900000 */
[----:B------:R-:W3:Y:S02]  /*14e40*/  @!P0 SYNCS.PHASECHK.TRANS64 P0, [R3+URZ+0x17080], R0 ;  /* 0x01708000030085a7 */ /* 0x000ee4000800007f */
[----:B---3--:R-:W-:Y:S05]  /*14e50*/  @!P0 BRA `(.L_x_781) ;  /* 0xfffffffc00ec8947 */ /* 0x008fea000383ffff */
[----:B------:R-:W-:Y:S05]  /*14e60*/  BRA `(.L_x_836) ;  /* 0xffffffd400807947 */ /* 0x000fea000383ffff */
.L_x_783:
[----:B--2---:R-:W-:-:S04]  /*14e70*/  IMAD.U32 R3, RZ, RZ, UR38 ;  /* 0x00000026ff037e24 */ /* 0x004fc8000f8e00ff */
[----:B------:R2:W3:Y:S03]  /*14e80*/  SYNCS.PHASECHK.TRANS64.TRYWAIT P0, [R3+URZ+0x17040], R0 ;  /* 0x01704000030075a7 */ /* 0x0004e6000800017f */
[----:B---3--:R-:W-:Y:S05]  /*14e90*/  @!P0 NANOSLEEP.SYNCS 0x989680 ;  /* 0x009896800000895d */ /* 0x008fea0003900000 */
[----:B------:R-:W3:Y:S02]  /*14ea0*/  @!P0 SYNCS.PHASECHK.TRANS64 P0, [R3+URZ+0x17040], R0 ;  /* 0x01704000030085a7 */ /* 0x000ee4000800007f */
[----:B---3--:R-:W-:Y:S05]  /*14eb0*/  @!P0 BRA `(.L_x_783) ;  /* 0xfffffffc00ec8947 */ /* 0x008fea000383ffff */
[----:B------:R-:W-:Y:S05]  /*14ec0*/  BRA `(.L_x_837) ;  /* 0xffffffd400f07947 */ /* 0x000fea000383ffff */
.L_x_786:
[----:B------:R-:W-:Y:S02]  /*14ed0*/  IMAD.MOV.U32 R13, RZ, RZ, R5 ;  /* 0x000000ffff0d7224 */ /* 0x000fe400078e0005 */
[----:B------:R-:W-:Y:S02]  /*14ee0*/  IMAD.MOV.U32 R12, RZ, RZ, RZ ;  /* 0x000000ffff0c7224 */ /* 0x000fe400078e00ff */
[----:B------:R-:W-:Y:S02]  /*14ef0*/  IMAD.MOV.U32 R11, RZ, RZ, 0x1e1f ;  /* 0x00001e1fff0b7424 */ /* 0x000fe400078e00ff */
[----:B------:R-:W-:Y:S02]  /*14f00*/  IMAD.MOV.U32 R15, RZ, RZ, -0x1 ;  /* 0xffffffffff0f7424 */ /* 0x000fe400078e00ff */
[----:B------:R-:W-:-:S07]  /*14f10*/  VIADD R9, R9, UR39 ;  /* 0x0000002709097c36 */ /* 0x000fce0008000000 */
[----:B------:R-:W-:Y:S05]  /*14f20*/  WARPSYNC.COLLECTIVE R15, `(.L_x_838) ;  /* 0x000000000f087348 */ /* 0x000fea0003c00000 */
[----:B------:R0:W1:Y:S02]  /*14f30*/  SHFL.IDX P6, R14, R13, R12, R11 ;  /* 0x0000000c0d0e7389 */ /* 0x00006400000c000b */
[----:B01----:R-:W-:Y:S01]  /*14f40*/  ENDCOLLECTIVE ;  /* 0x000000000000791b */ /* 0x003fe20003800000 */
.L_x_838:
[----:B------:R-:W-:Y:S02]  /*14f50*/  IMAD.MOV.U32 R13, RZ, RZ, R4 ;  /* 0x000000ffff0d7224 */ /* 0x000fe400078e0004 */
[----:B------:R-:W-:-:S07]  /*14f60*/  IMAD.MOV.U32 R2, RZ, RZ, R14 ;  /* 0x000000ffff027224 */ /* 0x000fce00078e000e */
[----:B------:R-:W-:Y:S05]  /*14f70*/  WARPSYNC.COLLECTIVE R15, `(.L_x_839) ;  /* 0x000000000f087348 */ /* 0x000fea0003c00000 */
[----:B------:R0:W1:Y:S02]  /*14f80*/  SHFL.IDX P6, R14, R13, R12, R11 ;  /* 0x0000000c0d0e7389 */ /* 0x00006400000c000b */
[----:B01----:R-:W-:Y:S01]  /*14f90*/  ENDCOLLECTIVE ;  /* 0x000000000000791b */ /* 0x003fe20003800000 */
.L_x_839:
        /* <DEDUP_REMOVED lines=12> */
.L_x_840:
        /* <DEDUP_REMOVED lines=11> */
.L_x_841:
        /* <DEDUP_REMOVED lines=9> */
.L_x_842:
[----:B------:R-:W-:-:S05]  /*151a0*/  @!P4 IADD3 R27, P3, R6, R27, RZ ;  /* 0x0000001b061bc210 */ /* 0x000fca0007f7e0ff */
[----:B------:R-:W-:Y:S02]  /*151b0*/  @!P4 IMAD.X R20, RZ, RZ, R20, P3 ;  /* 0x000000ffff14c224 */ /* 0x000fe400018e0614 */
[----:B------:R-:W-:Y:S02]  /*151c0*/  @!P4 IMAD.MOV.U32 R2, RZ, RZ, R27 ;  /* 0x000000ffff02c224 */ /* 0x000fe400078e001b */
        /* <DEDUP_REMOVED lines=12> */
.L_x_843:
[----:B------:R-:W-:Y:S05]  /*15290*/  BRA `(.L_x_844) ;  /* 0xffffffdc00887947 */ /* 0x000fea000383ffff */
.L_x_789:
[----:B01----:R-:W-:-:S04]  /*152a0*/  IMAD.U32 R3, RZ, RZ, UR38 ;  /* 0x00000026ff037e24 */ /* 0x003fc8000f8e00ff */
[----:B------:R0:W1:Y:S03]  /*152b0*/  SYNCS.PHASECHK.TRANS64.TRYWAIT P0, [R3+URZ+0x17020], R4 ;  /* 0x01702004030075a7 */ /* 0x000066000800017f */
[----:B-1----:R-:W-:Y:S05]  /*152c0*/  @!P0 NANOSLEEP.SYNCS 0x989680 ;  /* 0x009896800000895d */ /* 0x002fea0003900000 */
[----:B------:R-:W1:Y:S02]  /*152d0*/  @!P0 SYNCS.PHASECHK.TRANS64 P0, [R3+URZ+0x17020], R4 ;  /* 0x01702004030085a7 */ /* 0x000e64000800007f */
[----:B-1----:R-:W-:Y:S05]  /*152e0*/  @!P0 BRA `(.L_x_789) ;  /* 0xfffffffc00ec8947 */ /* 0x002fea000383ffff */
[----:B------:R-:W-:Y:S05]  /*152f0*/  BRA `(.L_x_845) ;  /* 0xffffffdc00d47947 */ /* 0x000fea000383ffff */
.L_x_794:
[----:B0-----:R0:W1:Y:S02]  /*15300*/  SYNCS.PHASECHK.TRANS64.TRYWAIT P0, [R4+URZ+0x17080], R3 ;  /* 0x01708003040075a7 */ /* 0x001064000800017f */
[----:B-1----:R-:W-:Y:S05]  /*15310*/  @!P0 NANOSLEEP.SYNCS 0x989680 ;  /* 0x009896800000895d */ /* 0x002fea0003900000 */
[----:B------:R-:W1:Y:S02]  /*15320*/  @!P0 SYNCS.PHASECHK.TRANS64 P0, [R4+URZ+0x17080], R3 ;  /* 0x01708003040085a7 */ /* 0x000e64000800007f */
[----:B-1----:R-:W-:Y:S05]  /*15330*/  @!P0 BRA `(.L_x_794) ;  /* 0xfffffffc00f08947 */ /* 0x002fea000383ffff */
[----:B------:R-:W-:Y:S05]  /*15340*/  BRA `(.L_x_846) ;  /* 0xffffffe000707947 */ /* 0x000fea000383ffff */
.L_x_800:
[----:B-1----:R1:W2:Y:S02]  /*15350*/  SYNCS.PHASECHK.TRANS64.TRYWAIT P0, [R4+URZ+0x17040], R3 ;  /* 0x01704003040075a7 */ /* 0x0022a4000800017f */
[----:B--2---:R-:W-:Y:S05]  /*15360*/  @!P0 NANOSLEEP.SYNCS 0x989680 ;  /* 0x009896800000895d */ /* 0x004fea0003900000 */
[----:B------:R-:W2:Y:S02]  /*15370*/  @!P0 SYNCS.PHASECHK.TRANS64 P0, [R4+URZ+0x17040], R3 ;  /* 0x01704003040085a7 */ /* 0x000ea4000800007f */
[----:B--2---:R-:W-:Y:S05]  /*15380*/  @!P0 BRA `(.L_x_800) ;  /* 0xfffffffc00f08947 */ /* 0x004fea000383ffff */
[----:B------:R-:W-:Y:S05]  /*15390*/  BRA `(.L_x_847) ;  /* 0xffffffe400547947 */ /* 0x000fea000383ffff */
.L_x_807:
[----:B-1----:R1:W2:Y:S02]  /*153a0*/  SYNCS.PHASECHK.TRANS64.TRYWAIT P0, [R3+URZ+0x17070], R2 ;  /* 0x01707002030075a7 */ /* 0x0022a4000800017f */
[----:B--2---:R-:W-:Y:S05]  /*153b0*/  @!P0 NANOSLEEP.SYNCS 0x989680 ;  /* 0x009896800000895d */ /* 0x004fea0003900000 */
[----:B------:R-:W2:Y:S02]  /*153c0*/  @!P0 SYNCS.PHASECHK.TRANS64 P0, [R3+URZ+0x17070], R2 ;  /* 0x01707002030085a7 */ /* 0x000ea4000800007f */
[----:B--2---:R-:W-:Y:S05]  /*153d0*/  @!P0 BRA `(.L_x_807) ;  /* 0xfffffffc00f08947 */ /* 0x004fea000383ffff */
[----:B------:R-:W-:Y:S05]  /*153e0*/  BRA `(.L_x_848) ;  /* 0xffffffe800447947 */ /* 0x000fea000383ffff */
.L_x_809:
[----:B-1----:R1:W2:Y:S02]  /*153f0*/  SYNCS.PHASECHK.TRANS64.TRYWAIT P0, [R3+URZ+0x17060], R2 ;  /* 0x01706002030075a7 */ /* 0x0022a4000800017f */
[----:B--2---:R-:W-:Y:S05]  /*15400*/  @!P0 NANOSLEEP.SYNCS 0x989680 ;  /* 0x009896800000895d */ /* 0x004fea0003900000 */
[----:B------:R-:W2:Y:S02]  /*15410*/  @!P0 SYNCS.PHASECHK.TRANS64 P0, [R3+URZ+0x17060], R2 ;  /* 0x01706002030085a7 */ /* 0x000ea4000800007f */
[----:B--2---:R-:W-:Y:S05]  /*15420*/  @!P0 BRA `(.L_x_809) ;  /* 0xfffffffc00f08947 */ /* 0x004fea000383ffff */
[----:B------:R-:W-:Y:S05]  /*15430*/  BRA `(.L_x_849) ;  /* 0xffffffe800487947 */ /* 0x000fea000383ffff */
.L_x_815:
[----:B0-----:R0:W1:Y:S02]  /*15440*/  SYNCS.PHASECHK.TRANS64.TRYWAIT P0, [R0+URZ+0x17070], R3 ;  /* 0x01707003000075a7 */ /* 0x001064000800017f */
[----:B-1----:R-:W-:Y:S05]  /*15450*/  @!P0 NANOSLEEP.SYNCS 0x989680 ;  /* 0x009896800000895d */ /* 0x002fea0003900000 */
[----:B------:R-:W1:Y:S02]  /*15460*/  @!P0 SYNCS.PHASECHK.TRANS64 P0, [R0+URZ+0x17070], R3 ;  /* 0x01707003000085a7 */ /* 0x000e64000800007f */
[----:B-1----:R-:W-:Y:S05]  /*15470*/  @!P0 BRA `(.L_x_815) ;  /* 0xfffffffc00f08947 */ /* 0x002fea000383ffff */
[----:B------:R-:W-:Y:S05]  /*15480*/  BRA `(.L_x_850) ;  /* 0xffffffec00587947 */ /* 0x000fea000383ffff */
.L_x_817:
[----:B0-----:R0:W1:Y:S02]  /*15490*/  SYNCS.PHASECHK.TRANS64.TRYWAIT P0, [R0+URZ+0x17060], R5 ;  /* 0x01706005000075a7 */ /* 0x001064000800017f */
[----:B-1----:R-:W-:Y:S05]  /*154a0*/  @!P0 NANOSLEEP.SYNCS 0x989680 ;  /* 0x009896800000895d */ /* 0x002fea0003900000 */
[----:B------:R-:W1:Y:S02]  /*154b0*/  @!P0 SYNCS.PHASECHK.TRANS64 P0, [R0+URZ+0x17060], R5 ;  /* 0x01706005000085a7 */ /* 0x000e64000800007f */
[----:B-1----:R-:W-:Y:S05]  /*154c0*/  @!P0 BRA `(.L_x_817) ;  /* 0xfffffffc00f08947 */ /* 0x002fea000383ffff */
[----:B------:R-:W-:Y:S05]  /*154d0*/  BRA `(.L_x_851) ;  /* 0xffffffec00707947 */ /* 0x000fea000383ffff */
.L_x_819:
[----:B0-----:R0:W1:Y:S02]  /*154e0*/  SYNCS.PHASECHK.TRANS64.TRYWAIT P0, [R9+URZ+0x17020], R2 ;  /* 0x01702002090075a7 */ /* 0x001064000800017f */
[----:B-1----:R-:W-:Y:S05]  /*154f0*/  @!P0 NANOSLEEP.SYNCS 0x989680 ;  /* 0x009896800000895d */ /* 0x002fea0003900000 */
[----:B------:R-:W1:Y:S02]  /*15500*/  @!P0 SYNCS.PHASECHK.TRANS64 P0, [R9+URZ+0x17020], R2 ;  /* 0x01702002090085a7 */ /* 0x000e64000800007f */
[----:B-1----:R-:W-:Y:S05]  /*15510*/  @!P0 BRA `(.L_x_819) ;  /* 0xfffffffc00f08947 */ /* 0x002fea000383ffff */
[----:B------:R-:W-:Y:S05]  /*15520*/  BRA `(.L_x_852) ;  /* 0xfffffff000647947 */ /* 0x000fea000383ffff */
.L_x_821:
[----:B0-----:R0:W1:Y:S02]  /*15530*/  SYNCS.PHASECHK.TRANS64.TRYWAIT P1, [R6+URZ], R3 ;  /* 0x00000003060075a7 */ /* 0x001064000802017f */
[----:B-1----:R-:W-:Y:S05]  /*15540*/  @!P1 NANOSLEEP.SYNCS 0x989680 ;  /* 0x009896800000995d */ /* 0x002fea0003900000 */
[----:B------:R-:W1:Y:S02]  /*15550*/  @!P1 SYNCS.PHASECHK.TRANS64 P1, [R6+URZ], R3 ;  /* 0x00000003060095a7 */ /* 0x000e64000802007f */
[----:B-1----:R-:W-:Y:S05]  /*15560*/  @!P1 BRA `(.L_x_821) ;  /* 0xfffffffc00f09947 */ /* 0x002fea000383ffff */
[----:B------:R-:W-:Y:S05]  /*15570*/  BRA `(.L_x_853) ;  /* 0xfffffff000b47947 */ /* 0x000fea000383ffff */
.L_x_822:
[----:B-1----:R1:W2:Y:S02]  /*15580*/  SYNCS.PHASECHK.TRANS64.TRYWAIT P1, [R7+URZ], R2 ;  /* 0x00000002070075a7 */ /* 0x0022a4000802017f */
[----:B--2---:R-:W-:Y:S05]  /*15590*/  @!P1 NANOSLEEP.SYNCS 0x989680 ;  /* 0x009896800000995d */ /* 0x004fea0003900000 */
[----:B------:R-:W2:Y:S02]  /*155a0*/  @!P1 SYNCS.PHASECHK.TRANS64 P1, [R7+URZ], R2 ;  /* 0x00000002070095a7 */ /* 0x000ea4000802007f */
[----:B--2---:R-:W-:Y:S05]  /*155b0*/  @!P1 BRA `(.L_x_822) ;  /* 0xfffffffc00f09947 */ /* 0x004fea000383ffff */
[----:B------:R-:W-:Y:S05]  /*155c0*/  BRA `(.L_x_854) ;  /* 0xfffffff000a87947 */ /* 0x000fea000383ffff */
.L_x_824:
[----:B--2---:R2:W3:Y:S02]  /*155d0*/  SYNCS.PHASECHK.TRANS64.TRYWAIT P1, [R0+URZ+0x17060], R3 ;  /* 0x01706003000075a7 */ /* 0x0044e4000802017f */
[----:B---3--:R-:W-:Y:S05]  /*155e0*/  @!P1 NANOSLEEP.SYNCS 0x989680 ;  /* 0x009896800000995d */ /* 0x008fea0003900000 */
[----:B------:R-:W3:Y:S02]  /*155f0*/  @!P1 SYNCS.PHASECHK.TRANS64 P1, [R0+URZ+0x17060], R3 ;  /* 0x01706003000095a7 */ /* 0x000ee4000802007f */
[----:B---3--:R-:W-:Y:S05]  /*15600*/  @!P1 BRA `(.L_x_824) ;  /* 0xfffffffc00f09947 */ /* 0x008fea000383ffff */
[----:B------:R-:W-:Y:S05]  /*15610*/  BRA `(.L_x_855) ;  /* 0xfffffff000a87947 */ /* 0x000fea000383ffff */
.L_x_826:
[----:B---3--:R3:W4:Y:S02]  /*15620*/  SYNCS.PHASECHK.TRANS64.TRYWAIT P1, [R5+URZ+0x17060], R2 ;  /* 0x01706002050075a7 */ /* 0x008724000802017f */
[----:B----4-:R-:W-:Y:S05]  /*15630*/  @!P1 NANOSLEEP.SYNCS 0x989680 ;  /* 0x009896800000995d */ /* 0x010fea0003900000 */
[----:B------:R-:W4:Y:S02]  /*15640*/  @!P1 SYNCS.PHASECHK.TRANS64 P1, [R5+URZ+0x17060], R2 ;  /* 0x01706002050095a7 */ /* 0x000f24000802007f */
[----:B----4-:R-:W-:Y:S05]  /*15650*/  @!P1 BRA `(.L_x_826) ;  /* 0xfffffffc00f09947 */ /* 0x010fea000383ffff */
[----:B------:R-:W-:Y:S05]  /*15660*/  BRA `(.L_x_856) ;  /* 0xfffffff000a87947 */ /* 0x000fea000383ffff */
.L_x_828:
[----:B----4-:R4:W0:Y:S02]  /*15670*/  SYNCS.PHASECHK.TRANS64.TRYWAIT P0, [R0+URZ+0x17080], R3 ;  /* 0x01708003000075a7 */ /* 0x010824000800017f */
[----:B0-----:R-:W-:Y:S05]  /*15680*/  @!P0 NANOSLEEP.SYNCS 0x989680 ;  /* 0x009896800000895d */ /* 0x001fea0003900000 */
[----:B------:R-:W0:Y:S02]  /*15690*/  @!P0 SYNCS.PHASECHK.TRANS64 P0, [R0+URZ+0x17080], R3 ;  /* 0x01708003000085a7 */ /* 0x000e24000800007f */
[----:B0-----:R-:W-:Y:S05]  /*156a0*/  @!P0 BRA `(.L_x_828) ;  /* 0xfffffffc00f08947 */ /* 0x001fea000383ffff */
[----:B------:R-:W-:Y:S05]  /*156b0*/  BRA `(.L_x_829) ;  /* 0xfffffff000a47947 */ /* 0x000fea000383ffff */
.L_x_857:
        /* <DEDUP_REMOVED lines=12> */
.L_x_2279:


//--------------------- .text._ZN7cutlass13device_kernelIN5flash11enable_sm90INS1_16FlashAttnFwdSm90INS1_25CollectiveMainloopFwdSm90ILi2EN4cute5tupleIJNS5_1CILi1EEES8_S8_EEENS6_IJNS7_ILi192EEENS7_ILi128EEENS7_ILi96EEEEEELi96ENS_12float_e4m3_tEfNS_4arch4Sm90ELb0ELb1ELb1ELb1ELb0ELb0ELb0ELb1ELb1ELb1ELb1ELb0EEENS1_21CollectiveEpilogueFwdINS6_IJSA_SC_SB_EEES9_NS_10bfloat16_tESG_Li384ELb1ELb1ELb1ELb1EEENS1_36VarlenDynamicPersistentTileSchedulerILi192ELi128ELi384ELi128ELb1ELb1ELb1ELb1ELb0ELb1EEEEEEEEEvNT_6ParamsE --------------------------
	.section	.text._ZN7cutlass13device_kernelIN5flash11enable_sm90INS1_16FlashAttnFwdSm90INS1_25CollectiveMainloopFwdSm90ILi2EN4cute5tupleIJNS5_1CILi1EEES8_S8_EEENS6_IJNS7_ILi192EEENS7_ILi128EEENS7_ILi96EEEEEELi96ENS_12float_e4m3_tEfNS_4arch4Sm90ELb0ELb1ELb1ELb1ELb0ELb0ELb0ELb1ELb1ELb1ELb1ELb0EEENS1_21CollectiveEpilogueFwdINS6_IJSA_SC_SB_EEES9_NS_10bfloat16_tESG_Li384ELb1ELb1ELb1ELb1EEENS1_36VarlenDynamicPersistentTileSchedulerILi192ELi128ELi384ELi128ELb1ELb1ELb1ELb1ELb0ELb1EEEEEEEEEvNT_6ParamsE,"ax",@progbits
	.align	128
.text._ZN7cutlass13device_kernelIN5flash11enable_sm90INS1_16FlashAttnFwdSm90INS1_25CollectiveMainloopFwdSm90ILi2EN4cute5tupleIJNS5_1CILi1EEES8_S8_EEENS6_IJNS7_ILi192EEENS7_ILi128EEENS7_ILi96EEEEEELi96ENS_12float_e4m3_tEfNS_4arch4Sm90ELb0ELb1ELb1ELb1ELb0ELb0ELb0ELb1ELb1ELb1ELb1ELb0EEENS1_21CollectiveEpilogueFwdINS6_IJSA_SC_SB_EEES9_NS_10bfloat16_tESG_Li384ELb1ELb1ELb1ELb1EEENS1_36VarlenDynamicPersistentTileSchedulerILi192ELi128ELi384ELi128ELb1ELb1ELb1ELb1ELb0ELb1EEEEEEEEEvNT_6ParamsE:
        .type           _ZN7cutlass13device_kernelIN5flash11enable_sm90INS1_16FlashAttnFwdSm90INS1_25CollectiveMainloopFwdSm90ILi2EN4cute5tupleIJNS5_1CILi1EEES8_S8_EEENS6_IJNS7_ILi192EEENS7_ILi128EEENS7_ILi96EEEEEELi96ENS_12float_e4m3_tEfNS_4arch4Sm90ELb0ELb1ELb1ELb1ELb0ELb0ELb0ELb1ELb1ELb1ELb1ELb0EEENS1_21CollectiveEpilogueFwdINS6_IJSA_SC_SB_EEES9_NS_10bfloat16_tESG_Li384ELb1ELb1ELb1ELb1EEENS1_36VarlenDynamicPersistentTileSchedulerILi192ELi128ELi384ELi128ELb1ELb1ELb1ELb1ELb0ELb1EEEEEEEEEvNT_6ParamsE,@function
        .size           _ZN7cutlass13device_kernelIN5flash11enable_sm90INS1_16FlashAttnFwdSm90INS1_25CollectiveMainloopFwdSm90ILi2EN4cute5tupleIJNS5_1CILi1EEES8_S8_EEENS6_IJNS7_ILi192EEENS7_ILi128EEENS7_ILi96EEEEEELi96ENS_12float_e4m3_tEfNS_4arch4Sm90ELb0ELb1ELb1ELb1ELb0ELb0ELb0ELb1ELb1ELb1ELb1ELb0EEENS1_21CollectiveEpilogueFwdINS6_IJSA_SC_SB_EEES9_NS_10bfloat16_tESG_Li384ELb1ELb1ELb1ELb1EEENS1_36VarlenDynamicPersistentTileSchedulerILi192ELi128ELi384ELi128ELb1ELb1ELb1ELb1ELb0ELb1EEEEEEEEEvNT_6ParamsE,(.L_x_2280 - _ZN7cutlass13device_kernelIN5flash11enable_sm90INS1_16FlashAttnFwdSm90INS1_25CollectiveMainloopFwdSm90ILi2EN4cute5tupleIJNS5_1CILi1EEES8_S8_EEENS6_IJNS7_ILi192EEENS7_ILi128EEENS7_ILi96EEEEEELi96ENS_12float_e4m3_tEfNS_4arch4Sm90ELb0ELb1ELb1ELb1ELb0ELb0ELb0ELb1ELb1ELb1ELb1ELb0EEENS1_21CollectiveEpilogueFwdINS6_IJSA_SC_SB_EEES9_NS_10bfloat16_tESG_Li384ELb1ELb1ELb1ELb1EEENS1_36VarlenDynamicPersistentTileSchedulerILi192ELi128ELi384ELi128ELb1ELb1ELb1ELb1ELb0ELb1EEEEEEEEEvNT_6ParamsE)
        .other          _ZN7cutlass13device_kernelIN5flash11enable_sm90INS1_16FlashAttnFwdSm90INS1_25CollectiveMainloopFwdSm90ILi2EN4cute5tupleIJNS5_1CILi1EEES8_S8_EEENS6_IJNS7_ILi192EEENS7_ILi128EEENS7_ILi96EEEEEELi96ENS_12float_e4m3_tEfNS_4arch4Sm90ELb0ELb1ELb1ELb1ELb0ELb0ELb0ELb1ELb1ELb1ELb1ELb0EEENS1_21CollectiveEpilogueFwdINS6_IJSA_SC_SB_EEES9_NS_10bfloat16_tESG_Li384ELb1ELb1ELb1ELb1EEENS1_36VarlenDynamicPersistentTileSchedulerILi192ELi128ELi384ELi128ELb1ELb1ELb1ELb1ELb0ELb1EEEEEEEEEvNT_6ParamsE,@"STO_CUDA_ENTRY STV_DEFAULT"
_ZN7cutlass13device_kernelIN5flash11enable_sm90INS1_16FlashAttnFwdSm90INS1_25CollectiveMainloopFwdSm90ILi2EN4cute5tupleIJNS5_1CILi1EEES8_S8_EEENS6_IJNS7_ILi192EEENS7_ILi128EEENS7_ILi96EEEEEELi96ENS_12float_e4m3_tEfNS_4arch4Sm90ELb0ELb1ELb1ELb1ELb0ELb0ELb0ELb1ELb1ELb1ELb1ELb0EEENS1_21CollectiveEpilogueFwdINS6_IJSA_SC_SB_EEES9_NS_10bfloat16_tESG_Li384ELb1ELb1ELb1ELb1EEENS1_36VarlenDynamicPersistentTileSchedulerILi192ELi128ELi384ELi128ELb1ELb1ELb1ELb1ELb0ELb1EEEEEEEEEvNT_6ParamsE:
        /* <DEDUP_REMOVED lines=18> */
.L_x_859:
[----:B------:R-:W-:Y:S05]  /*0120*/  BSYNC B0 ;  /* 0x0000000000007941 */ /* 0x000fea0003800000 */
.L_x_858:
        /* <DEDUP_REMOVED lines=41> */
.L_x_860:
        /* <DEDUP_REMOVED lines=22> */
.L_x_861:
        /* <DEDUP_REMOVED lines=18> */
.L_x_862:
        /* <DEDUP_REMOVED lines=22> */
.L_x_863:
        /* <DEDUP_REMOVED lines=22> */
.L_x_864:
[----:B------:R-:W-:Y:S01]  /*0900*/  PLOP3.LUT P0, PT, PT, PT, UP0, 0x80, 0x0 ;  /* 0x000000000000781c */ /* 0x000fe20003f0f008 */
[----:B------:R-:W-:Y:S01]  /*0910*/  UMOV UR38, 0x1 ;  /* 0x0000000100267882 */ /* 0x000fe20000000000 */
[----:B------:R-:W-:Y:S01]  /*0920*/  NOP ;  /* 0x0000000000007918 */ /* 0x000fe20000000000 */
[----:B------:R-:W-:Y:S01]  /*0930*/  USEL UR38, UR38, 0x2, !UP0 ;  /* 0x0000000226267887 */ /* 0x000fe2000c000000 */
[----:B------:R-:W-:Y:S01]  /*0940*/  ULDC.64 UR50, c[0x0][0x208] ;  /* 0x0000820000327ab9 */ /* 0x000fe20000000a00 */
[----:B012-4-:R-:W-:Y:S08]  /*0950*/  BAR.SYNC.DEFER_BLOCKING 0x0 ;  /* 0x0000000000007b1d */ /* 0x017ff00000010000 */
[----:B------:R-:W-:Y:S05]  /*0960*/  @!P0 BRA `(.L_x_865) ;  /* 0x0000012000448947 */ /* 0x000fea0003800000 */
.L_x_866:
        /* <DEDUP_REMOVED lines=31> */
[----:B------:R-:W-:Y:S02]  /*0b60*/  LOP3.LUT R5, R5, 0xfffffe00, RZ, 0xc0, !PT ;  /* 0xfffffe0005057812 */ /* 0x000fe400078ec0ff */
[----:B------:R-:W-:Y:S02]  /*0b70*/  SHF.R.S32.HI R7, RZ, 0x1f, R12 ;  /* 0x0000001fff077819 */ /* 0x000fe4000001140c */
[----:B------:R-:W-:Y:S02]  /*0b80*/  SHF.R.S32.HI R4, RZ, 0x4, R3 ;  /* 0x00000004ff047819 */ /* 0x000fe40000011403 */
[----:B------:R-:W-:Y:S02]  /*0b90*/  LEA.HI R8, R7, R12, RZ, 0x2 ;  /* 0x0000000c07087211 */ /* 0x000fe400078f10ff */
[----:B------:R-:W-:Y:S02]  /*0ba0*/  LOP3.LUT R2, R3, 0x7fffff0, RZ, 0xc0, !PT ;  /* 0x07fffff003027812 */ /* 0x000fe400078ec0ff */
[----:B------:R-:W-:-:S02]  /*0bb0*/  SHF.R.S32.HI R9, RZ, 0x2, R8 ;  /* 0x00000002ff097819 */ /* 0x000fc40000011408 */
[----:B------:R-:W-:Y:S01]  /*0bc0*/  SHF.R.S32.HI R6, RZ, 0x1f, R8 ;  /* 0x0000001fff067819 */ /* 0x000fe20000011408 */
[----:B------:R-:W-:Y:S01]  /*0bd0*/  IMAD.IADD R2, R13, 0x1, -R2 ;  /* 0x000000010d027824 */ /* 0x000fe200078e0a02 */
[----:B------:R-:W-:Y:S02]  /*0be0*/  LEA.HI R3, R3, R4, RZ, 0x1 ;  /* 0x0000000403037211 */ /* 0x000fe400078f08ff */
[----:B------:R-:W-:Y:S01]  /*0bf0*/  LEA.HI R10, R6, R9, RZ, 0x3 ;  /* 0x00000009060a7211 */ /* 0x000fe200078f18ff */
[----:B------:R-:W-:Y:S01]  /*0c00*/  IMAD.HI R6, R14, 0x55555556, RZ ;  /* 0x555555560e067827 */ /* 0x000fe200078e02ff */
[----:B------:R-:W-:Y:S02]  /*0c10*/  LEA.HI R7, R7, R12, RZ, 0x5 ;  /* 0x0000000c07077211 */ /* 0x000fe400078f28ff */
[----:B------:R-:W-:Y:S01]  /*0c20*/  LOP3.LUT R10, R10, 0xfffffff8, RZ, 0xc0, !PT ;  /* 0xfffffff80a0a7812 */ /* 0x000fe200078ec0ff */
[----:B------:R-:W-:Y:S01]  /*0c30*/  IMAD R2, R2, 0x20, R5 ;  /* 0x0000002002027824 */ /* 0x000fe200078e0205 */
[----:B------:R-:W-:-:S02]  /*0c40*/  LOP3.LUT R3, R3, 0x1ffffffe, RZ, 0xc0, !PT ;  /* 0x1ffffffe03037812 */ /* 0x000fc400078ec0ff */
[----:B------:R-:W-:Y:S01]  /*0c50*/  LEA.HI R6, R6, R6, RZ, 0x1 ;  /* 0x0000000606067211 */ /* 0x000fe200078f08ff */
[----:B------:R-:W-:Y:S01]  /*0c60*/  IMAD.IADD R10, R9, 0x1, -R10 ;  /* 0x00000001090a7824 */ /* 0x000fe200078e0a0a */
[----:B------:R-:W-:Y:S01]  /*0c70*/  SHF.R.S32.HI R7, RZ, 0x5, R7 ;  /* 0x00000005ff077819 */ /* 0x000fe20000011407 */
[----:B------:R-:W-:Y:S01]  /*0c80*/  IMAD.IADD R3, R4, 0x1, -R3 ;  /* 0x0000000104037824 */ /* 0x000fe200078e0a03 */
[----:B------:R-:W-:Y:S01]  /*0c90*/  LEA.HI R0, R0, R13, RZ, 0x2 ;  /* 0x0000000d00007211 */ /* 0x000fe200078f10ff */
[----:B------:R-:W-:Y:S01]  /*0ca0*/  IMAD R6, R6, -0x3, R14 ;  /* 0xfffffffd06067824 */ /* 0x000fe200078e020e */
[----:B------:R-:W-:Y:S01]  /*0cb0*/  LOP3.LUT R8, R8, 0x7ffffffc, RZ, 0xc0, !PT ;  /* 0x7ffffffc08087812 */ /* 0x000fe200078ec0ff */
[----:B------:R-:W-:Y:S01]  /*0cc0*/  IMAD R7, R7, 0x10, R10 ;  /* 0x0000001007077824 */ /* 0x000fe200078e020a */
[----:B------:R-:W-:Y:S01]  /*0cd0*/  LOP3.LUT R4, R0, 0xfffffffc, RZ, 0xc0, !PT ;  /* 0xfffffffc00047812 */ /* 0x000fe200078ec0ff */
[----:B------:R-:W-:Y:S01]  /*0ce0*/  IMAD R2, R3, 0x8, R2 ;  /* 0x0000000803027824 */ /* 0x000fe200078e0202 */
[----:B------:R-:W-:Y:S01]  /*0cf0*/  SHF.R.S32.HI R0, RZ, 0x2, R0 ;  /* 0x00000002ff007819 */ /* 0x000fe20000011400 */
[----:B------:R-:W-:-:S02]  /*0d00*/  IMAD R5, R6, 0x40, R7 ;  /* 0x0000004006057824 */ /* 0x000fc400078e0207 */
[----:B------:R-:W-:Y:S01]  /*0d10*/  IMAD.IADD R4, R13, 0x1, -R4 ;  /* 0x000000010d047824 */ /* 0x000fe200078e0a04 */
[----:B------:R0:W-:Y:S01]  /*0d20*/  STL [R1+0x1c], R2 ;  /* 0x00001c0201007387 */ /* 0x0001e20000100800 */
[----:B------:R-:W-:Y:S02]  /*0d30*/  IMAD.IADD R8, R12, 0x1, -R8 ;  /* 0x000000010c087824 */ /* 0x000fe400078e0a08 */
[----:B------:R-:W-:Y:S01]  /*0d40*/  IMAD.SHL.U32 R18, R4, 0x8, RZ ;  /* 0x0000000804127824 */ /* 0x000fe200078e00ff */
[----:B------:R1:W-:Y:S01]  /*0d50*/  STL [R1+0x18], R5 ;  /* 0x0000180501007387 */ /* 0x0003e20000100800 */
[----:B------:R-:W-:Y:S02]  /*0d60*/  IMAD.SHL.U32 R16, R8, 0x2, RZ ;  /* 0x0000000208107824 */ /* 0x000fe400078e00ff */
[C---:B------:R-:W-:Y:S02]  /*0d70*/  VIADD R22, R18.reuse, 0x20 ;  /* 0x0000002012167836 */ /* 0x040fe40000000000 */
[----:B------:R-:W-:Y:S01]  /*0d80*/  VIADD R152, R18, 0x40 ;  /* 0x0000004012987836 */ /* 0x000fe20000000000 */
[----:B0-----:R-:W-:Y:S01]  /*0d90*/  LEA.HI R2, R4, R4, RZ, 0x1 ;  /* 0x0000000404027211 */ /* 0x001fe200078f08ff */
[C---:B------:R-:W-:Y:S01]  /*0da0*/  VIADD R157, R16.reuse, 0x38 ;  /* 0x00000038109d7836 */ /* 0x040fe20000000000 */
[----:B------:R-:W-:Y:S01]  /*0db0*/  SHF.R.S32.HI R3, RZ, 0x1f, R22 ;  /* 0x0000001fff037819 */ /* 0x000fe20000011416 */
[----:B------:R-:W-:Y:S01]  /*0dc0*/  VIADD R3, R16, 0x28 ;  /* 0x0000002810037836 */ /* 0x000fe20000000000 */
[----:B------:R-:W-:Y:S01]  /*0dd0*/  LOP3.LUT R2, R2, 0x1ffffffe, RZ, 0xc0, !PT ;  /* 0x1ffffffe02027812 */ /* 0x000fe200078ec0ff */
[C---:B------:R-:W-:Y:S01]  /*0de0*/  VIADD R156, R16.reuse, 0x40 ;  /* 0x00000040109c7836 */ /* 0x040fe20000000000 */
[----:B------:R-:W-:Y:S01]  /*0df0*/  SHF.R.S32.HI R0, RZ, 0x1f, R152 ;  /* 0x0000001fff007819 */ /* 0x000fe20000011498 */
[----:B------:R-:W-:Y:S01]  /*0e00*/  VIADD R0, R16, 0x30 ;  /* 0x0000003010007836 */ /* 0x000fe20000000000 */
[----:B------:R-:W-:Y:S01]  /*0e10*/  SHF.R.S32.HI R6, RZ, 0x1f, R3 ;  /* 0x0000001fff067819 */ /* 0x000fe20000011403 */
[----:B------:R-:W-:Y:S01]  /*0e20*/  IMAD.IADD R2, R4, 0x1, -R2 ;  /* 0x0000000104027824 */ /* 0x000fe200078e0a02 */
[----:B------:R-:W-:Y:S01]  /*0e30*/  SHF.R.S32.HI R3, RZ, 0x1f, R157 ;  /* 0x0000001fff037819 */ /* 0x000fe2000001149d */
[----:B------:R-:W-:-:S02]  /*0e40*/  VIADD R4, R16, 0x20 ;  /* 0x0000002010047836 */ /* 0x000fc40000000000 */
[C---:B------:R-:W-:Y:S02]  /*0e50*/  VIADD R155, R16.reuse, 0x48 ;  /* 0x00000048109b7836 */ /* 0x040fe40000000000 */
[C---:B------:R-:W-:Y:S01]  /*0e60*/  VIADD R154, R16.reuse, 0x50 ;  /* 0x00000050109a7836 */ /* 0x040fe20000000000 */
[----:B------:R-:W-:Y:S01]  /*0e70*/  SHF.R.S32.HI R7, RZ, 0x1f, R4 ;  /* 0x0000001fff077819 */ /* 0x000fe20000011404 */
[C---:B------:R-:W-:Y:S01]  /*0e80*/  VIADD R153, R16.reuse, 0x58 ;  /* 0x0000005810997836 */ /* 0x040fe20000000000 */
[----:B------:R-:W-:Y:S01]  /*0e90*/  SHF.R.S32.HI R4, RZ, 0x1f, R0 ;  /* 0x0000001fff047819 */ /* 0x000fe20000011400 */
[----:B------:R-:W-:Y:S01]  /*0ea0*/  VIADD R23, R16, 0x18 ;  /* 0x0000001810177836 */ /* 0x000fe20000000000 */
[----:B------:R-:W-:Y:S01]  /*0eb0*/  SHF.R.S32.HI R0, RZ, 0x1f, R156 ;  /* 0x0000001fff007819 */ /* 0x000fe2000001149c */
[----:B------:R-:W-:Y:S01]  /*0ec0*/  IMAD R17, R2, 0x8, R5 ;  /* 0x0000000802117824 */ /* 0x000fe200078e0205 */
[----:B------:R-:W-:Y:S02]  /*0ed0*/  SHF.R.S32.HI R4, RZ, 0x1f, R155 ;  /* 0x0000001fff047819 */ /* 0x000fe4000001149b */
[----:B------:R-:W-:-:S02]  /*0ee0*/  SHF.R.S32.HI R3, RZ, 0x1f, R154 ;  /* 0x0000001fff037819 */ /* 0x000fc4000001149a */
[----:B-1----:R-:W-:-:S07]  /*0ef0*/  SHF.R.S32.HI R0, RZ, 0x1f, R153 ;  /* 0x0000001fff007819 */ /* 0x002fce0000011499 */
.L_x_966:
[----:B------:R-:W-:Y:S01]  /*0f00*/  ULDC.64 UR8, c[0x0][0xa28] ;  /* 0x00028a0000087ab9 */ /* 0x000fe20000000a00 */
[----:B------:R-:W-:Y:S02]  /*0f10*/  ULOP3.LUT UR4, UR6, 0xff000000, URZ, 0xc0, !UPT ;  /* 0xff00000006047892 */ /* 0x000fe4000f8ec03f */
[----:B------:R-:W-:Y:S01]  /*0f20*/  UISETP.NE.U32.AND UP0, UPT, UR8, URZ, UPT ;  /* 0x0000003f0800728c */ /* 0x000fe2000bf05070 */
[----:B------:R-:W-:-:S03]  /*0f30*/  ULDC UR7, c[0x0][0x424] ;  /* 0x0001090000077ab9 */ /* 0x000fc60000000800 */
[----:B------:R-:W-:-:S03]  /*0f40*/  UISETP.NE.AND.EX UP0, UPT, UR9, URZ, UPT, UP0 ;  /* 0x0000003f0900728c */ /* 0x000fc6000bf05300 */
[----:B------:R-:W-:Y:S02]  /*0f50*/  ULDC.64 UR8, c[0x0][0xa18] ;  /* 0x0002860000087ab9 */ /* 0x000fe40000000a00 */
[----:B------:R-:W-:Y:S01]  /*0f60*/  UISETP.NE.U32.AND UP1, UPT, UR8, URZ, UPT ;  /* 0x0000003f0800728c */ /* 0x000fe2000bf25070 */
[----:B------:R-:W-:-:S03]  /*0f70*/  PLOP3.LUT P0, PT, PT, PT, UP0, 0x80, 0x0 ;  /* 0x000000000000781c */ /* 0x000fc60003f0f008 */
[----:B------:R-:W-:-:S03]  /*0f80*/  UISETP.NE.AND.EX UP1, UPT, UR9, URZ, UPT, UP1 ;  /* 0x0000003f0900728c */ /* 0x000fc6000bf25310 */
[----:B------:R-:W-:Y:S02]  /*0f90*/  @UP0 ULDC.64 UR8, c[0x0][0xa28] ;  /* 0x00028a0000080ab9 */ /* 0x000fe40000000a00 */
[----:B------:R-:W-:Y:S01]  /*0fa0*/  @UP0 UIMAD.WIDE UR8, UR49, 0x4, UR8 ;  /* 0x00000004310808a5 */ /* 0x000fe2000f8e0208 */
[----:B------:R-:W-:-:S05]  /*0fb0*/  PLOP3.LUT P2, PT, PT, PT, UP1, 0x80, 0x0 ;  /* 0x000000000000781c */ /* 0x000fca0003f4f018 */
[----:B------:R-:W-:Y:S01]  /*0fc0*/  @UP1 ULDC.64 UR10, c[0x0][0xa18] ;  /* 0x00028600000a1ab9 */ /* 0x000fe20000000a00 */
[----:B012---:R-:W-:Y:S02]  /*0fd0*/  IMAD.U32 R2, RZ, RZ, UR8 ;  /* 0x00000008ff027e24 */ /* 0x007fe4000f8e00ff */
[----:B----4-:R-:W-:Y:S01]  /*0fe0*/  IMAD.U32 R3, RZ, RZ, UR9 ;  /* 0x00000009ff037e24 */ /* 0x010fe2000f8e00ff */
[----:B------:R-:W-:Y:S02]  /*0ff0*/  @UP1 UIMAD.WIDE UR8, UR49, 0x4, UR10 ;  /* 0x00000004310818a5 */ /* 0x000fe4000f8e020a */
[----:B------:R-:W-:Y:S02]  /*1000*/  ULOP3.LUT UR43, UR6, 0xff0000, URZ, 0xc0, !UPT ;  /* 0x00ff0000062b7892 */ /* 0x000fe4000f8ec03f */
[----:B------:R-:W2:Y:S01]  /*1010*/  @P0 LDG.E R2, desc[UR50][R2.64] ;  /* 0x0000003202020981 */ /* 0x000ea2000c1e1900 */
[----:B------:R-:W-:Y:S01]  /*1020*/  ULDC.64 UR10, c[0x0][0xa20] ;  /* 0x00028800000a7ab9 */ /* 0x000fe20000000a00 */
[----:B------:R-:W-:-:S02]  /*1030*/  IMAD.U32 R4, RZ, RZ, UR8 ;  /* 0x00000008ff047e24 */ /* 0x000fc4000f8e00ff */
[----:B---3--:R-:W-:Y:S01]  /*1040*/  IMAD.U32 R5, RZ, RZ, UR9 ;  /* 0x00000009ff057e24 */ /* 0x008fe2000f8e00ff */
[----:B------:R-:W-:-:S04]  /*1050*/  ULDC.64 UR8, c[0x0][0x418] ;  /* 0x0001060000087ab9 */ /* 0x000fc80000000a00 */
[----:B------:R-:W3:Y:S01]  /*1060*/  @P2 LDG.E R4, desc[UR50][R4.64] ;  /* 0x0000003204042981 */ /* 0x000ee2000c1e1900 */
[----:B------:R-:W-:Y:S01]  /*1070*/  UISETP.NE.U32.AND UP0, UPT, UR8, URZ, UPT ;  /* 0x0000003f0800728c */ /* 0x000fe2000bf05070 */
[----:B------:R-:W-:Y:S01]  /*1080*/  ISETP.NE.U32.AND P1, PT, RZ, UR10, PT ;  /* 0x0000000aff007c0c */ /* 0x000fe2000bf25070 */
[----:B------:R-:W-:Y:S02]  /*1090*/  USHF.R.U32.HI UR4, URZ, 0x8, UR4 ;  /* 0x000000083f047899 */ /* 0x000fe40008011604 */
[----:B------:R-:W-:Y:S01]  /*10a0*/  UISETP.NE.AND.EX UP0, UPT, UR9, URZ, UPT, UP0 ;  /* 0x0000003f0900728c */ /* 0x000fe2000bf05300 */
[----:B------:R-:W-:Y:S01]  /*10b0*/  ISETP.NE.AND.EX P1, PT, RZ, UR11, PT, P1 ;  /* 0x0000000bff007c0c */ /* 0x000fe2000bf25310 */
[----:B------:R-:W-:Y:S01]  /*10c0*/  ULDC UR8, c[0x0][0x2f0] ;  /* 0x0000bc0000087ab9 */ /* 0x000fe20000000800 */
[----:B------:R-:W-:Y:S01]  /*10d0*/  UMOV UR41, URZ ;  /* 0x0000003f00297c82 */ /* 0x000fe20008000000 */
[----:B------:R-:W-:Y:S02]  /*10e0*/  USEL UR7, UR7, 0x1, UP0 ;  /* 0x0000000107077887 */ /* 0x000fe40008000000 */
[----:B------:R-:W-:Y:S01]  /*10f0*/  ULEA.HI UR43, UR43, UR4, URZ, 0x10 ;  /* 0x000000042b2b7291 */ /* 0x000fe2000f8f803f */
[----:B------:R-:W-:Y:S01]  /*1100*/  ULDC UR36, c[0x0][0x288] ;  /* 0x0000a20000247ab9 */ /* 0x000fe20000000800 */
[----:B------:R-:W-:-:S02]  /*1110*/  UIMAD UR4, UR7, UR8, URZ ;  /* 0x00000008070472a4 */ /* 0x000fc4000f8e023f */
[----:B------:R-:W-:Y:S01]  /*1120*/  ULOP3.LUT UR37, UR6, 0xffff, URZ, 0xc0, !UPT ;  /* 0x0000ffff06257892 */ /* 0x000fe2000f8ec03f */
[----:B--2---:R-:W-:Y:S02]  /*1130*/  @P0 R2UR UR41, R2 ;  /* 0x00000000022902ca */ /* 0x004fe400000e0000 */
        /* <DEDUP_REMOVED lines=11> */
[----:B------:R-:W3:Y:S01]  /*11f0*/  LDG.E R0, desc[UR50][R2.64+0x4] ;  /* 0x0000043202007981 */ /* 0x000ee2000c1e1900 */
[----:B--2---:R-:W-:Y:S02]  /*1200*/  R2UR UR36, R4 ;  /* 0x00000000042472ca */ /* 0x004fe400000e0000 */
[----:B---3--:R-:W-:-:S13]  /*1210*/  R2UR UR6, R0 ;  /* 0x00000000000672ca */ /* 0x008fda00000e0000 */
[----:B------:R-:W-:-:S12]  /*1220*/  UIADD3 UR36, -UR36, UR6, URZ ;  /* 0x0000000624247290 */ /* 0x000fd8000fffe13f */
.L_x_867:
[----:B------:R-:W-:Y:S01]  /*1230*/  UMOV UR39, UR49 ;  /* 0x0000003100277c82 */ /* 0x000fe20008000000 */
[----:B------:R-:W-:Y:S05]  /*1240*/  @!P1 BRA `(.L_x_868) ;  /* 0x00000000001c9947 */ /* 0x000fea0003800000 */
[----:B------:R-:W-:Y:S02]  /*1250*/  ULDC.64 UR6, c[0x0][0xa20] ;  /* 0x0002880000067ab9 */ /* 0x000fe40000000a00 */
[----:B------:R-:W-:-:S06]  /*1260*/  UIMAD.WIDE UR6, UR49, 0x4, UR6 ;  /* 0x00000004310678a5 */ /* 0x000fcc000f8e0206 */
[----:B------:R-:W-:Y:S02]  /*1270*/  IMAD.U32 R2, RZ, RZ, UR6 ;  /* 0x00000006ff027e24 */ /* 0x000fe4000f8e00ff */
[----:B------:R-:W-:-:S05]  /*1280*/  IMAD.U32 R3, RZ, RZ, UR7 ;  /* 0x00000007ff037e24 */ /* 0x000fca000f8e00ff */
[----:B------:R-:W2:Y:S02]  /*1290*/  LDG.E R2, desc[UR50][R2.64] ;  /* 0x0000003202027981 */ /* 0x000ea4000c1e1900 */
[----:B--2---:R-:W-:Y:S01]  /*12a0*/  R2UR UR4, R2 ;  /* 0x00000000020472ca */ /* 0x004fe200000e0000 */
[----:B------:R-:W-:-:S14]  /*12b0*/  BRA `(.L_x_869) ;  /* 0x0000000000347947 */ /* 0x000fdc0003800000 */
.L_x_868:
        /* <DEDUP_REMOVED lines=13> */
.L_x_869:
[----:B------:R-:W-:Y:S01]  /*1390*/  ULDC UR6, c[0x0][0x448] ;  /* 0x0001120000067ab9 */ /* 0x000fe20000000800 */
[----:B------:R-:W-:Y:S02]  /*13a0*/  UIMAD UR40, UR5, 0xc0, URZ ;  /* 0x000000c0052878a4 */ /* 0x000fe4000f8e023f */
[----:B------:R-:W-:Y:S02]  /*13b0*/  UISETP.NE.AND UP0, UPT, UR6, 0x1, UPT ;  /* 0x000000010600788c */ /* 0x000fe4000bf05270 */
[----:B------:R-:W-:Y:S02]  /*13c0*/  UIADD3 UR41, -UR41, UR4, URZ ;  /* 0x0000000429297290 */ /* 0x000fe4000fffe13f */
[----:B------:R-:W-:Y:S01]  /*13d0*/  UIADD3 UR8, UR40, 0xbf, URZ ;  /* 0x000000bf28087890 */ /* 0x000fe2000fffe03f */
[----:B------:R-:W-:Y:S01]  /*13e0*/  ULDC.64 UR4, c[0x0][0x9e0] ;  /* 0x0002780000047ab9 */ /* 0x000fe20000000a00 */
[----:B------:R-:W-:Y:S02]  /*13f0*/  UIADD3 UR9, UR41, 0x1, -UR36 ;  /* 0x0000000129097890 */ /* 0x000fe4000fffe824 */
[----:B------:R-:W-:-:S03]  /*1400*/  UISETP.GE.AND UP1, UPT, UR5, 0x1, UPT ;  /* 0x000000010500788c */ /* 0x000fc6000bf26270 */
[----:B------:R-:W-:Y:S01]  /*1410*/  @UP0 ULDC UR6, c[0x0][0x44c] ;  /* 0x0001130000060ab9 */ /* 0x000fe20000000800 */
[----:B------:R-:W-:Y:S01]  /*1420*/  @UP0 ULDC UR10, c[0x0][0x450] ;  /* 0x00011400000a0ab9 */ /* 0x000fe20000000800 */
[----:B------:R-:W-:Y:S01]  /*1430*/  UIMAD.WIDE.U32 UR6, UR8, UR6, URZ ;  /* 0x00000006080672a5 */ /* 0x000fe2000f8e003f */
[----:B------:R-:W-:-:S03]  /*1440*/  PLOP3.LUT P1, PT, PT, PT, UP1, 0x80, 0x0 ;  /* 0x000000000000781c */ /* 0x000fc60003f2f018 */
[----:B------:R-:W-:-:S04]  /*1450*/  @UP0 USHF.R.U32.HI UR8, URZ, UR10, UR7 ;  /* 0x0000000a3f080299 */ /* 0x000fc80008011607 */
[----:B------:R-:W-:-:S04]  /*1460*/  UIADD3 UR9, UR9, UR8, URZ ;  /* 0x0000000809097290 */ /* 0x000fc8000fffe03f */
[----:B------:R-:W-:Y:S02]  /*1470*/  UIADD3 UR4, UR9, UR4, URZ ;  /* 0x0000000409047290 */ /* 0x000fe4000fffe03f */
[----:B------:R-:W-:Y:S10]  /*1480*/  @!P1 BRA `(.L_x_870) ;  /* 0x0000000000449947 */ /* 0x000ff40003800000 */
        /* <DEDUP_REMOVED lines=10> */
.L_x_871:
[----:B------:R-:W-:-:S11]  /*1530*/  UISETP.NE.AND UP1, UPT, UR5, 0x1, UPT ;  /* 0x000000010500788c */ /* 0x000fd6000bf25270 */
[----:B------:R-:W-:Y:S02]  /*1540*/  @UP1 ULDC.64 UR10, c[0x0][0x9e8] ;  /* 0x00027a00000a1ab9 */ /* 0x000fe40000000a00 */
[----:B------:R-:W-:-:S04]  /*1550*/  UIMAD.WIDE.U32 UR6, UR8, UR10, URZ ;  /* 0x0000000a080672a5 */ /* 0x000fc8000f8e003f */
[----:B------:R-:W-:-:S12]  /*1560*/  @UP1 USHF.R.U32.HI UR8, URZ, UR11, UR7 ;  /* 0x0000000b3f081299 */ /* 0x000fd80008011607 */
.L_x_872:
[----:B------:R-:W-:-:S04]  /*1570*/  UIMAD UR8, UR8, UR5, UR5 ;  /* 0x00000005080872a4 */ /* 0x000fc8000f8e0205 */
[----:B------:R-:W-:-:S04]  /*1580*/  UISETP.LT.AND UP1, UPT, UR4, UR8, UPT ;  /* 0x000000080400728c */ /* 0x000fc8000bf21270 */
[----:B------:R-:W-:-:S12]  /*1590*/  USEL UR4, UR4, UR8, UP1 ;  /* 0x0000000804047287 */ /* 0x000fd80008800000 */
.L_x_870:
[----:B------:R-:W-:Y:S02]  /*15a0*/  UIADD3 UR8, UR41, 0x7f, URZ ;  /* 0x0000007f29087890 */ /* 0x000fe4000fffe03f */
        /* <DEDUP_REMOVED lines=11> */
[----:B------:R-:W-:Y:S02]  /*1660*/  UIADD3 UR54, UR41, -UR36, URZ ;  /* 0x8000002429367290 */ /* 0x000fe4000fffe03f */
        /* <DEDUP_REMOVED lines=17> */
.L_x_874:
[----:B------:R-:W-:-:S11]  /*1780*/  UISETP.NE.AND UP0, UPT, UR5, 0x1, UPT ;  /* 0x000000010500788c */ /* 0x000fd6000bf05270 */
[----:B------:R-:W-:Y:S02]  /*1790*/  @UP0 ULDC.64 UR10, c[0x0][0x9e8] ;  /* 0x00027a00000a0ab9 */ /* 0x000fe40000000a00 */
[----:B------:R-:W-:-:S04]  /*17a0*/  UIMAD.WIDE.U32 UR8, UR7, UR10, URZ ;  /* 0x0000000a070872a5 */ /* 0x000fc8000f8e003f */
[----:B------:R-:W-:-:S12]  /*17b0*/  @UP0 USHF.R.U32.HI UR7, URZ, UR11, UR9 ;  /* 0x0000000b3f070299 */ /* 0x000fd80008011609 */
.L_x_875:
[----:B------:R-:W-:-:S04]  /*17c0*/  UIMAD UR5, UR7, UR5, URZ ;  /* 0x00000005070572a4 */ /* 0x000fc8000f8e023f */
[----:B------:R-:W-:-:S04]  /*17d0*/  UISETP.LT.AND UP0, UPT, UR4, UR5, UPT ;  /* 0x000000050400728c */ /* 0x000fc8000bf01270 */
[----:B------:R-:W-:-:S12]  /*17e0*/  USEL UR4, UR4, UR5, !UP0 ;  /* 0x0000000504047287 */ /* 0x000fd8000c000000 */
.L_x_873:
[----:B------:R-:W-:Y:S02]  /*17f0*/  USHF.R.S32.HI UR5, URZ, 0x1f, UR4 ;  /* 0x0000001f3f057899 */ /* 0x000fe40008011404 */
[----:B------:R-:W-:Y:S02]  /*1800*/  ULOP3.LUT UR42, UR43, 0xff, URZ, 0xc0, !UPT ;  /* 0x000000ff2b2a7892 */ /* 0x000fe4000f8ec03f */
[----:B------:R-:W-:Y:S02]  /*1810*/  ULEA.HI UR5, UR5, UR4, URZ, 0x7 ;  /* 0x0000000405057291 */ /* 0x000fe4000f8f383f */
[----:B------:R-:W-:Y:S02]  /*1820*/  USHF.R.U32.HI UR43, URZ, 0x10, UR43 ;  /* 0x000000103f2b7899 */ /* 0x000fe4000801162b */
[----:B------:R-:W-:Y:S01]  /*1830*/  USHF.R.S32.HI UR5, URZ, 0x7, UR5 ;  /* 0x000000073f057899 */ /* 0x000fe20008011405 */
[----:B------:R-:W-:-:S03]  /*1840*/  UMOV UR4, URZ ;  /* 0x0000003f00047c82 */ /* 0x000fc60008000000 */
[----:B------:R-:W-:-:S04]  /*1850*/  UISETP.LT.AND UP0, UPT, URZ, UR5, UPT ;  /* 0x000000053f00728c */ /* 0x000fc8000bf01270 */
[----:B------:R-:W-:-:S04]  /*1860*/  USEL UR44, URZ, UR5, !UP0 ;  /* 0x000000053f2c7287 */ /* 0x000fc8000c000000 */
[----:B------:R-:W-:-:S06]  /*1870*/  UISETP.GT.AND UP0, UPT, UR6, UR44, UPT ;  /* 0x0000002c0600728c */ /* 0x000fcc000bf04270 */
[----:B------:R-:W-:-:S13]  /*1880*/  PLOP3.LUT P0, PT, PT, PT, UP0, 0x80, 0x0 ;  /* 0x000000000000781c */ /* 0x000fda0003f0f008 */
[----:B------:R-:W-:Y:S05]  /*1890*/  @!P0 BRA `(.L_x_876) ;  /* 0x0000000000948947 */ /* 0x000fea0003800000 */
[----:B------:R-:W-:Y:S01]  /*18a0*/  UISETP.NE.AND UP0, UPT, UR43, URZ, UPT ;  /* 0x0000003f2b00728c */ /* 0x000fe2000bf05270 */
[----:B------:R-:W-:-:S03]  /*18b0*/  ULDC UR4, c[0x0][0x9f0] ;  /* 0x00027c0000047ab9 */ /* 0x000fc60000000800 */
[----:B------:R-:W-:-:S04]  /*18c0*/  USEL UR10, UR43, UR4, UP0 ;  /* 0x000000042b0a7287 */ /* 0x000fc80008000000 */
[----:B------:R-:W-:Y:S02]  /*18d0*/  UIADD3 UR4, UR10, -0x1, UR6 ;  /* 0xffffffff0a047890 */ /* 0x000fe4000fffe006 */
[----:B------:R-:W-:Y:S02]  /*18e0*/  IMAD.U32 R3, RZ, RZ, UR10 ;  /* 0x0000000aff037e24 */ /* 0x000fe4000f8e00ff */
[----:B------:R-:W-:-:S03]  /*18f0*/  UIADD3 UR7, -UR44, UR4, URZ ;  /* 0x000000042c077290 */ /* 0x000fc6000fffe13f */
[-C--:B------:R-:W-:Y:S01]  /*1900*/  IABS R0, R3.reuse ;  /* 0x0000000300007213 */ /* 0x080fe20000000000 */
[----:B------:R-:W-:Y:S01]  /*1910*/  UMOV UR4, URZ ;  /* 0x0000003f00047c82 */ /* 0x000fe20008000000 */
[----:B------:R-:W-:Y:S01]  /*1920*/  IABS R5, R3 ;  /* 0x0000000300057213 */ /* 0x000fe20000000000 */
[----:B------:R-:W-:Y:S01]  /*1930*/  IMAD.U32 R4, RZ, RZ, UR7 ;  /* 0x00000007ff047e24 */ /* 0x000fe2000f8e00ff */
[----:B------:R-:W-:Y:S01]  /*1940*/  R2UR UR11, R0 ;  /* 0x00000000000b72ca */ /* 0x000fe200000e0000 */
[----:B------:R-:W-:-:S03]  /*1950*/  ULOP3.LUT UR7, UR7, UR10, URZ, 0x3c, !UPT ;  /* 0x0000000a07077292 */ /* 0x000fc6000f8e3c3f */
[----:B------:R-:W-:-:S05]  /*1960*/  IABS R4, R4 ;  /* 0x0000000400047213 */ /* 0x000fca0000000000 */
[----:B------:R-:W-:-:S04]  /*1970*/  IMAD.MOV.U32 R3, RZ, RZ, R4 ;  /* 0x000000ffff037224 */ /* 0x000fc800078e0004 */
        /* <DEDUP_REMOVED lines=23> */
.L_x_876:
[----:B------:R-:W-:Y:S01]  /*1af0*/  UIMAD UR44, UR42, UR4, UR44 ;  /* 0x000000042a2c72a4 */ /* 0x000fe2000f8e022c */
[----:B------:R-:W-:Y:S01]  /*1b00*/  IMAD.U32 R88, RZ, RZ, UR6 ;  /* 0x00000006ff587e24 */ /* 0x000fe2000f8e00ff */
[----:B------:R-:W-:Y:S01]  /*1b10*/  PLOP3.LUT P0, PT, PT, PT, PT, 0x80, 0x0 ;  /* 0x000000000000781c */ /* 0x000fe20003f0f070 */
[----:B------:R-:W-:Y:S01]  /*1b20*/  IMAD.U32 R3, RZ, RZ, UR4 ;  /* 0x00000004ff037e24 */ /* 0x000fe2000f8e00ff */
[----:B------:R-:W-:Y:S01]  /*1b30*/  CS2R R14, SRZ ;  /* 0x00000000000e7805 */ /* 0x000fe2000001ff00 */
[----:B------:R-:W-:Y:S01]  /*1b40*/  IMAD.MOV.U32 R2, RZ, RZ, RZ ;  /* 0x000000ffff027224 */ /* 0x000fe200078e00ff */
[----:B------:R-:W-:Y:S01]  /*1b50*/  CS2R R42, SRZ ;  /* 0x00000000002a7805 */ /* 0x000fe2000001ff00 */
[----:B------:R-:W-:Y:S01]  /*1b60*/  IMAD.MOV.U32 R0, RZ, RZ, RZ ;  /* 0x000000ffff007224 */ /* 0x000fe200078e00ff */
[----:B------:R-:W-:Y:S01]  /*1b70*/  VIADDMNMX R88, R3, UR44, R88, PT ;  /* 0x0000002c03587c46 */ /* 0x000fe2000b800158 */
[----:B------:R-:W-:Y:S01]  /*1b80*/  IMAD.MOV.U32 R13, RZ, RZ, RZ ;  /* 0x000000ffff0d7224 */ /* 0x000fe200078e00ff */
[----:B------:R-:W-:Y:S01]  /*1b90*/  CS2R R40, SRZ ;  /* 0x0000000000287805 */ /* 0x000fe2000001ff00 */
[----:B------:R-:W-:Y:S01]  /*1ba0*/  IMAD.MOV.U32 R93, RZ, RZ, RZ ;  /* 0x000000ffff5d7224 */ /* 0x000fe200078e00ff */
[----:B------:R-:W-:Y:S01]  /*1bb0*/  ISETP.GT.AND P1, PT, R88, UR44, PT ;  /* 0x0000002c58007c0c */ /* 0x000fe2000bf24270 */
[----:B------:R-:W-:Y:S01]  /*1bc0*/  IMAD.MOV.U32 R8, RZ, RZ, RZ ;  /* 0x000000ffff087224 */ /* 0x000fe200078e00ff */
[----:B------:R-:W-:Y:S01]  /*1bd0*/  CS2R R24, SRZ ;  /* 0x0000000000187805 */ /* 0x000fe2000001ff00 */
[----:B------:R-:W-:Y:S01]  /*1be0*/  IMAD.MOV.U32 R95, RZ, RZ, RZ ;  /* 0x000000ffff5f7224 */ /* 0x000fe200078e00ff */
[----:B------:R-:W-:Y:S01]  /*1bf0*/  CS2R R34, SRZ ;  /* 0x0000000000227805 */ /* 0x000fe2000001ff00 */
[----:B------:R-:W-:Y:S01]  /*1c00*/  IMAD.MOV.U32 R10, RZ, RZ, RZ ;  /* 0x000000ffff0a7224 */ /* 0x000fe200078e00ff */
[----:B------:R-:W-:Y:S01]  /*1c10*/  CS2R R36, SRZ ;  /* 0x0000000000247805 */ /* 0x000fe2000001ff00 */
[----:B------:R-:W-:Y:S01]  /*1c20*/  IMAD.MOV.U32 R20, RZ, RZ, RZ ;  /* 0x000000ffff147224 */ /* 0x000fe200078e00ff */
[----:B------:R-:W-:Y:S01]  /*1c30*/  CS2R R28, SRZ ;  /* 0x00000000001c7805 */ /* 0x000fe2000001ff00 */
[----:B------:R-:W-:Y:S01]  /*1c40*/  IMAD.MOV.U32 R99, RZ, RZ, RZ ;  /* 0x000000ffff637224 */ /* 0x000fe200078e00ff */
[----:B------:R-:W-:-:S02]  /*1c50*/  CS2R R104, SRZ ;  /* 0x0000000000687805 */ /* 0x000fc4000001ff00 */
[----:B------:R-:W-:Y:S01]  /*1c60*/  CS2R R38, SRZ ;  /* 0x0000000000267805 */ /* 0x000fe2000001ff00 */
[----:B------:R-:W-:Y:S01]  /*1c70*/  IMAD.MOV.U32 R109, RZ, RZ, RZ ;  /* 0x000000ffff6d7224 */ /* 0x000fe200078e00ff */
[----:B------:R-:W-:Y:S02]  /*1c80*/  CS2R R26, SRZ ;  /* 0x00000000001a7805 */ /* 0x000fe4000001ff00 */
[----:B------:R-:W-:Y:S02]  /*1c90*/  CS2R R114, SRZ ;  /* 0x0000000000727805 */ /* 0x000fe4000001ff00 */
[----:B------:R-:W-:Y:S01]  /*1ca0*/  CS2R R30, SRZ ;  /* 0x00000000001e7805 */ /* 0x000fe2000001ff00 */
[----:B------:R-:W-:Y:S01]  /*1cb0*/  IMAD.MOV.U32 R113, RZ, RZ, RZ ;  /* 0x000000ffff717224 */ /* 0x000fe200078e00ff */
[----:B------:R-:W-:Y:S02]  /*1cc0*/  CS2R R44, SRZ ;  /* 0x00000000002c7805 */ /* 0x000fe4000001ff00 */
[----:B------:R-:W-:Y:S01]  /*1cd0*/  CS2R R124, SRZ ;  /* 0x00000000007c7805 */ /* 0x000fe2000001ff00 */
[----:B------:R-:W-:Y:S01]  /*1ce0*/  IMAD.MOV.U32 R126, RZ, RZ, RZ ;  /* 0x000000ffff7e7224 */ /* 0x000fe200078e00ff */
[----:B------:R-:W-:Y:S01]  /*1cf0*/  CS2R R122, SRZ ;  /* 0x00000000007a7805 */ /* 0x000fe2000001ff00 */
[----:B------:R-:W-:Y:S01]  /*1d00*/  IMAD.MOV.U32 R46, RZ, RZ, RZ ;  /* 0x000000ffff2e7224 */ /* 0x000fe200078e00ff */
[----:B------:R-:W-:Y:S01]  /*1d10*/  CS2R R134, SRZ ;  /* 0x0000000000867805 */ /* 0x000fe2000001ff00 */
[----:B------:R-:W-:Y:S01]  /*1d20*/  IMAD.MOV.U32 R132, RZ, RZ, RZ ;  /* 0x000000ffff847224 */ /* 0x000fe200078e00ff */
[----:B------:R-:W-:Y:S01]  /*1d30*/  CS2R R130, SRZ ;  /* 0x0000000000827805 */ /* 0x000fe2000001ff00 */
[----:B------:R-:W-:-:S02]  /*1d40*/  IMAD.MOV.U32 R32, RZ, RZ, RZ ;  /* 0x000000ffff207224 */ /* 0x000fc400078e00ff */
[----:B------:R-:W-:Y:S01]  /*1d50*/  IMAD.MOV.U32 R129, RZ, RZ, RZ ;  /* 0x000000ffff817224 */ /* 0x000fe200078e00ff */
[----:B------:R-:W-:Y:S06]  /*1d60*/  @!P1 BRA `(.L_x_877) ;  /* 0x000000d800409947 */ /* 0x000fec0003800000 */
        /* <DEDUP_REMOVED lines=36> */
.L_x_878:
        /* <DEDUP_REMOVED lines=10> */
[----:B------:R-:W-:Y:S02]  /*2050*/  @UP0 USHF.R.S32.HI UR10, URZ, 0x1f, UR49 ;  /* 0x0000001f3f0a0899 */ /* 0x000fe40008011431 */
[----:B------:R-:W-:Y:S01]  /*2060*/  @UP1 USHF.R.S32.HI UR15, URZ, 0x1f, UR49 ;  /* 0x0000001f3f0f1899 */ /* 0x000fe20008011431 */
[----:B------:R-:W-:Y:S01]  /*2070*/  @UP0 ULDC.64 UR16, c[0x0][0x9a8] ;  /* 0x00026a0000100ab9 */ /* 0x000fe20000000a00 */
[----:B------:R-:W-:Y:S01]  /*2080*/  @UP1 ULDC.64 UR12, c[0x0][0x9b8] ;  /* 0x00026e00000c1ab9 */ /* 0x000fe20000000a00 */
[----:B------:R-:W-:Y:S02]  /*2090*/  @UP0 UIMAD UR10, UR10, UR16, URZ ;  /* 0x000000100a0a02a4 */ /* 0x000fe4000f8e023f */
[----:B------:R-:W-:Y:S02]  /*20a0*/  @UP1 UIMAD UR15, UR15, UR12, URZ ;  /* 0x0000000c0f0f12a4 */ /* 0x000fe4000f8e023f */
[----:B------:R-:W-:Y:S02]  /*20b0*/  @UP0 UIMAD UR14, UR49, UR17, UR10 ;  /* 0x00000011310e02a4 */ /* 0x000fe4000f8e020a */
[----:B------:R-:W-:-:S02]  /*20c0*/  @UP1 UIMAD UR13, UR49, UR13, UR15 ;  /* 0x0000000d310d12a4 */ /* 0x000fc4000f8e020f */
[----:B------:R-:W-:Y:S02]  /*20d0*/  @UP0 UIMAD.WIDE.U32 UR8, UR49, UR16, URZ ;  /* 0x00000010310802a5 */ /* 0x000fe4000f8e003f */
[----:B------:R-:W-:Y:S02]  /*20e0*/  @UP1 UIMAD.WIDE.U32 UR10, UR49, UR12, URZ ;  /* 0x0000000c310a12a5 */ /* 0x000fe4000f8e003f */
[----:B------:R-:W-:Y:S02]  /*20f0*/  @UP0 UIADD3 UR9, UR9, UR14, URZ ;  /* 0x0000000e09090290 */ /* 0x000fe4000fffe03f */
[----:B------:R-:W-:Y:S01]  /*2100*/  @UP1 UIADD3 UR11, UR11, UR13, URZ ;  /* 0x0000000d0b0b1290 */ /* 0x000fe2000fffe03f */
[----:B------:R-:W-:Y:S02]  /*2110*/  @UP0 ULDC.64 UR14, c[0x0][0x9b0] ;  /* 0x00026c00000e0ab9 */ /* 0x000fe40000000a00 */
[----:B------:R-:W-:Y:S01]  /*2120*/  @UP1 ULDC.64 UR12, c[0x0][0x9c0] ;  /* 0x00027000000c1ab9 */ /* 0x000fe20000000a00 */
[----:B------:R-:W-:-:S02]  /*2130*/  @UP0 UIMAD.WIDE.U32 UR8, UR37, UR14, UR8 ;  /* 0x0000000e250802a5 */ /* 0x000fc4000f8e0008 */
[----:B------:R-:W-:Y:S02]  /*2140*/  @UP1 UIMAD.WIDE.U32 UR10, UR37, UR12, UR10 ;  /* 0x0000000c250a12a5 */ /* 0x000fe4000f8e000a */
[----:B------:R-:W-:Y:S02]  /*2150*/  @UP0 UIMAD UR9, UR37, UR15, UR9 ;  /* 0x0000000f250902a4 */ /* 0x000fe4000f8e0209 */
[----:B------:R-:W-:Y:S02]  /*2160*/  @UP1 UIMAD UR13, UR37, UR13, UR11 ;  /* 0x0000000d250d12a4 */ /* 0x000fe4000f8e020b */
[----:B------:R-:W-:Y:S02]  /*2170*/  @UP0 ULEA UR6, UP2, UR8, UR6, 0x2 ;  /* 0x0000000608060291 */ /* 0x000fe4000f84103f */
[----:B------:R-:W-:Y:S02]  /*2180*/  @UP1 ULEA UR4, UP3, UR10, UR4, 0x2 ;  /* 0x000000040a041291 */ /* 0x000fe4000f86103f */
[----:B------:R-:W-:-:S02]  /*2190*/  @UP0 ULEA.HI.X UR7, UR8, UR7, UR9, 0x2, UP2 ;  /* 0x0000000708070291 */ /* 0x000fc400090f1409 */
[----:B------:R-:W-:Y:S01]  /*21a0*/  @UP1 ULEA.HI.X UR5, UR10, UR5, UR13, 0x2, UP3 ;  /* 0x000000050a051291 */ /* 0x000fe200098f140d */
[----:B------:R-:W-:Y:S02]  /*21b0*/  IMAD.U32 R2, RZ, RZ, UR6 ;  /* 0x00000006ff027e24 */ /* 0x000fe4000f8e00ff */
[----:B------:R-:W-:Y:S02]  /*21c0*/  IMAD.U32 R4, RZ, RZ, UR4 ;  /* 0x00000004ff047e24 */ /* 0x000fe4000f8e00ff */
[----:B------:R-:W-:Y:S02]  /*21d0*/  IMAD.U32 R3, RZ, RZ, UR7 ;  /* 0x00000007ff037e24 */ /* 0x000fe4000f8e00ff */
[----:B------:R-:W-:-:S03]  /*21e0*/  IMAD.U32 R5, RZ, RZ, UR5 ;  /* 0x00000005ff057e24 */ /* 0x000fc6000f8e00ff */
[----:B------:R-:W2:Y:S04]  /*21f0*/  @P0 LDG.E R7, desc[UR50][R2.64] ;  /* 0x0000003202070981 */ /* 0x000ea8000c1e1900 */
[----:B------:R-:W2:Y:S01]  /*2200*/  @P1 LDG.E R0, desc[UR50][R4.64] ;  /* 0x0000003204001981 */ /* 0x000ea2000c1e1900 */
[----:B------:R-:W-:Y:S01]  /*2210*/  ULEA.HI UR4, UR47, UR47, URZ, 0x1 ;  /* 0x0000002f2f047291 */ /* 0x000fe2000f8f083f */
[----:B------:R-:W-:-:S03]  /*2220*/  IMAD.U32 R8, RZ, RZ, UR48 ;  /* 0x00000030ff087e24 */ /* 0x000fc6000f8e00ff */
[----:B------:R-:W-:Y:S02]  /*2230*/  ULOP3.LUT UR4, UR4, 0xfffffffe, URZ, 0xc0, !UPT ;  /* 0xfffffffe04047892 */ /* 0x000fe4000f8ec03f */
[----:B------:R-:W-:Y:S02]  /*2240*/  ISETP.NE.AND P0, PT, R8, 0x3, PT ;  /* 0x000000030800780c */ /* 0x000fe40003f05270 */
[----:B------:R-:W-:-:S06]  /*2250*/  UIADD3 UR4, UR47, -UR4, URZ ;  /* 0x800000042f047290 */ /* 0x000fcc000fffe03f */
[----:B------:R-:W-:Y:S01]  /*2260*/  IMAD.U32 R6, RZ, RZ, UR4 ;  /* 0x00000004ff067e24 */ /* 0x000fe2000f8e00ff */
[----:B------:R-:W-:-:S04]  /*2270*/  ULDC UR4, c[0x0][0x9d8] ;  /* 0x0002760000047ab9 */ /* 0x000fc80000000800 */
[----:B------:R-:W-:-:S04]  /*2280*/  SHF.L.U32 R6, R6, 0x1f, RZ ;  /* 0x0000001f06067819 */ /* 0x000fc800000006ff */
[----:B------:R-:W0:Y:S01]  /*2290*/  SYNCS.PHASECHK.TRANS64.TRYWAIT P1, [UR46+0x19c00], R6 ;  /* 0x019c0006ff0075a7 */ /* 0x000e22000802016e */
[----:B--2---:R-:W-:-:S04]  /*22a0*/  FMUL.FTZ R0, R7, R0 ;  /* 0x0000000007007220 */ /* 0x004fc80000410000 */
[----:B------:R-:W-:Y:S01]  /*22b0*/  FMUL.FTZ R0, R0, UR4 ;  /* 0x0000000400007c20 */ /* 0x000fe20008410000 */
[----:B0-----:R-:W-:Y:S06]  /*22c0*/  @!P1 BRA `(.L_x_879) ;  /* 0x0000016800b49947 */ /* 0x001fec0003800000 */
.L_x_1073:
[----:B------:R-:W-:Y:S05]  /*22d0*/  @!P0 BRA `(.L_x_880) ;  /* 0x0000000000048947 */ /* 0x000fea0003800000 */
[----:B------:R-:W-:Y:S01]  /*22e0*/  BPT.TRAP 0x1 ;  /* 0x000000040000795c */ /* 0x000fe20000300000 */
.L_x_880:
[----:B------:R-:W-:Y:S02]  /*22f0*/  IMAD.U32 R90, RZ, RZ, UR52 ;  /* 0x00000034ff5a7e24 */ /* 0x000fe4000f8e00ff */
[----:B0-----:R-:W-:-:S03]  /*2300*/  IMAD.U32 R3, RZ, RZ, UR53 ;  /* 0x00000035ff037e24 */ /* 0x001fc6000f8e00ff */
[----:B------:R-:W-:Y:S02]  /*2310*/  LEA R90, R90, UR46, 0x3 ;  /* 0x0000002e5a5a7c11 */ /* 0x000fe4000f8e18ff */
[----:B------:R-:W-:-:S04]  /*2320*/  SHF.L.U32 R3, R3, 0x1f, RZ ;  /* 0x0000001f03037819 */ /* 0x000fc800000006ff */
[----:B------:R0:W1:Y:S01]  /*2330*/  SYNCS.PHASECHK.TRANS64.TRYWAIT P2, [R90+URZ+0x19c30], R3 ;  /* 0x019c30035a0075a7 */ /* 0x000062000804017f */
[----:B------:R-:W-:Y:S05]  /*2340*/  @!P0 BRA `(.L_x_881) ;  /* 0x0000000000048947 */ /* 0x000fea0003800000 */
[----:B------:R-:W-:Y:S01]  /*2350*/  BPT.TRAP 0x1 ;  /* 0x000000040000795c */ /* 0x000fe20000300000 */
.L_x_881:
[----:B------:R-:W2:Y:S02]  /*2360*/  S2R R2, SR_TID.X ;  /* 0x0000000000027919 */ /* 0x000ea40000002100 */
[----:B--2---:R-:W-:Y:S01]  /*2370*/  LOP3.LUT P1, RZ, R2, 0x7f, RZ, 0xc0, !PT ;  /* 0x0000007f02ff7812 */ /* 0x004fe2000782c0ff */
[----:B-1----:R-:W-:-:S12]  /*2380*/  @P2 BRA `(.L_x_882) ;  /* 0x0000000000082947 */ /* 0x002fd80003800000 */
[----:B------:R-:W1:Y:S02]  /*2390*/  SYNCS.PHASECHK.TRANS64.TRYWAIT P2, [R90+URZ+0x19c30], R3 ;  /* 0x019c30035a0075a7 */ /* 0x000e64000804017f */
[----:B-1----:R-:W-:Y:S05]  /*23a0*/  @!P2 BRA `(.L_x_883) ;  /* 0x000001680094a947 */ /* 0x002fea0003800000 */
.L_x_882:
[----:B------:R-:W-:Y:S05]  /*23b0*/  WARPSYNC.ALL ;  /* 0x0000000000007948 */ /* 0x000fea0003800000 */
[----:B------:R-:W-:Y:S01]  /*23c0*/  UIADD3 UR4, UR46, 0x13800, URZ ;  /* 0x000138002e047890 */ /* 0x000fe2000fffe03f */
[----:B------:R-:W-:Y:S01]  /*23d0*/  WARPGROUP.ARRIVE ;  /* 0x00000000000079c5 */ /* 0x000fe20000000000 */
[----:B------:R-:W-:Y:S01]  /*23e0*/  ULOP3.LUT UR12, UR55, 0x10000, URZ, 0xfc, !UPT ;  /* 0x00010000370c7892 */ /* 0x000fe2000f8efc3f */
[----:B01----:R-:W-:Y:S01]  /*23f0*/  @!P1 VIADD R90, R90, 0x19c40 ;  /* 0x00019c405a5a9836 */ /* 0x003fe20000000000 */
[----:B------:R-:W-:Y:S01]  /*2400*/  USHF.R.U32.HI UR4, URZ, 0x4, UR4 ;  /* 0x000000043f047899 */ /* 0x000fe20008011604 */
[----:B------:R-:W-:Y:S01]  /*2410*/  UMOV UR13, 0xc0000010 ;  /* 0xc0000010000d7882 */ /* 0x000fe20000000000 */
[----:B------:R-:W-:-:S02]  /*2420*/  UMOV UR15, 0xc0000010 ;  /* 0xc0000010000f7882 */ /* 0x000fc40000000000 */
[----:B------:R-:W-:Y:S01]  /*2430*/  ULOP3.LUT UR4, UR4, 0x3fff, URZ, 0xc0, !UPT ;  /* 0x00003fff04047892 */ /* 0x000fe2000f8ec03f */
[----:B------:R-:W-:Y:S01]  /*2440*/  @!P1 PRMT R90, RZ, 0x654, R90 ;  /* 0x00000654ff5a9816 */ /* 0x000fe2000000005a */
[----:B------:R-:W-:Y:S01]  /*2450*/  UMOV UR5, 0xc0000010 ;  /* 0xc000001000057882 */ /* 0x000fe20000000000 */
[----:B------:R-:W-:Y:S01]  /*2460*/  UMOV UR7, 0xc0000010 ;  /* 0xc000001000077882 */ /* 0x000fe20000000000 */
[----:B------:R-:W-:Y:S02]  /*2470*/  ULOP3.LUT UR16, UR4, 0x10000, URZ, 0xfc, !UPT ;  /* 0x0001000004107892 */ /* 0x000fe4000f8efc3f */
[----:B------:R-:W-:Y:S02]  /*2480*/  UIADD3 UR4, UR12, 0x180, URZ ;  /* 0x000001800c047890 */ /* 0x000fe4000fffe03f */
[----:B------:R-:W-:Y:S02]  /*2490*/  UIMAD UR14, UR52, 0x300, UR16 ;  /* 0x00000300340e78a4 */ /* 0x000fe4000f8e0210 */
[----:B------:R-:W-:-:S02]  /*24a0*/  UIADD3 UR8, UR12, 0x300, URZ ;  /* 0x000003000c087890 */ /* 0x000fc4000fffe03f */
[----:B------:R-:W-:Y:S02]  /*24b0*/  UIADD3 UR6, UR14, 0x100, URZ ;  /* 0x000001000e067890 */ /* 0x000fe4000fffe03f */
[----:B------:R-:W-:Y:S01]  /*24c0*/  UIADD3 UR10, UR14, 0x200, URZ ;  /* 0x000002000e0a7890 */ /* 0x000fe2000fffe03f */
[----:B------:R-:W-:Y:S02]  /*24d0*/  UMOV UR9, 0xc0000010 ;  /* 0xc000001000097882 */ /* 0x000fe40000000000 */
[----:B------:R-:W-:Y:S01]  /*24e0*/  QGMMA.64x128x32.F32.E4M3.E4M3 R24, gdesc[UR12], RZ, !UPT, gsb0 ;  /* 0x01e000000c1879f3 */ /* 0x000fe2000c0008ff */
[----:B------:R-:W-:Y:S01]  /*24f0*/  UMOV UR11, 0xc0000010 ;  /* 0xc0000010000b7882 */ /* 0x000fe20000000000 */
[----:B------:R-:W-:Y:S02]  /*2500*/  ULDC UR17, c[0x0][0x9dc] ;  /* 0x0002770000117ab9 */ /* 0x000fe40000000800 */
[----:B------:R-:W-:Y:S01]  /*2510*/  ULOP3.LUT UR17, URZ, UR17, URZ, 0x33, !UPT ;  /* 0x000000113f117292 */ /* 0x000fe2000f8e333f */
[----:B------:R-:W-:-:S02]  /*2520*/  WARPGROUP.DEPBAR.LE gsb0, 0x0 ;  /* 0x00008000000079c5 */ /* 0x000fc40000010000 */
[----:B------:R-:W-:-:S06]  /*2530*/  WARPGROUP.ARRIVE ;  /* 0x00000000000079c5 */ /* 0x000fcc0000000000 */
[----:B------:R-:W-:Y:S01]  /*2540*/  QGMMA.64x128x32.F32.E4M3.E4M3 R24, gdesc[UR4], R24, gsb0 ;  /* 0x01e00000041879f3 */ /* 0x000fe20008000818 */
[----:B------:R-:W-:Y:S02]  /*2550*/  ULDC UR6, c[0x0][0x448] ;  /* 0x0001120000067ab9 */ /* 0x000fe40000000800 */
[----:B------:R-:W-:-:S06]  /*2560*/  UISETP.NE.AND UP0, UPT, UR6, 0x1, UPT ;  /* 0x000000010600788c */ /* 0x000fcc000bf05270 */
[----:B------:R-:W-:Y:S02]  /*2570*/  PLOP3.LUT P2, PT, PT, PT, UP0, 0x80, 0x0 ;  /* 0x000000000000781c */ /* 0x000fe40003f4f008 */
[----:B------:R-:W-:-:S03]  /*2580*/  PLOP3.LUT P3, PT, PT, PT, UP0, 0x80, 0x0 ;  /* 0x000000000000781c */ /* 0x000fc60003f6f008 */
[----:B------:R-:W-:Y:S01]  /*2590*/  @UP0 ULDC UR6, c[0x0][0x44c] ;  /* 0x0001130000060ab9 */ /* 0x000fe20000000800 */
[----:B------:R-:W-:Y:S02]  /*25a0*/  WARPGROUP.DEPBAR.LE gsb0, 0x0 ;  /* 0x00008000000079c5 */ /* 0x000fe40000010000 */
[----:B------:R-:W-:-:S06]  /*25b0*/  WARPGROUP.ARRIVE ;  /* 0x00000000000079c5 */ /* 0x000fcc0000000000 */
[----:B------:R-:W-:Y:S01]  /*25c0*/  QGMMA.64x128x32.F32.E4M3.E4M3 R24, gdesc[UR8], R24, gsb0 ;  /* 0x01e00000081879f3 */ /* 0x000fe20008000818 */
[----:B------:R-:W-:Y:S02]  /*25d0*/  ULDC.64 UR10, c[0x0][0x9e0] ;  /* 0x00027800000a7ab9 */ /* 0x000fe40000000a00 */
[----:B------:R-:W-:Y:S01]  /*25e0*/  UISETP.GE.AND UP1, UPT, UR11, 0x1, UPT ;  /* 0x000000010b00788c */ /* 0x000fe2000bf26270 */
[----:B------:R-:W-:Y:S02]  /*25f0*/  WARPGROUP.DEPBAR.LE gsb0, 0x0 ;  /* 0x00008000000079c5 */ /* 0x000fe40000010000 */
[C---:B------:R-:W-:Y:S01]  /*2600*/  FMUL.FTZ R93, R0.reuse, R33 ;  /* 0x00000021005d7220 */ /* 0x040fe20000410000 */
[C---:B------:R-:W-:Y:S01]  /*2610*/  FMUL.FTZ R33, R0.reuse, R70 ;  /* 0x0000004600217220 */ /* 0x040fe20000410000 */
[----:B------:R-:W-:Y:S02]  /*2620*/  VIADD R70, R17, UR40 ;  /* 0x0000002811467c36 */ /* 0x000fe40008000000 */
[C---:B------:R-:W-:Y:S01]  /*2630*/  FMUL.FTZ R10, R0.reuse, R39 ;  /* 0x00000027000a7220 */ /* 0x040fe20000410000 */
[C---:B------:R-:W-:Y:S01]  /*2640*/  FMUL.FTZ R12, R0.reuse, R43 ;  /* 0x0000002b000c7220 */ /* 0x040fe20000410000 */
[----:B------:R-:W-:Y:S01]  /*2650*/  FMUL.FTZ R14, R0, R47 ;  /* 0x0000002f000e7220 */ /* 0x000fe20000410000 */
[----:B------:R-:W-:Y:S01]  /*2660*/  @P2 IMAD.HI.U32 R39, R70, UR6, RZ ;  /* 0x0000000646272c27 */ /* 0x000fe2000f8e00ff */
[----:B------:R-:W-:-:S03]  /*2670*/  @UP0 ULDC UR6, c[0x0][0x450] ;  /* 0x0001140000060ab9 */ /* 0x000fc60000000800 */
[C---:B------:R-:W-:Y:S01]  /*2680*/  FMUL.FTZ R2, R0.reuse, R24 ;  /* 0x0000001800027220 */ /* 0x040fe20000410000 */
[C---:B------:R-:W-:Y:S01]  /*2690*/  FMUL.FTZ R43, R0.reuse, R45 ;  /* 0x0000002d002b7220 */ /* 0x040fe20000410000 */
[C---:B------:R-:W-:Y:S01]  /*26a0*/  FMUL.FTZ R3, R0.reuse, R26 ;  /* 0x0000001a00037220 */ /* 0x040fe20000410000 */
[----:B------:R-:W-:Y:S01]  /*26b0*/  @P3 SHF.R.U32.HI R70, RZ, UR6, R39 ;  /* 0x00000006ff463c19 */ /* 0x000fe20008011627 */
[C---:B------:R-:W-:Y:S01]  /*26c0*/  FMUL.FTZ R24, R0.reuse, R55 ;  /* 0x0000003700187220 */ /* 0x040fe20000410000 */
[----:B------:R-:W-:Y:S02]  /*26d0*/  IMAD.MOV.U32 R45, RZ, RZ, -0x80 ;  /* 0xffffff80ff2d7424 */ /* 0x000fe400078e00ff */
[C---:B------:R-:W-:Y:S01]  /*26e0*/  FMUL.FTZ R89, R0.reuse, R25 ;  /* 0x0000001900597220 */ /* 0x040fe20000410000 */
[C---:B------:R-:W-:Y:S01]  /*26f0*/  FMUL.FTZ R55, R0.reuse, R56 ;  /* 0x0000003800377220 */ /* 0x040fe20000410000 */
[----:B------:R-:W0:Y:S01]  /*2700*/  SHFL.IDX PT, R47, R70, RZ, 0x1c1f ;  /* 0x001c1fff462f7589 */ /* 0x000e2200000e0000 */
        /* <DEDUP_REMOVED lines=27> */
[----:B------:R-:W-:-:S02]  /*28c0*/  IMAD R73, R88, R45, 0x80 ;  /* 0x0000008058497424 */ /* 0x000fc400078e022d */
        /* <DEDUP_REMOVED lines=26> */
[----:B------:R-:W-:Y:S01]  /*2a70*/  IMAD.U32 R46, RZ, RZ, UR36 ;  /* 0x00000024ff2e7e24 */ /* 0x000fe2000f8e00ff */
[----:B------:R-:W-:Y:S01]  /*2a80*/  PLOP3.LUT P2, PT, PT, PT, UP1, 0x40, 0x0 ;  /* 0x000000000000781c */ /* 0x000fe20003f4e818 */
[----:B------:R-:W1:Y:S01]  /*2a90*/  MUFU.TANH R2, R2 ;  /* 0x0000000200027308 */ /* 0x000e620000002400 */
[C-C-:B------:R-:W-:Y:S01]  /*2aa0*/  IADD3 R45, -R16.reuse, 0x1, R73.reuse ;  /* 0x00000001102d7810 */ /* 0x140fe20007ffe149 */
[----:B------:R2:W-:Y:S01]  /*2ab0*/  @!P1 SYNCS.ARRIVE.TRANS64.RED.A1T0 RZ, [R90+URZ], RZ ;  /* 0x000000ff5aff99a7 */ /* 0x0005e2000810043f */
[----:B------:R-:W-:-:S02]  /*2ac0*/  IADD3 R74, -R16, UR41, R73 ;  /* 0x00000029104a7c10 */ /* 0x000fc4000fffe149 */
[----:B------:R-:W-:Y:S02]  /*2ad0*/  IADD3 R45, -R46, UR41, R45 ;  /* 0x000000292e2d7c10 */ /* 0x000fe4000fffe12d */
[----:B------:R-:W-:Y:S01]  /*2ae0*/  LEA R75, R88, 0xffffff80, 0x7 ;  /* 0xffffff80584b7811 */ /* 0x000fe200078e38ff */
[----:B------:R-:W3:Y:S02]  /*2af0*/  MUFU.TANH R89, R89 ;  /* 0x0000005900597308 */ /* 0x000ee40000002400 */
[C---:B------:R-:W-:Y:S02]  /*2b00*/  VIADD R79, R45.reuse, UR10 ;  /* 0x0000000a2d4f7c36 */ /* 0x040fe40008000000 */
[----:B------:R-:W-:-:S03]  /*2b10*/  VIADD R76, R45, UR17 ;  /* 0x000000112d4c7c36 */ /* 0x000fc60008000000 */
[----:B0-----:R-:W-:Y:S01]  /*2b20*/  VIADDMNMX R71, R47, R79, R74, PT ;  /* 0x0000004f2f477246 */ /* 0x001fe2000380014a */
[----:B------:R-:W0:Y:S01]  /*2b30*/  MUFU.TANH R3, R3 ;  /* 0x0000000300037308 */ /* 0x000e220000002400 */
[----:B------:R-:W-:-:S07]  /*2b40*/  IMAD.IADD R72, R76, 0x1, R47 ;  /* 0x000000014c487824 */ /* 0x000fce00078e022f */
        /* <DEDUP_REMOVED lines=62> */
[----:B------:R-:W-:Y:S01]  /*2f30*/  IMAD.U32 R46, RZ, RZ, UR36 ;  /* 0x00000024ff2e7e24 */ /* 0x000fe2000f8e00ff */
[----:B------:R-:W-:Y:S04]  /*2f40*/  BSSY B0, `(.L_x_885) ;  /* 0x0000011000007945 */ /* 0x000fe80003800000 */
[----:B------:R-:W-:-:S04]  /*2f50*/  IADD3 R45, -R46, UR41, R47 ;  /* 0x000000292e2d7c10 */ /* 0x000fc8000fffe12f */
        /* <DEDUP_REMOVED lines=10> */
.L_x_886:
[----:B------:R-:W-:-:S06]  /*3000*/  UISETP.NE.AND UP2, UPT, UR11, 0x1, UPT ;  /* 0x000000010b00788c */ /* 0x000fcc000bf45270 */
[----:B------:R-:W-:-:S05]  /*3010*/  PLOP3.LUT P2, PT, PT, PT, UP2, 0x80, 0x0 ;  /* 0x000000000000781c */ /* 0x000fca0003f4f028 */
[----:B------:R-:W-:-:S08]  /*3020*/  @UP2 ULDC.64 UR6, c[0x0][0x9e8] ;  /* 0x00027a0000062ab9 */ /* 0x000fd00000000a00 */
[----:B------:R-:W-:-:S05]  /*3030*/  @P2 IMAD.HI.U32 R46, R45, UR6, RZ ;  /* 0x000000062d2e2c27 */ /* 0x000fca000f8e00ff */
[----:B------:R-:W-:-:S07]  /*3040*/  @P2 SHF.R.U32.HI R45, RZ, UR7, R46 ;  /* 0x00000007ff2d2c19 */ /* 0x000fce000801162e */
.L_x_887:
[----:B------:R-:W-:Y:S05]  /*3050*/  BSYNC B0 ;  /* 0x0000000000007941 */ /* 0x000fea0003800000 */
.L_x_885:
[----:B------:R-:W-:-:S04]  /*3060*/  IMAD R45, R45, UR11, -R75 ;  /* 0x0000000b2d2d7c24 */ /* 0x000fc8000f8e0a4b */
[----:B------:R-:W-:-:S05]  /*3070*/  IMAD.IADD R45, R45, 0x1, -R16 ;  /* 0x000000012d2d7824 */ /* 0x000fca00078e0a10 */
[----:B------:R-:W-:Y:S02]  /*3080*/  VIMNMX R72, R72, R45, !PT ;  /* 0x0000002d48487248 */ /* 0x000fe40007fe0100 */
[----:B------:R-:W-:-:S07]  /*3090*/  VIADDMNMX R71, R45, UR11, R71, PT ;  /* 0x0000000b2d477c46 */ /* 0x000fce000b800147 */
.L_x_884:
        /* <DEDUP_REMOVED lines=15> */
[----:B0-----:R-:W-:Y:S02]  /*3190*/  FSEL R52, R92, -INF , !P4 ;  /* 0xff8000005c347808 */ /* 0x001fe40006000000 */
[----:B------:R-:W-:-:S02]  /*31a0*/  ISETP.GE.AND P4, PT, R73, 0x12, PT ;  /* 0x000000124900780c */ /* 0x000fc40003f86270 */
[----:B------:R-:W-:Y:S02]  /*31b0*/  LOP3.LUT R19, R19, 0xfffffff7, RZ, 0xc0, !PT ;  /* 0xfffffff713137812 */ /* 0x000fe400078ec0ff */
[----:B------:R-:W-:Y:S02]  /*31c0*/  FSEL R51, R91, -INF , !P3 ;  /* 0xff8000005b337808 */ /* 0x000fe40005800000 */
        /* <DEDUP_REMOVED lines=11> */
[----:B------:R-:W-:-:S04]  /*3280*/  ISETP.GT.AND P3, PT, R72, 0x18, !P4 ;  /* 0x000000184800780c */ /* 0x000fc80006764270 */
[----:B------:R-:W-:Y:S02]  /*3290*/  ISETP.LT.OR P3, PT, R71, 0x19, P3 ;  /* 0x000000194700780c */ /* 0x000fe40001f61670 */
        /* <DEDUP_REMOVED lines=133> */
[----:B------:R-:W-:-:S04]  /*3af0*/  ISETP.GE.AND P4, PT, R73, 0x72, PT ;  /* 0x000000724900780c */ /* 0x000fc80003f86270 */
        /* <DEDUP_REMOVED lines=16> */
[----:B------:R-:W-:Y:S02]  /*3c00*/  ISETP.LT.OR P6, PT, R71, 0x7a, P6 ;  /* 0x0000007a4700780c */ /* 0x000fe400037c1670 */
[----:B------:R-:W0:Y:S02]  /*3c10*/  SHFL.IDX PT, R71, R70, 0x1, 0x1c1f ;  /* 0x003c1f0046477f89 */ /* 0x000e2400000e0000 */
[----:B------:R-:W-:Y:S02]  /*3c20*/  FSEL R2, R85, -INF , !P6 ;  /* 0xff80000055027808 */ /* 0x000fe40007000000 */
[----:B------:R-:W-:Y:S02]  /*3c30*/  PLOP3.LUT P6, PT, PT, PT, UP1, 0x40, 0x0 ;  /* 0x000000000000781c */ /* 0x000fe40003fce818 */
[----:B0-----:R-:W-:Y:S01]  /*3c40*/  VIADDMNMX R73, R71, R79, R74, PT ;  /* 0x0000004f47497246 */ /* 0x001fe2000380014a */
[----:B------:R-:W-:-:S10]  /*3c50*/  IMAD.IADD R74, R76, 0x1, R71 ;  /* 0x000000014c4a7824 */ /* 0x000fd400078e0247 */
[----:B------:R-:W-:Y:S05]  /*3c60*/  @P6 BRA `(.L_x_888) ;  /* 0x0000000000646947 */ /* 0x000fea0003800000 */
        /* <DEDUP_REMOVED lines=14> */
.L_x_890:
[----:B------:R-:W-:-:S06]  /*3d50*/  UISETP.NE.AND UP2, UPT, UR11, 0x1, UPT ;  /* 0x000000010b00788c */ /* 0x000fcc000bf45270 */
[----:B------:R-:W-:-:S05]  /*3d60*/  PLOP3.LUT P6, PT, PT, PT, UP2, 0x80, 0x0 ;  /* 0x000000000000781c */ /* 0x000fca0003fcf028 */
[----:B------:R-:W-:-:S08]  /*3d70*/  @UP2 ULDC.64 UR6, c[0x0][0x9e8] ;  /* 0x00027a0000062ab9 */ /* 0x000fd00000000a00 */
[----:B------:R-:W-:Y:S01]  /*3d80*/  @P6 IMAD.HI.U32 R71, R70, UR6, RZ ;  /* 0x0000000646476c27 */ /* 0x000fe2000f8e00ff */
[----:B------:R-:W-:-:S13]  /*3d90*/  PLOP3.LUT P6, PT, PT, PT, UP2, 0x80, 0x0 ;  /* 0x000000000000781c */ /* 0x000fda0003fcf028 */
[----:B------:R-:W-:-:S07]  /*3da0*/  @P6 SHF.R.U32.HI R70, RZ, UR7, R71 ;  /* 0x00000007ff466c19 */ /* 0x000fce0008011647 */
.L_x_891:
[----:B------:R-:W-:Y:S05]  /*3db0*/  BSYNC B0 ;  /* 0x0000000000007941 */ /* 0x000fea0003800000 */
.L_x_889:
[----:B------:R-:W-:-:S04]  /*3dc0*/  IMAD R71, R70, UR11, -R75 ;  /* 0x0000000b46477c24 */ /* 0x000fc8000f8e0a4b */
[----:B------:R-:W-:-:S05]  /*3dd0*/  IMAD.IADD R71, R71, 0x1, -R16 ;  /* 0x0000000147477824 */ /* 0x000fca00078e0a10 */
[----:B------:R-:W-:Y:S02]  /*3de0*/  VIMNMX R74, R74, R71, !PT ;  /* 0x000000474a4a7248 */ /* 0x000fe40007fe0100 */
[----:B------:R-:W-:-:S07]  /*3df0*/  VIADDMNMX R73, R71, UR11, R73, PT ;  /* 0x0000000b47497c46 */ /* 0x000fce000b800149 */
.L_x_888:
[C---:B------:R-:W-:Y:S01]  /*3e00*/  ISETP.GT.AND P2, PT, R74.reuse, 0x1, !P2 ;  /* 0x000000014a00780c */ /* 0x040fe20005744270 */
        /* <DEDUP_REMOVED lines=8> */
[----:B------:R-:W-:Y:S01]  /*3e90*/  UMOV UR7, UR40 ;  /* 0x0000002800077c82 */ /* 0x000fe20008000000 */
[----:B------:R-:W-:Y:S01]  /*3ea0*/  LOP3.LUT P2, RZ, R19, 0x2, RZ, 0xc0, !PT ;  /* 0x0000000213ff7812 */ /* 0x000fe2000784c0ff */
[----:B------:R-:W-:Y:S01]  /*3eb0*/  @UP0 USHF.R.U32.HI UR7, URZ, UR18, UR15 ;  /* 0x000000123f070299 */ /* 0x000fe2000801160f */
[----:B------:R-:W-:-:S02]  /*3ec0*/  ISETP.GT.AND P4, PT, R74, 0x71, !P4 ;  /* 0x000000714a00780c */ /* 0x000fc40006784270 */
[C---:B------:R-:W-:Y:S01]  /*3ed0*/  ISETP.GT.AND P2, PT, R74.reuse, 0x8, !P2 ;  /* 0x000000084a00780c */ /* 0x040fe20005744270 */
[----:B------:R-:W-:Y:S01]  /*3ee0*/  UIADD3 UR54, UR54, UR7, URZ ;  /* 0x0000000736367290 */ /* 0x000fe2000fffe03f */
[----:B------:R-:W-:Y:S02]  /*3ef0*/  ISETP.GT.AND P5, PT, R74, 0x78, !P5 ;  /* 0x000000784a00780c */ /* 0x000fe40006fa4270 */
[C---:B------:R-:W-:Y:S01]  /*3f00*/  ISETP.LT.OR P2, PT, R73.reuse, 0x9, P2 ;  /* 0x000000094900780c */ /* 0x040fe20001741670 */
[----:B------:R-:W-:Y:S01]  /*3f10*/  UIADD3 UR10, UR54, UR10, URZ ;  /* 0x0000000a360a7290 */ /* 0x000fe2000fffe03f */
[----:B------:R-:W-:Y:S02]  /*3f20*/  ISETP.LT.OR P3, PT, R73, 0x71, P3 ;  /* 0x000000714900780c */ /* 0x000fe40001f61670 */
[----:B------:R-:W-:Y:S02]  /*3f30*/  FSEL R5, R5, -INF , !P2 ;  /* 0xff80000005057808 */ /* 0x000fe40005000000 */
[----:B------:R-:W-:-:S02]  /*3f40*/  LOP3.LUT P2, RZ, R19, 0x4, RZ, 0xc0, !PT ;  /* 0x0000000413ff7812 */ /* 0x000fc4000784c0ff */
[C---:B------:R-:W-:Y:S02]  /*3f50*/  ISETP.LT.OR P4, PT, R73.reuse, 0x72, P4 ;  /* 0x000000724900780c */ /* 0x040fe40002781670 */
[----:B------:R-:W-:Y:S02]  /*3f60*/  ISETP.GT.AND P2, PT, R74, 0x9, !P2 ;  /* 0x000000094a00780c */ /* 0x000fe40005744270 */
[----:B------:R-:W-:Y:S02]  /*3f70*/  FSEL R32, R32, -INF , !P3 ;  /* 0xff80000020207808 */ /* 0x000fe40005800000 */
[C---:B------:R-:W-:Y:S02]  /*3f80*/  ISETP.LT.OR P2, PT, R73.reuse, 0xa, P2 ;  /* 0x0000000a4900780c */ /* 0x040fe40001741670 */
[----:B------:R-:W-:Y:S02]  /*3f90*/  ISETP.LT.OR P5, PT, R73, 0x79, P5 ;  /* 0x000000794900780c */ /* 0x000fe40002fa1670 */
[----:B------:R-:W-:-:S02]  /*3fa0*/  FSEL R6, R6, -INF , !P2 ;  /* 0xff80000006067808 */ /* 0x000fc40005000000 */
[----:B------:R-:W-:Y:S02]  /*3fb0*/  ISETP.GT.AND P2, PT, R74, 0x10, !P6 ;  /* 0x000000104a00780c */ /* 0x000fe40007744270 */
[----:B------:R-:W-:Y:S02]  /*3fc0*/  LOP3.LUT P6, RZ, R19, 0x8000, RZ, 0xc0, !PT ;  /* 0x0000800013ff7812 */ /* 0x000fe400078cc0ff */
[----:B------:R-:W-:Y:S02]  /*3fd0*/  ISETP.LT.OR P2, PT, R73, 0x11, P2 ;  /* 0x000000114900780c */ /* 0x000fe40001741670 */
[----:B------:R-:W-:Y:S02]  /*3fe0*/  FSEL R35, R35, -INF , !P4 ;  /* 0xff80000023237808 */ /* 0x000fe40006000000 */
[----:B------:R-:W-:Y:S02]  /*3ff0*/  FSEL R70, R7, -INF , !P2 ;  /* 0xff80000007467808 */ /* 0x000fe40005000000 */
[----:B------:R-:W-:-:S02]  /*4000*/  LOP3.LUT P2, RZ, R19, 0x2000000, RZ, 0xc0, !PT ;  /* 0x0200000013ff7812 */ /* 0x000fc4000784c0ff */
[----:B------:R-:W-:Y:S02]  /*4010*/  FMNMX.FTZ R7, R77, R89, !PT ;  /* 0x000000594d077209 */ /* 0x000fe40007810000 */
[----:B------:R-:W-:Y:S02]  /*4020*/  ISETP.GT.AND P2, PT, R74, 0x11, !P2 ;  /* 0x000000114a00780c */ /* 0x000fe40005744270 */
[----:B------:R-:W-:Y:S02]  /*4030*/  FSEL R39, R39, -INF , !P5 ;  /* 0xff80000027277808 */ /* 0x000fe40006800000 */
[----:B------:R-:W-:-:S04]  /*4040*/  ISETP.LT.OR P2, PT, R73, 0x12, P2 ;  /* 0x000000124900780c */ /* 0x000fc80001741670 */
        /* <DEDUP_REMOVED lines=72> */
[----:B------:R-:W-:Y:S01]  /*44d0*/  LOP3.LUT P6, RZ, R19, 0x10, RZ, 0xc0, !PT ;  /* 0x0000001013ff7812 */ /* 0x000fe200078cc0ff */
[----:B------:R-:W0:Y:S01]  /*44e0*/  SHFL.BFLY PT, R8, R7, 0x2, 0x1f ;  /* 0x0c401f0007087f89 */ /* 0x000e2200000e0000 */
[----:B------:R-:W-:-:S04]  /*44f0*/  ISETP.LT.OR P2, PT, R73, 0x41, P2 ;  /* 0x000000414900780c */ /* 0x000fc80001741670 */
[----:B------:R-:W-:Y:S02]  /*4500*/  FSEL R25, R25, -INF , !P2 ;  /* 0xff80000019197808 */ /* 0x000fe40005000000 */
[----:B------:R-:W-:-:S04]  /*4510*/  LOP3.LUT P2, RZ, R19, 0x2000, RZ, 0xc0, !PT ;  /* 0x0000200013ff7812 */ /* 0x000fc8000784c0ff */
[----:B------:R-:W-:-:S04]  /*4520*/  ISETP.GT.AND P2, PT, R74, 0x41, !P2 ;  /* 0x000000414a00780c */ /* 0x000fc80005744270 */
[----:B------:R-:W-:-:S04]  /*4530*/  ISETP.LT.OR P2, PT, R73, 0x42, P2 ;  /* 0x000000424900780c */ /* 0x000fc80001741670 */
[----:B------:R-:W-:Y:S02]  /*4540*/  FSEL R26, R26, -INF , !P2 ;  /* 0xff8000001a1a7808 */ /* 0x000fe40005000000 */
[----:B------:R-:W-:Y:S02]  /*4550*/  LOP3.LUT P2, RZ, R19, 0x1000, RZ, 0xc0, !PT ;  /* 0x0000100013ff7812 */ /* 0x000fe4000784c0ff */
[----:B0-----:R-:W-:Y:S02]  /*4560*/  FMNMX.FTZ R72, R7, R8, !PT ;  /* 0x0000000807487209 */ /* 0x001fe40007810000 */
[----:B------:R-:W-:-:S03]  /*4570*/  ISETP.GT.AND P2, PT, R74, 0x48, !P2 ;  /* 0x000000484a00780c */ /* 0x000fc60005744270 */
        /* <DEDUP_REMOVED lines=8> */
[----:B0-----:R-:W-:Y:S01]  /*4600*/  FMNMX.FTZ R8, R72, R75, !PT ;  /* 0x0000004b48087209 */ /* 0x001fe20007810000 */
[----:B------:R-:W-:Y:S01]  /*4610*/  IMAD.U32 R75, RZ, RZ, UR6 ;  /* 0x00000006ff4b7e24 */ /* 0x000fe2000f8e00ff */
[----:B------:R-:W-:-:S03]  /*4620*/  ISETP.GT.AND P2, PT, R74, 0x50, !P2 ;  /* 0x000000504a00780c */ /* 0x000fc60005744270 */
[----:B------:R-:W-:Y:S01]  /*4630*/  FFMA.FTZ R76, R8, R75, -8 ;  /* 0xc1000000084c7423 */ /* 0x000fe2000001004b */
        /* <DEDUP_REMOVED lines=30> */
[----:B------:R-:W-:-:S01]  /*4820*/  FFMA.FTZ R72, R89, UR6, -R76 ;  /* 0x0000000659487c23 */ /* 0x000fc2000801084c */
[----:B------:R-:W-:Y:S01]  /*4830*/  ISETP.LT.OR P2, PT, R73, 0x1, P2 ;  /* 0x000000014900780c */ /* 0x000fe20001741670 */
[----:B------:R-:W-:-:S01]  /*4840*/  FFMA.FTZ R52, R52, UR6, -R76 ;  /* 0x0000000634347c23 */ /* 0x000fc2000801084c */
[----:B------:R-:W-:Y:S01]  /*4850*/  ISETP.GT.AND P6, PT, R74, 0x79, !P6 ;  /* 0x000000794a00780c */ /* 0x000fe200077c4270 */
[----:B------:R-:W-:-:S01]  /*4860*/  FFMA.FTZ R51, R51, UR6, -R76 ;  /* 0x0000000633337c23 */ /* 0x000fc2000801084c */
[----:B------:R-:W-:Y:S01]  /*4870*/  FSEL R75, R3, -INF , !P2 ;  /* 0xff800000034b7808 */ /* 0x000fe20005000000 */
[----:B------:R-:W-:-:S01]  /*4880*/  FFMA.FTZ R3, R77, UR6, -R76 ;  /* 0x000000064d037c23 */ /* 0x000fc2000801084c */
[----:B------:R-:W-:Y:S01]  /*4890*/  LOP3.LUT P2, RZ, R19, 0x4000000, RZ, 0xc0, !PT ;  /* 0x0400000013ff7812 */ /* 0x000fe2000784c0ff */
[----:B------:R-:W-:Y:S01]  /*48a0*/  MUFU.EX2 R72, R72 ;  /* 0x0000004800487308 */ /* 0x000fe20000000800 */
[----:B------:R-:W-:Y:S01]  /*48b0*/  FMNMX.FTZ R78, R75, R4, !PT ;  /* 0x000000044b4e7209 */ /* 0x000fe20007810000 */
[--C-:B------:R-:W-:Y:S01]  /*48c0*/  FFMA.FTZ R50, R50, UR6, -R76.reuse ;  /* 0x0000000632327c23 */ /* 0x100fe2000801084c */
[----:B------:R-:W-:Y:S01]  /*48d0*/  ISETP.GT.AND P2, PT, R74, 0x69, !P2 ;  /* 0x000000694a00780c */ /* 0x000fe20005744270 */
[--C-:B------:R-:W-:Y:S01]  /*48e0*/  FFMA.FTZ R49, R49, UR6, -R76.reuse ;  /* 0x0000000631317c23 */ /* 0x100fe2000801084c */
[----:B------:R-:W-:Y:S01]  /*48f0*/  FMNMX.FTZ R7, R5, R78, !PT ;  /* 0x0000004e05077209 */ /* 0x000fe20007810000 */
[--C-:B------:R-:W-:Y:S01]  /*4900*/  FFMA.FTZ R48, R48, UR6, -R76.reuse ;  /* 0x0000000630307c23 */ /* 0x100fe2000801084c */
[----:B------:R-:W-:Y:S01]  /*4910*/  ISETP.LT.OR P2, PT, R73, 0x6a, P2 ;  /* 0x0000006a4900780c */ /* 0x000fe20001741670 */
[----:B------:R-:W-:Y:S01]  /*4920*/  MUFU.EX2 R3, R3 ;  /* 0x0000000300037308 */ /* 0x000fe20000000800 */
[----:B------:R-:W-:Y:S01]  /*4930*/  FMNMX.FTZ R7, R6, R7, !PT ;  /* 0x0000000706077209 */ /* 0x000fe20007810000 */
[--C-:B------:R-:W-:Y:S01]  /*4940*/  FFMA.FTZ R47, R47, UR6, -R76.reuse ;  /* 0x000000062f2f7c23 */ /* 0x100fe2000801084c */
[----:B------:R-:W-:Y:S01]  /*4950*/  FSEL R29, R29, -INF , !P2 ;  /* 0xff8000001d1d7808 */ /* 0x000fe20005000000 */
        /* <DEDUP_REMOVED lines=11> */
[----:B------:R-:W-:-:S01]  /*4a10*/  FFMA.FTZ R41, R41, UR6, -R76 ;  /* 0x0000000629297c23 */ /* 0x000fc2000801084c */
[----:B------:R-:W0:Y:S01]  /*4a20*/  MUFU.EX2 R51, R51 ;  /* 0x0000003300337308 */ /* 0x000e220000000800 */
[----:B------:R-:W-:Y:S01]  /*4a30*/  FMNMX.FTZ R78, R10, R7, !PT ;  /* 0x000000070a4e7209 */ /* 0x000fe20007810000 */
[--C-:B------:R-:W-:Y:S01]  /*4a40*/  FFMA.FTZ R53, R53, UR6, -R76.reuse ;  /* 0x0000000635357c23 */ /* 0x100fe2000801084c */
[----:B------:R-:W-:-:S01]  /*4a50*/  FFMA.FTZ R54, R54, UR6, -R76 ;  /* 0x0000000636367c23 */ /* 0x000fc2000801084c */
[--C-:B------:R-:W-:Y:S01]  /*4a60*/  FFMA.FTZ R55, R55, UR6, -R76.reuse ;  /* 0x0000000637377c23 */ /* 0x100fe2000801084c */
        /* <DEDUP_REMOVED lines=19> */
[----:B------:R-:W-:Y:S01]  /*4ba0*/  MUFU.EX2 R50, R50 ;  /* 0x0000003200327308 */ /* 0x000fe20000000800 */
[----:B------:R-:W-:-:S02]  /*4bb0*/  FMNMX.FTZ R78, R20, R7, !PT ;  /* 0x00000007144e7209 */ /* 0x000fc40007810000 */
[----:B0-----:R-:W-:Y:S02]  /*4bc0*/  F2FP.SATFINITE.E4M3.F32.PACK_AB_MERGE_C R148, R51, R52, RZ ;  /* 0x000000343394723e */ /* 0x001fe400048070ff */
[----:B------:R-:W-:Y:S02]  /*4bd0*/  FMNMX.FTZ R7, R21, R78, !PT ;  /* 0x0000004e15077209 */ /* 0x000fe40007810000 */
[----:B------:R-:W-:Y:S01]  /*4be0*/  F2FP.SATFINITE.E4M3.F32.PACK_AB_MERGE_C R148, R72, R3, R148 ;  /* 0x000000034894723e */ /* 0x000fe20004807094 */
        /* <DEDUP_REMOVED lines=12> */
[----:B------:R-:W-:Y:S01]  /*4cb0*/  MUFU.EX2 R45, R45 ;  /* 0x0000002d002d7308 */ /* 0x000fe20000000800 */
[----:B------:R-:W-:Y:S02]  /*4cc0*/  FMNMX.FTZ R7, R34, R7, !PT ;  /* 0x0000000722077209 */ /* 0x000fe40007810000 */
[----:B0-----:R-:W-:Y:S02]  /*4cd0*/  F2FP.SATFINITE.E4M3.F32.PACK_AB_MERGE_C R150, R47, R48, RZ ;  /* 0x000000302f96723e */ /* 0x001fe400048070ff */
[----:B------:R-:W-:Y:S02]  /*4ce0*/  FMNMX.FTZ R78, R36, R7, !PT ;  /* 0x00000007244e7209 */ /* 0x000fe40007810000 */
[----:B------:R-:W-:Y:S01]  /*4cf0*/  F2FP.SATFINITE.E4M3.F32.PACK_AB_MERGE_C R150, R49, R50, R150 ;  /* 0x000000323196723e */ /* 0x000fe20004807096 */
        /* <DEDUP_REMOVED lines=11> */
[----:B0-----:R-:W-:-:S03]  /*4db0*/  F2FP.SATFINITE.E4M3.F32.PACK_AB_MERGE_C R144, R43, R44, RZ ;  /* 0x0000002c2b90723e */ /* 0x001fc600048070ff */
[----:B------:R-:W0:Y:S01]  /*4dc0*/  SHFL.BFLY PT, R74, R7, 0x2, 0x1f ;  /* 0x0c401f00074a7f89 */ /* 0x000e2200000e0000 */
[----:B------:R-:W-:Y:S01]  /*4dd0*/  F2FP.SATFINITE.E4M3.F32.PACK_AB_MERGE_C R144, R45, R46, R144 ;  /* 0x0000002e2d90723e */ /* 0x000fe20004807090 */
[----:B------:R-:W-:Y:S08]  /*4de0*/  MUFU.EX2 R53, R53 ;  /* 0x0000003500357308 */ /* 0x000ff00000000800 */
[----:B------:R-:W1:Y:S08]  /*4df0*/  MUFU.EX2 R54, R54 ;  /* 0x0000003600367308 */ /* 0x000e700000000800 */
[----:B------:R-:W-:Y:S01]  /*4e00*/  MUFU.EX2 R57, R57 ;  /* 0x0000003900397308 */ /* 0x000fe20000000800 */
[----:B0-----:R-:W-:-:S07]  /*4e10*/  FMNMX.FTZ R74, R7, R74, !PT ;  /* 0x0000004a074a7209 */ /* 0x001fce0007810000 */
[----:B------:R-:W0:Y:S01]  /*4e20*/  MUFU.EX2 R58, R58 ;  /* 0x0000003a003a7308 */ /* 0x000e220000000800 */
[----:B-1----:R-:W-:Y:S01]  /*4e30*/  F2FP.SATFINITE.E4M3.F32.PACK_AB_MERGE_C R146, R54, R53, RZ ;  /* 0x000000353692723e */ /* 0x002fe200048070ff */
[----:B------:R-:W1:Y:S03]  /*4e40*/  SHFL.BFLY PT, R7, R74, 0x1, 0x1f ;  /* 0x0c201f004a077f89 */ /* 0x000e6600000e0000 */
[----:B------:R-:W-:-:S03]  /*4e50*/  F2FP.SATFINITE.E4M3.F32.PACK_AB_MERGE_C R146, R41, R42, R146 ;  /* 0x0000002a2992723e */ /* 0x000fc60004807092 */
[----:B------:R-:W-:Y:S08]  /*4e60*/  MUFU.EX2 R55, R55 ;  /* 0x0000003700377308 */ /* 0x000ff00000000800 */
[----:B------:R-:W-:Y:S01]  /*4e70*/  MUFU.EX2 R61, R61 ;  /* 0x0000003d003d7308 */ /* 0x000fe20000000800 */
[----:B0-----:R-:W-:-:S07]  /*4e80*/  F2FP.SATFINITE.E4M3.F32.PACK_AB_MERGE_C R140, R58, R57, RZ ;  /* 0x000000393a8c723e */ /* 0x001fce00048070ff */
[----:B------:R-:W-:Y:S01]  /*4e90*/  MUFU.EX2 R62, R62 ;  /* 0x0000003e003e7308 */ /* 0x000fe20000000800 */
[----:B-1----:R-:W-:Y:S01]  /*4ea0*/  FMNMX.FTZ R7, R74, R7, !PT ;  /* 0x000000074a077209 */ /* 0x002fe20007810000 */
[----:B------:R-:W-:-:S03]  /*4eb0*/  IMAD.U32 R74, RZ, RZ, UR6 ;  /* 0x00000006ff4a7e24 */ /* 0x000fc6000f8e00ff */
[C---:B------:R-:W-:Y:S01]  /*4ec0*/  FSETP.NEU.FTZ.AND P2, PT, R7.reuse, -INF , PT ;  /* 0xff8000000700780b */ /* 0x040fe20003f5d000 */
[----:B------:R-:W-:-:S01]  /*4ed0*/  FFMA.FTZ R73, R7, R74, -8 ;  /* 0xc100000007497423 */ /* 0x000fc2000001004a */
[----:B------:R-:W-:Y:S01]  /*4ee0*/  FFMA.FTZ R74, R2, UR6, -R76 ;  /* 0x00000006024a7c23 */ /* 0x000fe2000801084c */
[----:B------:R-:W0:Y:S03]  /*4ef0*/  MUFU.EX2 R56, R56 ;  /* 0x0000003800387308 */ /* 0x000e260000000800 */
[----:B------:R-:W-:Y:S02]  /*4f00*/  FSEL R2, R73, RZ, P2 ;  /* 0x000000ff49027208 */ /* 0x000fe40001000000 */
[----:B------:R-:W-:-:S03]  /*4f10*/  PLOP3.LUT P2, PT, PT, PT, UP1, 0x40, 0x0 ;  /* 0x000000000000781c */ /* 0x000fc60003f4e818 */
        /* <DEDUP_REMOVED lines=13> */
[----:B------:R-:W-:Y:S01]  /*4ff0*/  FADD.FTZ R25, R3, R72 ;  /* 0x0000004803197221 */ /* 0x000fe20000010000 */
[----:B------:R-:W-:-:S01]  /*5000*/  FFMA.FTZ R13, R15, UR6, -R2 ;  /* 0x000000060f0d7c23 */ /* 0x000fc20008010802 */
[--C-:B------:R-:W-:Y:S01]  /*5010*/  FFMA.FTZ R15, R21, UR6, -R2.reuse ;  /* 0x00000006150f7c23 */ /* 0x100fe20008010802 */
[----:B------:R-:W-:-:S01]  /*5020*/  FFMA.FTZ R21, R26, UR6, -R2 ;  /* 0x000000061a157c23 */ /* 0x000fc20008010802 */
[----:B------:R-:W-:Y:S01]  /*5030*/  FADD.FTZ R26, R52, R25 ;  /* 0x00000019341a7221 */ /* 0x000fe20000010000 */
[----:B------:R-:W-:-:S01]  /*5040*/  FFMA.FTZ R25, R27, UR6, -R2 ;  /* 0x000000061b197c23 */ /* 0x000fc20008010802 */
[----:B------:R-:W1:Y:S01]  /*5050*/  MUFU.EX2 R4, R4 ;  /* 0x0000000400047308 */ /* 0x000e620000000800 */
[----:B------:R-:W-:-:S01]  /*5060*/  FFMA.FTZ R71, R71, UR6, -R2 ;  /* 0x0000000647477c23 */ /* 0x000fc20008010802 */
[----:B------:R-:W-:Y:S01]  /*5070*/  FADD.FTZ R27, R51, R26 ;  /* 0x0000001a331b7221 */ /* 0x000fe20000010000 */
[----:B------:R-:W-:-:S01]  /*5080*/  FFMA.FTZ R9, R9, UR6, -R2 ;  /* 0x0000000609097c23 */ /* 0x000fc20008010802 */
[--C-:B------:R-:W-:Y:S01]  /*5090*/  FFMA.FTZ R26, R28, UR6, -R2.reuse ;  /* 0x000000061c1a7c23 */ /* 0x100fe20008010802 */
[----:B------:R-:W-:-:S01]  /*50a0*/  FFMA.FTZ R24, R24, UR6, -R2 ;  /* 0x0000000618187c23 */ /* 0x000fc20008010802 */
[----:B------:R-:W-:Y:S01]  /*50b0*/  FADD.FTZ R78, R50, R27 ;  /* 0x0000001b324e7221 */ /* 0x000fe20000010000 */
[----:B------:R-:W-:-:S01]  /*50c0*/  FFMA.FTZ R3, R33, UR6, -R2 ;  /* 0x0000000621037c23 */ /* 0x000fc20008010802 */
[----:B------:R-:W2:Y:S01]  /*50d0*/  MUFU.EX2 R5, R5 ;  /* 0x0000000500057308 */ /* 0x000ea20000000800 */
[----:B0-----:R-:W-:Y:S01]  /*50e0*/  F2FP.SATFINITE.E4M3.F32.PACK_AB_MERGE_C R140, R56, R55, R140 ;  /* 0x00000037388c723e */ /* 0x001fe2000480708c */
[----:B------:R-:W-:Y:S01]  /*50f0*/  FADD.FTZ R27, R49, R78 ;  /* 0x0000004e311b7221 */ /* 0x000fe20000010000 */
[----:B------:R-:W-:-:S01]  /*5100*/  FFMA.FTZ R34, R34, UR6, -R2 ;  /* 0x0000000622227c23 */ /* 0x000fc20008010802 */
[--C-:B------:R-:W-:Y:S01]  /*5110*/  FFMA.FTZ R37, R37, UR6, -R2.reuse ;  /* 0x0000000625257c23 */ /* 0x100fe20008010802 */
[----:B------:R-:W-:-:S01]  /*5120*/  FFMA.FTZ R38, R38, UR6, -R2 ;  /* 0x0000000626267c23 */ /* 0x000fc20008010802 */
[----:B------:R-:W-:Y:S01]  /*5130*/  FADD.FTZ R78, R48, R27 ;  /* 0x0000001b304e7221 */ /* 0x000fe20000010000 */
[----:B------:R-:W-:-:S01]  /*5140*/  FFMA.FTZ R27, R30, UR6, -R2 ;  /* 0x000000061e1b7c23 */ /* 0x000fc20008010802 */
[----:B------:R-:W0:Y:S01]  /*5150*/  MUFU.EX2 R76, R76 ;  /* 0x0000004c004c7308 */ /* 0x000e220000000800 */
[----:B-1----:R-:W-:-:S01]  /*5160*/  FADD.FTZ R28, R73, R4 ;  /* 0x00000004491c7221 */ /* 0x002fc20000010000 */
[----:B------:R-:W-:Y:S01]  /*5170*/  FADD.FTZ R79, R47, R78 ;  /* 0x0000004e2f4f7221 */ /* 0x000fe20000010000 */
[----:B------:R-:W-:-:S01]  /*5180*/  FFMA.FTZ R29, R29, UR6, -R2 ;  /* 0x000000061d1d7c23 */ /* 0x000fc20008010802 */
[--C-:B------:R-:W-:Y:S01]  /*5190*/  FFMA.FTZ R32, R32, UR6, -R2.reuse ;  /* 0x0000000620207c23 */ /* 0x100fe20008010802 */
[----:B------:R-:W-:-:S01]  /*51a0*/  FFMA.FTZ R35, R35, UR6, -R2 ;  /* 0x0000000623237c23 */ /* 0x000fc20008010802 */
[----:B------:R-:W-:Y:S01]  /*51b0*/  FADD.FTZ R52, R46, R79 ;  /* 0x0000004f2e347221 */ /* 0x000fe20000010000 */
[----:B------:R-:W-:-:S01]  /*51c0*/  FFMA.FTZ R39, R39, UR6, -R2 ;  /* 0x0000000627277c23 */ /* 0x000fc20008010802 */
[----:B------:R-:W1:Y:S01]  /*51d0*/  MUFU.EX2 R6, R6 ;  /* 0x0000000600067308 */ /* 0x000e620000000800 */
[----:B--2---:R-:W-:-:S01]  /*51e0*/  FADD.FTZ R77, R5, R28 ;  /* 0x0000001c054d7221 */ /* 0x004fc20000010000 */
[----:B------:R-:W-:Y:S01]  /*51f0*/  FFMA.FTZ R28, R31, UR6, -R2 ;  /* 0x000000061f1c7c23 */ /* 0x000fe20008010802 */
[----:B------:R-:W-:-:S04]  /*5200*/  FADD.FTZ R31, R45, R52 ;  /* 0x000000342d1f7221 */ /* 0x000fc80000010000 */
[----:B------:R-:W-:Y:S01]  /*5210*/  FADD.FTZ R48, R44, R31 ;  /* 0x0000001f2c307221 */ /* 0x000fe20000010000 */
[----:B------:R-:W2:Y:S01]  /*5220*/  MUFU.EX2 R71, R71 ;  /* 0x0000004700477308 */ /* 0x000ea20000000800 */
[----:B0-----:R-:W-:-:S01]  /*5230*/  FADD.FTZ R77, R76, R77 ;  /* 0x0000004d4c4d7221 */ /* 0x001fc20000010000 */
[----:B------:R-:W-:Y:S01]  /*5240*/  F2FP.SATFINITE.E4M3.F32.PACK_AB_MERGE_C R76, R76, R5, RZ ;  /* 0x000000054c4c723e */ /* 0x000fe200048070ff */
[----:B------:R-:W-:-:S01]  /*5250*/  FADD.FTZ R43, R43, R48 ;  /* 0x000000302b2b7221 */ /* 0x000fc20000010000 */
[----:B------:R-:W-:Y:S02]  /*5260*/  F2FP.SATFINITE.E4M3.F32.PACK_AB_MERGE_C R5, R62, R61, RZ ;  /* 0x0000003d3e05723e */ /* 0x000fe400048070ff */
[----:B------:R-:W-:Y:S01]  /*5270*/  F2FP.SATFINITE.E4M3.F32.PACK_AB_MERGE_C R149, R4, R73, R76 ;  /* 0x000000490495723e */ /* 0x000fe2000480704c */
[----:B------:R-:W-:Y:S01]  /*5280*/  FADD.FTZ R44, R42, R43 ;  /* 0x0000002b2a2c7221 */ /* 0x000fe20000010000 */
[----:B------:R-:W0:Y:S01]  /*5290*/  MUFU.EX2 R9, R9 ;  /* 0x0000000900097308 */ /* 0x000e220000000800 */
[----:B-1----:R-:W-:-:S02]  /*52a0*/  FADD.FTZ R30, R6, R77 ;  /* 0x0000004d061e7221 */ /* 0x002fc40000010000 */
[----:B------:R-:W-:-:S04]  /*52b0*/  FADD.FTZ R44, R41, R44 ;  /* 0x0000002c292c7221 */ /* 0x000fc80000010000 */
[----:B------:R-:W-:Y:S01]  /*52c0*/  FADD.FTZ R53, R53, R44 ;  /* 0x0000002c35357221 */ /* 0x000fe20000010000 */
[----:B------:R-:W1:Y:S01]  /*52d0*/  MUFU.EX2 R70, R70 ;  /* 0x0000004600467308 */ /* 0x000e620000000800 */
[----:B--2---:R-:W-:-:S02]  /*52e0*/  FADD.FTZ R30, R71, R30 ;  /* 0x0000001e471e7221 */ /* 0x004fc40000010000 */
[----:B------:R-:W-:-:S04]  /*52f0*/  FADD.FTZ R54, R54, R53 ;  /* 0x0000003536367221 */ /* 0x000fc80000010000 */
[----:B------:R-:W-:Y:S01]  /*5300*/  FADD.FTZ R33, R55, R54 ;  /* 0x0000003637217221 */ /* 0x000fe20000010000 */
[----:B------:R-:W2:Y:S01]  /*5310*/  MUFU.EX2 R10, R10 ;  /* 0x0000000a000a7308 */ /* 0x000ea20000000800 */
[----:B0-----:R-:W-:-:S02]  /*5320*/  FADD.FTZ R31, R9, R30 ;  /* 0x0000001e091f7221 */ /* 0x001fc40000010000 */
[----:B------:R-:W-:-:S04]  /*5330*/  FADD.FTZ R56, R56, R33 ;  /* 0x0000002138387221 */ /* 0x000fc80000010000 */
[----:B------:R-:W-:Y:S01]  /*5340*/  FADD.FTZ R57, R57, R56 ;  /* 0x0000003839397221 */ /* 0x000fe20000010000 */
[----:B------:R-:W0:Y:S01]  /*5350*/  MUFU.EX2 R11, R11 ;  /* 0x0000000b000b7308 */ /* 0x000e220000000800 */
[----:B-1----:R-:W-:-:S01]  /*5360*/  FADD.FTZ R31, R70, R31 ;  /* 0x0000001f461f7221 */ /* 0x002fc20000010000 */
[----:B------:R-:W-:Y:S01]  /*5370*/  F2FP.SATFINITE.E4M3.F32.PACK_AB_MERGE_C R9, R70, R9, RZ ;  /* 0x000000094609723e */ /* 0x000fe200048070ff */
[----:B------:R-:W-:-:S03]  /*5380*/  FADD.FTZ R58, R58, R57 ;  /* 0x000000393a3a7221 */ /* 0x000fc60000010000 */
[----:B------:R-:W-:Y:S02]  /*5390*/  F2FP.SATFINITE.E4M3.F32.PACK_AB_MERGE_C R151, R71, R6, R9 ;  /* 0x000000064797723e */ /* 0x000fe40004807009 */
        /* <DEDUP_REMOVED lines=20> */
[----:B------:R-:W-:-:S04]  /*54e0*/  F2FP.SATFINITE.E4M3.F32.PACK_AB_MERGE_C R15, R24, R15, RZ ;  /* 0x0000000f180f723e */ /* 0x000fc800048070ff */
[----:B------:R-:W-:Y:S02]  /*54f0*/  F2FP.SATFINITE.E4M3.F32.PACK_AB_MERGE_C R147, R14, R13, R15 ;  /* 0x0000000d0e93723e */ /* 0x000fe4000480700f */
[----:B------:R-:W-:Y:S01]  /*5500*/  MUFU.EX2 R59, R59 ;  /* 0x0000003b003b7308 */ /* 0x000fe20000000800 */
[----:B-1----:R-:W-:-:S07]  /*5510*/  FADD.FTZ R36, R20, R31 ;  /* 0x0000001f14247221 */ /* 0x002fce0000010000 */
[----:B------:R-:W0:Y:S01]  /*5520*/  MUFU.EX2 R60, R60 ;  /* 0x0000003c003c7308 */ /* 0x000e220000000800 */
[----:B--2---:R-:W-:-:S07]  /*5530*/  FADD.FTZ R36, R21, R36 ;  /* 0x0000002415247221 */ /* 0x004fce0000010000 */
[----:B------:R-:W1:Y:S08]  /*5540*/  MUFU.EX2 R25, R25 ;  /* 0x0000001900197308 */ /* 0x000e700000000800 */
[----:B------:R-:W2:Y:S01]  /*5550*/  MUFU.EX2 R26, R26 ;  /* 0x0000001a001a7308 */ /* 0x000ea20000000800 */
[----:B0-----:R-:W-:Y:S01]  /*5560*/  F2FP.SATFINITE.E4M3.F32.PACK_AB_MERGE_C R142, R60, R59, R5 ;  /* 0x0000003b3c8e723e */ /* 0x001fe20004807005 */
        /* <DEDUP_REMOVED lines=8> */
[----:B------:R-:W-:-:S04]  /*55f0*/  F2FP.SATFINITE.E4M3.F32.PACK_AB_MERGE_C R25, R26, R25, RZ ;  /* 0x000000191a19723e */ /* 0x000fc800048070ff */
[----:B------:R-:W-:Y:S02]  /*5600*/  F2FP.SATFINITE.E4M3.F32.PACK_AB_MERGE_C R141, R21, R20, R25 ;  /* 0x00000014158d723e */ /* 0x000fe40004807019 */
[----:B------:R-:W2:Y:S01]  /*5610*/  MUFU.EX2 R3, R3 ;  /* 0x0000000300037308 */ /* 0x000ea20000000800 */
[----:B0-----:R-:W-:-:S07]  /*5620*/  FADD.FTZ R5, R27, R12 ;  /* 0x0000000c1b057221 */ /* 0x001fce0000010000 */
[----:B------:R-:W-:Y:S01]  /*5630*/  MUFU.EX2 R66, R66 ;  /* 0x0000004200427308 */ /* 0x000fe20000000800 */
[----:B-1----:R-:W-:-:S07]  /*5640*/  FADD.FTZ R12, R28, R5 ;  /* 0x000000051c0c7221 */ /* 0x002fce0000010000 */
[----:B------:R-:W0:Y:S01]  /*5650*/  MUFU.EX2 R69, R69 ;  /* 0x0000004500457308 */ /* 0x000e220000000800 */
[----:B--2---:R-:W-:-:S07]  /*5660*/  FADD.FTZ R5, R3, R12 ;  /* 0x0000000c03057221 */ /* 0x004fce0000010000 */
[----:B------:R-:W1:Y:S08]  /*5670*/  MUFU.EX2 R34, R34 ;  /* 0x0000002200227308 */ /* 0x000e700000000800 */
[----:B------:R-:W-:Y:S01]  /*5680*/  MUFU.EX2 R63, R63 ;  /* 0x0000003f003f7308 */ /* 0x000fe20000000800 */
[----:B0-----:R-:W-:-:S07]  /*5690*/  F2FP.SATFINITE.E4M3.F32.PACK_AB_MERGE_C R24, R69, R66, RZ ;  /* 0x000000424518723e */ /* 0x001fce00048070ff */
[----:B------:R-:W0:Y:S01]  /*56a0*/  MUFU.EX2 R64, R64 ;  /* 0x0000004000407308 */ /* 0x000e220000000800 */
[----:B-1----:R-:W-:-:S01]  /*56b0*/  FADD.FTZ R5, R34, R5 ;  /* 0x0000000522057221 */ /* 0x002fc20000010000 */
[----:B------:R-:W-:-:S04]  /*56c0*/  F2FP.SATFINITE.E4M3.F32.PACK_AB_MERGE_C R6, R34, R3, RZ ;  /* 0x000000032206723e */ /* 0x000fc800048070ff */
[----:B------:R-:W-:Y:S02]  /*56d0*/  F2FP.SATFINITE.E4M3.F32.PACK_AB_MERGE_C R143, R28, R27, R6 ;  /* 0x0000001b1c8f723e */ /* 0x000fe40004807006 */
        /* <DEDUP_REMOVED lines=10> */
[----:B--2---:R-:W-:-:S07]  /*5780*/  FADD.FTZ R3, R37, R4 ;  /* 0x0000000425037221 */ /* 0x004fce0000010000 */
[----:B------:R-:W-:Y:S01]  /*5790*/  MUFU.EX2 R65, R65 ;  /* 0x0000004100417308 */ /* 0x000fe20000000800 */
[----:B0-----:R-:W-:-:S07]  /*57a0*/  FADD.FTZ R4, R38, R3 ;  /* 0x0000000326047221 */ /* 0x001fce0000010000 */
[----:B------:R-:W0:Y:S01]  /*57b0*/  MUFU.EX2 R74, R74 ;  /* 0x0000004a004a7308 */ /* 0x000e220000000800 */
[C---:B-1----:R-:W-:Y:S01]  /*57c0*/  F2FP.SATFINITE.E4M3.F32.PACK_AB_MERGE_C R38, R29.reuse, R38, RZ ;  /* 0x000000261d26723e */ /* 0x042fe200048070ff */
[----:B------:R-:W-:-:S03]  /*57d0*/  FADD.FTZ R29, R29, R4 ;  /* 0x000000041d1d7221 */ /* 0x000fc60000010000 */
[----:B------:R-:W-:-:S03]  /*57e0*/  F2FP.SATFINITE.E4M3.F32.PACK_AB_MERGE_C R137, R37, R30, R38 ;  /* 0x0000001e2589723e */ /* 0x000fc60004807026 */
        /* <DEDUP_REMOVED lines=9> */
[----:B0-----:R-:W-:-:S01]  /*5880*/  FADD.FTZ R4, R32, R29 ;  /* 0x0000001d20047221 */ /* 0x001fc20000010000 */
[----:B------:R-:W-:-:S06]  /*5890*/  FADD.FTZ R65, R65, R68 ;  /* 0x0000004441417221 */ /* 0x000fcc0000010000 */
[----:B------:R-:W0:Y:S01]  /*58a0*/  MUFU.EX2 R2, R2 ;  /* 0x0000000200027308 */ /* 0x000e220000000800 */
[----:B--2---:R-:W-:-:S04]  /*58b0*/  FADD.FTZ R4, R35, R4 ;  /* 0x0000000423047221 */ /* 0x004fc80000010000 */
[----:B-1----:R-:W-:Y:S01]  /*58c0*/  FADD.FTZ R3, R39, R4 ;  /* 0x0000000427037221 */ /* 0x002fe20000010000 */
[----:B------:R-:W-:-:S01]  /*58d0*/  FADD.FTZ R4, R74, R65 ;  /* 0x000000414a047221 */ /* 0x000fc20000010000 */
[C---:B0-----:R-:W-:Y:S02]  /*58e0*/  F2FP.SATFINITE.E4M3.F32.PACK_AB_MERGE_C R5, R2.reuse, R39, RZ ;  /* 0x000000270205723e */ /* 0x041fe400048070ff */
[----:B------:R-:W-:-:S01]  /*58f0*/  FADD.FTZ R3, R2, R3 ;  /* 0x0000000302037221 */ /* 0x000fc20000010000 */
[----:B------:R-:W-:Y:S01]  /*5900*/  VIADD R2, R88, 0xfffffffe ;  /* 0xfffffffe58027836 */ /* 0x000fe20000000000 */
[----:B------:R-:W-:Y:S01]  /*5910*/  F2FP.SATFINITE.E4M3.F32.PACK_AB_MERGE_C R139, R35, R32, R5 ;  /* 0x00000020238b723e */ /* 0x000fe20004807005 */
        /* <DEDUP_REMOVED lines=11> */
.L_x_893:
[----:B------:R-:W-:-:S11]  /*59d0*/  UISETP.NE.AND UP2, UPT, UR11, 0x1, UPT ;  /* 0x000000010b00788c */ /* 0x000fd6000bf45270 */
[----:B------:R-:W-:Y:S02]  /*59e0*/  @UP2 ULDC.64 UR18, c[0x0][0x9e8] ;  /* 0x00027a0000122ab9 */ /* 0x000fe40000000a00 */
[----:B------:R-:W-:-:S04]  /*59f0*/  UIMAD.WIDE.U32 UR14, UR7, UR18, URZ ;  /* 0x00000012070e72a5 */ /* 0x000fc8000f8e003f */
[----:B------:R-:W-:-:S12]  /*5a00*/  @UP2 USHF.R.U32.HI UR7, URZ, UR19, UR15 ;  /* 0x000000133f072299 */ /* 0x000fd8000801160f */
.L_x_894:
[----:B------:R-:W-:-:S04]  /*5a10*/  UIMAD UR7, UR7, UR11, UR11 ;  /* 0x0000000b070772a4 */ /* 0x000fc8000f8e020b */
[----:B------:R-:W-:-:S04]  /*5a20*/  UISETP.LT.AND UP2, UPT, UR10, UR7, UPT ;  /* 0x000000070a00728c */ /* 0x000fc8000bf41270 */
[----:B------:R-:W-:-:S12]  /*5a30*/  USEL UR10, UR10, UR7, UP2 ;  /* 0x000000070a0a7287 */ /* 0x000fd80009000000 */
.L_x_892:
[----:B------:R-:W-:Y:S01]  /*5a40*/  USHF.R.S32.HI UR7, URZ, 0x1f, UR10 ;  /* 0x0000001f3f077899 */ /* 0x000fe2000801140a */
[----:B------:R-:W-:Y:S02]  /*5a50*/  CS2R R88, SRZ ;  /* 0x0000000000587805 */ /* 0x000fe4000001ff00 */
[----:B------:R-:W-:Y:S02]  /*5a60*/  CS2R R90, SRZ ;  /* 0x00000000005a7805 */ /* 0x000fe4000001ff00 */
[----:B------:R-:W-:Y:S01]  /*5a70*/  CS2R R92, SRZ ;  /* 0x00000000005c7805 */ /* 0x000fe2000001ff00 */
[----:B------:R-:W-:Y:S01]  /*5a80*/  ULEA.HI UR7, UR7, UR10, URZ, 0x7 ;  /* 0x0000000a07077291 */ /* 0x000fe2000f8f383f */
[----:B------:R-:W-:Y:S02]  /*5a90*/  CS2R R94, SRZ ;  /* 0x00000000005e7805 */ /* 0x000fe4000001ff00 */
[----:B------:R-:W-:Y:S02]  /*5aa0*/  CS2R R96, SRZ ;  /* 0x0000000000607805 */ /* 0x000fe4000001ff00 */
[----:B------:R-:W-:Y:S01]  /*5ab0*/  CS2R R98, SRZ ;  /* 0x0000000000627805 */ /* 0x000fe2000001ff00 */
        /* <DEDUP_REMOVED lines=10> */
[----:B------:R-:W-:Y:S02]  /*5b60*/  CS2R R114, SRZ ;  /* 0x0000000000727805 */ /* 0x000fe4000001ff00 */
[----:B------:R-:W-:Y:S02]  /*5b70*/  CS2R R116, SRZ ;  /* 0x0000000000747805 */ /* 0x000fe4000001ff00 */
[----:B------:R-:W-:Y:S02]  /*5b80*/  CS2R R118, SRZ ;  /* 0x0000000000767805 */ /* 0x000fe4000001ff00 */
[----:B------:R-:W-:Y:S02]  /*5b90*/  CS2R R120, SRZ ;  /* 0x0000000000787805 */ /* 0x000fe4000001ff00 */
[----:B------:R-:W-:Y:S02]  /*5ba0*/  ISETP.GE.AND P2, PT, R2, UR18, PT ;  /* 0x0000001202007c0c */ /* 0x000fe4000bf46270 */
[----:B------:R-:W-:-:S02]  /*5bb0*/  CS2R R122, SRZ ;  /* 0x00000000007a7805 */ /* 0x000fc4000001ff00 */
[----:B------:R-:W-:Y:S02]  /*5bc0*/  CS2R R124, SRZ ;  /* 0x00000000007c7805 */ /* 0x000fe4000001ff00 */
[----:B------:R-:W-:Y:S02]  /*5bd0*/  CS2R R126, SRZ ;  /* 0x00000000007e7805 */ /* 0x000fe4000001ff00 */
[----:B------:R-:W-:Y:S02]  /*5be0*/  CS2R R128, SRZ ;  /* 0x0000000000807805 */ /* 0x000fe4000001ff00 */
[----:B------:R-:W-:Y:S02]  /*5bf0*/  CS2R R130, SRZ ;  /* 0x0000000000827805 */ /* 0x000fe4000001ff00 */
[----:B------:R-:W-:Y:S02]  /*5c00*/  CS2R R132, SRZ ;  /* 0x0000000000847805 */ /* 0x000fe4000001ff00 */
[----:B------:R-:W-:Y:S01]  /*5c10*/  CS2R R134, SRZ ;  /* 0x0000000000867805 */ /* 0x000fe2000001ff00 */
[----:B------:R-:W-:Y:S06]  /*5c20*/  @!P2 BRA `(.L_x_895) ;  /* 0x000000340084a947 */ /* 0x000fec0003800000 */
        /* <DEDUP_REMOVED lines=24> */
[----:B------:R-:W-:Y:S01]  /*5db0*/  ULDC UR22, c[0x0][0x9e4] ;  /* 0x0002790000167ab9 */ /* 0x000fe20000000800 */
[----:B------:R-:W-:Y:S01]  /*5dc0*/  ULDC UR19, c[0x0][0x988] ;  /* 0x0002620000137ab9 */ /* 0x000fe20000000800 */
[----:B------:R-:W-:-:S05]  /*5dd0*/  ULDC UR23, c[0x0][0x9e0] ;  /* 0x0002780000177ab9 */ /* 0x000fca0000000800 */
.L_x_913:
[----:B------:R-:W-:-:S04]  /*5de0*/  UIADD3 UR20, UR52, 0x1, URZ ;  /* 0x0000000134147890 */ /* 0x000fc8000fffe03f */
[----:B------:R-:W-:-:S04]  /*5df0*/  UISETP.NE.AND UP2, UPT, UR20, 0x2, UPT ;  /* 0x000000021400788c */ /* 0x000fc8000bf45270 */
[----:B------:R-:W-:Y:S02]  /*5e00*/  USEL UR21, URZ, 0x1, UP2 ;  /* 0x000000013f157887 */ /* 0x000fe40009000000 */
[----:B------:R-:W-:Y:S02]  /*5e10*/  USEL UR20, UR20, URZ, UP2 ;  /* 0x0000003f14147287 */ /* 0x000fe40009000000 */
[----:B------:R-:W-:Y:S01]  /*5e20*/  ULOP3.LUT UR21, UR53, UR21, URZ, 0x3c, !UPT ;  /* 0x0000001535157292 */ /* 0x000fe2000f8e3c3f */
[----:B------:R-:W-:Y:S11]  /*5e30*/  @!P0 BRA `(.L_x_896) ;  /* 0x0000000000048947 */ /* 0x000ff60003800000 */
[----:B------:R-:W-:Y:S01]  /*5e40*/  BPT.TRAP 0x1 ;  /* 0x000000040000795c */ /* 0x000fe20000300000 */
.L_x_896:
[----:B------:R-:W-:Y:S01]  /*5e50*/  ULEA UR24, UR20, UR46, 0x3 ;  /* 0x0000002e14187291 */ /* 0x000fe2000f8e183f */
[----:B------:R-:W-:-:S05]  /*5e60*/  IMAD.U32 R5, RZ, RZ, UR21 ;  /* 0x00000015ff057e24 */ /* 0x000fca000f8e00ff */
[----:B------:R-:W-:-:S04]  /*5e70*/  SHF.L.U32 R5, R5, 0x1f, RZ ;  /* 0x0000001f05057819 */ /* 0x000fc800000006ff */
[----:B------:R0:W1:Y:S01]  /*5e80*/  SYNCS.PHASECHK.TRANS64.TRYWAIT P2, [UR24+0x19c30], R5 ;  /* 0x019c3005ff0075a7 */ /* 0x0000620008040158 */
[----:B------:R-:W-:Y:S05]  /*5e90*/  @!P0 BRA `(.L_x_897) ;  /* 0x0000000000048947 */ /* 0x000fea0003800000 */
[----:B------:R-:W-:Y:S01]  /*5ea0*/  BPT.TRAP 0x1 ;  /* 0x000000040000795c */ /* 0x000fe20000300000 */
.L_x_897:
[----:B-1----:R-:W-:Y:S05]  /*5eb0*/  @P2 BRA `(.L_x_898) ;  /* 0x0000000000082947 */ /* 0x002fea0003800000 */
[----:B------:R-:W1:Y:S02]  /*5ec0*/  SYNCS.PHASECHK.TRANS64.TRYWAIT P2, [UR24+0x19c30], R5 ;  /* 0x019c3005ff0075a7 */ /* 0x000e640008040158 */
[----:B-1----:R-:W-:Y:S05]  /*5ed0*/  @!P2 BRA `(.L_x_899) ;  /* 0x0000012c00dca947 */ /* 0x002fea0003800000 */
.L_x_898:
        /* <DEDUP_REMOVED lines=17> */
.L_x_900:
[----:B------:R-:W-:Y:S01]  /*5ff0*/  ULEA UR11, UR52, UR46, 0x3 ;  /* 0x0000002e340b7291 */ /* 0x000fe2000f8e183f */
[----:B01----:R-:W-:-:S05]  /*6000*/  IMAD.U32 R5, RZ, RZ, UR53 ;  /* 0x00000035ff057e24 */ /* 0x003fca000f8e00ff */
[----:B------:R-:W-:-:S04]  /*6010*/  SHF.L.U32 R5, R5, 0x1f, RZ ;  /* 0x0000001f05057819 */ /* 0x000fc800000006ff */
[----:B------:R0:W1:Y:S01]  /*6020*/  SYNCS.PHASECHK.TRANS64.TRYWAIT P2, [UR11+0x19c50], R5 ;  /* 0x019c5005ff0075a7 */ /* 0x000062000804014b */
[----:B------:R-:W-:Y:S05]  /*6030*/  @!P0 BRA `(.L_x_901) ;  /* 0x0000000000048947 */ /* 0x000fea0003800000 */
[----:B------:R-:W-:Y:S01]  /*6040*/  BPT.TRAP 0x1 ;  /* 0x000000040000795c */ /* 0x000fe20000300000 */
.L_x_901:
[----:B-1----:R-:W-:Y:S05]  /*6050*/  @P2 BRA `(.L_x_902) ;  /* 0x0000000000082947 */ /* 0x002fea0003800000 */
[----:B------:R-:W1:Y:S02]  /*6060*/  SYNCS.PHASECHK.TRANS64.TRYWAIT P2, [UR11+0x19c50], R5 ;  /* 0x019c5005ff0075a7 */ /* 0x000e64000804014b */
[----:B-1----:R-:W-:Y:S05]  /*6070*/  @!P2 BRA `(.L_x_903) ;  /* 0x0000012c008ca947 */ /* 0x002fea0003800000 */
.L_x_902:
        /* <DEDUP_REMOVED lines=9> */
[----:B------:R-:W-:Y:S01]  /*6110*/  PLOP3.LUT P3, PT, PT, PT, UP0, 0x80, 0x0 ;  /* 0x000000000000781c */ /* 0x000fe20003f6f008 */
[C---:B------:R-:W-:Y:S01]  /*6120*/  FMUL.FTZ R50, R0.reuse, R59 ;  /* 0x0000003b00327220 */ /* 0x040fe20000410000 */
[C---:B------:R-:W-:Y:S01]  /*6130*/  FMUL.FTZ R59, R0.reuse, R70 ;  /* 0x00000046003b7220 */ /* 0x040fe20000410000 */
[----:B------:R-:W-:Y:S01]  /*6140*/  ULOP3.LUT UR6, UR6, 0x10000, URZ, 0xfc, !UPT ;  /* 0x0001000006067892 */ /* 0x000fe2000f8efc3f */
[----:B------:R-:W-:Y:S01]  /*6150*/  FMUL.FTZ R70, R0, R79 ;  /* 0x0000004f00467220 */ /* 0x000fe20000410000 */
[----:B------:R-:W-:-:S02]  /*6160*/  VIADD R79, R17, UR40 ;  /* 0x00000028114f7c36 */ /* 0x000fc40008000000 */
[C---:B------:R-:W-:Y:S01]  /*6170*/  FMUL.FTZ R21, R0.reuse, R34 ;  /* 0x0000002200157220 */ /* 0x040fe20000410000 */
[----:B------:R-:W-:Y:S01]  /*6180*/  UIMAD UR10, UR52, 0x300, UR6 ;  /* 0x00000300340a78a4 */ /* 0x000fe2000f8e0206 */
[C---:B------:R-:W-:Y:S01]  /*6190*/  FMUL.FTZ R9, R0.reuse, R26 ;  /* 0x0000001a00097220 */ /* 0x040fe20000410000 */
[C---:B------:R-:W-:Y:S01]  /*61a0*/  FMUL.FTZ R26, R0.reuse, R37 ;  /* 0x00000025001a7220 */ /* 0x040fe20000410000 */
[C---:B------:R-:W-:Y:S01]  /*61b0*/  FMUL.FTZ R37, R0.reuse, R46 ;  /* 0x0000002e00257220 */ /* 0x040fe20000410000 */
[C---:B01----:R-:W-:Y:S01]  /*61c0*/  FMUL.FTZ R5, R0.reuse, R24 ;  /* 0x0000001800057220 */ /* 0x043fe20000410000 */
[C---:B------:R-:W-:Y:S01]  /*61d0*/  FMUL.FTZ R46, R0.reuse, R55 ;  /* 0x00000037002e7220 */ /* 0x040fe20000410000 */
[C---:B------:R-:W-:Y:S01]  /*61e0*/  FMUL.FTZ R24, R0.reuse, R35 ;  /* 0x0000002300187220 */ /* 0x040fe20000410000 */
[----:B------:R-:W-:Y:S01]  /*61f0*/  UMOV UR6, UR10 ;  /* 0x0000000a00067c82 */ /* 0x000fe20008000000 */
[C---:B------:R-:W-:Y:S01]  /*6200*/  FMUL.FTZ R55, R0.reuse, R66 ;  /* 0x0000004200377220 */ /* 0x040fe20000410000 */
[----:B------:R-:W-:Y:S01]  /*6210*/  QGMMA.64x96x32.F32.E4M3.E4M3 R88, R148, gdesc[UR4], R88, gsb0 ;  /* 0x0160000494587df3 */ /* 0x000fe20008000858 */
[----:B------:R-:W-:Y:S01]  /*6220*/  UIADD3 UR6, UR10, 0x2, URZ ;  /* 0x000000020a067890 */ /* 0x000fe2000fffe03f */
[----:B------:R-:W-:Y:S01]  /*6230*/  FMUL.FTZ R66, R0, R73 ;  /* 0x0000004900427220 */ /* 0x000fe20000410000 */
[----:B------:R-:W-:Y:S01]  /*6240*/  UMOV UR7, 0x40000040 ;  /* 0x4000004000077882 */ /* 0x000fe20000000000 */
[----:B------:R-:W-:-:S02]  /*6250*/  IMAD.U32 R35, RZ, RZ, UR24 ;  /* 0x00000018ff237e24 */ /* 0x000fc4000f8e00ff */
        /* <DEDUP_REMOVED lines=48> */
[----:B------:R-:W-:-:S02]  /*6560*/  IMAD.SHL.U32 R76, R2, 0x80, RZ ;  /* 0x00000080024c7824 */ /* 0x000fc400078e00ff */
[----:B------:R-:W-:Y:S01]  /*6570*/  FMUL.FTZ R77, R0, R87 ;  /* 0x00000057004d7220 */ /* 0x000fe20000410000 */
[----:B------:R-:W0:Y:S08]  /*6580*/  MUFU.TANH R5, R5 ;  /* 0x0000000500057308 */ /* 0x000e300000002400 */
[----:B------:R-:W1:Y:S08]  /*6590*/  MUFU.TANH R6, R6 ;  /* 0x0000000600067308 */ /* 0x000e700000002400 */
[----:B------:R-:W2:Y:S08]  /*65a0*/  MUFU.TANH R9, R9 ;  /* 0x0000000900097308 */ /* 0x000eb00000002400 */
[----:B------:R-:W3:Y:S08]  /*65b0*/  MUFU.TANH R10, R10 ;  /* 0x0000000a000a7308 */ /* 0x000ef00000002400 */
[----:B------:R-:W4:Y:S08]  /*65c0*/  MUFU.TANH R11, R11 ;  /* 0x0000000b000b7308 */ /* 0x000f300000002400 */
        /* <DEDUP_REMOVED lines=51> */
[----:B------:R-:W-:-:S02]  /*6900*/  @!P1 VIADD R34, R35, 0x19c40 ;  /* 0x00019c4023229836 */ /* 0x000fc40000000000 */
[----:B------:R-:W-:Y:S02]  /*6910*/  IMAD.U32 R35, RZ, RZ, UR36 ;  /* 0x00000024ff237e24 */ /* 0x000fe4000f8e00ff */
[----:B------:R-:W5:Y:S01]  /*6920*/  SHFL.IDX PT, R85, R79, RZ, 0x1c1f ;  /* 0x001c1fff4f557589 */ /* 0x000f6200000e0000 */
[----:B------:R-:W-:Y:S01]  /*6930*/  @!P1 PRMT R34, RZ, 0x654, R34 ;  /* 0x00000654ff229816 */ /* 0x000fe20000000022 */
        /* <DEDUP_REMOVED lines=13> */
[----:B------:R1:W-:Y:S05]  /*6a10*/  @!P1 SYNCS.ARRIVE.TRANS64.RED.A1T0 RZ, [R34+URZ], RZ ;  /* 0x000000ff22ff99a7 */ /* 0x0003ea000810043f */
[----:B------:R-:W0:Y:S01]  /*6a20*/  MUFU.TANH R63, R63 ;  /* 0x0000003f003f7308 */ /* 0x000e220000002400 */
[----:B-1----:R-:W-:-:S07]  /*6a30*/  IADD3 R34, -R16, 0x1, -R76 ;  /* 0x0000000110227810 */ /* 0x002fce0007ffe94c */
[----:B------:R-:W1:Y:S01]  /*6a40*/  MUFU.TANH R64, R64 ;  /* 0x0000004000407308 */ /* 0x000e620000002400 */
[----:B------:R-:W-:-:S07]  /*6a50*/  IADD3 R34, -R35, UR41, R34 ;  /* 0x0000002923227c10 */ /* 0x000fce000fffe122 */
[----:B------:R-:W0:Y:S01]  /*6a60*/  MUFU.TANH R67, R67 ;  /* 0x0000004300437308 */ /* 0x000e220000002400 */
[C---:B------:R-:W-:Y:S02]  /*6a70*/  VIADD R81, R34.reuse, UR23 ;  /* 0x0000001722517c36 */ /* 0x040fe40008000000 */
[----:B------:R-:W-:Y:S02]  /*6a80*/  VIADD R82, R34, UR17 ;  /* 0x0000001122527c36 */ /* 0x000fe40008000000 */
[--C-:B-----5:R-:W-:Y:S02]  /*6a90*/  IMAD.IADD R83, R81, 0x1, R85.reuse ;  /* 0x0000000151537824 */ /* 0x120fe400078e0255 */
[----:B------:R-:W-:Y:S01]  /*6aa0*/  IMAD.IADD R84, R82, 0x1, R85 ;  /* 0x0000000152547824 */ /* 0x000fe200078e0255 */
        /* <DEDUP_REMOVED lines=17> */
[----:B------:R-:W-:Y:S01]  /*6bc0*/  IMAD.U32 R86, RZ, RZ, UR22 ;  /* 0x00000016ff567e24 */ /* 0x000fe2000f8e00ff */
[----:B------:R-:W-:-:S04]  /*6bd0*/  LOP3.LUT R85, RZ, R85, RZ, 0x33, !PT ;  /* 0x00000055ff557212 */ /* 0x000fc800078e33ff */
[----:B------:R-:W-:-:S13]  /*6be0*/  ISETP.NE.AND P2, PT, R86, 0x1, PT ;  /* 0x000000015600780c */ /* 0x000fda0003f45270 */
[----:B------:R-:W1:Y:S02]  /*6bf0*/  @P2 LDC.64 R34, c[0x0][0x9e8] ;  /* 0x00027a00ff222b82 */ /* 0x000e640000000a00 */
[----:B-1----:R-:W-:-:S05]  /*6c00*/  @P2 IMAD.HI.U32 R34, R85, R34, RZ ;  /* 0x0000002255222227 */ /* 0x002fca00078e00ff */
[----:B------:R-:W-:-:S04]  /*6c10*/  @P2 SHF.R.U32.HI R85, RZ, R35, R34 ;  /* 0x00000023ff552219 */ /* 0x000fc80000011622 */
[----:B------:R-:W-:Y:S01]  /*6c20*/  LOP3.LUT R85, RZ, R85, RZ, 0x33, !PT ;  /* 0x00000055ff557212 */ /* 0x000fe200078e33ff */
[----:B------:R-:W-:Y:S06]  /*6c30*/  BRA `(.L_x_907) ;  /* 0x0000000000147947 */ /* 0x000fec0003800000 */
.L_x_906:
[----:B------:R-:W-:-:S05]  /*6c40*/  IMAD.U32 R86, RZ, RZ, UR22 ;  /* 0x00000016ff567e24 */ /* 0x000fca000f8e00ff */
[----:B------:R-:W-:-:S13]  /*6c50*/  ISETP.NE.AND P2, PT, R86, 0x1, PT ;  /* 0x000000015600780c */ /* 0x000fda0003f45270 */
[----:B------:R-:W1:Y:S02]  /*6c60*/  @P2 LDC.64 R34, c[0x0][0x9e8] ;  /* 0x00027a00ff222b82 */ /* 0x000e640000000a00 */
[----:B-1----:R-:W-:-:S05]  /*6c70*/  @P2 IMAD.HI.U32 R34, R85, R34, RZ ;  /* 0x0000002255222227 */ /* 0x002fca00078e00ff */
[----:B------:R-:W-:-:S07]  /*6c80*/  @P2 SHF.R.U32.HI R85, RZ, R35, R34 ;  /* 0x00000023ff552219 */ /* 0x000fce0000011622 */
.L_x_907:
[----:B------:R-:W-:Y:S05]  /*6c90*/  BSYNC B0 ;  /* 0x0000000000007941 */ /* 0x000fea0003800000 */
.L_x_905:
[----:B------:R-:W-:-:S04]  /*6ca0*/  IMAD R85, R85, R86, -R76 ;  /* 0x0000005655557224 */ /* 0x000fc800078e0a4c */
[----:B------:R-:W-:-:S05]  /*6cb0*/  IMAD.IADD R85, R85, 0x1, -R16 ;  /* 0x0000000155557824 */ /* 0x000fca00078e0a10 */
[----:B------:R-:W-:Y:S02]  /*6cc0*/  VIMNMX R84, R84, R85, !PT ;  /* 0x0000005554547248 */ /* 0x000fe40007fe0100 */
[----:B------:R-:W-:-:S07]  /*6cd0*/  VIADDMNMX R83, R85, R86, R83, PT ;  /* 0x0000005655537246 */ /* 0x000fce0003800153 */
.L_x_904:
[----:B------:R-:W-:Y:S01]  /*6ce0*/  ISETP.GT.AND P2, PT, R2, -0x1, PT ;  /* 0xffffffff0200780c */ /* 0x000fe20003f44270 */
[----:B------:R-:W1:Y:S03]  /*6cf0*/  SHFL.IDX PT, R79, R79, 0x1, 0x1c1f ;  /* 0x003c1f004f4f7f89 */ /* 0x000e6600000e0000 */
        /* <DEDUP_REMOVED lines=11> */
[--C-:B-1----:R-:W-:Y:S01]  /*6db0*/  IMAD.IADD R81, R81, 0x1, R79.reuse ;  /* 0x0000000151517824 */ /* 0x102fe200078e024f */
[C---:B------:R-:W-:Y:S01]  /*6dc0*/  ISETP.LT.OR P6, PT, R83.reuse, 0x9, P6 ;  /* 0x000000095300780c */ /* 0x040fe200037c1670 */
[----:B------:R-:W-:Y:S01]  /*6dd0*/  IMAD.IADD R82, R82, 0x1, R79 ;  /* 0x0000000152527824 */ /* 0x000fe200078e024f */
        /* <DEDUP_REMOVED lines=99> */
.L_x_910:
[----:B------:R-:W-:-:S05]  /*7410*/  IMAD.U32 R83, RZ, RZ, UR22 ;  /* 0x00000016ff537e24 */ /* 0x000fca000f8e00ff */
[----:B------:R-:W-:-:S13]  /*7420*/  ISETP.NE.AND P3, PT, R83, 0x1, PT ;  /* 0x000000015300780c */ /* 0x000fda0003f65270 */
[----:B------:R-:W0:Y:S02]  /*7430*/  @P3 LDC.64 R34, c[0x0][0x9e8] ;  /* 0x00027a00ff223b82 */ /* 0x000e240000000a00 */
[----:B0-----:R-:W-:-:S05]  /*7440*/  @P3 IMAD.HI.U32 R34, R79, R34, RZ ;  /* 0x000000224f223227 */ /* 0x001fca00078e00ff */
[----:B------:R-:W-:-:S07]  /*7450*/  @P3 SHF.R.U32.HI R79, RZ, R35, R34 ;  /* 0x00000023ff4f3219 */ /* 0x000fce0000011622 */
.L_x_911:
[----:B------:R-:W-:Y:S05]  /*7460*/  BSYNC B0 ;  /* 0x0000000000007941 */ /* 0x000fea0003800000 */
.L_x_909:
[----:B------:R-:W-:-:S04]  /*7470*/  IMAD R79, R79, R83, -R76 ;  /* 0x000000534f4f7224 */ /* 0x000fc800078e0a4c */
[----:B------:R-:W-:-:S05]  /*7480*/  IMAD.IADD R34, R79, 0x1, -R16 ;  /* 0x000000014f227824 */ /* 0x000fca00078e0a10 */
[----:B------:R-:W-:Y:S02]  /*7490*/  VIADDMNMX R81, R34, R83, R81, PT ;  /* 0x0000005322517246 */ /* 0x000fe40003800151 */
[----:B------:R-:W-:-:S07]  /*74a0*/  VIMNMX R82, R82, R34, !PT ;  /* 0x0000002252527248 */ /* 0x000fce0007fe0100 */
.L_x_908:
[----:B------:R-:W-:Y:S01]  /*74b0*/  FMNMX.FTZ R35, R5, R8, !PT ;  /* 0x0000000805237209 */ /* 0x000fe20007810000 */
[----:B------:R-:W-:Y:S01]  /*74c0*/  UMOV UR6, UR19 ;  /* 0x0000001300067c82 */ /* 0x000fe20008000000 */
[----:B------:R-:W-:Y:S02]  /*74d0*/  ISETP.GT.AND P3, PT, R82, 0x1, P2 ;  /* 0x000000015200780c */ /* 0x000fe40001764270 */
        /* <DEDUP_REMOVED lines=9> */
[----:B------:R-:W-:-:S02]  /*7570*/  FSEL R13, R13, -INF , !P5 ;  /* 0xff8000000d0d7808 */ /* 0x000fc40006800000 */
[----:B------:R-:W-:Y:S02]  /*7580*/  FMNMX.FTZ R35, R25, R34, !PT ;  /* 0x0000002219237209 */ /* 0x000fe40007810000 */
[----:B------:R-:W-:Y:S02]  /*7590*/  ISETP.GT.AND P4, PT, R82, 0x9, P2 ;  /* 0x000000095200780c */ /* 0x000fe40001784270 */
[----:B------:R-:W-:Y:S02]  /*75a0*/  FMNMX.FTZ R34, R26, R35, !PT ;  /* 0x000000231a227209 */ /* 0x000fe40007810000 */
[C---:B------:R-:W-:Y:S02]  /*75b0*/  ISETP.GT.AND P3, PT, R82.reuse, 0x11, P2 ;  /* 0x000000115200780c */ /* 0x040fe40001764270 */
[----:B------:R-:W-:Y:S02]  /*75c0*/  FMNMX.FTZ R35, R29, R34, !PT ;  /* 0x000000221d237209 */ /* 0x000fe40007810000 */
[----:B------:R-:W-:-:S02]  /*75d0*/  ISETP.GT.AND P5, PT, R82, 0x18, P2 ;  /* 0x000000185200780c */ /* 0x000fc400017a4270 */
[----:B------:R-:W-:Y:S02]  /*75e0*/  FMNMX.FTZ R34, R30, R35, !PT ;  /* 0x000000231e227209 */ /* 0x000fe40007810000 */
[----:B------:R-:W-:Y:S02]  /*75f0*/  ISETP.LT.OR P4, PT, R81, 0xa, P4 ;  /* 0x0000000a5100780c */ /* 0x000fe40002781670 */
[----:B------:R-:W-:Y:S02]  /*7600*/  FMNMX.FTZ R35, R33, R34, !PT ;  /* 0x0000002221237209 */ /* 0x000fe40007810000 */
[C---:B------:R-:W-:Y:S02]  /*7610*/  ISETP.LT.OR P3, PT, R81.reuse, 0x12, P3 ;  /* 0x000000125100780c */ /* 0x040fe40001f61670 */
[----:B------:R-:W-:Y:S02]  /*7620*/  FMNMX.FTZ R34, R36, R35, !PT ;  /* 0x0000002324227209 */ /* 0x000fe40007810000 */
[----:B------:R-:W-:-:S02]  /*7630*/  ISETP.LT.OR P5, PT, R81, 0x19, P5 ;  /* 0x000000195100780c */ /* 0x000fc40002fa1670 */
[----:B------:R-:W-:Y:S02]  /*7640*/  FMNMX.FTZ R35, R39, R34, !PT ;  /* 0x0000002227237209 */ /* 0x000fe40007810000 */
[----:B------:R-:W-:Y:S02]  /*7650*/  FSEL R14, R14, -INF , !P4 ;  /* 0xff8000000e0e7808 */ /* 0x000fe40006000000 */
[----:B------:R-:W-:Y:S02]  /*7660*/  FMNMX.FTZ R34, R40, R35, !PT ;  /* 0x0000002328227209 */ /* 0x000fe40007810000 */
[----:B------:R-:W-:Y:S02]  /*7670*/  FSEL R24, R24, -INF , !P3 ;  /* 0xff80000018187808 */ /* 0x000fe40005800000 */
[----:B------:R-:W-:Y:S02]  /*7680*/  FMNMX.FTZ R35, R43, R34, !PT ;  /* 0x000000222b237209 */ /* 0x000fe40007810000 */
[----:B------:R-:W-:-:S02]  /*7690*/  FSEL R27, R27, -INF , !P5 ;  /* 0xff8000001b1b7808 */ /* 0x000fc40006800000 */
[----:B------:R-:W-:Y:S02]  /*76a0*/  FMNMX.FTZ R34, R44, R35, !PT ;  /* 0x000000232c227209 */ /* 0x000fe40007810000 */
[C---:B------:R-:W-:Y:S02]  /*76b0*/  ISETP.GT.AND P4, PT, R82.reuse, 0x19, P2 ;  /* 0x000000195200780c */ /* 0x040fe40001784270 */
[----:B------:R-:W-:Y:S02]  /*76c0*/  FMNMX.FTZ R35, R47, R34, !PT ;  /* 0x000000222f237209 */ /* 0x000fe40007810000 */
[----:B------:R-:W-:Y:S02]  /*76d0*/  ISETP.GT.AND P3, PT, R82, 0x21, P2 ;  /* 0x000000215200780c */ /* 0x000fe40001764270 */
[----:B------:R-:W-:Y:S02]  /*76e0*/  FMNMX.FTZ R34, R48, R35, !PT ;  /* 0x0000002330227209 */ /* 0x000fe40007810000 */
[----:B------:R-:W-:-:S02]  /*76f0*/  ISETP.GT.AND P5, PT, R82, 0x28, P2 ;  /* 0x000000285200780c */ /* 0x000fc400017a4270 */
[----:B------:R-:W-:Y:S02]  /*7700*/  FMNMX.FTZ R35, R51, R34, !PT ;  /* 0x0000002233237209 */ /* 0x000fe40007810000 */
[C---:B------:R-:W-:Y:S02]  /*7710*/  ISETP.LT.OR P4, PT, R81.reuse, 0x1a, P4 ;  /* 0x0000001a5100780c */ /* 0x040fe40002781670 */
[----:B------:R-:W-:Y:S02]  /*7720*/  FMNMX.FTZ R34, R52, R35, !PT ;  /* 0x0000002334227209 */ /* 0x000fe40007810000 */
[----:B------:R-:W-:Y:S02]  /*7730*/  ISETP.LT.OR P3, PT, R81, 0x22, P3 ;  /* 0x000000225100780c */ /* 0x000fe40001f61670 */
        /* <DEDUP_REMOVED lines=24> */
[----:B------:R-:W-:Y:S01]  /*78c0*/  FSEL R45, R45, -INF , !P5 ;  /* 0xff8000002d2d7808 */ /* 0x000fe20006800000 */
[----:B------:R-:W0:Y:S01]  /*78d0*/  SHFL.BFLY PT, R34, R35, 0x2, 0x1f ;  /* 0x0c401f0023227f89 */ /* 0x000e2200000e0000 */
        /* <DEDUP_REMOVED lines=12> */
[----:B0-----:R-:W-:-:S02]  /*79a0*/  FMNMX.FTZ R76, R35, R34, !PT ;  /* 0x00000022234c7209 */ /* 0x001fc40007810000 */
[C---:B------:R-:W-:Y:S02]  /*79b0*/  ISETP.LT.OR P4, PT, R81.reuse, 0x4a, P4 ;  /* 0x0000004a5100780c */ /* 0x040fe40002781670 */
[C---:B------:R-:W-:Y:S01]  /*79c0*/  ISETP.LT.OR P3, PT, R81.reuse, 0x52, P3 ;  /* 0x000000525100780c */ /* 0x040fe20001f61670 */
[----:B------:R-:W0:Y:S01]  /*79d0*/  SHFL.BFLY PT, R79, R76, 0x1, 0x1f ;  /* 0x0c201f004c4f7f89 */ /* 0x000e2200000e0000 */
        /* <DEDUP_REMOVED lines=12> */
[----:B0-----:R-:W-:Y:S02]  /*7aa0*/  FMNMX.FTZ R34, R76, R79, !PT ;  /* 0x0000004f4c227209 */ /* 0x001fe40007810000 */
[----:B------:R-:W-:Y:S02]  /*7ab0*/  FSEL R69, R69, -INF , !P5 ;  /* 0xff80000045457808 */ /* 0x000fe40006800000 */
[----:B------:R-:W-:Y:S02]  /*7ac0*/  FSETP.NEU.FTZ.AND P6, PT, R34, -INF , PT ;  /* 0xff8000002200780b */ /* 0x000fe40003fdd000 */
[----:B------:R-:W-:-:S02]  /*7ad0*/  ISETP.GT.AND P4, PT, R82, 0x69, P2 ;  /* 0x000000695200780c */ /* 0x000fc40001784270 */
[----:B------:R-:W-:Y:S02]  /*7ae0*/  FSEL R79, R34, RZ, P6 ;  /* 0x000000ff224f7208 */ /* 0x000fe40003000000 */
[C---:B------:R-:W-:Y:S02]  /*7af0*/  ISETP.GT.AND P3, PT, R82.reuse, 0x70, P2 ;  /* 0x000000705200780c */ /* 0x040fe40001764270 */
[----:B------:R-:W-:Y:S01]  /*7b00*/  ISETP.GT.AND P5, PT, R82, 0x71, P2 ;  /* 0x000000715200780c */ /* 0x000fe200017a4270 */
[----:B------:R-:W-:-:S01]  /*7b10*/  FADD.FTZ R8, -R79, R8 ;  /* 0x000000084f087221 */ /* 0x000fc20000010100 */
[----:B------:R-:W-:Y:S01]  /*7b20*/  IMAD.U32 R79, RZ, RZ, UR6 ;  /* 0x00000006ff4f7e24 */ /* 0x000fe2000f8e00ff */
[C---:B------:R-:W-:Y:S02]  /*7b30*/  ISETP.LT.OR P4, PT, R81.reuse, 0x6a, P4 ;  /* 0x0000006a5100780c */ /* 0x040fe40002781670 */
[----:B------:R-:W-:Y:S01]  /*7b40*/  ISETP.LT.OR P3, PT, R81, 0x71, P3 ;  /* 0x000000715100780c */ /* 0x000fe20001f61670 */
[----:B------:R-:W-:-:S01]  /*7b50*/  FFMA.FTZ R79, R34, R79, -8 ;  /* 0xc1000000224f7423 */ /* 0x000fc2000001004f */
[----:B------:R-:W-:Y:S01]  /*7b60*/  FSEL R70, R70, -INF , !P4 ;  /* 0xff80000046467808 */ /* 0x000fe20006000000 */
[----:B------:R-:W-:Y:S01]  /*7b70*/  FMUL.FTZ R8, R8, UR6 ;  /* 0x0000000608087c20 */ /* 0x000fe20008410000 */
[----:B------:R-:W-:-:S02]  /*7b80*/  ISETP.LT.OR P5, PT, R81, 0x72, P5 ;  /* 0x000000725100780c */ /* 0x000fc40002fa1670 */
[----:B------:R-:W-:Y:S02]  /*7b90*/  FSEL R35, R79, RZ, P6 ;  /* 0x000000ff4f237208 */ /* 0x000fe40003000000 */
[----:B------:R-:W-:Y:S01]  /*7ba0*/  ISETP.GT.AND P6, PT, R82, 0x10, P2 ;  /* 0x000000105200780c */ /* 0x000fe200017c4270 */
[----:B------:R-:W-:Y:S01]  /*7bb0*/  MUFU.EX2 R8, R8 ;  /* 0x0000000800087308 */ /* 0x000fe20000000800 */
[----:B------:R-:W-:Y:S01]  /*7bc0*/  FSEL R71, R71, -INF , !P3 ;  /* 0xff80000047477808 */ /* 0x000fe20005800000 */
[--C-:B------:R-:W-:Y:S01]  /*7bd0*/  FFMA.FTZ R79, R67, UR6, -R35.reuse ;  /* 0x00000006434f7c23 */ /* 0x100fe20008010823 */
[----:B------:R-:W-:Y:S01]  /*7be0*/  ISETP.LT.OR P6, PT, R81, 0x11, P6 ;  /* 0x000000115100780c */ /* 0x000fe200037c1670 */
[--C-:B------:R-:W-:Y:S01]  /*7bf0*/  FFMA.FTZ R5, R5, UR6, -R35.reuse ;  /* 0x0000000605057c23 */ /* 0x100fe20008010823 */
[----:B------:R-:W-:Y:S01]  /*7c00*/  FSEL R72, R72, -INF , !P5 ;  /* 0xff80000048487808 */ /* 0x000fe20006800000 */
[--C-:B------:R-:W-:Y:S01]  /*7c10*/  FFMA.FTZ R6, R6, UR6, -R35.reuse ;  /* 0x0000000606067c23 */ /* 0x100fe20008010823 */
[----:B------:R-:W-:Y:S01]  /*7c20*/  FSEL R21, R21, -INF , !P6 ;  /* 0xff80000015157808 */ /* 0x000fe20007000000 */
[--C-:B------:R-:W-:Y:S01]  /*7c30*/  FFMA.FTZ R11, R11, UR6, -R35.reuse ;  /* 0x000000060b0b7c23 */ /* 0x100fe20008010823 */
[----:B------:R-:W-:Y:S01]  /*7c40*/  ISETP.GT.AND P6, PT, R82, 0x20, P2 ;  /* 0x000000205200780c */ /* 0x000fe200017c4270 */
[--C-:B------:R-:W-:Y:S01]  /*7c50*/  FFMA.FTZ R12, R12, UR6, -R35.reuse ;  /* 0x000000060c0c7c23 */ /* 0x100fe20008010823 */
[----:B------:R-:W-:-:S01]  /*7c60*/  FFMA.FTZ R20, R20, UR6, -R35 ;  /* 0x0000000614147c23 */ /* 0x000fc20008010823 */
[--C-:B------:R-:W-:Y:S01]  /*7c70*/  FFMA.FTZ R26, R26, UR6, -R35.reuse ;  /* 0x000000061a1a7c23 */ /* 0x100fe20008010823 */
[----:B------:R-:W-:Y:S01]  /*7c80*/  ISETP.LT.OR P6, PT, R81, 0x21, P6 ;  /* 0x000000215100780c */ /* 0x000fe200037c1670 */
[--C-:B------:R-:W-:Y:S01]  /*7c90*/  FFMA.FTZ R30, R30, UR6, -R35.reuse ;  /* 0x000000061e1e7c23 */ /* 0x100fe20008010823 */
[----:B------:R-:W-:-:S01]  /*7ca0*/  FFMA.FTZ R36, R36, UR6, -R35 ;  /* 0x0000000624247c23 */ /* 0x000fc20008010823 */
        /* <DEDUP_REMOVED lines=20> */
[----:B------:R-:W0:Y:S01]  /*7df0*/  MUFU.EX2 R5, R5 ;  /* 0x0000000500057308 */ /* 0x000e220000000800 */
[----:B------:R-:W-:-:S02]  /*7e00*/  FSEL R49, R49, -INF , !P6 ;  /* 0xff80000031317808 */ /* 0x000fc40007000000 */
[----:B------:R-:W-:-:S04]  /*7e10*/  ISETP.GT.AND P6, PT, R82, 0x50, P2 ;  /* 0x000000505200780c */ /* 0x000fc800017c4270 */
[----:B------:R-:W-:Y:S01]  /*7e20*/  ISETP.LT.OR P6, PT, R81, 0x51, P6 ;  /* 0x000000515100780c */ /* 0x000fe200037c1670 */
[----:B------:R-:W1:Y:S03]  /*7e30*/  MUFU.EX2 R6, R6 ;  /* 0x0000000600067308 */ /* 0x000e660000000800 */
[----:B------:R-:W-:Y:S02]  /*7e40*/  FSEL R55, R55, -INF , !P6 ;  /* 0xff80000037377808 */ /* 0x000fe40007000000 */
[----:B------:R-:W-:-:S03]  /*7e50*/  ISETP.GT.AND P6, PT, R82, 0x60, P2 ;  /* 0x000000605200780c */ /* 0x000fc600017c4270 */
[----:B------:R-:W2:Y:S01]  /*7e60*/  MUFU.EX2 R11, R11 ;  /* 0x0000000b000b7308 */ /* 0x000ea20000000800 */
[----:B------:R-:W-:-:S04]  /*7e70*/  ISETP.LT.OR P6, PT, R81, 0x61, P6 ;  /* 0x000000615100780c */ /* 0x000fc800037c1670 */
[----:B------:R-:W-:Y:S02]  /*7e80*/  FSEL R63, R63, -INF , !P6 ;  /* 0xff8000003f3f7808 */ /* 0x000fe40007000000 */
[----:B------:R-:W-:Y:S01]  /*7e90*/  ISETP.GT.AND P6, PT, R82, RZ, P2 ;  /* 0x000000ff5200720c */ /* 0x000fe200017c4270 */
[----:B------:R-:W-:Y:S03]  /*7ea0*/  MUFU.EX2 R12, R12 ;  /* 0x0000000c000c7308 */ /* 0x000fe60000000800 */
[----:B------:R-:W-:-:S04]  /*7eb0*/  ISETP.LT.OR P6, PT, R81, 0x1, P6 ;  /* 0x000000015100780c */ /* 0x000fc800037c1670 */
[----:B------:R-:W-:Y:S01]  /*7ec0*/  FSEL R76, R9, -INF , !P6 ;  /* 0xff800000094c7808 */ /* 0x000fe20007000000 */
[----:B------:R-:W-:-:S01]  /*7ed0*/  FFMA.FTZ R9, R15, UR6, -R35 ;  /* 0x000000060f097c23 */ /* 0x000fc20008010823 */
[----:B------:R-:W-:Y:S01]  /*7ee0*/  ISETP.GT.AND P6, PT, R82, 0x78, P2 ;  /* 0x000000785200780c */ /* 0x000fe200017c4270 */
[----:B------:R-:W-:Y:S01]  /*7ef0*/  MUFU.EX2 R20, R20 ;  /* 0x0000001400147308 */ /* 0x000fe20000000800 */
[----:B------:R-:W-:Y:S02]  /*7f00*/  FMNMX.FTZ R15, R76, R7, !PT ;  /* 0x000000074c0f7209 */ /* 0x000fe40007810000 */
[----:B------:R-:W-:Y:S02]  /*7f10*/  ISETP.GT.AND P2, PT, R82, 0x79, P2 ;  /* 0x000000795200780c */ /* 0x000fe40001744270 */
[----:B------:R-:W-:Y:S01]  /*7f20*/  FMNMX.FTZ R82, R10, R15, !PT ;  /* 0x0000000f0a527209 */ /* 0x000fe20007810000 */
[----:B------:R-:W-:Y:S01]  /*7f30*/  FFMA.FTZ R15, R25, UR6, -R35 ;  /* 0x00000006190f7c23 */ /* 0x000fe20008010823 */
[----:B------:R-:W-:Y:S01]  /*7f40*/  ISETP.LT.OR P6, PT, R81, 0x79, P6 ;  /* 0x000000795100780c */ /* 0x000fe200037c1670 */
[----:B------:R-:W-:Y:S01]  /*7f50*/  MUFU.EX2 R9, R9 ;  /* 0x0000000900097308 */ /* 0x000fe20000000800 */
[----:B------:R-:W-:-:S02]  /*7f60*/  FMNMX.FTZ R25, R13, R82, !PT ;  /* 0x000000520d197209 */ /* 0x000fc40007810000 */
[----:B------:R-:W-:Y:S02]  /*7f70*/  ISETP.LT.OR P2, PT, R81, 0x7a, P2 ;  /* 0x0000007a5100780c */ /* 0x000fe40001741670 */
[----:B------:R-:W-:Y:S02]  /*7f80*/  FMNMX.FTZ R82, R14, R25, !PT ;  /* 0x000000190e527209 */ /* 0x000fe40007810000 */
[----:B------:R-:W-:Y:S01]  /*7f90*/  FSEL R75, R75, -INF , !P6 ;  /* 0xff8000004b4b7808 */ /* 0x000fe20007000000 */
[----:B------:R-:W-:Y:S01]  /*7fa0*/  MUFU.EX2 R15, R15 ;  /* 0x0000000f000f7308 */ /* 0x000fe20000000800 */
[----:B------:R-:W-:Y:S02]  /*7fb0*/  FMNMX.FTZ R25, R21, R82, !PT ;  /* 0x0000005215197209 */ /* 0x000fe40007810000 */
[----:B------:R-:W-:Y:S02]  /*7fc0*/  FSEL R77, R77, -INF , !P2 ;  /* 0xff8000004d4d7808 */ /* 0x000fe40005000000 */
[----:B------:R-:W-:Y:S01]  /*7fd0*/  FMNMX.FTZ R82, R24, R25, !PT ;  /* 0x0000001918527209 */ /* 0x000fe20007810000 */
[----:B------:R-:W-:-:S02]  /*7fe0*/  FFMA.FTZ R25, R29, UR6, -R35 ;  /* 0x000000061d197c23 */ /* 0x000fc40008010823 */
[----:B------:R-:W-:Y:S01]  /*7ff0*/  MUFU.EX2 R26, R26 ;  /* 0x0000001a001a7308 */ /* 0x000fe20000000800 */
[----:B------:R-:W-:-:S04]  /*8000*/  FMNMX.FTZ R29, R27, R82, !PT ;  /* 0x000000521b1d7209 */ /* 0x000fc80007810000 */
[----:B------:R-:W-:-:S03]  /*8010*/  FMNMX.FTZ R82, R28, R29, !PT ;  /* 0x0000001d1c527209 */ /* 0x000fc60007810000 */
[----:B------:R-:W-:Y:S01]  /*8020*/  MUFU.EX2 R25, R25 ;  /* 0x0000001900197308 */ /* 0x000fe20000000800 */
[----:B------:R-:W-:-:S04]  /*8030*/  FMNMX.FTZ R29, R31, R82, !PT ;  /* 0x000000521f1d7209 */ /* 0x000fc80007810000 */
        /* <DEDUP_REMOVED lines=40> */
[----:B------:R-:W-:Y:S02]  /*82c0*/  MUFU.EX2 R51, R51 ;  /* 0x0000003300337308 */ /* 0x000fe40000000800 */
[----:B------:R-:W3:Y:S06]  /*82d0*/  SHFL.BFLY PT, R82, R57, 0x2, 0x1f ;  /* 0x0c401f0039527f89 */ /* 0x000eec00000e0000 */
[----:B------:R-:W-:Y:S08]  /*82e0*/  MUFU.EX2 R58, R58 ;  /* 0x0000003a003a7308 */ /* 0x000ff00000000800 */
[----:B------:R-:W-:Y:S08]  /*82f0*/  MUFU.EX2 R61, R61 ;  /* 0x0000003d003d7308 */ /* 0x000ff00000000800 */
[----:B------:R-:W-:Y:S01]  /*8300*/  MUFU.EX2 R62, R62 ;  /* 0x0000003e003e7308 */ /* 0x000fe20000000800 */
[----:B---3--:R-:W-:-:S05]  /*8310*/  FMNMX.FTZ R82, R57, R82, !PT ;  /* 0x0000005239527209 */ /* 0x008fca0007810000 */
[----:B------:R-:W3:Y:S02]  /*8320*/  SHFL.BFLY PT, R67, R82, 0x1, 0x1f ;  /* 0x0c201f0052437f89 */ /* 0x000ee400000e0000 */
[----:B------:R4:W-:Y:S08]  /*8330*/  MUFU.EX2 R57, R79 ;  /* 0x0000004f00397308 */ /* 0x0009f00000000800 */
[----:B------:R-:W-:Y:S08]  /*8340*/  MUFU.EX2 R65, R65 ;  /* 0x0000004100417308 */ /* 0x000ff00000000800 */
[----:B------:R-:W-:Y:S01]  /*8350*/  MUFU.EX2 R66, R66 ;  /* 0x0000004200427308 */ /* 0x000fe20000000800 */
[----:B---3--:R-:W-:Y:S01]  /*8360*/  FMNMX.FTZ R35, R82, R67, !PT ;  /* 0x0000004352237209 */ /* 0x008fe20007810000 */
[----:B------:R-:W-:-:S06]  /*8370*/  IMAD.U32 R82, RZ, RZ, UR6 ;  /* 0x00000006ff527e24 */ /* 0x000fcc000f8e00ff */
[----:B------:R3:W-:Y:S01]  /*8380*/  MUFU.EX2 R67, R80 ;  /* 0x0000005000437308 */ /* 0x0007e20000000800 */
[C---:B------:R-:W-:Y:S01]  /*8390*/  FSETP.NEU.FTZ.AND P2, PT, R35.reuse, -INF , PT ;  /* 0xff8000002300780b */ /* 0x040fe20003f5d000 */
[----:B----4-:R-:W-:-:S05]  /*83a0*/  FFMA.FTZ R79, R35, R82, -8 ;  /* 0xc1000000234f7423 */ /* 0x010fca0000010052 */
[----:B------:R-:W-:Y:S01]  /*83b0*/  FSEL R79, R79, RZ, P2 ;  /* 0x000000ff4f4f7208 */ /* 0x000fe20001000000 */
[----:B------:R-:W-:Y:S01]  /*83c0*/  MUFU.EX2 R68, R68 ;  /* 0x0000004400447308 */ /* 0x000fe20000000800 */
[----:B---3--:R-:W-:-:S03]  /*83d0*/  FSEL R80, R35, RZ, P2 ;  /* 0x000000ff23507208 */ /* 0x008fc60001000000 */
        /* <DEDUP_REMOVED lines=11> */
[----:B------:R-:W-:-:S01]  /*8490*/  FADD.FTZ R80, -R80, R7 ;  /* 0x0000000750507221 */ /* 0x000fc20000010100 */
[--C-:B------:R-:W-:Y:S01]  /*84a0*/  FFMA.FTZ R38, R41, UR6, -R79.reuse ;  /* 0x0000000629267c23 */ /* 0x100fe2000801084f */
[----:B------:R-:W-:-:S01]  /*84b0*/  FFMA.FTZ R41, R42, UR6, -R79 ;  /* 0x000000062a297c23 */ /* 0x000fc2000801084f */
[--C-:B------:R-:W-:Y:S01]  /*84c0*/  FFMA.FTZ R42, R45, UR6, -R79.reuse ;  /* 0x000000062d2a7c23 */ /* 0x100fe2000801084f */
[----:B------:R-:W-:-:S01]  /*84d0*/  FFMA.FTZ R76, R76, UR6, -R79 ;  /* 0x000000064c4c7c23 */ /* 0x000fc2000801084f */
[----:B------:R-:W-:Y:S01]  /*84e0*/  FMUL.FTZ R45, R80, UR6 ;  /* 0x00000006502d7c20 */ /* 0x000fe20008410000 */
        /* <DEDUP_REMOVED lines=17> */
[----:B------:R-:W-:-:S01]  /*8600*/  FFMA.FTZ R72, R72, UR6, -R79 ;  /* 0x0000000648487c23 */ /* 0x000fc2000801084f */
[--C-:B------:R-:W-:Y:S01]  /*8610*/  FFMA.FTZ R75, R75, UR6, -R79.reuse ;  /* 0x000000064b4b7c23 */ /* 0x100fe2000801084f */
[----:B------:R-:W-:-:S01]  /*8620*/  FFMA.FTZ R77, R77, UR6, -R79 ;  /* 0x000000064d4d7c23 */ /* 0x000fc2000801084f */
[----:B0-----:R-:W-:-:S04]  /*8630*/  FFMA.FTZ R79, R8, R4, R5 ;  /* 0x00000004084f7223 */ /* 0x001fc80000010005 */
[----:B------:R-:W0:Y:S01]  /*8640*/  MUFU.EX2 R10, R10 ;  /* 0x0000000a000a7308 */ /* 0x000e220000000800 */
[----:B-1----:R-:W-:-:S04]  /*8650*/  FADD.FTZ R46, R6, R79 ;  /* 0x0000004f062e7221 */ /* 0x002fc80000010000 */
[----:B--2---:R-:W-:-:S03]  /*8660*/  FADD.FTZ R79, R11, R46 ;  /* 0x0000002e0b4f7221 */ /* 0x004fc60000010000 */
[----:B------:R-:W1:Y:S01]  /*8670*/  MUFU.EX2 R13, R13 ;  /* 0x0000000d000d7308 */ /* 0x000e620000000800 */
[----:B---3--:R-:W-:-:S01]  /*8680*/  FFMA.FTZ R4, R45, R3, R76 ;  /* 0x000000032d047223 */ /* 0x008fc2000001004c */
[----:B------:R-:W-:-:S03]  /*8690*/  FADD.FTZ R46, R12, R79 ;  /* 0x0000004f0c2e7221 */ /* 0x000fc60000010000 */
[----:B------:R-:W-:Y:S01]  /*86a0*/  FADD.FTZ R3, R81, R4 ;  /* 0x0000000451037221 */ /* 0x000fe20000010000 */
[----:B------:R-:W-:-:S02]  /*86b0*/  FADD.FTZ R79, R9, R46 ;  /* 0x0000002e094f7221 */ /* 0x000fc40000010000 */
        /* <DEDUP_REMOVED lines=22> */
[----:B------:R-:W-:-:S06]  /*8820*/  FADD.FTZ R46, R44, R79 ;  /* 0x0000004f2c2e7221 */ /* 0x000fcc0000010000 */
        /* <DEDUP_REMOVED lines=14> */
[----:B------:R-:W-:-:S06]  /*8910*/  FADD.FTZ R3, R43, R46 ;  /* 0x0000002e2b037221 */ /* 0x000fcc0000010000 */
[----:B------:R-:W0:Y:S01]  /*8920*/  MUFU.EX2 R50, R50 ;  /* 0x0000003200327308 */ /* 0x000e220000000800 */
[----:B-1----:R-:W-:-:S07]  /*8930*/  FADD.FTZ R4, R7, R4 ;  /* 0x0000000407047221 */ /* 0x002fce0000010000 */
        /* <DEDUP_REMOVED lines=22> */
[----:B------:R-:W-:-:S06]  /*8aa0*/  FADD.FTZ R4, R68, R3 ;  /* 0x0000000344047221 */ /* 0x000fcc0000010000 */
        /* <DEDUP_REMOVED lines=22> */
[----:B-1----:R-:W-:-:S03]  /*8c10*/  FADD.FTZ R3, R75, R4 ;  /* 0x000000044b037221 */ /* 0x002fc60000010000 */
[----:B------:R-:W-:Y:S01]  /*8c20*/  FADD.FTZ R4, R67, R80 ;  /* 0x0000005043047221 */ /* 0x000fe20000010000 */
[----:B--2---:R-:W-:-:S01]  /*8c30*/  FADD.FTZ R3, R46, R3 ;  /* 0x000000032e037221 */ /* 0x004fc20000010000 */
[----:B------:R-:W-:Y:S06]  /*8c40*/  @!P0 BRA `(.L_x_912) ;  /* 0x0000000000048947 */ /* 0x000fec0003800000 */
[----:B------:R-:W-:Y:S01]  /*8c50*/  BPT.TRAP 0x1 ;  /* 0x000000040000795c */ /* 0x000fe20000300000 */
.L_x_912:
[----:B------:R-:W-:Y:S01]  /*8c60*/  UIADD3 UR7, UR11, 0x19c60, URZ ;  /* 0x00019c600b077890 */ /* 0x000fe2000fffe03f */
[----:B------:R-:W-:Y:S01]  /*8c70*/  ISETP.GT.AND P2, PT, R2, UR18, PT ;  /* 0x0000001202007c0c */ /* 0x000fe2000bf44270 */
[----:B------:R-:W-:Y:S01]  /*8c80*/  UMOV UR53, UR21 ;  /* 0x0000001500357c82 */ /* 0x000fe20008000000 */
[----:B------:R-:W-:Y:S01]  /*8c90*/  F2FP.SATFINITE.E4M3.F32.PACK_AB_MERGE_C R7, R7, R42, RZ ;  /* 0x0000002a0707723e */ /* 0x000fe200048070ff */
[----:B------:R-:W-:Y:S01]  /*8ca0*/  UPRMT UR7, UR45, 0x654, UR7 ;  /* 0x000006542d077896 */ /* 0x000fe20008000007 */
[----:B------:R-:W-:Y:S01]  /*8cb0*/  F2FP.SATFINITE.E4M3.F32.PACK_AB_MERGE_C R11, R12, R11, RZ ;  /* 0x0000000b0c0b723e */ /* 0x000fe200048070ff */
[----:B------:R-:W-:Y:S01]  /*8cc0*/  UMOV UR52, UR20 ;  /* 0x0000001400347c82 */ /* 0x000fe20008000000 */
        /* <DEDUP_REMOVED lines=83> */
[----:B------:R-:W-:Y:S01]  /*9200*/  IMAD.MOV.U32 R7, RZ, RZ, R35 ;  /* 0x000000ffff077224 */ /* 0x000fe200078e0023 */
[----:B------:R-:W-:Y:S01]  /*9210*/  UMOV UR52, UR20 ;  /* 0x0000001400347c82 */ /* 0x000fe20008000000 */
[----:B------:R-:W-:Y:S01]  /*9220*/  IMAD.MOV.U32 R8, RZ, RZ, R34 ;  /* 0x000000ffff087224 */ /* 0x000fe200078e0022 */
[----:B------:R-:W-:-:S06]  /*9230*/  UMOV UR53, UR21 ;  /* 0x0000001500357c82 */ /* 0x000fcc0008000000 */
.L_x_895:
[----:B------:R-:W-:Y:S01]  /*9240*/  ULDC UR7, c[0x0][0x448] ;  /* 0x0001120000077ab9 */ /* 0x000fe20000000800 */
[----:B------:R-:W-:Y:S01]  /*9250*/  ULDC UR15, c[0x0][0x9e4] ;  /* 0x00027900000f7ab9 */ /* 0x000fe20000000800 */
[----:B------:R-:W-:Y:S02]  /*9260*/  UISETP.NE.AND UP0, UPT, UR7, 0x1, UPT ;  /* 0x000000010700788c */ /* 0x000fe4000bf05270 */
[----:B------:R-:W-:Y:S02]  /*9270*/  UISETP.GE.AND UP1, UPT, UR15, 0x1, UPT ;  /* 0x000000010f00788c */ /* 0x000fe4000bf26270 */
[----:B------:R-:W-:Y:S02]  /*9280*/  UIADD3 UR7, UR40, 0xbf, URZ ;  /* 0x000000bf28077890 */ /* 0x000fe4000fffe03f */
[----:B------:R-:W-:Y:S02]  /*9290*/  UIADD3 UR14, UR41, 0x1, -UR36 ;  /* 0x00000001290e7890 */ /* 0x000fe4000fffe824 */
[----:B------:R-:W-:-:S03]  /*92a0*/  PLOP3.LUT P5, PT, PT, PT, UP1, 0x80, 0x0 ;  /* 0x000000000000781c */ /* 0x000fc60003faf018 */
[----:B------:R-:W-:Y:S01]  /*92b0*/  @UP0 ULDC UR10, c[0x0][0x44c] ;  /* 0x00011300000a0ab9 */ /* 0x000fe20000000800 */
[----:B------:R-:W-:Y:S01]  /*92c0*/  @UP0 ULDC UR18, c[0x0][0x450] ;  /* 0x0001140000120ab9 */ /* 0x000fe20000000800 */
        /* <DEDUP_REMOVED lines=16> */
.L_x_915:
[----:B------:R-:W-:-:S11]  /*93d0*/  UISETP.NE.AND UP1, UPT, UR15, 0x1, UPT ;  /* 0x000000010f00788c */ /* 0x000fd6000bf25270 */
[----:B------:R-:W-:Y:S02]  /*93e0*/  @UP1 ULDC.64 UR18, c[0x0][0x9e8] ;  /* 0x00027a0000121ab9 */ /* 0x000fe40000000a00 */
[----:B------:R-:W-:-:S04]  /*93f0*/  UIMAD.WIDE.U32 UR10, UR7, UR18, URZ ;  /* 0x00000012070a72a5 */ /* 0x000fc8000f8e003f */
[----:B------:R-:W-:-:S12]  /*9400*/  @UP1 USHF.R.U32.HI UR7, URZ, UR19, UR11 ;  /* 0x000000133f071299 */ /* 0x000fd8000801160b */
.L_x_916:
[----:B------:R-:W-:-:S04]  /*9410*/  UIMAD UR7, UR7, UR15, URZ ;  /* 0x0000000f070772a4 */ /* 0x000fc8000f8e023f */
[----:B------:R-:W-:-:S04]  /*9420*/  UISETP.LT.AND UP1, UPT, UR14, UR7, UPT ;  /* 0x000000070e00728c */ /* 0x000fc8000bf21270 */
[----:B------:R-:W-:-:S12]  /*9430*/  USEL UR14, UR14, UR7, !UP1 ;  /* 0x000000070e0e7287 */ /* 0x000fd8000c800000 */
.L_x_914:
        /* <DEDUP_REMOVED lines=13> */
.L_x_927:
[----:B------:R-:W-:-:S04]  /*9510*/  UISETP.NE.AND UP1, UPT, UR21, 0x1, UPT ;  /* 0x000000011500788c */ /* 0x000fc8000bf25270 */
[----:B------:R-:W-:-:S04]  /*9520*/  USEL UR53, URZ, 0x1, UP1 ;  /* 0x000000013f357887 */ /* 0x000fc80008800000 */
[----:B------:R-:W-:Y:S01]  /*9530*/  ULOP3.LUT UR53, UR20, UR53, URZ, 0x3c, !UPT ;  /* 0x0000003514357292 */ /* 0x000fe2000f8e3c3f */
[----:B------:R-:W-:Y:S11]  /*9540*/  @!P0 BRA `(.L_x_918) ;  /* 0x0000000000048947 */ /* 0x000ff60003800000 */
[----:B------:R-:W-:Y:S01]  /*9550*/  BPT.TRAP 0x1 ;  /* 0x000000040000795c */ /* 0x000fe20000300000 */
.L_x_918:
        /* <DEDUP_REMOVED lines=9> */
.L_x_919:
[----:B-1----:R-:W-:Y:S05]  /*95f0*/  @P2 BRA `(.L_x_920) ;  /* 0x0000000000082947 */ /* 0x002fea0003800000 */
[----:B------:R-:W1:Y:S02]  /*9600*/  SYNCS.PHASECHK.TRANS64.TRYWAIT P2, [UR22+0x19c30], R7 ;  /* 0x019c3007ff0075a7 */ /* 0x000e640008040156 */
[----:B-1----:R-:W-:Y:S05]  /*9610*/  @!P2 BRA `(.L_x_921) ;  /* 0x000000f8003ca947 */ /* 0x002fea0003800000 */
.L_x_920:
        /* <DEDUP_REMOVED lines=17> */
.L_x_922:
[----:B------:R-:W-:Y:S01]  /*9730*/  ULEA UR11, UR21, UR46, 0x3 ;  /* 0x0000002e150b7291 */ /* 0x000fe2000f8e183f */
[----:B01----:R-:W-:-:S05]  /*9740*/  IMAD.U32 R7, RZ, RZ, UR20 ;  /* 0x00000014ff077e24 */ /* 0x003fca000f8e00ff */
[----:B------:R-:W-:-:S04]  /*9750*/  SHF.L.U32 R7, R7, 0x1f, RZ ;  /* 0x0000001f07077819 */ /* 0x000fc800000006ff */
[----:B------:R0:W1:Y:S01]  /*9760*/  SYNCS.PHASECHK.TRANS64.TRYWAIT P2, [UR11+0x19c50], R7 ;  /* 0x019c5007ff0075a7 */ /* 0x000062000804014b */
[----:B------:R-:W-:Y:S05]  /*9770*/  @!P0 BRA `(.L_x_923) ;  /* 0x0000000000048947 */ /* 0x000fea0003800000 */
[----:B------:R-:W-:Y:S01]  /*9780*/  BPT.TRAP 0x1 ;  /* 0x000000040000795c */ /* 0x000fe20000300000 */
.L_x_923:
[----:B-1----:R-:W-:Y:S05]  /*9790*/  @P2 BRA `(.L_x_924) ;  /* 0x0000000000082947 */ /* 0x002fea0003800000 */
[----:B------:R-:W1:Y:S02]  /*97a0*/  SYNCS.PHASECHK.TRANS64.TRYWAIT P2, [UR11+0x19c50], R7 ;  /* 0x019c5007ff0075a7 */ /* 0x000e64000804014b */
[----:B-1----:R-:W-:Y:S05]  /*97b0*/  @!P2 BRA `(.L_x_925) ;  /* 0x000000f400eca947 */ /* 0x002fea0003800000 */
.L_x_924:
[----:B------:R-:W-:Y:S01]  /*97c0*/  UIADD3 UR6, UR46, 0x3000, URZ ;  /* 0x000030002e067890 */ /* 0x000fe2000fffe03f */
[----:B------:R-:W-:Y:S01]  /*97d0*/  WARPGROUP.ARRIVE ;  /* 0x00000000000079c5 */ /* 0x000fe20000000000 */
[----:B------:R-:W-:Y:S01]  /*97e0*/  UMOV UR7, 0x40000040 ;  /* 0x4000004000077882 */ /* 0x000fe20000000000 */
[C---:B------:R-:W-:Y:S01]  /*97f0*/  FMUL.FTZ R9, R0.reuse, R24 ;  /* 0x0000001800097220 */ /* 0x040fe20000410000 */
[----:B------:R-:W-:Y:S01]  /*9800*/  USHF.R.U32.HI UR6, URZ, 0x4, UR6 ;  /* 0x000000043f067899 */ /* 0x000fe20008011606 */
[C---:B------:R-:W-:Y:S01]  /*9810*/  FMUL.FTZ R10, R0.reuse, R25 ;  /* 0x00000019000a7220 */ /* 0x040fe20000410000 */
[C---:B------:R-:W-:Y:S01]  /*9820*/  FMUL.FTZ R11, R0.reuse, R26 ;  /* 0x0000001a000b7220 */ /* 0x040fe20000410000 */
[C---:B------:R-:W-:Y:S01]  /*9830*/  FMUL.FTZ R12, R0.reuse, R27 ;  /* 0x0000001b000c7220 */ /* 0x040fe20000410000 */
[----:B------:R-:W-:Y:S01]  /*9840*/  ULOP3.LUT UR6, UR6, 0x3fff, URZ, 0xc0, !UPT ;  /* 0x00003fff06067892 */ /* 0x000fe2000f8ec03f */
[----:B------:R-:W0:Y:S01]  /*9850*/  MUFU.TANH R9, R9 ;  /* 0x0000000900097308 */ /* 0x000e220000002400 */
[C---:B------:R-:W-:Y:S01]  /*9860*/  FMUL.FTZ R13, R0.reuse, R28 ;  /* 0x0000001c000d7220 */ /* 0x040fe20000410000 */
[C---:B------:R-:W-:Y:S01]  /*9870*/  FMUL.FTZ R15, R0.reuse, R30 ;  /* 0x0000001e000f7220 */ /* 0x040fe20000410000 */
[----:B------:R-:W-:Y:S01]  /*9880*/  ULOP3.LUT UR6, UR6, 0x10000, URZ, 0xfc, !UPT ;  /* 0x0001000006067892 */ /* 0x000fe2000f8efc3f */
[C---:B------:R-:W-:Y:S01]  /*9890*/  FMUL.FTZ R14, R0.reuse, R29 ;  /* 0x0000001d000e7220 */ /* 0x040fe20000410000 */
[C---:B------:R-:W-:Y:S01]  /*98a0*/  FMUL.FTZ R20, R0.reuse, R31 ;  /* 0x0000001f00147220 */ /* 0x040fe20000410000 */
[C---:B------:R-:W-:Y:S01]  /*98b0*/  FMUL.FTZ R21, R0.reuse, R32 ;  /* 0x0000002000157220 */ /* 0x040fe20000410000 */
[----:B------:R-:W-:Y:S01]  /*98c0*/  UIMAD UR10, UR21, 0x300, UR6 ;  /* 0x00000300150a78a4 */ /* 0x000fe2000f8e0206 */
[----:B------:R-:W2:Y:S01]  /*98d0*/  MUFU.TANH R10, R10 ;  /* 0x0000000a000a7308 */ /* 0x000ea20000002400 */
[C---:B------:R-:W-:Y:S01]  /*98e0*/  FMUL.FTZ R25, R0.reuse, R34 ;  /* 0x0000002200197220 */ /* 0x040fe20000410000 */
[C---:B------:R-:W-:Y:S01]  /*98f0*/  FMUL.FTZ R24, R0.reuse, R33 ;  /* 0x0000002100187220 */ /* 0x040fe20000410000 */
[C---:B------:R-:W-:Y:S01]  /*9900*/  FMUL.FTZ R26, R0.reuse, R35 ;  /* 0x00000023001a7220 */ /* 0x040fe20000410000 */
[C---:B------:R-:W-:Y:S01]  /*9910*/  FMUL.FTZ R27, R0.reuse, R36 ;  /* 0x00000024001b7220 */ /* 0x040fe20000410000 */
[C---:B------:R-:W-:Y:S01]  /*9920*/  FMUL.FTZ R29, R0.reuse, R38 ;  /* 0x00000026001d7220 */ /* 0x040fe20000410000 */
[----:B------:R-:W-:Y:S01]  /*9930*/  UMOV UR6, UR10 ;  /* 0x0000000a00067c82 */ /* 0x000fe20008000000 */
[C---:B------:R-:W-:Y:S01]  /*9940*/  FMUL.FTZ R28, R0.reuse, R37 ;  /* 0x00000025001c7220 */ /* 0x040fe20000410000 */
[----:B------:R-:W-:Y:S01]  /*9950*/  QGMMA.64x96x32.F32.E4M3.E4M3 R88, R148, gdesc[UR4], R88, gsb0 ;  /* 0x0160000494587df3 */ /* 0x000fe20008000858 */
[----:B------:R-:W3:Y:S01]  /*9960*/  MUFU.TANH R11, R11 ;  /* 0x0000000b000b7308 */ /* 0x000ee20000002400 */
[----:B------:R-:W-:Y:S01]  /*9970*/  UIADD3 UR6, UR10, 0x2, URZ ;  /* 0x000000020a067890 */ /* 0x000fe2000fffe03f */
[----:B01----:R-:W-:Y:S01]  /*9980*/  FMNMX.FTZ R7, R9, R5, !PT ;  /* 0x0000000509077209 */ /* 0x003fe20007810000 */
[----:B------:R-:W-:Y:S01]  /*9990*/  UMOV UR7, 0x40000040 ;  /* 0x4000004000077882 */ /* 0x000fe20000000000 */
[C---:B------:R-:W-:Y:S01]  /*99a0*/  FMUL.FTZ R30, R0.reuse, R39 ;  /* 0x00000027001e7220 */ /* 0x040fe20000410000 */
[C---:B------:R-:W-:Y:S01]  /*99b0*/  FMUL.FTZ R31, R0.reuse, R40 ;  /* 0x00000028001f7220 */ /* 0x040fe20000410000 */
[C---:B------:R-:W-:Y:S01]  /*99c0*/  FMUL.FTZ R33, R0.reuse, R42 ;  /* 0x0000002a00217220 */ /* 0x040fe20000410000 */
[----:B------:R-:W-:Y:S01]  /*99d0*/  FMUL.FTZ R32, R0, R41 ;  /* 0x0000002900207220 */ /* 0x000fe20000410000 */
[----:B------:R-:W0:Y:S01]  /*99e0*/  MUFU.TANH R12, R12 ;  /* 0x0000000c000c7308 */ /* 0x000e220000002400 */
[----:B--2---:R-:W-:Y:S01]  /*99f0*/  FMNMX.FTZ R8, R10, R7, !PT ;  /* 0x000000070a087209 */ /* 0x004fe20007810000 */
[C---:B------:R-:W-:Y:S01]  /*9a00*/  FMUL.FTZ R34, R0.reuse, R43 ;  /* 0x0000002b00227220 */ /* 0x040fe20000410000 */
[C---:B------:R-:W-:Y:S01]  /*9a10*/  FMUL.FTZ R35, R0.reuse, R44 ;  /* 0x0000002c00237220 */ /* 0x040fe20000410000 */
[C---:B------:R-:W-:Y:S01]  /*9a20*/  FMUL.FTZ R37, R0.reuse, R46 ;  /* 0x0000002e00257220 */ /* 0x040fe20000410000 */
[C---:B------:R-:W-:Y:S01]  /*9a30*/  FMUL.FTZ R36, R0.reuse, R45 ;  /* 0x0000002d00247220 */ /* 0x040fe20000410000 */
[C---:B------:R-:W-:Y:S01]  /*9a40*/  FMUL.FTZ R38, R0.reuse, R47 ;  /* 0x0000002f00267220 */ /* 0x040fe20000410000 */
[C---:B------:R-:W-:Y:S01]  /*9a50*/  FMUL.FTZ R39, R0.reuse, R48 ;  /* 0x0000003000277220 */ /* 0x040fe20000410000 */
[----:B------:R-:W1:Y:S01]  /*9a60*/  MUFU.TANH R13, R13 ;  /* 0x0000000d000d7308 */ /* 0x000e620000002400 */
[----:B---3--:R-:W-:Y:S01]  /*9a70*/  FMNMX.FTZ R7, R11, R6, !PT ;  /* 0x000000060b077209 */ /* 0x008fe20007810000 */
        /* <DEDUP_REMOVED lines=50> */
[----:B------:R-:W-:-:S04]  /*9da0*/  FMUL.FTZ R78, R0, R87 ;  /* 0x00000057004e7220 */ /* 0x000fc80000410000 */
[----:B------:R-:W2:Y:S01]  /*9db0*/  MUFU.TANH R26, R26 ;  /* 0x0000001a001a7308 */ /* 0x000ea20000002400 */
[----:B0-----:R-:W-:-:S07]  /*9dc0*/  FMNMX.FTZ R7, R25, R7, !PT ;  /* 0x0000000719077209 */ /* 0x001fce0007810000 */
[----:B------:R-:W0:Y:S01]  /*9dd0*/  MUFU.TANH R27, R27 ;  /* 0x0000001b001b7308 */ /* 0x000e220000002400 */
[----:B-1----:R-:W-:-:S07]  /*9de0*/  FMNMX.FTZ R8, R24, R8, !PT ;  /* 0x0000000818087209 */ /* 0x002fce0007810000 */
[----:B------:R-:W1:Y:S01]  /*9df0*/  MUFU.TANH R29, R29 ;  /* 0x0000001d001d7308 */ /* 0x000e620000002400 */
[----:B--2---:R-:W-:-:S07]  /*9e00*/  FMNMX.FTZ R7, R26, R7, !PT ;  /* 0x000000071a077209 */ /* 0x004fce0007810000 */
[----:B------:R-:W2:Y:S01]  /*9e10*/  MUFU.TANH R28, R28 ;  /* 0x0000001c001c7308 */ /* 0x000ea20000002400 */
[----:B0-----:R-:W-:-:S07]  /*9e20*/  FMNMX.FTZ R8, R27, R8, !PT ;  /* 0x000000081b087209 */ /* 0x001fce0007810000 */
[----:B------:R-:W0:Y:S01]  /*9e30*/  MUFU.TANH R30, R30 ;  /* 0x0000001e001e7308 */ /* 0x000e220000002400 */
[----:B-1----:R-:W-:Y:S01]  /*9e40*/  FMNMX.FTZ R7, R29, R7, !PT ;  /* 0x000000071d077209 */ /* 0x002fe20007810000 */
[----:B------:R-:W-:Y:S02]  /*9e50*/  WARPGROUP.DEPBAR.LE gsb0, 0x0 ;  /* 0x00008000000079c5 */ /* 0x000fe40000010000 */
[----:B------:R-:W-:-:S04]  /*9e60*/  WARPGROUP.ARRIVE ;  /* 0x00000000000079c5 */ /* 0x000fc80000000000 */
[----:B------:R-:W1:Y:S01]  /*9e70*/  MUFU.TANH R31, R31 ;  /* 0x0000001f001f7308 */ /* 0x000e620000002400 */
[----:B--2---:R-:W-:Y:S01]  /*9e80*/  FMNMX.FTZ R8, R28, R8, !PT ;  /* 0x000000081c087209 */ /* 0x004fe20007810000 */
[----:B------:R-:W-:Y:S01]  /*9e90*/  QGMMA.64x96x32.F32.E4M3.E4M3 R88, R144, gdesc[UR4], R88, gsb0 ;  /* 0x0160000490587df3 */ /* 0x000fe20008000858 */
[----:B------:R-:W-:-:S05]  /*9ea0*/  UIADD3 UR6, UR10, 0x4, URZ ;  /* 0x000000040a067890 */ /* 0x000fca000fffe03f */
[----:B------:R-:W2:Y:S01]  /*9eb0*/  MUFU.TANH R33, R33 ;  /* 0x0000002100217308 */ /* 0x000ea20000002400 */
[----:B0-----:R-:W-:Y:S01]  /*9ec0*/  FMNMX.FTZ R7, R30, R7, !PT ;  /* 0x000000071e077209 */ /* 0x001fe20007810000 */
[----:B------:R-:W-:-:S06]  /*9ed0*/  UMOV UR7, 0x40000040 ;  /* 0x4000004000077882 */ /* 0x000fcc0000000000 */
        /* <DEDUP_REMOVED lines=31> */
[----:B------:R-:W-:Y:S01]  /*a0d0*/  UIADD3 UR6, UR10, 0x6, URZ ;  /* 0x000000060a067890 */ /* 0x000fe2000fffe03f */
[----:B------:R-:W-:-:S04]  /*a0e0*/  UMOV UR7, 0x40000040 ;  /* 0x4000004000077882 */ /* 0x000fc80000000000 */
        /* <DEDUP_REMOVED lines=33> */
[----:B------:R-:W-:Y:S02]  /*a300*/  UMOV UR6, UR19 ;  /* 0x0000001300067c82 */ /* 0x000fe40008000000 */
[----:B------:R-:W-:-:S03]  /*a310*/  IMAD.U32 R82, RZ, RZ, UR6 ;  /* 0x00000006ff527e24 */ /* 0x000fc6000f8e00ff */
        /* <DEDUP_REMOVED lines=28> */
[----:B------:R-:W-:-:S06]  /*a4e0*/  WARPGROUP.DEPBAR.LE gsb0, 0x0 ;  /* 0x00008000000079c5 */ /* 0x000fcc0000010000 */
[----:B------:R-:W1:Y:S01]  /*a4f0*/  MUFU.TANH R77, R77 ;  /* 0x0000004d004d7308 */ /* 0x000e620000002400 */
[----:B--2---:R-:W-:-:S07]  /*a500*/  FMNMX.FTZ R7, R74, R7, !PT ;  /* 0x000000074a077209 */ /* 0x004fce0007810000 */
[----:B------:R-:W2:Y:S01]  /*a510*/  MUFU.TANH R76, R76 ;  /* 0x0000004c004c7308 */ /* 0x000ea20000002400 */
[----:B0-----:R-:W-:-:S07]  /*a520*/  FMNMX.FTZ R8, R75, R8, !PT ;  /* 0x000000084b087209 */ /* 0x001fce0007810000 */
[----:B------:R-:W0:Y:S01]  /*a530*/  MUFU.TANH R78, R78 ;  /* 0x0000004e004e7308 */ /* 0x000e220000002400 */
[----:B-1----:R-:W-:Y:S02]  /*a540*/  FMNMX.FTZ R7, R77, R7, !PT ;  /* 0x000000074d077209 */ /* 0x002fe40007810000 */
[----:B--2---:R-:W-:-:S05]  /*a550*/  FMNMX.FTZ R8, R76, R8, !PT ;  /* 0x000000084c087209 */ /* 0x004fca0007810000 */
[----:B------:R-:W1:Y:S01]  /*a560*/  SHFL.BFLY PT, R80, R8, 0x2, 0x1f ;  /* 0x0c401f0008507f89 */ /* 0x000e6200000e0000 */
[----:B0-----:R-:W-:-:S05]  /*a570*/  FMNMX.FTZ R7, R78, R7, !PT ;  /* 0x000000074e077209 */ /* 0x001fca0007810000 */
[----:B------:R-:W0:Y:S01]  /*a580*/  SHFL.BFLY PT, R79, R7, 0x2, 0x1f ;  /* 0x0c401f00074f7f89 */ /* 0x000e2200000e0000 */
[----:B-1----:R-:W-:-:S05]  /*a590*/  FMNMX.FTZ R8, R8, R80, !PT ;  /* 0x0000005008087209 */ /* 0x002fca0007810000 */
[----:B------:R-:W1:Y:S01]  /*a5a0*/  SHFL.BFLY PT, R80, R8, 0x1, 0x1f ;  /* 0x0c201f0008507f89 */ /* 0x000e6200000e0000 */
[----:B0-----:R-:W-:-:S05]  /*a5b0*/  FMNMX.FTZ R7, R7, R79, !PT ;  /* 0x0000004f07077209 */ /* 0x001fca0007810000 */
[----:B------:R-:W0:Y:S01]  /*a5c0*/  SHFL.BFLY PT, R79, R7, 0x1, 0x1f ;  /* 0x0c201f00074f7f89 */ /* 0x000e2200000e0000 */
[----:B-1----:R-:W-:-:S05]  /*a5d0*/  FMNMX.FTZ R8, R8, R80, !PT ;  /* 0x0000005008087209 */ /* 0x002fca0007810000 */
[C---:B------:R-:W-:Y:S01]  /*a5e0*/  FADD.FTZ R5, -R8.reuse, R5 ;  /* 0x0000000508057221 */ /* 0x040fe20000010100 */
[----:B0-----:R-:W-:Y:S01]  /*a5f0*/  FMNMX.FTZ R7, R7, R79, !PT ;  /* 0x0000004f07077209 */ /* 0x001fe20007810000 */
        /* <DEDUP_REMOVED lines=39> */
[----:B------:R-:W0:Y:S02]  /*a870*/  MUFU.EX2 R80, R80 ;  /* 0x0000005000507308 */ /* 0x000e240000000800 */
        /* <DEDUP_REMOVED lines=35> */
[----:B------:R-:W-:-:S03]  /*aab0*/  FFMA.FTZ R74, R74, UR6, -R76 ;  /* 0x000000064a4a7c23 */ /* 0x000fc6000801084c */
        /* <DEDUP_REMOVED lines=83> */
[----:B-1----:R-:W-:-:S01]  /*aff0*/  FADD.FTZ R4, R58, R3 ;  /* 0x000000033a047221 */ /* 0x002fc20000010000 */
[--C-:B------:R-:W-:Y:S01]  /*b000*/  FFMA.FTZ R3, R77, UR6, -R76.reuse ;  /* 0x000000064d037c23 */ /* 0x100fe2000801084c */
[----:B------:R-:W-:-:S01]  /*b010*/  FFMA.FTZ R77, R78, UR6, -R76 ;  /* 0x000000064e4d7c23 */ /* 0x000fc2000801084c */
[----:B------:R-:W-:-:S04]  /*b020*/  IMAD.U32 R76, RZ, RZ, UR22 ;  /* 0x00000016ff4c7e24 */ /* 0x000fc8000f8e00ff */
        /* <DEDUP_REMOVED lines=12> */
[----:B------:R-:W-:-:S05]  /*b0f0*/  @!P1 VIADD R4, R76, 0x19c40 ;  /* 0x00019c404c049836 */ /* 0x000fca0000000000 */
[----:B------:R-:W-:Y:S01]  /*b100*/  @!P1 PRMT R4, RZ, 0x654, R4 ;  /* 0x00000654ff049816 */ /* 0x000fe20000000004 */
[----:B------:R-:W1:Y:S01]  /*b110*/  MUFU.EX2 R64, R64 ;  /* 0x0000004000407308 */ /* 0x000e620000000800 */
[----:B0-----:R-:W-:-:S02]  /*b120*/  FADD.FTZ R81, R63, R78 ;  /* 0x0000004e3f517221 */ /* 0x001fc40000010000 */
[----:B------:R0:W-:Y:S05]  /*b130*/  @!P1 SYNCS.ARRIVE.TRANS64.RED.A1T0 RZ, [R4+URZ], RZ ;  /* 0x000000ff04ff99a7 */ /* 0x0001ea000810043f */
[----:B------:R-:W3:Y:S01]  /*b140*/  MUFU.EX2 R69, R69 ;  /* 0x0000004500457308 */ /* 0x000ee20000000800 */
[----:B--2---:R-:W-:-:S07]  /*b150*/  FADD.FTZ R78, R66, R79 ;  /* 0x0000004f424e7221 */ /* 0x004fce0000010000 */
[----:B------:R-:W2:Y:S01]  /*b160*/  MUFU.EX2 R67, R67 ;  /* 0x0000004300437308 */ /* 0x000ea20000000800 */
[----:B-1----:R-:W-:-:S07]  /*b170*/  FADD.FTZ R82, R64, R81 ;  /* 0x0000005140527221 */ /* 0x002fce0000010000 */
[----:B------:R-:W0:Y:S01]  /*b180*/  MUFU.EX2 R70, R70 ;  /* 0x0000004600467308 */ /* 0x000e220000000800 */
[----:B---3--:R-:W-:-:S07]  /*b190*/  FADD.FTZ R79, R69, R78 ;  /* 0x0000004e454f7221 */ /* 0x008fce0000010000 */
[----:B------:R-:W1:Y:S01]  /*b1a0*/  MUFU.EX2 R68, R68 ;  /* 0x0000004400447308 */ /* 0x000e620000000800 */
[----:B--2---:R-:W-:-:S07]  /*b1b0*/  FADD.FTZ R81, R67, R82 ;  /* 0x0000005243517221 */ /* 0x004fce0000010000 */
[----:B------:R-:W-:Y:S01]  /*b1c0*/  MUFU.EX2 R73, R73 ;  /* 0x0000004900497308 */ /* 0x000fe20000000800 */
[----:B0-----:R-:W-:-:S07]  /*b1d0*/  FADD.FTZ R4, R70, R79 ;  /* 0x0000004f46047221 */ /* 0x001fce0000010000 */
[----:B------:R-:W0:Y:S01]  /*b1e0*/  MUFU.EX2 R71, R71 ;  /* 0x0000004700477308 */ /* 0x000e220000000800 */
[----:B-1----:R-:W-:-:S07]  /*b1f0*/  FADD.FTZ R78, R68, R81 ;  /* 0x00000051444e7221 */ /* 0x002fce0000010000 */
[----:B------:R-:W-:Y:S08]  /*b200*/  MUFU.EX2 R74, R74 ;  /* 0x0000004a004a7308 */ /* 0x000ff00000000800 */
[----:B------:R-:W1:Y:S01]  /*b210*/  MUFU.EX2 R72, R72 ;  /* 0x0000004800487308 */ /* 0x000e620000000800 */
[----:B0-----:R-:W-:-:S07]  /*b220*/  FADD.FTZ R79, R71, R78 ;  /* 0x0000004e474f7221 */ /* 0x001fce0000010000 */
[----:B------:R0:W2:Y:S08]  /*b230*/  MUFU.EX2 R76, R3 ;  /* 0x00000003004c7308 */ /* 0x0000b00000000800 */
[----:B------:R-:W3:Y:S01]  /*b240*/  MUFU.EX2 R75, R75 ;  /* 0x0000004b004b7308 */ /* 0x000ee20000000800 */
[----:B0-----:R-:W-:-:S01]  /*b250*/  FADD.FTZ R3, R73, R4 ;  /* 0x0000000449037221 */ /* 0x001fc20000010000 */
[----:B-1----:R-:W-:-:S03]  /*b260*/  FADD.FTZ R4, R72, R79 ;  /* 0x0000004f48047221 */ /* 0x002fc60000010000 */
[----:B------:R-:W-:-:S03]  /*b270*/  FADD.FTZ R3, R74, R3 ;  /* 0x000000034a037221 */ /* 0x000fc60000010000 */
[----:B------:R-:W0:Y:S01]  /*b280*/  MUFU.EX2 R77, R77 ;  /* 0x0000004d004d7308 */ /* 0x000e220000000800 */
[----:B--2---:R-:W-:-:S01]  /*b290*/  FADD.FTZ R78, R76, R3 ;  /* 0x000000034c4e7221 */ /* 0x004fc20000010000 */
[----:B---3--:R-:W-:-:S03]  /*b2a0*/  FADD.FTZ R4, R75, R4 ;  /* 0x000000044b047221 */ /* 0x008fc60000010000 */
[----:B0-----:R-:W-:Y:S01]  /*b2b0*/  FADD.FTZ R3, R77, R78 ;  /* 0x0000004e4d037221 */ /* 0x001fe20000010000 */
[----:B------:R-:W-:Y:S06]  /*b2c0*/  @!P0 BRA `(.L_x_926) ;  /* 0x0000000000048947 */ /* 0x000fec0003800000 */
[----:B------:R-:W-:Y:S01]  /*b2d0*/  BPT.TRAP 0x1 ;  /* 0x000000040000795c */ /* 0x000fe20000300000 */
.L_x_926:
        /* <DEDUP_REMOVED lines=14> */
[----:B------:R-:W-:Y:S01]  /*b3c0*/  SYNCS.ARRIVE.TRANS64.RED.A1T0 RZ, [UR7], RZ ;  /* 0x000000ffffff79a7 */ /* 0x000fe20008100407 */
        /* <DEDUP_REMOVED lines=75> */
.L_x_917:
        /* <DEDUP_REMOVED lines=8> */
[----:B------:R-:W-:-:S05]  /*b900*/  ULDC UR21, c[0x0][0x9e0] ;  /* 0x0002780000157ab9 */ /* 0x000fca0000000800 */
.L_x_946:
[----:B------:R-:W-:-:S04]  /*b910*/  UISETP.NE.AND UP1, UPT, UR20, 0x1, UPT ;  /* 0x000000011400788c */ /* 0x000fc8000bf25270 */
[----:B------:R-:W-:-:S04]  /*b920*/  USEL UR53, URZ, 0x1, UP1 ;  /* 0x000000013f357887 */ /* 0x000fc80008800000 */
[----:B------:R-:W-:Y:S01]  /*b930*/  ULOP3.LUT UR53, UR19, UR53, URZ, 0x3c, !UPT ;  /* 0x0000003513357292 */ /* 0x000fe2000f8e3c3f */
[----:B------:R-:W-:Y:S11]  /*b940*/  @!P0 BRA `(.L_x_929) ;  /* 0x0000000000048947 */ /* 0x000ff60003800000 */
[----:B------:R-:W-:Y:S01]  /*b950*/  BPT.TRAP 0x1 ;  /* 0x000000040000795c */ /* 0x000fe20000300000 */
.L_x_929:
        /* <DEDUP_REMOVED lines=9> */
.L_x_930:
[----:B-1----:R-:W-:Y:S05]  /*b9f0*/  @P2 BRA `(.L_x_931) ;  /* 0x0000000000082947 */ /* 0x002fea0003800000 */
[----:B------:R-:W1:Y:S02]  /*ba00*/  SYNCS.PHASECHK.TRANS64.TRYWAIT P2, [UR23+0x19c30], R7 ;  /* 0x019c3007ff0075a7 */ /* 0x000e640008040157 */
[----:B-1----:R-:W-:Y:S05]  /*ba10*/  @!P2 BRA `(.L_x_932) ;  /* 0x000000d4006ca947 */ /* 0x002fea0003800000 */
.L_x_931:
        /* <DEDUP_REMOVED lines=17> */
.L_x_933:
[----:B------:R-:W-:Y:S01]  /*bb30*/  ULEA UR11, UR20, UR46, 0x3 ;  /* 0x0000002e140b7291 */ /* 0x000fe2000f8e183f */
[----:B01----:R-:W-:-:S05]  /*bb40*/  IMAD.U32 R7, RZ, RZ, UR19 ;  /* 0x00000013ff077e24 */ /* 0x003fca000f8e00ff */
[----:B------:R-:W-:-:S04]  /*bb50*/  SHF.L.U32 R7, R7, 0x1f, RZ ;  /* 0x0000001f07077819 */ /* 0x000fc800000006ff */
[----:B------:R0:W1:Y:S01]  /*bb60*/  SYNCS.PHASECHK.TRANS64.TRYWAIT P2, [UR11+0x19c50], R7 ;  /* 0x019c5007ff0075a7 */ /* 0x000062000804014b */
[----:B------:R-:W-:Y:S05]  /*bb70*/  @!P0 BRA `(.L_x_934) ;  /* 0x0000000000048947 */ /* 0x000fea0003800000 */
[----:B------:R-:W-:Y:S01]  /*bb80*/  BPT.TRAP 0x1 ;  /* 0x000000040000795c */ /* 0x000fe20000300000 */
.L_x_934:
[----:B-1----:R-:W-:Y:S05]  /*bb90*/  @P2 BRA `(.L_x_935) ;  /* 0x0000000000082947 */ /* 0x002fea0003800000 */
[----:B------:R-:W1:Y:S02]  /*bba0*/  SYNCS.PHASECHK.TRANS64.TRYWAIT P2, [UR11+0x19c50], R7 ;  /* 0x019c5007ff0075a7 */ /* 0x000e64000804014b */
[----:B-1----:R-:W-:Y:S05]  /*bbb0*/  @!P2 BRA `(.L_x_936) ;  /* 0x000000d4001ca947 */ /* 0x002fea0003800000 */
.L_x_935:
        /* <DEDUP_REMOVED lines=11> */
[----:B------:R-:W-:Y:S01]  /*bc70*/  FMUL.FTZ R70, R0, R79 ;  /* 0x0000004f00467220 */ /* 0x000fe20000410000 */
[----:B------:R-:W-:Y:S01]  /*bc80*/  ULOP3.LUT UR6, UR6, 0x10000, URZ, 0xfc, !UPT ;  /* 0x0001000006067892 */ /* 0x000fe2000f8efc3f */
[----:B------:R-:W-:-:S02]  /*bc90*/  VIADD R79, R17, UR40 ;  /* 0x00000028114f7c36 */ /* 0x000fc40008000000 */
[C---:B------:R-:W-:Y:S01]  /*bca0*/  FMUL.FTZ R20, R0.reuse, R34 ;  /* 0x0000002200147220 */ /* 0x040fe20000410000 */
[C---:B-1----:R-:W-:Y:S01]  /*bcb0*/  FMUL.FTZ R8, R0.reuse, R25 ;  /* 0x0000001900087220 */ /* 0x042fe20000410000 */
[----:B------:R-:W-:Y:S01]  /*bcc0*/  UIMAD UR10, UR20, 0x300, UR6 ;  /* 0x00000300140a78a4 */ /* 0x000fe2000f8e0206 */
[C---:B------:R-:W-:Y:S01]  /*bcd0*/  FMUL.FTZ R25, R0.reuse, R36 ;  /* 0x0000002400197220 */ /* 0x040fe20000410000 */
[C---:B------:R-:W-:Y:S01]  /*bce0*/  FMUL.FTZ R36, R0.reuse, R46 ;  /* 0x0000002e00247220 */ /* 0x040fe20000410000 */
[C---:B0-----:R-:W-:Y:S01]  /*bcf0*/  FMUL.FTZ R7, R0.reuse, R24 ;  /* 0x0000001800077220 */ /* 0x041fe20000410000 */
[C---:B------:R-:W-:Y:S01]  /*bd00*/  FMUL.FTZ R46, R0.reuse, R55 ;  /* 0x00000037002e7220 */ /* 0x040fe20000410000 */
[C---:B------:R-:W-:Y:S01]  /*bd10*/  FMUL.FTZ R24, R0.reuse, R35 ;  /* 0x0000002300187220 */ /* 0x040fe20000410000 */
[C---:B------:R-:W-:Y:S01]  /*bd20*/  FMUL.FTZ R55, R0.reuse, R66 ;  /* 0x0000004200377220 */ /* 0x040fe20000410000 */
[----:B------:R-:W-:Y:S01]  /*bd30*/  UMOV UR6, UR10 ;  /* 0x0000000a00067c82 */ /* 0x000fe20008000000 */
[C---:B------:R-:W-:Y:S01]  /*bd40*/  FMUL.FTZ R66, R0.reuse, R73 ;  /* 0x0000004900427220 */ /* 0x040fe20000410000 */
[----:B------:R-:W-:Y:S01]  /*bd50*/  QGMMA.64x96x32.F32.E4M3.E4M3 R88, R148, gdesc[UR4], R88, gsb0 ;  /* 0x0160000494587df3 */ /* 0x000fe20008000858 */
[----:B------:R-:W-:Y:S01]  /*bd60*/  UIADD3 UR6, UR10, 0x2, URZ ;  /* 0x000000020a067890 */ /* 0x000fe2000fffe03f */
[----:B------:R-:W-:Y:S01]  /*bd70*/  IMAD.U32 R35, RZ, RZ, UR23 ;  /* 0x00000017ff237e24 */ /* 0x000fe2000f8e00ff */
[----:B------:R-:W-:Y:S01]  /*bd80*/  UMOV UR7, 0x40000040 ;  /* 0x4000004000077882 */ /* 0x000fe20000000000 */
        /* <DEDUP_REMOVED lines=102> */
[----:B------:R-:W-:-:S03]  /*c3f0*/  @UP0 ULDC UR6, c[0x0][0x450] ;  /* 0x0001140000060ab9 */ /* 0x000fc60000000800 */
[----:B------:R-:W0:Y:S01]  /*c400*/  MUFU.TANH R53, R53 ;  /* 0x0000003500357308 */ /* 0x000e220000002400 */
[----:B------:R-:W-:Y:S01]  /*c410*/  @P2 SHF.R.U32.HI R79, RZ, UR6, R34 ;  /* 0x00000006ff4f2c19 */ /* 0x000fe20008011622 */
[----:B------:R-:W-:Y:S02]  /*c420*/  @!P1 VIADD R34, R35, 0x19c40 ;  /* 0x00019c4023229836 */ /* 0x000fe40000000000 */
        /* <DEDUP_REMOVED lines=37> */
[----:B-1234-:R-:W-:Y:S05]  /*c680*/  @!P5 BRA `(.L_x_937) ;  /* 0x00000000005cd947 */ /* 0x01efea0003800000 */
        /* <DEDUP_REMOVED lines=13> */
.L_x_939:
[----:B------:R-:W-:-:S05]  /*c760*/  IMAD.U32 R86, RZ, RZ, UR22 ;  /* 0x00000016ff567e24 */ /* 0x000fca000f8e00ff */
[----:B------:R-:W-:-:S13]  /*c770*/  ISETP.NE.AND P2, PT, R86, 0x1, PT ;  /* 0x000000015600780c */ /* 0x000fda0003f45270 */
[----:B------:R-:W1:Y:S02]  /*c780*/  @P2 LDC.64 R34, c[0x0][0x9e8] ;  /* 0x00027a00ff222b82 */ /* 0x000e640000000a00 */
[----:B-1----:R-:W-:-:S05]  /*c790*/  @P2 IMAD.HI.U32 R34, R85, R34, RZ ;  /* 0x0000002255222227 */ /* 0x002fca00078e00ff */
[----:B------:R-:W-:-:S07]  /*c7a0*/  @P2 SHF.R.U32.HI R85, RZ, R35, R34 ;  /* 0x00000023ff552219 */ /* 0x000fce0000011622 */
.L_x_940:
[----:B------:R-:W-:Y:S05]  /*c7b0*/  BSYNC B0 ;  /* 0x0000000000007941 */ /* 0x000fea0003800000 */
.L_x_938:
[----:B------:R-:W-:-:S04]  /*c7c0*/  IMAD R85, R85, R86, -R77 ;  /* 0x0000005655557224 */ /* 0x000fc800078e0a4d */
[----:B------:R-:W-:-:S05]  /*c7d0*/  IMAD.IADD R85, R85, 0x1, -R16 ;  /* 0x0000000155557824 */ /* 0x000fca00078e0a10 */
[----:B------:R-:W-:Y:S02]  /*c7e0*/  VIMNMX R84, R84, R85, !PT ;  /* 0x0000005554547248 */ /* 0x000fe40007fe0100 */
[----:B------:R-:W-:-:S07]  /*c7f0*/  VIADDMNMX R83, R85, R86, R83, PT ;  /* 0x0000005655537246 */ /* 0x000fce0003800153 */
.L_x_937:
[----:B------:R-:W-:Y:S01]  /*c800*/  ISETP.GT.AND P2, PT, R2, -0x1, PT ;  /* 0xffffffff0200780c */ /* 0x000fe20003f44270 */
[----:B------:R-:W1:Y:S03]  /*c810*/  SHFL.IDX PT, R79, R79, 0x1, 0x1c1f ;  /* 0x003c1f004f4f7f89 */ /* 0x000e6600000e0000 */
[C---:B------:R-:W-:Y:S02]  /*c820*/  ISETP.GT.AND P4, PT, R84.reuse, RZ, P2 ;  /* 0x000000ff5400720c */ /* 0x040fe40001784270 */
[----:B------:R-:W-:Y:S02]  /*c830*/  ISETP.GT.AND P6, PT, R84, 0x1, P2 ;  /* 0x000000015400780c */ /* 0x000fe400017c4270 */
[C---:B------:R-:W-:Y:S02]  /*c840*/  ISETP.LT.OR P4, PT, R83.reuse, 0x1, P4 ;  /* 0x000000015300780c */ /* 0x040fe40002781670 */
[----:B------:R-:W-:-:S02]  /*c850*/  ISETP.LT.OR P6, PT, R83, 0x2, P6 ;  /* 0x000000025300780c */ /* 0x000fc400037c1670 */
[----:B0-----:R-:W-:Y:S02]  /*c860*/  FSEL R7, R7, -INF , !P4 ;  /* 0xff80000007077808 */ /* 0x001fe40006000000 */
[----:B------:R-:W-:Y:S02]  /*c870*/  FSEL R85, R8, -INF , !P6 ;  /* 0xff80000008557808 */ /* 0x000fe40007000000 */
[C---:B------:R-:W-:Y:S02]  /*c880*/  ISETP.GT.AND P3, PT, R84.reuse, 0x8, P2 ;  /* 0x000000085400780c */ /* 0x040fe40001764270 */
[C---:B------:R-:W-:Y:S02]  /*c890*/  ISETP.GT.AND P4, PT, R84.reuse, 0x9, P2 ;  /* 0x000000095400780c */ /* 0x040fe40001784270 */
[----:B------:R-:W-:Y:S02]  /*c8a0*/  ISETP.GT.AND P6, PT, R84, 0x10, P2 ;  /* 0x000000105400780c */ /* 0x000fe400017c4270 */
[----:B------:R-:W-:-:S02]  /*c8b0*/  ISETP.LT.OR P3, PT, R83, 0x9, P3 ;  /* 0x000000095300780c */ /* 0x000fc40001f61670 */
[----:B------:R-:W-:Y:S01]  /*c8c0*/  ISETP.LT.OR P4, PT, R83, 0xa, P4 ;  /* 0x0000000a5300780c */ /* 0x000fe20002781670 */
[--C-:B-1----:R-:W-:Y:S01]  /*c8d0*/  IMAD.IADD R81, R81, 0x1, R79.reuse ;  /* 0x0000000151517824 */ /* 0x102fe200078e024f */
        /* <DEDUP_REMOVED lines=100> */
.L_x_943:
[----:B------:R-:W-:-:S05]  /*cf20*/  IMAD.U32 R8, RZ, RZ, UR22 ;  /* 0x00000016ff087e24 */ /* 0x000fca000f8e00ff */
[----:B------:R-:W-:-:S13]  /*cf30*/  ISETP.NE.AND P3, PT, R8, 0x1, PT ;  /* 0x000000010800780c */ /* 0x000fda0003f65270 */
[----:B------:R-:W0:Y:S02]  /*cf40*/  @P3 LDC.64 R34, c[0x0][0x9e8] ;  /* 0x00027a00ff223b82 */ /* 0x000e240000000a00 */
[----:B0-----:R-:W-:-:S05]  /*cf50*/  @P3 IMAD.HI.U32 R34, R79, R34, RZ ;  /* 0x000000224f223227 */ /* 0x001fca00078e00ff */
[----:B------:R-:W-:-:S07]  /*cf60*/  @P3 SHF.R.U32.HI R79, RZ, R35, R34 ;  /* 0x00000023ff4f3219 */ /* 0x000fce0000011622 */
.L_x_944:
[----:B------:R-:W-:Y:S05]  /*cf70*/  BSYNC B0 ;  /* 0x0000000000007941 */ /* 0x000fea0003800000 */
.L_x_942:
[----:B------:R-:W-:-:S04]  /*cf80*/  IMAD R77, R79, R8, -R77 ;  /* 0x000000084f4d7224 */ /* 0x000fc800078e0a4d */
[----:B------:R-:W-:-:S05]  /*cf90*/  IMAD.IADD R77, R77, 0x1, -R16 ;  /* 0x000000014d4d7824 */ /* 0x000fca00078e0a10 */
[----:B------:R-:W-:Y:S02]  /*cfa0*/  VIADDMNMX R81, R77, R8, R81, PT ;  /* 0x000000084d517246 */ /* 0x000fe40003800151 */
[----:B------:R-:W-:-:S07]  /*cfb0*/  VIMNMX R82, R82, R77, !PT ;  /* 0x0000004d52527248 */ /* 0x000fce0007fe0100 */
.L_x_941:
        /* <DEDUP_REMOVED lines=56> */
[C---:B------:R-:W-:Y:S02]  /*d340*/  ISETP.GT.AND P3, PT, R82.reuse, RZ, P2 ;  /* 0x000000ff5200720c */ /* 0x040fe40001764270 */
[----:B------:R-:W-:Y:S02]  /*d350*/  FMNMX.FTZ R8, R73, R8, !PT ;  /* 0x0000000849087209 */ /* 0x000fe40007810000 */
[----:B------:R-:W-:Y:S02]  /*d360*/  ISETP.LT.OR P3, PT, R81, 0x1, P3 ;  /* 0x000000015100780c */ /* 0x000fe40001f61670 */
[----:B------:R-:W-:Y:S02]  /*d370*/  FMNMX.FTZ R35, R75, R8, !PT ;  /* 0x000000084b237209 */ /* 0x000fe40007810000 */
[----:B------:R-:W-:-:S02]  /*d380*/  ISETP.GT.AND P4, PT, R82, 0x8, P2 ;  /* 0x000000085200780c */ /* 0x000fc40001784270 */
[----:B------:R-:W-:Y:S02]  /*d390*/  FMNMX.FTZ R35, R78, R35, !PT ;  /* 0x000000234e237209 */ /* 0x000fe40007810000 */
[----:B------:R-:W-:Y:S02]  /*d3a0*/  FSEL R84, R9, -INF , !P3 ;  /* 0xff80000009547808 */ /* 0x000fe40005800000 */
[----:B------:R-:W-:Y:S02]  /*d3b0*/  FMNMX.FTZ R35, R80, R35, !PT ;  /* 0x0000002350237209 */ /* 0x000fe40007810000 */
[----:B------:R-:W-:Y:S02]  /*d3c0*/  ISETP.LT.OR P4, PT, R81, 0x9, P4 ;  /* 0x000000095100780c */ /* 0x000fe40002781670 */
[----:B------:R-:W-:Y:S01]  /*d3d0*/  ISETP.GT.AND P3, PT, R82, 0x78, P2 ;  /* 0x000000785200780c */ /* 0x000fe20001764270 */
[----:B------:R-:W0:Y:S01]  /*d3e0*/  SHFL.BFLY PT, R8, R35, 0x2, 0x1f ;  /* 0x0c401f0023087f89 */ /* 0x000e2200000e0000 */
[----:B------:R-:W-:-:S02]  /*d3f0*/  FSEL R12, R12, -INF , !P4 ;  /* 0xff8000000c0c7808 */ /* 0x000fc40006000000 */
[----:B------:R-:W-:Y:S02]  /*d400*/  ISETP.GT.AND P4, PT, R82, 0x11, P2 ;  /* 0x000000115200780c */ /* 0x000fe40001784270 */
[C---:B------:R-:W-:Y:S02]  /*d410*/  ISETP.LT.OR P3, PT, R81.reuse, 0x79, P3 ;  /* 0x000000795100780c */ /* 0x040fe40001f61670 */
[----:B------:R-:W-:-:S04]  /*d420*/  ISETP.LT.OR P4, PT, R81, 0x12, P4 ;  /* 0x000000125100780c */ /* 0x000fc80002781670 */
[----:B------:R-:W-:Y:S02]  /*d430*/  FSEL R24, R24, -INF , !P4 ;  /* 0xff80000018187808 */ /* 0x000fe40006000000 */
[----:B------:R-:W-:-:S04]  /*d440*/  ISETP.GT.AND P4, PT, R82, 0x20, P2 ;  /* 0x000000205200780c */ /* 0x000fc80001784270 */
[----:B------:R-:W-:-:S04]  /*d450*/  ISETP.LT.OR P4, PT, R81, 0x21, P4 ;  /* 0x000000215100780c */ /* 0x000fc80002781670 */
[----:B------:R-:W-:Y:S02]  /*d460*/  FSEL R30, R30, -INF , !P4 ;  /* 0xff8000001e1e7808 */ /* 0x000fe40006000000 */
[----:B------:R-:W-:Y:S02]  /*d470*/  ISETP.GT.AND P4, PT, R82, 0x29, P2 ;  /* 0x000000295200780c */ /* 0x000fe40001784270 */
[----:B0-----:R-:W-:Y:S02]  /*d480*/  FMNMX.FTZ R34, R35, R8, !PT ;  /* 0x0000000823227209 */ /* 0x001fe40007810000 */
[----:B------:R-:W-:-:S03]  /*d490*/  ISETP.LT.OR P4, PT, R81, 0x2a, P4 ;  /* 0x0000002a5100780c */ /* 0x000fc60002781670 */
[----:B------:R-:W0:Y:S01]  /*d4a0*/  SHFL.BFLY PT, R77, R34, 0x1, 0x1f ;  /* 0x0c201f00224d7f89 */ /* 0x000e2200000e0000 */
[----:B------:R-:W-:Y:S02]  /*d4b0*/  FSEL R38, R38, -INF , !P4 ;  /* 0xff80000026267808 */ /* 0x000fe40006000000 */
[----:B------:R-:W-:-:S04]  /*d4c0*/  ISETP.GT.AND P4, PT, R82, 0x38, P2 ;  /* 0x000000385200780c */ /* 0x000fc80001784270 */
[----:B------:R-:W-:-:S04]  /*d4d0*/  ISETP.LT.OR P4, PT, R81, 0x39, P4 ;  /* 0x000000395100780c */ /* 0x000fc80002781670 */
[----:B------:R-:W-:Y:S02]  /*d4e0*/  FSEL R44, R44, -INF , !P4 ;  /* 0xff8000002c2c7808 */ /* 0x000fe40006000000 */
[----:B------:R-:W-:-:S04]  /*d4f0*/  ISETP.GT.AND P4, PT, R82, 0x41, P2 ;  /* 0x000000415200780c */ /* 0x000fc80001784270 */
[----:B------:R-:W-:-:S04]  /*d500*/  ISETP.LT.OR P4, PT, R81, 0x42, P4 ;  /* 0x000000425100780c */ /* 0x000fc80002781670 */
[----:B------:R-:W-:Y:S02]  /*d510*/  FSEL R50, R50, -INF , !P4 ;  /* 0xff80000032327808 */ /* 0x000fe40006000000 */
[----:B------:R-:W-:Y:S02]  /*d520*/  ISETP.GT.AND P4, PT, R82, 0x50, P2 ;  /* 0x000000505200780c */ /* 0x000fe40001784270 */
[----:B0-----:R-:W-:Y:S02]  /*d530*/  FMNMX.FTZ R8, R34, R77, !PT ;  /* 0x0000004d22087209 */ /* 0x001fe40007810000 */
[----:B------:R-:W-:Y:S02]  /*d540*/  ISETP.LT.OR P4, PT, R81, 0x51, P4 ;  /* 0x000000515100780c */ /* 0x000fe40002781670 */
[----:B------:R-:W-:Y:S02]  /*d550*/  FSETP.NEU.FTZ.AND P6, PT, R8, -INF , PT ;  /* 0xff8000000800780b */ /* 0x000fe40003fdd000 */
[----:B------:R-:W-:-:S02]  /*d560*/  FSEL R55, R55, -INF , !P4 ;  /* 0xff80000037377808 */ /* 0x000fc40006000000 */
[----:B------:R-:W-:Y:S02]  /*d570*/  FSEL R77, R8, RZ, P6 ;  /* 0x000000ff084d7208 */ /* 0x000fe40003000000 */
[----:B------:R-:W-:-:S03]  /*d580*/  ISETP.GT.AND P4, PT, R82, 0x59, P2 ;  /* 0x000000595200780c */ /* 0x000fc60001784270 */
[----:B------:R-:W-:Y:S01]  /*d590*/  FADD.FTZ R6, -R77, R6 ;  /* 0x000000064d067221 */ /* 0x000fe20000010100 */
[----:B------:R-:W-:Y:S01]  /*d5a0*/  IMAD.U32 R77, RZ, RZ, UR6 ;  /* 0x00000006ff4d7e24 */ /* 0x000fe2000f8e00ff */
[----:B------:R-:W-:Y:S02]  /*d5b0*/  ISETP.LT.OR P4, PT, R81, 0x5a, P4 ;  /* 0x0000005a5100780c */ /* 0x000fe40002781670 */
[----:B------:R-:W-:Y:S01]  /*d5c0*/  FMUL.FTZ R6, R6, UR6 ;  /* 0x0000000606067c20 */ /* 0x000fe20008410000 */
[----:B------:R-:W-:-:S05]  /*d5d0*/  FFMA.FTZ R77, R8, R77, -8 ;  /* 0xc1000000084d7423 */ /* 0x000fca000001004d */
[----:B------:R-:W-:Y:S01]  /*d5e0*/  FSEL R34, R77, RZ, P6 ;  /* 0x000000ff4d227208 */ /* 0x000fe20003000000 */
[----:B------:R-:W-:Y:S01]  /*d5f0*/  MUFU.EX2 R6, R6 ;  /* 0x0000000600067308 */ /* 0x000fe20000000800 */
[----:B------:R-:W-:Y:S02]  /*d600*/  ISETP.GT.AND P6, PT, R82, 0x9, P2 ;  /* 0x000000095200780c */ /* 0x000fe400017c4270 */
[----:B------:R-:W-:Y:S01]  /*d610*/  FSEL R77, R60, -INF , !P4 ;  /* 0xff8000003c4d7808 */ /* 0x000fe20006000000 */
[----:B------:R-:W-:-:S01]  /*d620*/  FFMA.FTZ R35, R7, UR6, -R34 ;  /* 0x0000000607237c23 */ /* 0x000fc20008010822 */
[----:B------:R-:W-:Y:S01]  /*d630*/  ISETP.LT.OR P6, PT, R81, 0xa, P6 ;  /* 0x0000000a5100780c */ /* 0x000fe200037c1670 */
[----:B------:R-:W-:-:S01]  /*d640*/  FFMA.FTZ R7, R13, UR6, -R34 ;  /* 0x000000060d077c23 */ /* 0x000fc20008010822 */
[----:B------:R-:W-:Y:S01]  /*d650*/  ISETP.GT.AND P4, PT, R82, 0x68, P2 ;  /* 0x000000685200780c */ /* 0x000fe20001784270 */
[----:B------:R-:W-:-:S01]  /*d660*/  FFMA.FTZ R138, R41, UR6, -R34 ;  /* 0x00000006298a7c23 */ /* 0x000fc20008010822 */
[----:B------:R-:W-:Y:S01]  /*d670*/  FSEL R14, R14, -INF , !P6 ;  /* 0xff8000000e0e7808 */ /* 0x000fe20007000000 */
[----:B------:R-:W-:-:S01]  /*d680*/  FFMA.FTZ R41, R57, UR6, -R34 ;  /* 0x0000000639297c23 */ /* 0x000fc20008010822 */
[----:B------:R-:W-:Y:S01]  /*d690*/  ISETP.GT.AND P6, PT, R82, 0x18, P2 ;  /* 0x000000185200780c */ /* 0x000fe200017c4270 */
[----:B------:R-:W-:-:S01]  /*d6a0*/  FFMA.FTZ R53, R53, UR6, -R34 ;  /* 0x0000000635357c23 */ /* 0x000fc20008010822 */
[----:B------:R-:W-:Y:S01]  /*d6b0*/  ISETP.LT.OR P4, PT, R81, 0x69, P4 ;  /* 0x000000695100780c */ /* 0x000fe20002781670 */
[----:B------:R-:W-:-:S01]  /*d6c0*/  FFMA.FTZ R57, R78, UR6, -R34 ;  /* 0x000000064e397c23 */ /* 0x000fc20008010822 */
[----:B------:R-:W-:Y:S01]  /*d6d0*/  ISETP.LT.OR P6, PT, R81, 0x19, P6 ;  /* 0x000000195100780c */ /* 0x000fe200037c1670 */
[----:B------:R-:W-:Y:S01]  /*d6e0*/  IMAD.U32 R78, RZ, RZ, UR6 ;  /* 0x00000006ff4e7e24 */ /* 0x000fe2000f8e00ff */
[----:B------:R-:W-:Y:S01]  /*d6f0*/  FSEL R68, R68, -INF , !P4 ;  /* 0xff80000044447808 */ /* 0x000fe20006000000 */
[----:B------:R-:W-:-:S01]  /*d700*/  FFMA.FTZ R9, R15, UR6, -R34 ;  /* 0x000000060f097c23 */ /* 0x000fc20008010822 */
[----:B------:R-:W-:Y:S01]  /*d710*/  FSEL R27, R27, -INF , !P6 ;  /* 0xff8000001b1b7808 */ /* 0x000fe20007000000 */
[----:B------:R-:W-:-:S01]  /*d720*/  FFMA.FTZ R15, R25, UR6, -R34 ;  /* 0x00000006190f7c23 */ /* 0x000fc20008010822 */
[----:B------:R-:W-:Y:S01]  /*d730*/  ISETP.GT.AND P6, PT, R82, 0x21, P2 ;  /* 0x000000215200780c */ /* 0x000fe200017c4270 */
[----:B------:R-:W-:-:S01]  /*d740*/  FFMA.FTZ R25, R33, UR6, -R34 ;  /* 0x0000000621197c23 */ /* 0x000fc20008010822 */
[----:B------:R-:W-:Y:S01]  /*d750*/  ISETP.GT.AND P4, PT, R82, 0x70, P2 ;  /* 0x000000705200780c */ /* 0x000fe20001784270 */
[----:B------:R-:W-:-:S01]  /*d760*/  FFMA.FTZ R33, R47, UR6, -R34 ;  /* 0x000000062f217c23 */ /* 0x000fc20008010822 */
[----:B------:R-:W-:Y:S01]  /*d770*/  ISETP.LT.OR P6, PT, R81, 0x22, P6 ;  /* 0x000000225100780c */ /* 0x000fe200037c1670 */
[----:B------:R-:W-:-:S01]  /*d780*/  FFMA.FTZ R47, R67, UR6, -R34 ;  /* 0x00000006432f7c23 */ /* 0x000fc20008010822 */
[----:B------:R-:W-:Y:S01]  /*d790*/  ISETP.LT.OR P4, PT, R81, 0x71, P4 ;  /* 0x000000715100780c */ /* 0x000fe20002781670 */
[----:B------:R-:W-:-:S01]  /*d7a0*/  FFMA.FTZ R45, R45, UR6, -R34 ;  /* 0x000000062d2d7c23 */ /* 0x000fc20008010822 */
[----:B------:R-:W-:Y:S01]  /*d7b0*/  FSEL R32, R32, -INF , !P6 ;  /* 0xff80000020207808 */ /* 0x000fe20007000000 */
[----:B------:R-:W-:-:S01]  /*d7c0*/  FFMA.FTZ R49, R49, UR6, -R34 ;  /* 0x0000000631317c23 */ /* 0x000fc20008010822 */
[----:B------:R-:W-:Y:S01]  /*d7d0*/  ISETP.GT.AND P6, PT, R82, 0x30, P2 ;  /* 0x000000305200780c */ /* 0x000fe200017c4270 */
[----:B------:R-:W-:-:S01]  /*d7e0*/  FFMA.FTZ R136, R37, UR6, -R34 ;  /* 0x0000000625887c23 */ /* 0x000fc20008010822 */
[----:B------:R-:W-:Y:S01]  /*d7f0*/  FSEL R71, R71, -INF , !P4 ;  /* 0xff80000047477808 */ /* 0x000fe20006000000 */
[----:B------:R-:W-:-:S01]  /*d800*/  FFMA.FTZ R37, R51, UR6, -R34 ;  /* 0x0000000633257c23 */ /* 0x000fc20008010822 */
[----:B------:R-:W-:Y:S01]  /*d810*/  ISETP.LT.OR P6, PT, R81, 0x31, P6 ;  /* 0x000000315100780c */ /* 0x000fe200037c1670 */
[----:B------:R-:W-:-:S01]  /*d820*/  FFMA.FTZ R85, R85, UR6, -R34 ;  /* 0x0000000655557c23 */ /* 0x000fc20008010822 */
[--C-:B------:R-:W-:Y:S01]  /*d830*/  FFMA.FTZ R11, R11, UR6, -R34.reuse ;  /* 0x000000060b0b7c23 */ /* 0x100fe20008010822 */
[----:B------:R-:W-:-:S01]  /*d840*/  FFMA.FTZ R26, R26, UR6, -R34 ;  /* 0x000000061a1a7c23 */ /* 0x000fc20008010822 */
[----:B------:R-:W-:Y:S01]  /*d850*/  FSEL R40, R40, -INF , !P6 ;  /* 0xff80000028287808 */ /* 0x000fe20007000000 */
[----:B------:R-:W-:-:S01]  /*d860*/  FFMA.FTZ R58, R58, UR6, -R34 ;  /* 0x000000063a3a7c23 */ /* 0x000fc20008010822 */
[----:B------:R-:W-:Y:S01]  /*d870*/  ISETP.GT.AND P6, PT, R82, 0x39, P2 ;  /* 0x000000395200780c */ /* 0x000fe200017c4270 */
[----:B------:R-:W-:-:S01]  /*d880*/  FFMA.FTZ R62, R62, UR6, -R34 ;  /* 0x000000063e3e7c23 */ /* 0x000fc20008010822 */
[--C-:B------:R-:W-:Y:S01]  /*d890*/  FFMA.FTZ R66, R66, UR6, -R34.reuse ;  /* 0x0000000642427c23 */ /* 0x100fe20008010822 */
[----:B------:R-:W-:-:S01]  /*d8a0*/  FFMA.FTZ R146, R69, UR6, -R34 ;  /* 0x0000000645927c23 */ /* 0x000fc20008010822 */
[----:B------:R-:W-:Y:S01]  /*d8b0*/  ISETP.LT.OR P6, PT, R81, 0x3a, P6 ;  /* 0x0000003a5100780c */ /* 0x000fe200037c1670 */
[----:B------:R-:W-:-:S01]  /*d8c0*/  FFMA.FTZ R148, R75, UR6, -R34 ;  /* 0x000000064b947c23 */ /* 0x000fc20008010822 */
[----:B------:R-:W-:Y:S01]  /*d8d0*/  FFMA.FTZ R51, R80, UR6, -R34 ;  /* 0x0000000650337c23 */ /* 0x000fe20008010822 */
        /* <DEDUP_REMOVED lines=10> */
[----:B------:R-:W-:Y:S01]  /*d980*/  ISETP.GT.AND P6, PT, R82, 0x60, P2 ;  /* 0x000000605200780c */ /* 0x000fe200017c4270 */
[----:B------:R-:W-:Y:S03]  /*d990*/  MUFU.EX2 R9, R9 ;  /* 0x0000000900097308 */ /* 0x000fe60000000800 */
[----:B------:R-:W-:-:S04]  /*d9a0*/  ISETP.LT.OR P6, PT, R81, 0x61, P6 ;  /* 0x000000615100780c */ /* 0x000fc800037c1670 */
[----:B------:R-:W-:Y:S01]  /*d9b0*/  FSEL R63, R63, -INF , !P6 ;  /* 0xff8000003f3f7808 */ /* 0x000fe20007000000 */
[----:B------:R-:W-:Y:S01]  /*d9c0*/  MUFU.EX2 R15, R15 ;  /* 0x0000000f000f7308 */ /* 0x000fe20000000800 */
[----:B------:R-:W-:-:S04]  /*d9d0*/  ISETP.GT.AND P6, PT, R82, 0x69, P2 ;  /* 0x000000695200780c */ /* 0x000fc800017c4270 */
[----:B------:R-:W-:-:S03]  /*d9e0*/  ISETP.LT.OR P6, PT, R81, 0x6a, P6 ;  /* 0x0000006a5100780c */ /* 0x000fc600037c1670 */
[----:B------:R-:W-:Y:S01]  /*d9f0*/  MUFU.EX2 R26, R26 ;  /* 0x0000001a001a7308 */ /* 0x000fe20000000800 */
[----:B------:R-:W-:Y:S02]  /*da00*/  FSEL R13, R70, -INF , !P6 ;  /* 0xff800000460d7808 */ /* 0x000fe40007000000 */
[C---:B------:R-:W-:Y:S02]  /*da10*/  ISETP.GT.AND P6, PT, R82.reuse, 0x71, P2 ;  /* 0x000000715200780c */ /* 0x040fe400017c4270 */
[----:B------:R-:W-:Y:S01]  /*da20*/  ISETP.GT.AND P2, PT, R82, 0x79, P2 ;  /* 0x000000795200780c */ /* 0x000fe20001744270 */
[--C-:B------:R-:W-:Y:S01]  /*da30*/  FFMA.FTZ R82, R21, UR6, -R34.reuse ;  /* 0x0000000615527c23 */ /* 0x100fe20008010822 */
[----:B------:R-:W-:Y:S01]  /*da40*/  ISETP.LT.OR P6, PT, R81, 0x72, P6 ;  /* 0x000000725100780c */ /* 0x000fe200037c1670 */
[----:B------:R3:W-:Y:S01]  /*da50*/  MUFU.EX2 R70, R7 ;  /* 0x0000000700467308 */ /* 0x0007e20000000800 */
[----:B------:R-:W-:-:S01]  /*da60*/  FFMA.FTZ R21, R29, UR6, -R34 ;  /* 0x000000061d157c23 */ /* 0x000fc20008010822 */
[----:B------:R-:W-:Y:S01]  /*da70*/  FFMA.FTZ R29, R39, UR6, -R34 ;  /* 0x00000006271d7c23 */ /* 0x000fe20008010822 */
[----:B------:R-:W-:-:S02]  /*da80*/  FSEL R72, R72, -INF , !P6 ;  /* 0xff80000048487808 */ /* 0x000fc40007000000 */
[----:B------:R-:W-:Y:S01]  /*da90*/  ISETP.LT.OR P2, PT, R81, 0x7a, P2 ;  /* 0x0000007a5100780c */ /* 0x000fe20001741670 */
[----:B0-----:R-:W-:-:S01]  /*daa0*/  FFMA.FTZ R81, R6, R4, R35 ;  /* 0x0000000406517223 */ /* 0x001fc20000010023 */
[----:B------:R-:W-:Y:S01]  /*dab0*/  FSEL R39, R74, -INF , !P3 ;  /* 0xff8000004a277808 */ /* 0x000fe20005800000 */
[----:B------:R-:W-:Y:S01]  /*dac0*/  MUFU.EX2 R82, R82 ;  /* 0x0000005200527308 */ /* 0x000fe20000000800 */
[----:B---3--:R-:W-:Y:S02]  /*dad0*/  FMNMX.FTZ R7, R84, R5, !PT ;  /* 0x0000000554077209 */ /* 0x008fe40007810000 */
[----:B------:R-:W-:Y:S02]  /*dae0*/  FSEL R76, R76, -INF , !P2 ;  /* 0xff8000004c4c7808 */ /* 0x000fe40005000000 */
[----:B------:R-:W-:-:S03]  /*daf0*/  FMNMX.FTZ R7, R10, R7, !PT ;  /* 0x000000070a077209 */ /* 0x000fc60007810000 */
[----:B------:R-:W-:Y:S01]  /*db00*/  MUFU.EX2 R74, R53 ;  /* 0x00000035004a7308 */ /* 0x000fe20000000800 */
[----:B------:R-:W-:-:S04]  /*db10*/  FMNMX.FTZ R7, R12, R7, !PT ;  /* 0x000000070c077209 */ /* 0x000fc80007810000 */
[----:B------:R-:W-:-:S03]  /*db20*/  FMNMX.FTZ R7, R14, R7, !PT ;  /* 0x000000070e077209 */ /* 0x000fc60007810000 */
[----:B------:R-:W-:Y:S01]  /*db30*/  MUFU.EX2 R21, R21 ;  /* 0x0000001500157308 */ /* 0x000fe20000000800 */
[----:B------:R-:W-:-:S04]  /*db40*/  FMNMX.FTZ R7, R20, R7, !PT ;  /* 0x0000000714077209 */ /* 0x000fc80007810000 */
[----:B------:R-:W-:-:S03]  /*db50*/  FMNMX.FTZ R86, R24, R7, !PT ;  /* 0x0000000718567209 */ /* 0x000fc60007810000 */
[----:B------:R-:W-:Y:S01]  /*db60*/  MUFU.EX2 R25, R25 ;  /* 0x0000001900197308 */ /* 0x000fe20000000800 */
[----:B------:R-:W-:Y:S01]  /*db70*/  FMNMX.FTZ R7, R27, R86, !PT ;  /* 0x000000561b077209 */ /* 0x000fe20007810000 */
[--C-:B------:R-:W-:Y:S01]  /*db80*/  FFMA.FTZ R86, R31, UR6, -R34.reuse ;  /* 0x000000061f567c23 */ /* 0x100fe20008010822 */
[----:B------:R-:W-:-:S01]  /*db90*/  FFMA.FTZ R31, R43, UR6, -R34 ;  /* 0x000000062b1f7c23 */ /* 0x000fc20008010822 */
[----:B------:R-:W-:Y:S01]  /*dba0*/  FFMA.FTZ R43, R61, UR6, -R34 ;  /* 0x000000063d2b7c23 */ /* 0x000fe20008010822 */
        /* <DEDUP_REMOVED lines=22> */
[----:B------:R0:W-:Y:S01]  /*dd10*/  MUFU.EX2 R140, R45 ;  /* 0x0000002d008c7308 */ /* 0x0001e20000000800 */
[----:B------:R-:W-:-:S04]  /*dd20*/  FMNMX.FTZ R142, R59, R142, !PT ;  /* 0x0000008e3b8e7209 */ /* 0x000fc80007810000 */
[----:B------:R-:W-:-:S03]  /*dd30*/  FMNMX.FTZ R142, R77, R142, !PT ;  /* 0x0000008e4d8e7209 */ /* 0x000fc60007810000 */
[----:B------:R-:W-:Y:S01]  /*dd40*/  MUFU.EX2 R41, R41 ;  /* 0x0000002900297308 */ /* 0x000fe20000000800 */
[----:B------:R-:W-:Y:S01]  /*dd50*/  FMNMX.FTZ R7, R63, R142, !PT ;  /* 0x0000008e3f077209 */ /* 0x000fe20007810000 */
[----:B0-----:R-:W-:-:S03]  /*dd60*/  FFMA.FTZ R45, R65, UR6, -R34 ;  /* 0x00000006412d7c23 */ /* 0x001fc60008010822 */
        /* <DEDUP_REMOVED lines=18> */
[----:B------:R-:W-:Y:S08]  /*de90*/  MUFU.EX2 R47, R47 ;  /* 0x0000002f002f7308 */ /* 0x000ff00000000800 */
[----:B------:R-:W-:Y:S08]  /*dea0*/  MUFU.EX2 R146, R146 ;  /* 0x0000009200927308 */ /* 0x000ff00000000800 */
[----:B------:R-:W-:Y:S01]  /*deb0*/  MUFU.EX2 R49, R49 ;  /* 0x0000003100317308 */ /* 0x000fe20000000800 */
[----:B---3--:R-:W-:-:S07]  /*dec0*/  FMNMX.FTZ R7, R144, R7, !PT ;  /* 0x0000000790077209 */ /* 0x008fce0007810000 */
[----:B------:R-:W-:Y:S01]  /*ded0*/  MUFU.EX2 R148, R148 ;  /* 0x0000009400947308 */ /* 0x000fe20000000800 */
[C---:B------:R-:W-:Y:S01]  /*dee0*/  FSETP.NEU.FTZ.AND P2, PT, R7.reuse, -INF , PT ;  /* 0xff8000000700780b */ /* 0x040fe20003f5d000 */
[----:B------:R-:W-:-:S06]  /*def0*/  FFMA.FTZ R53, R7, R78, -8 ;  /* 0xc100000007357423 */ /* 0x000fcc000001004e */
[----:B------:R-:W-:Y:S01]  /*df00*/  MUFU.EX2 R51, R51 ;  /* 0x0000003300337308 */ /* 0x000fe20000000800 */
[----:B------:R-:W-:-:S05]  /*df10*/  FSEL R53, R53, RZ, P2 ;  /* 0x000000ff35357208 */ /* 0x000fca0001000000 */
[--C-:B------:R-:W-:Y:S01]  /*df20*/  FFMA.FTZ R67, R32, UR6, -R53.reuse ;  /* 0x0000000620437c23 */ /* 0x100fe20008010835 */
[----:B------:R-:W-:Y:S01]  /*df30*/  FSEL R32, R7, RZ, P2 ;  /* 0x000000ff07207208 */ /* 0x000fe20001000000 */
[--C-:B------:R-:W-:Y:S01]  /*df40*/  FFMA.FTZ R78, R84, UR6, -R53.reuse ;  /* 0x00000006544e7c23 */ /* 0x100fe20008010835 */
[----:B0-----:R-:W-:-:S01]  /*df50*/  FFMA.FTZ R57, R10, UR6, -R53 ;  /* 0x000000060a397c23 */ /* 0x001fc20008010835 */
[--C-:B------:R-:W-:Y:S01]  /*df60*/  FFMA.FTZ R10, R12, UR6, -R53.reuse ;  /* 0x000000060c0a7c23 */ /* 0x100fe20008010835 */
[----:B------:R-:W-:-:S01]  /*df70*/  FFMA.FTZ R61, R14, UR6, -R53 ;  /* 0x000000060e3d7c23 */ /* 0x000fc20008010835 */
[----:B------:R-:W-:Y:S01]  /*df80*/  FADD.FTZ R32, -R32, R5 ;  /* 0x0000000520207221 */ /* 0x000fe20000010100 */
[----:B------:R-:W-:-:S01]  /*df90*/  FFMA.FTZ R12, R20, UR6, -R53 ;  /* 0x00000006140c7c23 */ /* 0x000fc20008010835 */
[----:B------:R-:W-:Y:S01]  /*dfa0*/  MUFU.EX2 R78, R78 ;  /* 0x0000004e004e7308 */ /* 0x000fe20000000800 */
[----:B------:R-:W-:-:S01]  /*dfb0*/  FFMA.FTZ R65, R24, UR6, -R53 ;  /* 0x0000000618417c23 */ /* 0x000fc20008010835 */
[----:B------:R-:W-:Y:S01]  /*dfc0*/  FMUL.FTZ R32, R32, UR6 ;  /* 0x0000000620207c20 */ /* 0x000fe20008410000 */
[----:B------:R-:W-:-:S01]  /*dfd0*/  FFMA.FTZ R14, R27, UR6, -R53 ;  /* 0x000000061b0e7c23 */ /* 0x000fc20008010835 */
[--C-:B------:R-:W-:Y:S01]  /*dfe0*/  FFMA.FTZ R27, R28, UR6, -R53.reuse ;  /* 0x000000061c1b7c23 */ /* 0x100fe20008010835 */
[----:B------:R-:W-:-:S01]  /*dff0*/  FFMA.FTZ R20, R30, UR6, -R53 ;  /* 0x000000061e147c23 */ /* 0x000fc20008010835 */
[--C-:B------:R-:W-:Y:S01]  /*e000*/  FFMA.FTZ R24, R36, UR6, -R53.reuse ;  /* 0x0000000624187c23 */ /* 0x100fe20008010835 */
[----:B------:R-:W-:-:S01]  /*e010*/  FFMA.FTZ R69, R38, UR6, -R53 ;  /* 0x0000000626457c23 */ /* 0x000fc20008010835 */
[----:B------:R1:W0:Y:S01]  /*e020*/  MUFU.EX2 R75, R32 ;  /* 0x00000020004b7308 */ /* 0x0002220000000800 */
        /* <DEDUP_REMOVED lines=8> */
[----:B-1----:R-:W-:-:S01]  /*e0b0*/  FADD.FTZ R32, R60, R81 ;  /* 0x000000513c207221 */ /* 0x002fc20000010000 */
[--C-:B------:R-:W-:Y:S01]  /*e0c0*/  FFMA.FTZ R54, R54, UR6, -R53.reuse ;  /* 0x0000000636367c23 */ /* 0x100fe20008010835 */
[----:B------:R-:W-:-:S01]  /*e0d0*/  FFMA.FTZ R55, R55, UR6, -R53 ;  /* 0x0000000637377c23 */ /* 0x000fc20008010835 */
[----:B------:R-:W-:Y:S01]  /*e0e0*/  FFMA.FTZ R77, R77, UR6, -R53 ;  /* 0x000000064d4d7c23 */ /* 0x000fe20008010835 */
[----:B--2---:R-:W-:-:S01]  /*e0f0*/  FADD.FTZ R83, R11, R32 ;  /* 0x000000200b537221 */ /* 0x004fc20000010000 */
[--C-:B------:R-:W-:Y:S01]  /*e100*/  FFMA.FTZ R56, R56, UR6, -R53.reuse ;  /* 0x0000000638387c23 */ /* 0x100fe20008010835 */
[----:B------:R-:W-:-:S01]  /*e110*/  FFMA.FTZ R59, R59, UR6, -R53 ;  /* 0x000000063b3b7c23 */ /* 0x000fc20008010835 */
[----:B------:R-:W1:Y:S01]  /*e120*/  MUFU.EX2 R10, R10 ;  /* 0x0000000a000a7308 */ /* 0x000e620000000800 */
[----:B0-----:R-:W-:-:S01]  /*e130*/  FFMA.FTZ R4, R75, R3, R78 ;  /* 0x000000034b047223 */ /* 0x001fc2000001004e */
[----:B------:R-:W-:Y:S01]  /*e140*/  FADD.FTZ R32, R70, R83 ;  /* 0x0000005346207221 */ /* 0x000fe20000010000 */
[----:B------:R-:W-:-:S01]  /*e150*/  FFMA.FTZ R63, R63, UR6, -R53 ;  /* 0x000000063f3f7c23 */ /* 0x000fc20008010835 */
[--C-:B------:R-:W-:Y:S01]  /*e160*/  FFMA.FTZ R64, R64, UR6, -R53.reuse ;  /* 0x0000000640407c23 */ /* 0x100fe20008010835 */
[----:B------:R-:W-:-:S01]  /*e170*/  FFMA.FTZ R68, R68, UR6, -R53 ;  /* 0x0000000644447c23 */ /* 0x000fc20008010835 */
[----:B------:R-:W-:Y:S01]  /*e180*/  FADD.FTZ R83, R9, R32 ;  /* 0x0000002009537221 */ /* 0x000fe20000010000 */
[----:B------:R-:W-:-:S01]  /*e190*/  FFMA.FTZ R13, R13, UR6, -R53 ;  /* 0x000000060d0d7c23 */ /* 0x000fc20008010835 */
[----:B------:R-:W0:Y:S01]  /*e1a0*/  MUFU.EX2 R61, R61 ;  /* 0x0000003d003d7308 */ /* 0x000e220000000800 */
[----:B---3--:R-:W-:-:S01]  /*e1b0*/  FADD.FTZ R3, R57, R4 ;  /* 0x0000000439037221 */ /* 0x008fc20000010000 */
[----:B------:R-:W-:Y:S01]  /*e1c0*/  FADD.FTZ R32, R82, R83 ;  /* 0x0000005352207221 */ /* 0x000fe20000010000 */
[----:B------:R-:W-:-:S01]  /*e1d0*/  FFMA.FTZ R71, R71, UR6, -R53 ;  /* 0x0000000647477c23 */ /* 0x000fc20008010835 */
[--C-:B------:R-:W-:Y:S01]  /*e1e0*/  FFMA.FTZ R72, R72, UR6, -R53.reuse ;  /* 0x0000000648487c23 */ /* 0x100fe20008010835 */
[----:B------:R-:W-:-:S01]  /*e1f0*/  FFMA.FTZ R39, R39, UR6, -R53 ;  /* 0x0000000627277c23 */ /* 0x000fc20008010835 */
[----:B------:R-:W-:Y:S01]  /*e200*/  FADD.FTZ R83, R15, R32 ;  /* 0x000000200f537221 */ /* 0x000fe20000010000 */
[----:B------:R-:W-:-:S01]  /*e210*/  FFMA.FTZ R53, R76, UR6, -R53 ;  /* 0x000000064c357c23 */ /* 0x000fc20008010835 */
[----:B------:R-:W2:Y:S01]  /*e220*/  MUFU.EX2 R12, R12 ;  /* 0x0000000c000c7308 */ /* 0x000ea20000000800 */
[----:B-1----:R-:W-:-:S01]  /*e230*/  FADD.FTZ R4, R10, R3 ;  /* 0x000000030a047221 */ /* 0x002fc20000010000 */
[----:B------:R-:W-:-:S04]  /*e240*/  FADD.FTZ R32, R26, R83 ;  /* 0x000000531a207221 */ /* 0x000fc80000010000 */
[----:B------:R-:W-:Y:S02]  /*e250*/  FADD.FTZ R83, R21, R32 ;  /* 0x0000002015537221 */ /* 0x000fe40000010000 */
[----:B------:R-:W1:Y:S01]  /*e260*/  MUFU.EX2 R65, R65 ;  /* 0x0000004100417308 */ /* 0x000e620000000800 */
[----:B0-----:R-:W-:-:S01]  /*e270*/  FADD.FTZ R3, R61, R4 ;  /* 0x000000043d037221 */ /* 0x001fc20000010000 */
[----:B------:R-:W-:-:S04]  /*e280*/  FADD.FTZ R32, R86, R83 ;  /* 0x0000005356207221 */ /* 0x000fc80000010000 */
[----:B------:R-:W-:Y:S02]  /*e290*/  FADD.FTZ R83, R25, R32 ;  /* 0x0000002019537221 */ /* 0x000fe40000010000 */
[----:B------:R-:W0:Y:S01]  /*e2a0*/  MUFU.EX2 R14, R14 ;  /* 0x0000000e000e7308 */ /* 0x000e220000000800 */
[----:B--2---:R-:W-:-:S01]  /*e2b0*/  FADD.FTZ R4, R12, R3 ;  /* 0x000000030c047221 */ /* 0x004fc20000010000 */
[----:B------:R-:W-:-:S04]  /*e2c0*/  FADD.FTZ R36, R136, R83 ;  /* 0x0000005388247221 */ /* 0x000fc80000010000 */
[----:B------:R-:W-:Y:S02]  /*e2d0*/  FADD.FTZ R83, R29, R36 ;  /* 0x000000241d537221 */ /* 0x000fe40000010000 */
[----:B------:R-:W2:Y:S01]  /*e2e0*/  MUFU.EX2 R27, R27 ;  /* 0x0000001b001b7308 */ /* 0x000ea20000000800 */
[----:B-1----:R-:W-:-:S01]  /*e2f0*/  FADD.FTZ R3, R65, R4 ;  /* 0x0000000441037221 */ /* 0x002fc20000010000 */
[----:B------:R-:W-:-:S04]  /*e300*/  FADD.FTZ R36, R138, R83 ;  /* 0x000000538a247221 */ /* 0x000fc80000010000 */
[----:B------:R-:W-:Y:S02]  /*e310*/  FADD.FTZ R83, R31, R36 ;  /* 0x000000241f537221 */ /* 0x000fe40000010000 */
[----:B------:R-:W1:Y:S01]  /*e320*/  MUFU.EX2 R20, R20 ;  /* 0x0000001400147308 */ /* 0x000e620000000800 */
[----:B0-----:R-:W-:-:S01]  /*e330*/  FADD.FTZ R4, R14, R3 ;  /* 0x000000030e047221 */ /* 0x001fc20000010000 */
[----:B------:R-:W-:-:S06]  /*e340*/  FADD.FTZ R36, R140, R83 ;  /* 0x000000538c247221 */ /* 0x000fcc0000010000 */
        /* <DEDUP_REMOVED lines=27> */
[----:B------:R-:W-:-:S03]  /*e500*/  FADD.FTZ R36, R142, R77 ;  /* 0x0000004d8e247221 */ /* 0x000fc60000010000 */
[----:B------:R-:W1:Y:S01]  /*e510*/  MUFU.EX2 R56, R56 ;  /* 0x0000003800387308 */ /* 0x000e620000000800 */
[----:B------:R-:W-:-:S04]  /*e520*/  FADD.FTZ R77, R37, R36 ;  /* 0x00000024254d7221 */ /* 0x000fc80000010000 */
[----:B------:R-:W-:-:S03]  /*e530*/  FADD.FTZ R36, R74, R77 ;  /* 0x0000004d4a247221 */ /* 0x000fc60000010000 */
[----:B------:R-:W2:Y:S01]  /*e540*/  MUFU.EX2 R59, R59 ;  /* 0x0000003b003b7308 */ /* 0x000ea20000000800 */
[----:B------:R-:W-:-:S01]  /*e550*/  FADD.FTZ R3, R41, R36 ;  /* 0x0000002429037221 */ /* 0x000fc20000010000 */
[----:B0-----:R-:W-:-:S03]  /*e560*/  FADD.FTZ R77, R55, R4 ;  /* 0x00000004374d7221 */ /* 0x001fc60000010000 */
[----:B------:R-:W-:-:S03]  /*e570*/  FADD.FTZ R4, R58, R3 ;  /* 0x000000033a047221 */ /* 0x000fc60000010000 */
[----:B------:R-:W0:Y:S01]  /*e580*/  MUFU.EX2 R63, R63 ;  /* 0x0000003f003f7308 */ /* 0x000e220000000800 */
[----:B-1----:R-:W-:-:S01]  /*e590*/  FADD.FTZ R36, R56, R77 ;  /* 0x0000004d38247221 */ /* 0x002fc20000010000 */
[----:B------:R-:W-:-:S04]  /*e5a0*/  FADD.FTZ R3, R43, R4 ;  /* 0x000000042b037221 */ /* 0x000fc80000010000 */
[----:B------:R-:W-:Y:S02]  /*e5b0*/  FADD.FTZ R4, R62, R3 ;  /* 0x000000033e047221 */ /* 0x000fe40000010000 */
[----:B------:R-:W1:Y:S01]  /*e5c0*/  MUFU.EX2 R64, R64 ;  /* 0x0000004000407308 */ /* 0x000e620000000800 */
[----:B--2---:R-:W-:-:S01]  /*e5d0*/  FADD.FTZ R77, R59, R36 ;  /* 0x000000243b4d7221 */ /* 0x004fc20000010000 */
        /* <DEDUP_REMOVED lines=19> */
[----:B--2---:R-:W-:-:S04]  /*e710*/  FADD.FTZ R4, R72, R77 ;  /* 0x0000004d48047221 */ /* 0x004fc80000010000 */
[----:B0-----:R-:W-:Y:S01]  /*e720*/  FADD.FTZ R3, R39, R4 ;  /* 0x0000000427037221 */ /* 0x001fe20000010000 */
[----:B------:R-:W-:-:S03]  /*e730*/  FADD.FTZ R4, R51, R38 ;  /* 0x0000002633047221 */ /* 0x000fc60000010000 */
[----:B-1----:R-:W-:Y:S01]  /*e740*/  FADD.FTZ R3, R36, R3 ;  /* 0x0000000324037221 */ /* 0x002fe20000010000 */
[----:B------:R-:W-:Y:S06]  /*e750*/  @!P0 BRA `(.L_x_945) ;  /* 0x0000000000048947 */ /* 0x000fec0003800000 */
[----:B------:R-:W-:Y:S01]  /*e760*/  BPT.TRAP 0x1 ;  /* 0x000000040000795c */ /* 0x000fe20000300000 */
.L_x_945:
        /* <DEDUP_REMOVED lines=13> */
[----:B------:R-:W-:Y:S01]  /*e840*/  F2FP.SATFINITE.E4M3.F32.PACK_AB_MERGE_C R11, R60, R35, R11 ;  /* 0x000000233c0b723e */ /* 0x000fe2000480700b */
[----:B------:R-:W-:Y:S01]  /*e850*/  SYNCS.ARRIVE.TRANS64.RED.A1T0 RZ, [UR7], RZ ;  /* 0x000000ffffff79a7 */ /* 0x000fe20008100407 */
        /* <DEDUP_REMOVED lines=73> */
[----:B------:R-:W-:Y:S02]  /*ecf0*/  IMAD.MOV.U32 R6, RZ, RZ, R8 ;  /* 0x000000ffff067224 */ /* 0x000fe400078e0008 */
[----:B------:R-:W-:Y:S01]  /*ed00*/  IMAD.MOV.U32 R148, RZ, RZ, R11 ;  /* 0x000000ffff947224 */ /* 0x000fe200078e000b */
[----:B------:R-:W-:Y:S06]  /*ed10*/  @P2 BRA `(.L_x_946) ;  /* 0xffffffc800fc2947 */ /* 0x000fec000383ffff */
.L_x_928:
[----:B------:R-:W-:Y:S06]  /*ed20*/  BAR.ARV 0x8, 0x200 ;  /* 0x0208000000007b1d */ /* 0x000fec0000002000 */
[----:B------:R-:W-:Y:S05]  /*ed30*/  @!P0 BRA `(.L_x_947) ;  /* 0x0000000000048947 */ /* 0x000fea0003800000 */
[----:B------:R-:W-:Y:S01]  /*ed40*/  BPT.TRAP 0x1 ;  /* 0x000000040000795c */ /* 0x000fe20000300000 */
.L_x_947:
[----:B------:R-:W-:Y:S01]  /*ed50*/  ULEA UR14, UR52, UR46, 0x3 ;  /* 0x0000002e340e7291 */ /* 0x000fe2000f8e183f */
[----:B------:R-:W-:-:S05]  /*ed60*/  IMAD.U32 R0, RZ, RZ, UR53 ;  /* 0x00000035ff007e24 */ /* 0x000fca000f8e00ff */
[----:B------:R-:W-:-:S04]  /*ed70*/  SHF.L.U32 R0, R0, 0x1f, RZ ;  /* 0x0000001f00007819 */ /* 0x000fc800000006ff */
[----:B------:R0:W1:Y:S01]  /*ed80*/  SYNCS.PHASECHK.TRANS64.TRYWAIT P1, [UR14+0x19c50], R0 ;  /* 0x019c5000ff0075a7 */ /* 0x000062000802014e */
[----:B------:R-:W-:Y:S05]  /*ed90*/  @!P0 BRA `(.L_x_948) ;  /* 0x0000000000048947 */ /* 0x000fea0003800000 */
[----:B------:R-:W-:Y:S01]  /*eda0*/  BPT.TRAP 0x1 ;  /* 0x000000040000795c */ /* 0x000fe20000300000 */
.L_x_948:
[----:B-1----:R-:W-:Y:S05]  /*edb0*/  @P1 BRA `(.L_x_949) ;  /* 0x0000000000081947 */ /* 0x002fea0003800000 */
[----:B------:R-:W1:Y:S02]  /*edc0*/  SYNCS.PHASECHK.TRANS64.TRYWAIT P1, [UR14+0x19c50], R0 ;  /* 0x019c5000ff0075a7 */ /* 0x000e64000802014e */
[----:B-1----:R-:W-:Y:S05]  /*edd0*/  @!P1 BRA `(.L_x_950) ;  /* 0x000000a000ac9947 */ /* 0x002fea0003800000 */
.L_x_949:
[----:B------:R-:W-:Y:S01]  /*ede0*/  ULDC.64 UR4, c[0x0][0x9a0] ;  /* 0x0002680000047ab9 */ /* 0x000fe20000000a00 */
[----:B------:R-:W-:Y:S01]  /*edf0*/  UIADD3 UR46, UR46, 0x3000, URZ ;  /* 0x000030002e2e7890 */ /* 0x000fe2000fffe03f */
[----:B------:R-:W-:Y:S01]  /*ee00*/  WARPGROUP.ARRIVE ;  /* 0x00000000000079c5 */ /* 0x000fe20000000000 */
[----:B------:R-:W-:Y:S01]  /*ee10*/  UISETP.NE.U32.AND UP0, UPT, UR4, URZ, UPT ;  /* 0x0000003f0400728c */ /* 0x000fe2000bf05070 */
[----:B-1----:R-:W-:Y:S01]  /*ee20*/  IMAD.MOV.U32 R5, RZ, RZ, 0x3f800000 ;  /* 0x3f800000ff057424 */ /* 0x002fe200078e00ff */
[----:B------:R-:W-:Y:S02]  /*ee30*/  USHF.R.U32.HI UR46, URZ, 0x4, UR46 ;  /* 0x000000043f2e7899 */ /* 0x000fe4000801162e */
[----:B------:R-:W-:Y:S02]  /*ee40*/  UISETP.NE.AND.EX UP0, UPT, UR5, URZ, UPT, UP0 ;  /* 0x0000003f0500728c */ /* 0x000fe4000bf05300 */
[----:B------:R-:W-:-:S04]  /*ee50*/  ULOP3.LUT UR46, UR46, 0x3fff, URZ, 0xc0, !UPT ;  /* 0x00003fff2e2e7892 */ /* 0x000fc8000f8ec03f */
[----:B------:R-:W-:Y:S01]  /*ee60*/  ULOP3.LUT UR46, UR46, 0x10000, URZ, 0xfc, !UPT ;  /* 0x000100002e2e7892 */ /* 0x000fe2000f8efc3f */
[----:B------:R-:W-:-:S04]  /*ee70*/  PLOP3.LUT P1, PT, PT, PT, UP0, 0x80, 0x0 ;  /* 0x000000000000781c */ /* 0x000fc80003f2f008 */
[----:B------:R-:W-:Y:S01]  /*ee80*/  @UP0 USHF.R.S32.HI UR7, URZ, 0x1f, UR49 ;  /* 0x0000001f3f070899 */ /* 0x000fe20008011431 */
[----:B------:R-:W-:Y:S01]  /*ee90*/  @UP0 ULDC.64 UR10, c[0x0][0x9c8] ;  /* 0x00027200000a0ab9 */ /* 0x000fe20000000a00 */
[----:B------:R-:W-:Y:S02]  /*eea0*/  @UP0 ULDC.64 UR12, c[0x0][0x9d0] ;  /* 0x00027400000c0ab9 */ /* 0x000fe40000000a00 */
[----:B------:R-:W-:Y:S02]  /*eeb0*/  @UP0 UIMAD UR7, UR7, UR10, URZ ;  /* 0x0000000a070702a4 */ /* 0x000fe4000f8e023f */
[----:B------:R-:W-:Y:S02]  /*eec0*/  @UP0 UIMAD.WIDE.U32 UR8, UR49, UR10, URZ ;  /* 0x0000000a310802a5 */ /* 0x000fe4000f8e003f */
[----:B------:R-:W-:Y:S02]  /*eed0*/  @UP0 UIMAD UR10, UR49, UR11, UR7 ;  /* 0x0000000b310a02a4 */ /* 0x000fe4000f8e0207 */
[----:B------:R-:W-:-:S02]  /*eee0*/  UIMAD UR7, UR52, 0x300, UR46 ;  /* 0x00000300340778a4 */ /* 0x000fc4000f8e022e */
[----:B------:R-:W-:Y:S01]  /*eef0*/  @UP0 UIADD3 UR9, UR9, UR10, URZ ;  /* 0x0000000a09090290 */ /* 0x000fe2000fffe03f */
[----:B------:R-:W-:-:S03]  /*ef00*/  UMOV UR11, 0x40000040 ;  /* 0x40000040000b7882 */ /* 0x000fc60000000000 */
[----:B------:R-:W-:Y:S01]  /*ef10*/  @UP0 UIMAD.WIDE.U32 UR8, UR37, UR12, UR8 ;  /* 0x0000000c250802a5 */ /* 0x000fe2000f8e0008 */
[----:B------:R-:W-:-:S08]  /*ef20*/  UMOV UR10, UR7 ;  /* 0x00000007000a7c82 */ /* 0x000fd00008000000 */
[----:B------:R-:W-:Y:S01]  /*ef30*/  QGMMA.64x96x32.F32.E4M3.E4M3 R88, R148, gdesc[UR8], R88, gsb0 ;  /* 0x0160000894587df3 */ /* 0x000fe20008000858 */
[----:B------:R-:W-:Y:S02]  /*ef40*/  @UP0 UIMAD UR9, UR37, UR13, UR9 ;  /* 0x0000000d250902a4 */ /* 0x000fe4000f8e0209 */
[----:B------:R-:W-:-:S04]  /*ef50*/  @UP0 ULEA UR4, UP1, UR8, UR4, 0x2 ;  /* 0x0000000408040291 */ /* 0x000fc8000f82103f */
[----:B------:R-:W-:Y:S02]  /*ef60*/  @UP0 ULEA.HI.X UR5, UR8, UR5, UR9, 0x2, UP1 ;  /* 0x0000000508050291 */ /* 0x000fe400088f1409 */
[----:B------:R-:W-:-:S04]  /*ef70*/  IMAD.U32 R10, RZ, RZ, UR4 ;  /* 0x00000004ff0a7e24 */ /* 0x000fc8000f8e00ff */
[----:B------:R-:W-:-:S05]  /*ef80*/  IMAD.U32 R11, RZ, RZ, UR5 ;  /* 0x00000005ff0b7e24 */ /* 0x000fca000f8e00ff */
[----:B------:R1:W2:Y:S01]  /*ef90*/  @P1 LDG.E R5, desc[UR50][R10.64] ;  /* 0x000000320a051981 */ /* 0x0002a2000c1e1900 */
[----:B------:R-:W-:Y:S01]  /*efa0*/  UIADD3 UR10, UR7, 0x2, URZ ;  /* 0x00000002070a7890 */ /* 0x000fe2000fffe03f */
[----:B------:R-:W-:Y:S01]  /*efb0*/  UMOV UR11, 0x40000040 ;  /* 0x40000040000b7882 */ /* 0x000fe20000000000 */
[----:B------:R-:W-:Y:S02]  /*efc0*/  WARPGROUP.DEPBAR.LE gsb0, 0x0 ;  /* 0x00008000000079c5 */ /* 0x000fe40000010000 */
[----:B------:R-:W-:-:S06]  /*efd0*/  WARPGROUP.ARRIVE ;  /* 0x00000000000079c5 */ /* 0x000fcc0000000000 */
[----:B------:R-:W-:Y:S01]  /*efe0*/  QGMMA.64x96x32.F32.E4M3.E4M3 R88, R144, gdesc[UR8], R88, gsb0 ;  /* 0x0160000890587df3 */ /* 0x000fe20008000858 */
[----:B------:R-:W-:Y:S01]  /*eff0*/  UIADD3 UR10, UR7, 0x4, URZ ;  /* 0x00000004070a7890 */ /* 0x000fe2000fffe03f */
[----:B------:R-:W-:Y:S01]  /*f000*/  UMOV UR11, 0x40000040 ;  /* 0x40000040000b7882 */ /* 0x000fe20000000000 */
        /* <DEDUP_REMOVED lines=8> */
[----:B---3--:R-:W-:-:S01]  /*f090*/  FADD.FTZ R9, R9, R4 ;  /* 0x0000000409097221 */ /* 0x008fc20000010000 */
[----:B----4-:R-:W-:-:S04]  /*f0a0*/  FADD.FTZ R2, R2, R3 ;  /* 0x0000000302027221 */ /* 0x010fc80000010000 */
[----:B0-----:R-:W0:Y:S04]  /*f0b0*/  SHFL.BFLY PT, R0, R9, 0x1, 0x1f ;  /* 0x0c201f0009007f89 */ /* 0x001e2800000e0000 */
[----:B-1----:R-:W1:Y:S01]  /*f0c0*/  SHFL.BFLY PT, R11, R2, 0x1, 0x1f ;  /* 0x0c201f00020b7f89 */ /* 0x002e6200000e0000 */
[----:B------:R-:W-:Y:S02]  /*f0d0*/  IMAD.MOV.U32 R4, RZ, RZ, RZ ;  /* 0x000000ffff047224 */ /* 0x000fe400078e00ff */
[----:B0-----:R-:W-:Y:S01]  /*f0e0*/  FADD.FTZ R12, R9, R0 ;  /* 0x00000000090c7221 */ /* 0x001fe20000010000 */
[----:B-1----:R-:W-:-:S04]  /*f0f0*/  FADD.FTZ R11, R2, R11 ;  /* 0x0000000b020b7221 */ /* 0x002fc80000010000 */
        /* <DEDUP_REMOVED lines=24> */
[----:B------:R-:W-:-:S01]  /*f280*/  @P3 FFMA.FTZ R2, R13, R7, R12 ;  /* 0x000000070d023223 */ /* 0x000fc2000001000c */
[----:B---3--:R-:W-:Y:S01]  /*f290*/  FMUL.FTZ R5, R10, R5 ;  /* 0x000000050a057220 */ /* 0x008fe20000410000 */
[----:B------:R-:W-:-:S02]  /*f2a0*/  WARPGROUP.DEPBAR.LE gsb0, 0x0 ;  /* 0x00008000000079c5 */ /* 0x000fc40000010000 */
[----:B------:R-:W-:Y:S05]  /*f2b0*/  @!P0 BRA `(.L_x_951) ;  /* 0x0000000000048947 */ /* 0x000fea0003800000 */
[----:B------:R-:W-:Y:S01]  /*f2c0*/  BPT.TRAP 0x1 ;  /* 0x000000040000795c */ /* 0x000fe20000300000 */
.L_x_951:
[----:B------:R-:W-:Y:S01]  /*f2d0*/  UIADD3 UR4, UR14, 0x19c60, URZ ;  /* 0x00019c600e047890 */ /* 0x000fe2000fffe03f */
[-C--:B------:R-:W-:Y:S01]  /*f2e0*/  FMUL.FTZ R13, R88, R4.reuse ;  /* 0x00000004580d7220 */ /* 0x080fe20000410000 */
[----:B------:R-:W-:Y:S01]  /*f2f0*/  UIADD3 UR52, UR52, 0x1, URZ ;  /* 0x0000000134347890 */ /* 0x000fe2000fffe03f */
[-C--:B------:R-:W-:Y:S01]  /*f300*/  FMUL.FTZ R93, R93, R4.reuse ;  /* 0x000000045d5d7220 */ /* 0x080fe20000410000 */
[----:B------:R-:W-:Y:S01]  /*f310*/  UPRMT UR4, UR45, 0x654, UR4 ;  /* 0x000006542d047896 */ /* 0x000fe20008000004 */
[-C--:B------:R-:W-:Y:S01]  /*f320*/  FMUL.FTZ R15, R96, R4.reuse ;  /* 0x00000004600f7220 */ /* 0x080fe20000410000 */
[----:B------:R-:W-:Y:S01]  /*f330*/  UISETP.NE.AND UP0, UPT, UR52, 0x2, UPT ;  /* 0x000000023400788c */ /* 0x000fe2000bf05270 */
[-C--:B------:R-:W-:Y:S01]  /*f340*/  FMUL.FTZ R20, R101, R4.reuse ;  /* 0x0000000465147220 */ /* 0x080fe20000410000 */
[-C--:B------:R-:W-:Y:S01]  /*f350*/  FMUL.FTZ R104, R104, R4.reuse ;  /* 0x0000000468687220 */ /* 0x080fe20000410000 */
[-C--:B------:R-:W-:Y:S01]  /*f360*/  FMUL.FTZ R109, R109, R4.reuse ;  /* 0x000000046d6d7220 */ /* 0x080fe20000410000 */
[-C--:B------:R-:W-:Y:S01]  /*f370*/  FMUL.FTZ R26, R112, R4.reuse ;  /* 0x00000004701a7220 */ /* 0x080fe20000410000 */
[-C--:B------:R-:W-:Y:S01]  /*f380*/  FMUL.FTZ R30, R117, R4.reuse ;  /* 0x00000004751e7220 */ /* 0x080fe20000410000 */
[-C--:B------:R-:W-:Y:S01]  /*f390*/  FMUL.FTZ R27, R120, R4.reuse ;  /* 0x00000004781b7220 */ /* 0x080fe20000410000 */
[----:B------:R-:W-:Y:S01]  /*f3a0*/  SYNCS.ARRIVE.TRANS64.RED.A1T0 RZ, [UR4], RZ ;  /* 0x000000ffffff79a7 */ /* 0x000fe20008100404 */
        /* <DEDUP_REMOVED lines=40> */
[----:B------:R-:W-:Y:S01]  /*f630*/  FMUL.FTZ R131, R131, R5 ;  /* 0x0000000583837220 */ /* 0x000fe20000410000 */
[----:B------:R-:W-:-:S02]  /*f640*/  UIADD3 UR47, UR47, 0x1, URZ ;  /* 0x000000012f2f7890 */ /* 0x000fc4000fffe03f */
[----:B------:R-:W-:Y:S02]  /*f650*/  USEL UR52, UR52, URZ, UP0 ;  /* 0x0000003f34347287 */ /* 0x000fe40008000000 */
[----:B------:R-:W-:-:S12]  /*f660*/  ULOP3.LUT UR53, UR53, UR4, URZ, 0x3c, !UPT ;  /* 0x0000000435357292 */ /* 0x000fd8000f8e3c3f */
.L_x_877:
[----:B------:R-:W0:Y:S01]  /*f670*/  S2R R4, SR_CgaCtaId ;  /* 0x0000000000047919 */ /* 0x000e220000008800 */
[----:B------:R-:W-:Y:S01]  /*f680*/  MOV R3, 0x400 ;  /* 0x0000040000037802 */ /* 0x000fe20000000f00 */
[----:B------:R-:W-:Y:S01]  /*f690*/  UISETP.NE.AND UP0, UPT, UR43, URZ, UPT ;  /* 0x0000003f2b00728c */ /* 0x000fe2000bf05270 */
[----:B------:R-:W-:Y:S01]  /*f6a0*/  BSSY B0, `(.L_x_952) ;  /* 0x0000338000007945 */ /* 0x000fe20003800000 */
[----:B------:R-:W-:Y:S09]  /*f6b0*/  BAR.SYNC.DEFER_BLOCKING 0x5, 0x200 ;  /* 0x0148000000007b1d */ /* 0x000ff20000010000 */
[----:B------:R-:W-:Y:S01]  /*f6c0*/  @!UP0 ULDC UR43, c[0x0][0xad4] ;  /* 0x0002b500002b8ab9 */ /* 0x000fe20000000800 */
[----:B0-----:R-:W-:-:S05]  /*f6d0*/  LEA R3, R4, R3, 0x18 ;  /* 0x0000000304037211 */ /* 0x001fca00078ec0ff */
[----:B------:R-:W0:Y:S02]  /*f6e0*/  LDS.128 R4, [R3+0x19cd0] ;  /* 0x019cd00003047984 */ /* 0x000e240000000c00 */
[----:B0-----:R-:W-:Y:S02]  /*f6f0*/  R2UR UR5, R5 ;  /* 0x00000000050572ca */ /* 0x001fe400000e0000 */
[----:B------:R-:W-:Y:S02]  /*f700*/  R2UR UR6, R6 ;  /* 0x00000000060672ca */ /* 0x000fe400000e0000 */
[----:B------:R-:W-:Y:S01]  /*f710*/  R2UR UR49, R7 ;  /* 0x00000000073172ca */ /* 0x000fe200000e0000 */
[----:B------:R-:W-:Y:S06]  /*f720*/  BAR.ARV 0x4, 0x200 ;  /* 0x0108000000007b1d */ /* 0x000fec0000002000 */
[----:B------:R-:W-:Y:S08]  /*f730*/  @P0 BRA `(.L_x_953) ;  /* 0x0000002400e80947 */ /* 0x000ff00003800000 */
[----:B------:R-:W0:Y:S01]  /*f740*/  S2R R9, SR_TID.X ;  /* 0x0000000000097919 */ /* 0x000e220000002100 */
[----:B------:R-:W-:Y:S01]  /*f750*/  ULDC.64 UR8, c[0x4][0x38] ;  /* 0x01000e0000087ab9 */ /* 0x000fe20000000a00 */
[----:B------:R-:W-:Y:S01]  /*f760*/  ULDC.64 UR10, c[0x0][0xc00] ;  /* 0x00030000000a7ab9 */ /* 0x000fe20000000a00 */
[----:B0-----:R-:W-:-:S05]  /*f770*/  IMAD.SHL.U32 R4, R9, 0x4, RZ ;  /* 0x0000000409047824 */ /* 0x001fca00078e00ff */
[----:B------:R-:W-:Y:S01]  /*f780*/  LOP3.LUT R4, R4, 0xc, RZ, 0xc0, !PT ;  /* 0x0000000c04047812 */ /* 0x000fe200078ec0ff */
[----:B------:R-:W-:Y:S03]  /*f790*/  BAR.SYNC.DEFER_BLOCKING 0x1, 0x180 ;  /* 0x0046000000007b1d */ /* 0x000fe60000010000 */
[----:B------:R-:W-:-:S05]  /*f7a0*/  IADD3 R4, P0, R4, UR8, RZ ;  /* 0x0000000804047c10 */ /* 0x000fca000ff1e0ff */
[----:B------:R-:W-:Y:S01]  /*f7b0*/  IMAD.X R5, RZ, RZ, UR9, P0 ;  /* 0x00000009ff057e24 */ /* 0x000fe200080e06ff */
[----:B------:R-:W-:-:S04]  /*f7c0*/  ULDC.64 UR8, c[0x0][0xc00] ;  /* 0x0003000000087ab9 */ /* 0x000fc80000000a00 */
[----:B------:R0:W2:Y:S01]  /*f7d0*/  LDG.E.CONSTANT R12, desc[UR50][R4.64] ;  /* 0x00000032040c7981 */ /* 0x0000a2000c1e9900 */
[----:B------:R-:W-:-:S03]  /*f7e0*/  LOP3.LUT P0, R6, R9, 0x3, RZ, 0xc0, !PT ;  /* 0x0000000309067812 */ /* 0x000fc6000780c0ff */
[----:B------:R-:W3:Y:S01]  /*f7f0*/  LDL R5, [R1+0x1c] ;  /* 0x00001c0001057983 */ /* 0x000ee20000100800 */
[----:B------:R-:W-:Y:S01]  /*f800*/  ISETP.EQ.OR P0, PT, R6, 0x3, !P0 ;  /* 0x000000030600780c */ /* 0x000fe20004702670 */
[----:B------:R-:W-:Y:S01]  /*f810*/  UIMAD.WIDE UR8, UR39, 0x4, UR8 ;  /* 0x00000004270878a5 */ /* 0x000fe2000f8e0208 */
[----:B0-----:R-:W0:Y:S02]  /*f820*/  S2R R4, SR_SWINHI ;  /* 0x0000000000047919 */ /* 0x001e240000002f00 */
        /* <DEDUP_REMOVED lines=16> */
[----:B------:R-:W-:Y:S02]  /*f930*/  MOV R20, R3 ;  /* 0x0000000300147202 */ /* 0x000fe40000000f00 */
[----:B0-----:R-:W-:Y:S02]  /*f940*/  MOV R21, R4 ;  /* 0x0000000400157202 */ /* 0x001fe40000000f00 */
        /* <DEDUP_REMOVED lines=32> */
[----:B--2---:R-:W-:Y:S01]  /*fb50*/  LOP3.LUT R46, R12, 0x2, RZ, 0x3c, !PT ;  /* 0x000000020c2e7812 */ /* 0x004fe200078e3cff */
[----:B------:R-:W-:Y:S04]  /*fb60*/  SHFL.IDX PT, R69, R69, R12, 0x1c1f ;  /* 0x001c1f0c45457589 */ /* 0x000fe800000e0000 */
[----:B------:R-:W0:Y:S04]  /*fb70*/  SHFL.IDX PT, R68, R41, R46, 0x1c1f ;  /* 0x001c1f2e29447589 */ /* 0x000e2800000e0000 */
[----:B------:R-:W-:Y:S01]  /*fb80*/  SHFL.IDX PT, R47, R47, R12, 0x1c1f ;  /* 0x001c1f0c2f2f7589 */ /* 0x000fe200000e0000 */
[----:B---3--:R-:W-:-:S03]  /*fb90*/  IMAD.WIDE R8, R5, 0x2, R20 ;  /* 0x0000000205087825 */ /* 0x008fc600078e0214 */
[----:B------:R-:W-:Y:S01]  /*fba0*/  SHFL.IDX PT, R56, R55, R12, 0x1c1f ;  /* 0x001c1f0c37387589 */ /* 0x000fe200000e0000 */
[C---:B------:R-:W-:Y:S02]  /*fbb0*/  IADD3 R97, P5, R8.reuse, 0x20, RZ ;  /* 0x0000002008617810 */ /* 0x040fe40007fbe0ff */
[C---:B------:R-:W-:Y:S01]  /*fbc0*/  IADD3 R99, P4, R8.reuse, 0x3000, RZ ;  /* 0x0000300008637810 */ /* 0x040fe20007f9e0ff */
[----:B------:R-:W-:Y:S01]  /*fbd0*/  SHFL.IDX PT, R60, R73, R12, 0x1c1f ;  /* 0x001c1f0c493c7589 */ /* 0x000fe200000e0000 */
[----:B------:R-:W-:Y:S01]  /*fbe0*/  LOP3.LUT R4, R97, 0x180, RZ, 0xc0, !PT ;  /* 0x0000018061047812 */ /* 0x000fe200078ec0ff */
[--C-:B------:R-:W-:Y:S01]  /*fbf0*/  IMAD.X R11, RZ, RZ, R9.reuse, P5 ;  /* 0x000000ffff0b7224 */ /* 0x100fe200028e0609 */
[----:B------:R-:W-:Y:S01]  /*fc00*/  LOP3.LUT R5, R8, 0x180, RZ, 0xc0, !PT ;  /* 0x0000018008057812 */ /* 0x000fe200078ec0ff */
[----:B------:R-:W-:Y:S01]  /*fc10*/  IMAD.X R77, RZ, RZ, R9, P4 ;  /* 0x000000ffff4d7224 */ /* 0x000fe200020e0609 */
[----:B------:R-:W-:Y:S01]  /*fc20*/  SHF.R.U64 R4, R4, 0x3, RZ ;  /* 0x0000000304047819 */ /* 0x000fe200000012ff */
[----:B------:R-:W1:Y:S01]  /*fc30*/  SHFL.IDX PT, R72, R13, R46, 0x1c1f ;  /* 0x001c1f2e0d487589 */ /* 0x000e6200000e0000 */
[----:B------:R-:W-:-:S02]  /*fc40*/  IADD3 R101, P3, R8, 0x3020, RZ ;  /* 0x0000302008657810 */ /* 0x000fc40007f7e0ff */
[C---:B------:R-:W-:Y:S01]  /*fc50*/  IADD3 R103, P2, R8.reuse, 0x6000, RZ ;  /* 0x0000600008677810 */ /* 0x040fe20007f5e0ff */
[----:B------:R-:W-:Y:S01]  /*fc60*/  SHFL.IDX PT, R49, R49, R12, 0x1c1f ;  /* 0x001c1f0c31317589 */ /* 0x000fe200000e0000 */
[----:B------:R-:W-:Y:S01]  /*fc70*/  IADD3 R105, P1, R8, 0x6020, RZ ;  /* 0x0000602008697810 */ /* 0x000fe20007f3e0ff */
[--C-:B------:R-:W-:Y:S01]  /*fc80*/  IMAD.X R7, RZ, RZ, R9.reuse, P3 ;  /* 0x000000ffff077224 */ /* 0x100fe200018e0609 */
[----:B------:R-:W-:Y:S01]  /*fc90*/  LOP3.LUT R10, R4, R97, RZ, 0x3c, !PT ;  /* 0x00000061040a7212 */ /* 0x000fe200078e3cff */
[----:B------:R-:W-:Y:S01]  /*fca0*/  IMAD.X R79, RZ, RZ, R9, P2 ;  /* 0x000000ffff4f7224 */ /* 0x000fe200010e0609 */
[----:B------:R-:W-:Y:S01]  /*fcb0*/  LOP3.LUT R4, R99, 0x180, RZ, 0xc0, !PT ;  /* 0x0000018063047812 */ /* 0x000fe200078ec0ff */
[----:B------:R-:W-:Y:S01]  /*fcc0*/  SHFL.IDX PT, R52, R71, R12, 0x1c1f ;  /* 0x001c1f0c47347589 */ /* 0x000fe200000e0000 */
[----:B------:R-:W-:Y:S02]  /*fcd0*/  SHF.R.U64 R5, R5, 0x3, RZ ;  /* 0x0000000305057819 */ /* 0x000fe400000012ff */
[----:B------:R-:W-:Y:S01]  /*fce0*/  LOP3.LUT R6, R101, 0x180, RZ, 0xc0, !PT ;  /* 0x0000018065067812 */ /* 0x000fe200078ec0ff */
[----:B------:R-:W2:Y:S01]  /*fcf0*/  SHFL.IDX PT, R14, R14, R46, 0x1c1f ;  /* 0x001c1f2e0e0e7589 */ /* 0x000ea200000e0000 */
[----:B------:R-:W-:-:S02]  /*fd00*/  LOP3.LUT R36, R103, 0x180, RZ, 0xc0, !PT ;  /* 0x0000018067247812 */ /* 0x000fc400078ec0ff */
[----:B------:R-:W-:Y:S01]  /*fd10*/  LOP3.LUT R40, R105, 0x180, RZ, 0xc0, !PT ;  /* 0x0000018069287812 */ /* 0x000fe200078ec0ff */
[----:B------:R-:W3:Y:S01]  /*fd20*/  SHFL.IDX PT, R55, R42, R46, 0x1c1f ;  /* 0x001c1f2e2a377589 */ /* 0x000ee200000e0000 */
[----:B------:R-:W-:Y:S02]  /*fd30*/  SHF.R.U64 R4, R4, 0x3, RZ ;  /* 0x0000000304047819 */ /* 0x000fe400000012ff */
[----:B------:R-:W-:Y:S01]  /*fd40*/  LOP3.LUT R8, R5, R8, RZ, 0x3c, !PT ;  /* 0x0000000805087212 */ /* 0x000fe200078e3cff */
[----:B------:R-:W-:Y:S01]  /*fd50*/  IMAD.X R5, RZ, RZ, R9, P1 ;  /* 0x000000ffff057224 */ /* 0x000fe200008e0609 */
[----:B------:R-:W-:Y:S01]  /*fd60*/  SHF.R.U64 R6, R6, 0x3, RZ ;  /* 0x0000000306067819 */ /* 0x000fe200000012ff */
[----:B------:R-:W-:Y:S01]  /*fd70*/  SHFL.IDX PT, R51, R51, R12, 0x1c1f ;  /* 0x001c1f0c33337589 */ /* 0x000fe200000e0000 */
[----:B------:R-:W-:Y:S02]  /*fd80*/  SHF.R.U64 R36, R36, 0x3, RZ ;  /* 0x0000000324247819 */ /* 0x000fe400000012ff */
[----:B------:R-:W-:Y:S01]  /*fd90*/  SHF.R.U64 R40, R40, 0x3, RZ ;  /* 0x0000000328287819 */ /* 0x000fe200000012ff */
[----:B------:R-:W-:Y:S01]  /*fda0*/  SHFL.IDX PT, R53, R53, R12, 0x1c1f ;  /* 0x001c1f0c35357589 */ /* 0x000fe200000e0000 */
[----:B------:R-:W-:-:S02]  /*fdb0*/  LOP3.LUT R76, R4, R99, RZ, 0x3c, !PT ;  /* 0x00000063044c7212 */ /* 0x000fc400078e3cff */
[----:B------:R-:W-:Y:S01]  /*fdc0*/  LOP3.LUT R6, R6, R101, RZ, 0x3c, !PT ;  /* 0x0000006506067212 */ /* 0x000fe200078e3cff */
[----:B------:R-:W-:Y:S01]  /*fdd0*/  SHFL.IDX PT, R48, R59, R12, 0x1c1f ;  /* 0x001c1f0c3b307589 */ /* 0x000fe200000e0000 */
[----:B------:R-:W-:Y:S02]  /*fde0*/  LOP3.LUT R78, R36, R103, RZ, 0x3c, !PT ;  /* 0x00000067244e7212 */ /* 0x000fe400078e3cff */
[----:B------:R-:W-:Y:S01]  /*fdf0*/  LOP3.LUT R4, R40, R105, RZ, 0x3c, !PT ;  /* 0x0000006928047212 */ /* 0x000fe200078e3cff */
[----:B------:R-:W-:Y:S01]  /*fe00*/  SHFL.IDX PT, R33, R33, R12, 0x1c1f ;  /* 0x001c1f0c21217589 */ /* 0x000fe200000e0000 */
[----:B------:R-:W-:Y:S02]  /*fe10*/  MOV R9, R8 ;  /* 0x0000000800097202 */ /* 0x000fe40000000f00 */
[----:B------:R-:W-:Y:S01]  /*fe20*/  MOV R76, R76 ;  /* 0x0000004c004c7202 */ /* 0x000fe20000000f00 */
[----:B------:R-:W-:Y:S01]  /*fe30*/  SHFL.IDX PT, R8, R61, R12, 0x1c1f ;  /* 0x001c1f0c3d087589 */ /* 0x000fe200000e0000 */
[----:B------:R-:W-:-:S02]  /*fe40*/  MOV R78, R78 ;  /* 0x0000004e004e7202 */ /* 0x000fc40000000f00 */
[----:B------:R-:W-:Y:S01]  /*fe50*/  MOV R80, R10 ;  /* 0x0000000a00507202 */ /* 0x000fe20000000f00 */
[----:B------:R-:W4:Y:S01]  /*fe60*/  SHFL.IDX PT, R61, R34, R46, 0x1c1f ;  /* 0x001c1f2e223d7589 */ /* 0x000f2200000e0000 */
[----:B------:R-:W-:Y:S02]  /*fe70*/  MOV R77, R6 ;  /* 0x00000006004d7202 */ /* 0x000fe40000000f00 */
[----:B------:R-:W-:Y:S01]  /*fe80*/  MOV R79, R4 ;  /* 0x00000004004f7202 */ /* 0x000fe20000000f00 */
[----:B------:R3:W-:Y:S01]  /*fe90*/  SHFL.IDX PT, R54, R75, R12, 0x1c1f ;  /* 0x001c1f0c4b367589 */ /* 0x0007e200000e0000 */
[----:B0-----:R-:W-:Y:S02]  /*fea0*/  SEL R70, R69, R68, P0 ;  /* 0x0000004445467207 */ /* 0x001fe40000000000 */
[----:B-1----:R-:W-:Y:S01]  /*feb0*/  SEL R74, R47, R72, P0 ;  /* 0x000000482f4a7207 */ /* 0x002fe20000000000 */
[----:B------:R-:W-:Y:S01]  /*fec0*/  SHFL.IDX PT, R50, R25, R46, 0x1c1f ;  /* 0x001c1f2e19327589 */ /* 0x000fe200000e0000 */
[----:B------:R-:W-:-:S02]  /*fed0*/  SEL R68, R68, R69, P0 ;  /* 0x0000004544447207 */ /* 0x000fc40000000000 */
[----:B------:R-:W-:Y:S01]  /*fee0*/  SEL R72, R72, R47, P0 ;  /* 0x0000002f48487207 */ /* 0x000fe20000000000 */
[----:B------:R-:W0:Y:S01]  /*fef0*/  SHFL.IDX PT, R64, R15, R46, 0x1c1f ;  /* 0x001c1f2e0f407589 */ /* 0x000e2200000e0000 */
[----:B--2---:R-:W-:Y:S02]  /*ff00*/  SEL R73, R14, R49, P0 ;  /* 0x000000310e497207 */ /* 0x004fe40000000000 */
[----:B---3--:R-:W-:Y:S01]  /*ff10*/  SEL R75, R49, R14, P0 ;  /* 0x0000000e314b7207 */ /* 0x008fe20000000000 */
[----:B------:R-:W1:Y:S01]  /*ff20*/  SHFL.IDX PT, R32, R32, R46, 0x1c1f ;  /* 0x001c1f2e20207589 */ /* 0x000e6200000e0000 */
[----:B------:R-:W-:Y:S02]  /*ff30*/  SEL R71, R52, R55, P0 ;  /* 0x0000003734477207 */ /* 0x000fe40000000000 */
[----:B------:R-:W-:Y:S01]  /*ff40*/  SEL R69, R55, R52, P0 ;  /* 0x0000003437457207 */ /* 0x000fe20000000000 */
[----:B------:R-:W2:Y:S01]  /*ff50*/  SHFL.IDX PT, R35, R35, R46, 0x1c1f ;  /* 0x001c1f2e23237589 */ /* 0x000ea200000e0000 */
[----:B------:R-:W-:-:S03]  /*ff60*/  F2FP.BF16.F32.PACK_AB R14, R73, R72 ;  /* 0x00000048490e723e */ /* 0x000fc600000010ff */
[----:B------:R-:W-:Y:S01]  /*ff70*/  SHFL.IDX PT, R11, R57, R12, 0x1c1f ;  /* 0x001c1f0c390b7589 */ /* 0x000fe200000e0000 */
[----:B----4-:R-:W-:Y:S02]  /*ff80*/  SEL R62, R60, R61, P0 ;  /* 0x0000003d3c3e7207 */ /* 0x010fe40000000000 */
[----:B------:R-:W-:Y:S01]  /*ff90*/  SEL R60, R61, R60, P0 ;  /* 0x0000003c3d3c7207 */ /* 0x000fe20000000000 */
[----:B------:R-:W-:Y:S04]  /*ffa0*/  SHFL.IDX PT, R40, R63, R12, 0x1c1f ;  /* 0x001c1f0c3f287589 */ /* 0x000fe800000e0000 */
[----:B------:R3:W-:Y:S04]  /*ffb0*/  SHFL.IDX PT, R6, R65, R12, 0x1c1f ;  /* 0x001c1f0c41067589 */ /* 0x0007e800000e0000 */
[----:B------:R4:W-:Y:S01]  /*ffc0*/  SHFL.IDX PT, R4, R67, R12, 0x1c1f ;  /* 0x001c1f0c43047589 */ /* 0x0009e200000e0000 */
[----:B0-----:R-:W-:-:S02]  /*ffd0*/  SEL R66, R51, R64, P0 ;  /* 0x0000004033427207 */ /* 0x001fc40000000000 */
[----:B------:R-:W-:Y:S01]  /*ffe0*/  SEL R64, R64, R51, P0 ;  /* 0x0000003340407207 */ /* 0x000fe20000000000 */
[----:B------:R-:W-:Y:S01]  /*fff0*/  SHFL.IDX PT, R84, R93, R12, 0x1c1f ;  /* 0x001c1f0c5d547589 */ /* 0x000fe200000e0000 */
[----:B-1----:R-:W-:Y:S02]  /*10000*/  SEL R34, R33, R32, P0 ;  /* 0x0000002021227207 */ /* 0x002fe40000000000 */
[----:B---3--:R-:W-:Y:S01]  /*10010*/  SEL R65, R50, R53, P0 ;  /* 0x0000003532417207 */ /* 0x008fe20000000000 */
[----:B------:R-:W-:Y:S01]  /*10020*/  SHFL.IDX PT, R82, R95, R12, 0x1c1f ;  /* 0x001c1f0c5f527589 */ /* 0x000fe200000e0000 */
[----:B--2---:R-:W-:Y:S02]  /*10030*/  SEL R63, R54, R35, P0 ;  /* 0x00000023363f7207 */ /* 0x004fe40000000000 */
[----:B----4-:R-:W-:Y:S01]  /*10040*/  SEL R67, R53, R50, P0 ;  /* 0x0000003235437207 */ /* 0x010fe20000000000 */
[----:B------:R-:W-:Y:S01]  /*10050*/  SHFL.IDX PT, R86, R89, R12, 0x1c1f ;  /* 0x001c1f0c59567589 */ /* 0x000fe200000e0000 */
[----:B------:R-:W-:-:S02]  /*10060*/  SEL R61, R35, R54, P0 ;  /* 0x00000036233d7207 */ /* 0x000fc40000000000 */
[----:B------:R-:W-:Y:S01]  /*10070*/  SEL R32, R32, R33, P0 ;  /* 0x0000002120207207 */ /* 0x000fe20000000000 */
        /* <DEDUP_REMOVED lines=8> */
[----:B------:R3:W-:Y:S04]  /*10100*/  SHFL.IDX PT, R57, R24, R46, 0x1c1f ;  /* 0x001c1f2e18397589 */ /* 0x0007e800000e0000 */
[----:B------:R0:W4:Y:S04]  /*10110*/  SHFL.IDX PT, R13, R31, R46, 0x1c1f ;  /* 0x001c1f2e1f0d7589 */ /* 0x00012800000e0000 */
[----:B------:R-:W4:Y:S01]  /*10120*/  SHFL.IDX PT, R15, R38, R46, 0x1c1f ;  /* 0x001c1f2e260f7589 */ /* 0x000f2200000e0000 */
[----:B---3--:R-:W-:-:S03]  /*10130*/  F2FP.BF16.F32.PACK_AB R24, R67, R66 ;  /* 0x000000424318723e */ /* 0x008fc600000010ff */
[----:B------:R-:W3:Y:S01]  /*10140*/  SHFL.IDX PT, R12, R45, R46, 0x1c1f ;  /* 0x001c1f2e2d0c7589 */ /* 0x000ee200000e0000 */
[----:B0-----:R-:W-:-:S03]  /*10150*/  SEL R31, R58, R59, P0 ;  /* 0x0000003b3a1f7207 */ /* 0x001fc60000000000 */
[----:B------:R-:W0:Y:S01]  /*10160*/  SHFL.IDX PT, R27, R27, R46, 0x1c1f ;  /* 0x001c1f2e1b1b7589 */ /* 0x000e2200000e0000 */
[----:B-1----:R-:W-:Y:S02]  /*10170*/  SEL R55, R82, R39, P0 ;  /* 0x0000002752377207 */ /* 0x002fe40000000000 */
[----:B------:R-:W-:Y:S01]  /*10180*/  SEL R53, R39, R82, P0 ;  /* 0x0000005227357207 */ /* 0x000fe20000000000 */
[----:B------:R1:W0:Y:S01]  /*10190*/  SHFL.IDX PT, R25, R44, R46, 0x1c1f ;  /* 0x001c1f2e2c197589 */ /* 0x00022200000e0000 */
[----:B--2---:R-:W-:Y:S02]  /*101a0*/  SEL R54, R84, R37, P0 ;  /* 0x0000002554367207 */ /* 0x004fe40000000000 */
[----:B------:R-:W-:Y:S01]  /*101b0*/  SEL R52, R37, R84, P0 ;  /* 0x0000005425347207 */ /* 0x000fe20000000000 */
[----:B------:R-:W2:Y:S04]  /*101c0*/  SHFL.IDX PT, R28, R28, R46, 0x1c1f ;  /* 0x001c1f2e1c1c7589 */ /* 0x000ea800000e0000 */
[----:B------:R-:W2:Y:S01]  /*101d0*/  SHFL.IDX PT, R83, R26, R46, 0x1c1f ;  /* 0x001c1f2e1a537589 */ /* 0x000ea200000e0000 */
[----:B----4-:R-:W-:-:S02]  /*101e0*/  SEL R35, R4, R13, P0 ;  /* 0x0000000d04237207 */ /* 0x010fc40000000000 */
[----:B------:R-:W-:Y:S01]  /*101f0*/  SEL R33, R13, R4, P0 ;  /* 0x000000040d217207 */ /* 0x000fe20000000000 */
[----:B------:R4:W2:Y:S01]  /*10200*/  SHFL.IDX PT, R81, R29, R46, 0x1c1f ;  /* 0x001c1f2e1d517589 */ /* 0x0008a200000e0000 */
[----:B-1----:R-:W-:Y:S02]  /*10210*/  SEL R44, R15, R86, P0 ;  /* 0x000000560f2c7207 */ /* 0x002fe40000000000 */
[----:B------:R-:W-:Y:S01]  /*10220*/  F2FP.BF16.F32.PACK_AB R13, R71, R70 ;  /* 0x00000046470d723e */ /* 0x000fe200000010ff */
[----:B------:R-:W1:Y:S01]  /*10230*/  SHFL.IDX PT, R43, R43, R46, 0x1c1f ;  /* 0x001c1f2e2b2b7589 */ /* 0x000e6200000e0000 */
[----:B---3--:R-:W-:Y:S02]  /*10240*/  SEL R39, R7, R12, P0 ;  /* 0x0000000c07277207 */ /* 0x008fe40000000000 */
[----:B------:R-:W-:Y:S01]  /*10250*/  SEL R37, R12, R7, P0 ;  /* 0x000000070c257207 */ /* 0x000fe20000000000 */
[----:B------:R-:W3:Y:S01]  /*10260*/  SHFL.IDX PT, R85, R30, R46, 0x1c1f ;  /* 0x001c1f2e1e557589 */ /* 0x000ee200000e0000 */
[----:B0-----:R-:W-:-:S02]  /*10270*/  SEL R42, R40, R27, P0 ;  /* 0x0000001b282a7207 */ /* 0x001fc40000000000 */
[----:B----4-:R-:W-:Y:S01]  /*10280*/  SEL R29, R59, R58, P0 ;  /* 0x0000003a3b1d7207 */ /* 0x010fe20000000000 */
[----:B------:R0:W4:Y:S01]  /*10290*/  SHFL.IDX PT, R130, R130, R46, 0x1c1f ;  /* 0x001c1f2e82827589 */ /* 0x00012200000e0000 */
[----:B------:R-:W-:Y:S02]  /*102a0*/  SEL R58, R56, R57, P0 ;  /* 0x00000039383a7207 */ /* 0x000fe40000000000 */
[----:B------:R-:W-:Y:S02]  /*102b0*/  SEL R56, R57, R56, P0 ;  /* 0x0000003839387207 */ /* 0x000fe40000000000 */
[----:B------:R-:W-:Y:S02]  /*102c0*/  SEL R38, R36, R25, P0 ;  /* 0x0000001924267207 */ /* 0x000fe40000000000 */
[----:B------:R-:W-:Y:S02]  /*102d0*/  F2FP.BF16.F32.PACK_AB R12, R75, R74 ;  /* 0x0000004a4b0c723e */ /* 0x000fe400000010ff */
[----:B--2---:R-:W-:-:S02]  /*102e0*/  SEL R59, R11, R28, P0 ;  /* 0x0000001c0b3b7207 */ /* 0x004fc40000000000 */
[----:B0-----:R-:W-:Y:S02]  /*102f0*/  SEL R46, R86, R15, P0 ;  /* 0x0000000f562e7207 */ /* 0x001fe40000000000 */
[----:B------:R-:W-:Y:S02]  /*10300*/  F2FP.BF16.F32.PACK_AB R15, R69, R68 ;  /* 0x00000044450f723e */ /* 0x000fe400000010ff */
[----:B------:R-:W-:Y:S02]  /*10310*/  SEL R57, R28, R11, P0 ;  /* 0x0000000b1c397207 */ /* 0x000fe40000000000 */
[----:B------:R-:W-:Y:S01]  /*10320*/  SEL R50, R48, R83, P0 ;  /* 0x0000005330327207 */ /* 0x000fe20000000000 */
[----:B------:R0:W-:Y:S01]  /*10330*/  STSM.16.M88.4 [R9], R12 ;  /* 0x0000000c09007844 */ /* 0x0001e20000000200 */
[----:B------:R-:W-:Y:S02]  /*10340*/  SEL R40, R27, R40, P0 ;  /* 0x000000281b287207 */ /* 0x000fe40000000000 */
[----:B------:R-:W-:-:S02]  /*10350*/  SEL R36, R25, R36, P0 ;  /* 0x0000002419247207 */ /* 0x000fc40000000000 */
[----:B------:R-:W-:Y:S02]  /*10360*/  SEL R48, R83, R48, P0 ;  /* 0x0000003053307207 */ /* 0x000fe40000000000 */
[----:B------:R-:W-:Y:S02]  /*10370*/  SEL R51, R8, R81, P0 ;  /* 0x0000005108337207 */ /* 0x000fe40000000000 */
[----:B------:R-:W-:Y:S01]  /*10380*/  SEL R49, R81, R8, P0 ;  /* 0x0000000851317207 */ /* 0x000fe20000000000 */
[----:B------:R-:W-:Y:S01]  /*10390*/  IMAD.U32 R81, RZ, RZ, UR9 ;  /* 0x00000009ff517e24 */ /* 0x000fe2000f8e00ff */
[----:B-1----:R-:W-:Y:S02]  /*103a0*/  SEL R47, R10, R43, P0 ;  /* 0x0000002b0a2f7207 */ /* 0x002fe40000000000 */
[----:B------:R-:W-:Y:S02]  /*103b0*/  SEL R45, R43, R10, P0 ;  /* 0x0000000a2b2d7207 */ /* 0x000fe40000000000 */
[----:B------:R-:W-:-:S02]  /*103c0*/  F2FP.BF16.F32.PACK_AB R25, R63, R62 ;  /* 0x0000003e3f19723e */ /* 0x000fc400000010ff */
[----:B------:R-:W-:Y:S02]  /*103d0*/  F2FP.BF16.F32.PACK_AB R26, R65, R64 ;  /* 0x00000040411a723e */ /* 0x000fe400000010ff */
[----:B------:R-:W-:Y:S02]  /*103e0*/  F2FP.BF16.F32.PACK_AB R27, R61, R60 ;  /* 0x0000003c3d1b723e */ /* 0x000fe400000010ff */
[----:B---3--:R-:W-:Y:S02]  /*103f0*/  SEL R43, R6, R85, P0 ;  /* 0x00000055062b7207 */ /* 0x008fe40000000000 */
[----:B------:R-:W-:Y:S01]  /*10400*/  SEL R41, R85, R6, P0 ;  /* 0x0000000655297207 */ /* 0x000fe20000000000 */
[----:B------:R1:W-:Y:S01]  /*10410*/  STSM.16.M88.4 [R80], R24 ;  /* 0x0000001850007844 */ /* 0x0003e20000000200 */
[----:B----4-:R-:W-:Y:S02]  /*10420*/  SEL R30, R5, R130, P0 ;  /* 0x00000082051e7207 */ /* 0x010fe40000000000 */
[----:B------:R-:W-:-:S02]  /*10430*/  SEL R28, R130, R5, P0 ;  /* 0x00000005821c7207 */ /* 0x000fc40000000000 */
[----:B------:R-:W-:Y:S02]  /*10440*/  F2FP.BF16.F32.PACK_AB R4, R59, R58 ;  /* 0x0000003a3b04723e */ /* 0x000fe400000010ff */
[----:B------:R-:W-:Y:S02]  /*10450*/  F2FP.BF16.F32.PACK_AB R5, R55, R54 ;  /* 0x000000363705723e */ /* 0x000fe400000010ff */
[----:B------:R-:W-:Y:S02]  /*10460*/  F2FP.BF16.F32.PACK_AB R6, R57, R56 ;  /* 0x000000383906723e */ /* 0x000fe400000010ff */
[----:B------:R-:W-:Y:S02]  /*10470*/  F2FP.BF16.F32.PACK_AB R7, R53, R52 ;  /* 0x000000343507723e */ /* 0x000fe400000010ff */
[----:B------:R-:W-:Y:S02]  /*10480*/  F2FP.BF16.F32.PACK_AB R8, R51, R50 ;  /* 0x000000323308723e */ /* 0x000fe400000010ff */
[----:B0-----:R-:W-:Y:S01]  /*10490*/  F2FP.BF16.F32.PACK_AB R9, R47, R46 ;  /* 0x0000002e2f09723e */ /* 0x001fe200000010ff */
[----:B------:R-:W-:Y:S01]  /*104a0*/  STSM.16.M88.4 [R76], R4 ;  /* 0x000000044c007844 */ /* 0x000fe20000000200 */
[----:B------:R-:W-:Y:S01]  /*104b0*/  F2FP.BF16.F32.PACK_AB R10, R49, R48 ;  /* 0x00000030310a723e */ /* 0x000fe200000010ff */
[----:B-1----:R-:W-:Y:S01]  /*104c0*/  IMAD.U32 R80, RZ, RZ, UR8 ;  /* 0x00000008ff507e24 */ /* 0x002fe2000f8e00ff */
[----:B------:R-:W-:Y:S01]  /*104d0*/  F2FP.BF16.F32.PACK_AB R11, R45, R44 ;  /* 0x0000002c2d0b723e */ /* 0x000fe200000010ff */
[----:B------:R-:W-:Y:S01]  /*104e0*/  ULDC.64 UR8, c[0x0][0xc08] ;  /* 0x0003020000087ab9 */ /* 0x000fe20000000a00 */
[----:B------:R-:W-:-:S02]  /*104f0*/  F2FP.BF16.F32.PACK_AB R12, R43, R42 ;  /* 0x0000002a2b0c723e */ /* 0x000fc400000010ff */
[----:B------:R-:W-:Y:S01]  /*10500*/  F2FP.BF16.F32.PACK_AB R13, R39, R38 ;  /* 0x00000026270d723e */ /* 0x000fe200000010ff */
[----:B------:R0:W-:Y:S01]  /*10510*/  STSM.16.M88.4 [R77], R8 ;  /* 0x000000084d007844 */ /* 0x0001e20000000200 */
[----:B------:R-:W-:Y:S02]  /*10520*/  F2FP.BF16.F32.PACK_AB R14, R41, R40 ;  /* 0x00000028290e723e */ /* 0x000fe400000010ff */
[----:B------:R-:W-:Y:S02]  /*10530*/  F2FP.BF16.F32.PACK_AB R15, R37, R36 ;  /* 0x00000024250f723e */ /* 0x000fe400000010ff */
[----:B------:R-:W-:Y:S02]  /*10540*/  F2FP.BF16.F32.PACK_AB R24, R35, R34 ;  /* 0x000000222318723e */ /* 0x000fe400000010ff */
[----:B------:R-:W-:Y:S01]  /*10550*/  F2FP.BF16.F32.PACK_AB R25, R31, R30 ;  /* 0x0000001e1f19723e */ /* 0x000fe200000010ff */
[----:B------:R1:W-:Y:S01]  /*10560*/  STSM.16.M88.4 [R78], R12 ;  /* 0x0000000c4e007844 */ /* 0x0003e20000000200 */
[----:B------:R-:W-:-:S02]  /*10570*/  F2FP.BF16.F32.PACK_AB R26, R33, R32 ;  /* 0x00000020211a723e */ /* 0x000fc400000010ff */
[----:B------:R-:W-:Y:S02]  /*10580*/  F2FP.BF16.F32.PACK_AB R27, R29, R28 ;  /* 0x0000001c1d1b723e */ /* 0x000fe400000010ff */
[----:B------:R-:W-:-:S03]  /*10590*/  ISETP.NE.U32.AND P0, PT, RZ, UR10, PT ;  /* 0x0000000aff007c0c */ /* 0x000fc6000bf05070 */
[----:B------:R2:W-:Y:S01]  /*105a0*/  STSM.16.M88.4 [R79], R24 ;  /* 0x000000184f007844 */ /* 0x0005e20000000200 */
[----:B------:R-:W-:Y:S01]  /*105b0*/  ISETP.NE.AND.EX P0, PT, RZ, UR11, PT, P0 ;  /* 0x0000000bff007c0c */ /* 0x000fe2000bf05300 */
[----:B0-----:R-:W0:Y:S08]  /*105c0*/  LDC R77, c[0x0][0xbe8] ;  /* 0x0002fa00ff4d7b82 */ /* 0x001e300000000800 */
[----:B------:R-:W-:Y:S06]  /*105d0*/  BAR.SYNC.DEFER_BLOCKING 0x1, 0x180 ;  /* 0x0046000000007b1d */ /* 0x000fec0000010000 */
[----:B------:R-:W3:Y:S01]  /*105e0*/  @P0 LDG.E R82, desc[UR50][R80.64] ;  /* 0x0000003250520981 */ /* 0x000ee2000c1e1900 */
[----:B0-----:R-:W-:Y:S01]  /*105f0*/  ISETP.NE.AND P1, PT, R77, 0x1, PT ;  /* 0x000000014d00780c */ /* 0x001fe20003f25270 */
[----:B------:R-:W-:-:S02]  /*10600*/  UISETP.NE.U32.AND UP0, UPT, UR8, URZ, UPT ;  /* 0x0000003f0800728c */ /* 0x000fc4000bf05070 */
[----:B------:R-:W-:Y:S02]  /*10610*/  UISETP.GT.AND UP1, UPT, UR43, 0x1, UPT ;  /* 0x000000012b00788c */ /* 0x000fe4000bf24270 */
[----:B------:R-:W-:Y:S01]  /*10620*/  UISETP.NE.AND.EX UP0, UPT, UR9, URZ, UPT, UP0 ;  /* 0x0000003f0900728c */ /* 0x000fe2000bf05300 */
[----:B------:R-:W-:Y:S01]  /*10630*/  UMOV UR18, 0x9b8 ;  /* 0x000009b800127882 */ /* 0x000fe20000000000 */
[----:B------:R-:W-:-:S06]  /*10640*/  ULDC UR4, c[0x0][0xa88] ;  /* 0x0002a20000047ab9 */ /* 0x000fcc0000000800 */
[----:B------:R-:W0:Y:S01]  /*10650*/  @P1 LDC R6, c[0x0][0xbec] ;  /* 0x0002fb00ff061b82 */ /* 0x000e220000000800 */
[----:B------:R-:W-:Y:S01]  /*10660*/  USEL UR18, UR18, 0x978, UP1 ;  /* 0x0000097812127887 */ /* 0x000fe20008800000 */
[----:B------:R-:W-:Y:S01]  /*10670*/  PLOP3.LUT P4, PT, PT, PT, UP0, 0x80, 0x0 ;  /* 0x000000000000781c */ /* 0x000fe20003f8f008 */
[----:B------:R-:W-:Y:S01]  /*10680*/  @UP0 ULDC.64 UR8, c[0x0][0xc08] ;  /* 0x0003020000080ab9 */ /* 0x000fe20000000a00 */
[----:B------:R-:W-:Y:S01]  /*10690*/  IMAD.U32 R76, RZ, RZ, UR4 ;  /* 0x00000004ff4c7e24 */ /* 0x000fe2000f8e00ff */
[----:B------:R-:W-:-:S03]  /*106a0*/  @UP0 UIMAD.WIDE UR8, UR39, 0x4, UR8 ;  /* 0x00000004270808a5 */ /* 0x000fc6000f8e0208 */
[----:B------:R-:W4:Y:S01]  /*106b0*/  @P1 LDC R9, c[0x0][0xbf0] ;  /* 0x0002fc00ff091b82 */ /* 0x000f220000000800 */
[----:B------:R-:W-:Y:S02]  /*106c0*/  UISETP.NE.U32.AND UP0, UPT, UR10, URZ, UPT ;  /* 0x0000003f0a00728c */ /* 0x000fe4000bf05070 */
[----:B------:R-:W-:Y:S01]  /*106d0*/  IMAD.U32 R4, RZ, RZ, UR8 ;  /* 0x00000008ff047e24 */ /* 0x000fe2000f8e00ff */
[----:B------:R-:W-:Y:S01]  /*106e0*/  USEL UR16, UR42, URZ, UP1 ;  /* 0x0000003f2a107287 */ /* 0x000fe20008800000 */
[----:B------:R-:W-:Y:S01]  /*106f0*/  IMAD.U32 R5, RZ, RZ, UR9 ;  /* 0x00000009ff057e24 */ /* 0x000fe2000f8e00ff */
[----:B------:R-:W-:Y:S01]  /*10700*/  UISETP.NE.AND.EX UP0, UPT, UR11, URZ, UPT, UP0 ;  /* 0x0000003f0b00728c */ /* 0x000fe2000bf05300 */
[----:B------:R-:W-:Y:S01]  /*10710*/  ULDC.64 UR12, c[0x0][UR18+0x218] ;  /* 0x00008600120c7abb */ /* 0x000fe20008000a00 */
[----:B------:R-:W-:Y:S01]  /*10720*/  UMOV UR4, URZ ;  /* 0x0000003f00047c82 */ /* 0x000fe20008000000 */
[----:B------:R-:W-:Y:S01]  /*10730*/  UIMAD.WIDE.U32 UR8, UR12, UR37, URZ ;  /* 0x000000250c0872a5 */ /* 0x000fe2000f8e003f */
[----:B-1----:R-:W-:Y:S01]  /*10740*/  VIADD R13, R17, UR40 ;  /* 0x00000028110d7c36 */ /* 0x002fe20008000000 */
[----:B------:R-:W-:Y:S01]  /*10750*/  ULDC.64 UR14, c[0x0][UR18+0x228] ;  /* 0x00008a00120e7abb */ /* 0x000fe20008000a00 */
[----:B------:R-:W-:Y:S01]  /*10760*/  UIMAD UR12, UR13, UR37, URZ ;  /* 0x000000250d0c72a4 */ /* 0x000fe2000f8e023f */
[----:B------:R0:W5:Y:S01]  /*10770*/  @P4 LDG.E R76, desc[UR50][R4.64] ;  /* 0x00000032044c4981 */ /* 0x000162000c1e1900 */
[----:B------:R-:W-:Y:S01]  /*10780*/  USHF.R.S32.HI UR17, URZ, 0x1f, UR39 ;  /* 0x0000001f3f117899 */ /* 0x000fe20008011427 */
[----:B------:R-:W-:Y:S01]  /*10790*/  IMAD.MOV.U32 R7, RZ, RZ, R13 ;  /* 0x000000ffff077224 */ /* 0x000fe200078e000d */
[----:B------:R-:W-:-:S02]  /*107a0*/  USEL UR7, UR39, URZ, !UP0 ;  /* 0x0000003f27077287 */ /* 0x000fc4000c000000 */
[----:B------:R-:W-:Y:S01]  /*107b0*/  UIMAD.WIDE.U32 UR20, UR14, UR16, URZ ;  /* 0x000000100e1472a5 */ /* 0x000fe2000f8e003f */
[----:B------:R-:W-:Y:S01]  /*107c0*/  ULDC.64 UR10, c[0x0][UR18+0x220] ;  /* 0x00008800120a7abb */ /* 0x000fe20008000a00 */
[----:B------:R-:W-:Y:S02]  /*107d0*/  UIMAD UR14, UR15, UR16, URZ ;  /* 0x000000100f0e72a4 */ /* 0x000fe4000f8e023f */
[----:B------:R-:W-:Y:S01]  /*107e0*/  UIADD3 UR15, UR9, UR12, URZ ;  /* 0x0000000c090f7290 */ /* 0x000fe2000fffe03f */
[----:B0-----:R-:W-:Y:S01]  /*107f0*/  @P1 IMAD.HI.U32 R4, R13, R6, RZ ;  /* 0x000000060d041227 */ /* 0x001fe200078e00ff */
[----:B------:R-:W-:Y:S02]  /*10800*/  USEL UR17, UR17, URZ, !UP0 ;  /* 0x0000003f11117287 */ /* 0x000fe4000c000000 */
[----:B------:R-:W-:Y:S01]  /*10810*/  UIMAD UR9, UR11, UR7, URZ ;  /* 0x000000070b0972a4 */ /* 0x000fe2000f8e023f */
[----:B------:R-:W-:Y:S01]  /*10820*/  IMAD.U32 R5, RZ, RZ, UR21 ;  /* 0x00000015ff057e24 */ /* 0x000fe2000f8e00ff */
[----:B------:R-:W-:Y:S01]  /*10830*/  UIMAD.WIDE.U32 UR12, UR10, UR7, URZ ;  /* 0x000000070a0c72a5 */ /* 0x000fe2000f8e003f */
[----:B----4-:R-:W-:Y:S01]  /*10840*/  @P1 SHF.R.U32.HI R7, RZ, R9, R4 ;  /* 0x00000009ff071219 */ /* 0x010fe20000011604 */
[----:B------:R-:W-:Y:S01]  /*10850*/  UIMAD UR9, UR10, UR17, UR9 ;  /* 0x000000110a0972a4 */ /* 0x000fe2000f8e0209 */
[----:B------:R-:W-:Y:S01]  /*10860*/  IMAD.U32 R4, RZ, RZ, UR20 ;  /* 0x00000014ff047e24 */ /* 0x000fe2000f8e00ff */
[----:B------:R-:W-:Y:S01]  /*10870*/  UIADD3 UR14, UR21, UR14, URZ ;  /* 0x0000000e150e7290 */ /* 0x000fe2000fffe03f */
[--C-:B------:R-:W-:Y:S01]  /*10880*/  SHF.R.S32.HI R5, RZ, 0x1f, R7.reuse ;  /* 0x0000001fff057819 */ /* 0x100fe20000011407 */
[----:B------:R-:W-:Y:S01]  /*10890*/  UIADD3 UR9, UR13, UR9, URZ ;  /* 0x000000090d097290 */ /* 0x000fe2000fffe03f */
[----:B------:R-:W-:-:S03]  /*108a0*/  IMAD.MOV R6, RZ, RZ, -R7 ;  /* 0x000000ffff067224 */ /* 0x000fc600078e0a07 */
[----:B------:R-:W-:Y:S02]  /*108b0*/  IMAD.U32 R8, RZ, RZ, UR14 ;  /* 0x0000000eff087e24 */ /* 0x000fe4000f8e00ff */
[----:B------:R-:W-:-:S05]  /*108c0*/  IMAD R9, R77, R6, R13 ;  /* 0x000000064d097224 */ /* 0x000fca00078e020d */
[----:B------:R-:W-:Y:S02]  /*108d0*/  SHF.R.S32.HI R6, RZ, 0x1f, R9 ;  /* 0x0000001fff067819 */ /* 0x000fe40000011409 */
[----:B---3--:R-:W-:-:S13]  /*108e0*/  @P0 R2UR UR4, R82 ;  /* 0x00000000520402ca */ /* 0x008fda00000e0000 */
[----:B------:R-:W-:Y:S02]  /*108f0*/  UIADD3 UR8, UP0, UP2, UR12, UR8, UR4 ;  /* 0x000000080c087290 */ /* 0x000fe4000fa1e004 */
[----:B------:R-:W-:Y:S01]  /*10900*/  USHF.R.S32.HI UR11, URZ, 0x1f, UR4 ;  /* 0x0000001f3f0b7899 */ /* 0x000fe20008011404 */
[----:B------:R-:W-:Y:S01]  /*10910*/  ULDC.64 UR12, c[0x0][0xba8] ;  /* 0x0002ea00000c7ab9 */ /* 0x000fe20000000a00 */
[----:B------:R-:W-:Y:S02]  /*10920*/  @!UP1 ULDC UR12, c[0x0][0xb50] ;  /* 0x0002d400000c9ab9 */ /* 0x000fe40000000800 */
[----:B------:R-:W-:Y:S01]  /*10930*/  UIADD3.X UR10, UR9, UR15, UR11, UP0, UP2 ;  /* 0x0000000f090a7290 */ /* 0x000fe200087e440b */
[----:B------:R-:W-:Y:S01]  /*10940*/  IADD3 R4, P2, P3, R7, UR8, R4 ;  /* 0x0000000807047c10 */ /* 0x000fe2000fb5e004 */
[----:B------:R-:W-:Y:S01]  /*10950*/  @!UP1 ULDC UR13, c[0x0][0xb54] ;  /* 0x0002d500000d9ab9 */ /* 0x000fe20000000800 */
[----:B------:R-:W-:Y:S02]  /*10960*/  ULDC.64 UR8, c[0x0][UR18+0x210] ;  /* 0x0000840012087abb */ /* 0x000fe40008000a00 */
[----:B------:R-:W-:Y:S01]  /*10970*/  IMAD R7, R9, UR9, RZ ;  /* 0x0000000909077c24 */ /* 0x000fe2000f8e02ff */
[----:B------:R-:W-:-:S03]  /*10980*/  IADD3.X R5, R5, UR10, R8, P2, P3 ;  /* 0x0000000a05057c10 */ /* 0x000fc600097e6408 */
[----:B------:R-:W-:Y:S02]  /*10990*/  IMAD R7, R6, UR8, R7 ;  /* 0x0000000806077c24 */ /* 0x000fe4000f8e0207 */
[----:B------:R-:W-:-:S04]  /*109a0*/  IMAD.WIDE.U32 R4, R9, UR8, R4 ;  /* 0x0000000809047c25 */ /* 0x000fc8000f8e0004 */
[----:B------:R-:W-:Y:S01]  /*109b0*/  IMAD.IADD R5, R5, 0x1, R7 ;  /* 0x0000000105057824 */ /* 0x000fe200078e0207 */
[----:B------:R-:W-:-:S04]  /*109c0*/  LEA R8, P2, R4, UR12, 0x2 ;  /* 0x0000000c04087c11 */ /* 0x000fc8000f8410ff */
[----:B------:R-:W-:Y:S01]  /*109d0*/  LEA.HI.X R9, R4, UR13, R5, 0x2, P2 ;  /* 0x0000000d04097c11 */ /* 0x000fe200090f1405 */
[----:B--2---:R-:W-:Y:S08]  /*109e0*/  @P4 BRA `(.L_x_954) ;  /* 0x0000000000104947 */ /* 0x004ff00003800000 */
[----:B------:R-:W-:Y:S05]  /*109f0*/  @!P0 BRA `(.L_x_954) ;  /* 0x00000000000c8947 */ /* 0x000fea0003800000 */
[----:B------:R-:W2:Y:S04]  /*10a00*/  LDG.E R5, desc[UR50][R80.64] ;  /* 0x0000003250057981 */ /* 0x000ea8000c1e1900 */
[----:B-----5:R-:W2:Y:S02]  /*10a10*/  LDG.E R76, desc[UR50][R80.64+0x4] ;  /* 0x00000432504c7981 */ /* 0x020ea4000c1e1900 */
[----:B--2---:R-:W-:-:S07]  /*10a20*/  IMAD.IADD R76, R76, 0x1, -R5 ;  /* 0x000000014c4c7824 */ /* 0x004fce00078e0a05 */
.L_x_954:
        /* <DEDUP_REMOVED lines=9> */
[----:B------:R-:W-:Y:S01]  /*10ac0*/  LOP3.LUT R10, R10, 0xffffff80, RZ, 0xc0, !PT ;  /* 0xffffff800a0a7812 */ /* 0x000fe200078ec0ff */
[----:B-----5:R-:W-:-:S04]  /*10ad0*/  IMAD R76, R76, R77, RZ ;  /* 0x0000004d4c4c7224 */ /* 0x020fc800078e02ff */
[----:B------:R-:W-:-:S05]  /*10ae0*/  IMAD.IADD R10, R12, 0x1, -R10 ;  /* 0x000000010c0a7824 */ /* 0x000fca00078e0a0a */
[----:B------:R-:W-:Y:S01]  /*10af0*/  LOP3.LUT P0, RZ, R10, 0x3, RZ, 0xc0, !PT ;  /* 0x000000030aff7812 */ /* 0x000fe2000780c0ff */
[----:B--2---:R-:W-:-:S04]  /*10b00*/  VIADD R11, R11, UR40 ;  /* 0x000000280b0b7c36 */ /* 0x004fc80008000000 */
[C---:B------:R-:W-:Y:S01]  /*10b10*/  VIADD R15, R11.reuse, 0x8 ;  /* 0x000000080b0f7836 */ /* 0x040fe20000000000 */
[----:B------:R-:W-:-:S04]  /*10b20*/  ISETP.GE.OR P2, PT, R11, R76, P0 ;  /* 0x0000004c0b00720c */ /* 0x000fc80000746670 */
[----:B------:R-:W-:-:S09]  /*10b30*/  ISETP.GE.OR P0, PT, R15, R76, P0 ;  /* 0x0000004c0f00720c */ /* 0x000fd20000706670 */
[----:B0-----:R0:W-:Y:S04]  /*10b40*/  @!P2 ST.E desc[UR50][R4.64], R0 ;  /* 0x000000000400a985 */ /* 0x0011e8000c101932 */
[----:B------:R0:W-:Y:S01]  /*10b50*/  @!P0 ST.E desc[UR50][R6.64], R2 ;  /* 0x0000000206008985 */ /* 0x0001e2000c101932 */
[----:B------:R-:W-:-:S13]  /*10b60*/  PLOP3.LUT P0, PT, PT, PT, UP1, 0x80, 0x0 ;  /* 0x000000000000781c */ /* 0x000fda0003f0f018 */
[----:B0-----:R-:W-:Y:S05]  /*10b70*/  @P0 BRA `(.L_x_955) ;  /* 0x00000008001c0947 */ /* 0x001fea0003800000 */
[----:B------:R-:W0:Y:S01]  /*10b80*/  S2R R10, SR_TID.X ;  /* 0x00000000000a7919 */ /* 0x000e220000002100 */
[----:B------:R-:W1:Y:S01]  /*10b90*/  @P1 LDC R39, c[0x0][0xbec] ;  /* 0x0002fb00ff271b82 */ /* 0x000e620000000800 */
[----:B------:R-:W-:Y:S01]  /*10ba0*/  ULDC.64 UR12, c[0x0][0xaa0] ;  /* 0x0002a800000c7ab9 */ /* 0x000fe20000000a00 */
[----:B0-----:R-:W-:-:S05]  /*10bb0*/  VIADD R79, R10, 0xffffff80 ;  /* 0xffffff800a4f7836 */ /* 0x001fca0000000000 */
[----:B------:R-:W-:-:S04]  /*10bc0*/  SHF.R.S32.HI R78, RZ, 0x1f, R79 ;  /* 0x0000001fff4e7819 */ /* 0x000fc8000001144f */
[----:B------:R-:W-:-:S04]  /*10bd0*/  LEA.HI R78, R78, R79, RZ, 0x2 ;  /* 0x0000004f4e4e7211 */ /* 0x000fc800078f10ff */
[----:B------:R-:W-:-:S05]  /*10be0*/  SHF.R.S32.HI R78, RZ, 0x2, R78 ;  /* 0x00000002ff4e7819 */ /* 0x000fca000001144e */
[----:B------:R-:W-:-:S04]  /*10bf0*/  IMAD R5, R78, 0x20, R18 ;  /* 0x000000204e057824 */ /* 0x000fc800078e0212 */
[----:B------:R-:W-:-:S03]  /*10c00*/  IMAD.WIDE R20, R5, 0x2, R20 ;  /* 0x0000000205147825 */ /* 0x000fc600078e0214 */
[C---:B------:R-:W-:Y:S02]  /*10c10*/  IADD3 R9, P0, R20.reuse, 0x1800, RZ ;  /* 0x0000180014097810 */ /* 0x040fe40007f1e0ff */
[C---:B------:R-:W-:Y:S02]  /*10c20*/  IADD3 R13, P2, R20.reuse, 0x3000, RZ ;  /* 0x00003000140d7810 */ /* 0x040fe40007f5e0ff */
[C---:B------:R-:W-:Y:S02]  /*10c30*/  IADD3 R25, P3, R20.reuse, 0x4800, RZ ;  /* 0x0000480014197810 */ /* 0x040fe40007f7e0ff */
[C---:B------:R-:W-:Y:S02]  /*10c40*/  IADD3 R29, P4, R20.reuse, 0x6000, RZ ;  /* 0x00006000141d7810 */ /* 0x040fe40007f9e0ff */
[C---:B------:R-:W-:Y:S02]  /*10c50*/  LOP3.LUT R7, R20.reuse, 0x180, RZ, 0xc0, !PT ;  /* 0x0000018014077812 */ /* 0x040fe400078ec0ff */
[----:B------:R-:W-:-:S02]  /*10c60*/  IADD3 R5, P5, R20, 0x7800, RZ ;  /* 0x0000780014057810 */ /* 0x000fc40007fbe0ff */
[----:B------:R-:W-:Y:S02]  /*10c70*/  LOP3.LUT R8, R9, 0x180, RZ, 0xc0, !PT ;  /* 0x0000018009087812 */ /* 0x000fe400078ec0ff */
[----:B------:R-:W-:Y:S01]  /*10c80*/  LOP3.LUT R12, R13, 0x180, RZ, 0xc0, !PT ;  /* 0x000001800d0c7812 */ /* 0x000fe200078ec0ff */
[----:B------:R-:W-:Y:S01]  /*10c90*/  IMAD.X R33, RZ, RZ, R21, P5 ;  /* 0x000000ffff217224 */ /* 0x000fe200028e0615 */
[----:B------:R-:W-:Y:S02]  /*10ca0*/  LOP3.LUT R24, R25, 0x180, RZ, 0xc0, !PT ;  /* 0x0000018019187812 */ /* 0x000fe400078ec0ff */
[----:B------:R-:W-:Y:S02]  /*10cb0*/  LOP3.LUT R28, R29, 0x180, RZ, 0xc0, !PT ;  /* 0x000001801d1c7812 */ /* 0x000fe400078ec0ff */
[----:B------:R-:W-:Y:S02]  /*10cc0*/  SHF.R.U64 R7, R7, 0x3, RZ ;  /* 0x0000000307077819 */ /* 0x000fe400000012ff */
[----:B------:R-:W-:-:S02]  /*10cd0*/  LOP3.LUT R0, R5, 0x180, RZ, 0xc0, !PT ;  /* 0x0000018005007812 */ /* 0x000fc400078ec0ff */
[----:B------:R-:W-:Y:S02]  /*10ce0*/  SHF.R.U64 R8, R8, 0x3, RZ ;  /* 0x0000000308087819 */ /* 0x000fe400000012ff */
[----:B------:R-:W-:Y:S02]  /*10cf0*/  SHF.R.U64 R12, R12, 0x3, RZ ;  /* 0x000000030c0c7819 */ /* 0x000fe400000012ff */
[----:B------:R-:W-:Y:S02]  /*10d00*/  SHF.R.U64 R24, R24, 0x3, RZ ;  /* 0x0000000318187819 */ /* 0x000fe400000012ff */
[----:B------:R-:W-:Y:S02]  /*10d10*/  SHF.R.U64 R28, R28, 0x3, RZ ;  /* 0x000000031c1c7819 */ /* 0x000fe400000012ff */
[----:B------:R-:W-:Y:S02]  /*10d20*/  LOP3.LUT R20, R7, R20, RZ, 0x3c, !PT ;  /* 0x0000001407147212 */ /* 0x000fe400078e3cff */
[----:B------:R-:W-:-:S02]  /*10d30*/  SHF.R.U64 R0, R0, 0x3, RZ ;  /* 0x0000000300007819 */ /* 0x000fc400000012ff */
[----:B------:R-:W-:Y:S02]  /*10d40*/  SHF.R.S32.HI R2, RZ, 0x1f, R79 ;  /* 0x0000001fff027819 */ /* 0x000fe4000001144f */
        /* <DEDUP_REMOVED lines=8> */
[----:B------:R-:W-:Y:S01]  /*10dd0*/  LOP3.LUT R32, R0, R5, RZ, 0x3c, !PT ;  /* 0x0000000500207212 */ /* 0x000fe200078e3cff */
[----:B------:R-:W-:Y:S01]  /*10de0*/  UIMAD UR10, UR11, UR12, URZ ;  /* 0x0000000c0b0a72a4 */ /* 0x000fe2000f8e023f */
[----:B------:R-:W-:Y:S01]  /*10df0*/  LEA.HI R2, R2, R79, RZ, 0x2 ;  /* 0x0000004f02027211 */ /* 0x000fe200078f10ff */
[----:B------:R0:W5:Y:S03]  /*10e00*/  LD.E.128 R4, desc[UR50][R20.64] ;  /* 0x0000003214047980 */ /* 0x000166000c101d00 */
[----:B------:R-:W-:Y:S01]  /*10e10*/  LOP3.LUT R2, R2, 0xfffffffc, RZ, 0xc0, !PT ;  /* 0xfffffffc02027812 */ /* 0x000fe200078ec0ff */
[----:B------:R-:W-:Y:S01]  /*10e20*/  UIMAD UR10, UR4, UR13, UR10 ;  /* 0x0000000d040a72a4 */ /* 0x000fe2000f8e020a */
[----:B------:R-:W5:Y:S01]  /*10e30*/  LD.E.128 R8, desc[UR50][R8.64] ;  /* 0x0000003208087980 */ /* 0x000f62000c101d00 */
[----:B------:R-:W-:-:S03]  /*10e40*/  UIMAD.WIDE.U32 UR8, UR4, UR12, URZ ;  /* 0x0000000c040872a5 */ /* 0x000fc6000f8e003f */
[----:B------:R-:W5:Y:S01]  /*10e50*/  LD.E.128 R12, desc[UR50][R12.64] ;  /* 0x000000320c0c7980 */ /* 0x000f62000c101d00 */
[----:B0-----:R-:W0:Y:S01]  /*10e60*/  @P1 LDC R21, c[0x0][0xbf0] ;  /* 0x0002fc00ff151b82 */ /* 0x001e220000000800 */
[----:B------:R-:W-:Y:S01]  /*10e70*/  IMAD.IADD R2, R79, 0x1, -R2 ;  /* 0x000000014f027824 */ /* 0x000fe200078e0a02 */
[----:B------:R-:W-:Y:S01]  /*10e80*/  UIADD3 UR9, UR9, UR10, URZ ;  /* 0x0000000a09097290 */ /* 0x000fe2000fffe03f */
[----:B------:R-:W5:Y:S02]  /*10e90*/  LD.E.128 R24, desc[UR50][R24.64] ;  /* 0x0000003218187980 */ /* 0x000f64000c101d00 */
[----:B------:R-:W-:Y:S01]  /*10ea0*/  IMAD R0, R2, 0x60, R78 ;  /* 0x0000006002007824 */ /* 0x000fe200078e024e */
[----:B------:R-:W-:Y:S01]  /*10eb0*/  ULDC.64 UR10, c[0x0][0xae8] ;  /* 0x0002ba00000a7ab9 */ /* 0x000fe20000000a00 */
[----:B------:R-:W5:Y:S01]  /*10ec0*/  LD.E.128 R28, desc[UR50][R28.64] ;  /* 0x000000321c1c7980 */ /* 0x000f62000c101d00 */
[----:B------:R-:W-:Y:S01]  /*10ed0*/  UIMAD.WIDE.U32 UR8, UR37, UR10, UR8 ;  /* 0x0000000a250872a5 */ /* 0x000fe2000f8e0008 */
[----:B------:R-:W-:Y:S01]  /*10ee0*/  VIADD R36, R0, UR40 ;  /* 0x0000002800247c36 */ /* 0x000fe20008000000 */
[----:B------:R-:W-:Y:S01]  /*10ef0*/  USHF.R.S32.HI UR4, URZ, 0x1f, UR7 ;  /* 0x0000001f3f047899 */ /* 0x000fe20008011407 */
[----:B------:R-:W5:Y:S01]  /*10f00*/  LD.E.128 R32, desc[UR50][R32.64] ;  /* 0x0000003220207980 */ /* 0x000f62000c101d00 */
[----:B------:R-:W-:Y:S01]  /*10f10*/  UIMAD UR9, UR37, UR11, UR9 ;  /* 0x0000000b250972a4 */ /* 0x000fe2000f8e0209 */
[----:B-1----:R-:W-:Y:S01]  /*10f20*/  @P1 IMAD.HI.U32 R0, R36, R39, RZ ;  /* 0x0000002724001227 */ /* 0x002fe200078e00ff */
[----:B------:R-:W-:Y:S01]  /*10f30*/  BSSY B1, `(.L_x_956) ;  /* 0x0000038000017945 */ /* 0x000fe20003800000 */
[----:B------:R-:W-:Y:S01]  /*10f40*/  ULDC.64 UR10, c[0x0][0xaf0] ;  /* 0x0002bc00000a7ab9 */ /* 0x000fe20000000a00 */
[----:B------:R-:W-:Y:S01]  /*10f50*/  @!PT LDS RZ, [RZ] ;  /* 0x00000000fffff984 */ /* 0x000fe20000000800 */
[----:B------:R-:W-:Y:S01]  /*10f60*/  @!PT LDS RZ, [RZ] ;  /* 0x00000000fffff984 */ /* 0x000fe20000000800 */
[----:B------:R-:W-:Y:S01]  /*10f70*/  @!PT LDS RZ, [RZ] ;  /* 0x00000000fffff984 */ /* 0x000fe20000000800 */
[----:B------:R-:W-:Y:S01]  /*10f80*/  @!PT LDS RZ, [RZ] ;  /* 0x00000000fffff984 */ /* 0x000fe20000000800 */
[----:B------:R1:W-:Y:S06]  /*10f90*/  MEMBAR.ALL.CTA ;  /* 0x0000000000007992 */ /* 0x0003ec0000008000 */
[----:B-1----:R-:W1:Y:S01]  /*10fa0*/  FENCE.VIEW.ASYNC.S ;  /* 0x00000000000073c6 */ /* 0x002e620000000000 */
[----:B------:R-:W-:Y:S01]  /*10fb0*/  UIMAD UR4, UR4, UR10, URZ ;  /* 0x0000000a040472a4 */ /* 0x000fe2000f8e023f */
[----:B------:R-:W-:Y:S01]  /*10fc0*/  IMAD.MOV.U32 R37, RZ, RZ, R36 ;  /* 0x000000ffff257224 */ /* 0x000fe200078e0024 */
[----:B------:R-:W-:Y:S01]  /*10fd0*/  UIMAD.WIDE.U32 UR8, UR7, UR10, UR8 ;  /* 0x0000000a070872a5 */ /* 0x000fe2000f8e0008 */
[----:B------:R-:W-:Y:S01]  /*10fe0*/  VIADD R41, R78, UR40 ;  /* 0x000000284e297c36 */ /* 0x000fe20008000000 */
[----:B------:R-:W-:Y:S01]  /*10ff0*/  UIMAD UR4, UR7, UR11, UR4 ;  /* 0x0000000b070472a4 */ /* 0x000fe2000f8e0204 */
[----:B------:R-:W-:Y:S01]  /*11000*/  VIADD R3, R3, 0x19c20 ;  /* 0x00019c2003037836 */ /* 0x000fe20000000000 */
[----:B------:R-:W-:Y:S01]  /*11010*/  SHF.R.S32.HI R42, RZ, 0x1f, R152 ;  /* 0x0000001fff2a7819 */ /* 0x000fe20000011498 */
[----:B------:R-:W-:Y:S01]  /*11020*/  ULDC.64 UR10, c[0x0][0xae0] ;  /* 0x0002b800000a7ab9 */ /* 0x000fe20000000a00 */
[----:B0-----:R-:W-:Y:S01]  /*11030*/  @P1 SHF.R.U32.HI R37, RZ, R21, R0 ;  /* 0x00000015ff251219 */ /* 0x001fe20000011600 */
[----:B------:R-:W-:-:S02]  /*11040*/  UIADD3 UR4, UR9, UR4, URZ ;  /* 0x0000000409047290 */ /* 0x000fc4000fffe03f */
[----:B------:R-:W-:Y:S01]  /*11050*/  IMAD.U32 R21, RZ, RZ, UR9 ;  /* 0x00000009ff157e24 */ /* 0x000fe2000f8e00ff */
[----:B------:R-:W-:Y:S01]  /*11060*/  ISETP.GE.AND P0, PT, R41, R76, PT ;  /* 0x0000004c2900720c */ /* 0x000fe20003f06270 */
[----:B------:R-:W-:Y:S01]  /*11070*/  IMAD.U32 R20, RZ, RZ, UR8 ;  /* 0x00000008ff147e24 */ /* 0x000fe2000f8e00ff */
[--C-:B------:R-:W-:Y:S01]  /*11080*/  SHF.R.S32.HI R0, RZ, 0x1f, R37.reuse ;  /* 0x0000001fff007819 */ /* 0x100fe20000011425 */
[----:B------:R-:W-:Y:S01]  /*11090*/  IMAD.MOV R2, RZ, RZ, -R37 ;  /* 0x000000ffff027224 */ /* 0x000fe200078e0a25 */
[----:B------:R-:W-:Y:S01]  /*110a0*/  ULDC.64 UR8, c[0x0][0xad8] ;  /* 0x0002b60000087ab9 */ /* 0x000fe20000000a00 */
[----:B------:R-:W-:Y:S01]  /*110b0*/  IMAD.U32 R21, RZ, RZ, UR4 ;  /* 0x00000004ff157e24 */ /* 0x000fe2000f8e00ff */
[----:B------:R-:W-:Y:S01]  /*110c0*/  PRMT R3, RZ, 0x654, R3 ;  /* 0x00000654ff037816 */ /* 0x000fe20000000003 */
[----:B------:R-:W-:Y:S01]  /*110d0*/  IMAD R0, R0, UR10, RZ ;  /* 0x0000000a00007c24 */ /* 0x000fe2000f8e02ff */
[----:B------:R-:W-:Y:S01]  /*110e0*/  SHF.R.S32.HI R43, RZ, 0x1f, R22 ;  /* 0x0000001fff2b7819 */ /* 0x000fe20000011416 */
[----:B------:R-:W-:-:S02]  /*110f0*/  IMAD R77, R77, R2, R36 ;  /* 0x000000024d4d7224 */ /* 0x000fc400078e0224 */
[C---:B------:R-:W-:Y:S01]  /*11100*/  IMAD R39, R37.reuse, UR11, R0 ;  /* 0x0000000b25277c24 */ /* 0x040fe2000f8e0200 */
[----:B-1----:R0:W-:Y:S01]  /*11110*/  SYNCS.ARRIVE.TRANS64.RED.A1T0 RZ, [R3+URZ], RZ ;  /* 0x000000ff03ff79a7 */ /* 0x0021e2000810043f */
[----:B------:R-:W-:Y:S01]  /*11120*/  IMAD.WIDE.U32 R20, R37, UR10, R20 ;  /* 0x0000000a25147c25 */ /* 0x000fe2000f8e0014 */
[----:B------:R-:W-:-:S03]  /*11130*/  SHF.R.S32.HI R0, RZ, 0x1f, R77 ;  /* 0x0000001fff007819 */ /* 0x000fc6000001144d */
[----:B------:R-:W-:Y:S02]  /*11140*/  IMAD.IADD R21, R21, 0x1, R39 ;  /* 0x0000000115157824 */ /* 0x000fe400078e0227 */
[----:B------:R-:W-:Y:S02]  /*11150*/  IMAD R0, R0, UR8, RZ ;  /* 0x0000000800007c24 */ /* 0x000fe4000f8e02ff */
[----:B------:R-:W-:-:S04]  /*11160*/  IMAD.WIDE.U32 R20, R77, UR8, R20 ;  /* 0x000000084d147c25 */ /* 0x000fc8000f8e0014 */
[----:B------:R-:W-:Y:S01]  /*11170*/  IMAD R37, R77, UR9, R0 ;  /* 0x000000094d257c24 */ /* 0x000fe2000f8e0200 */
[----:B------:R-:W-:Y:S02]  /*11180*/  ULDC.64 UR8, c[0x0][0xa80] ;  /* 0x0002a00000087ab9 */ /* 0x000fe40000000a00 */
[----:B------:R-:W-:Y:S01]  /*11190*/  LEA R0, P1, R20, UR8, 0x1 ;  /* 0x0000000814007c11 */ /* 0x000fe2000f8208ff */
[----:B------:R-:W-:-:S05]  /*111a0*/  IMAD.IADD R21, R21, 0x1, R37 ;  /* 0x0000000115157824 */ /* 0x000fca00078e0225 */
        /* <DEDUP_REMOVED lines=8> */
[-C--:B-1----:R-:W-:Y:S02]  /*11230*/  @!P1 LEA R36, P3, R22, R20.reuse, 0x1 ;  /* 0x0000001416249211 */ /* 0x082fe400078608ff */
[----:B------:R-:W-:Y:S02]  /*11240*/  @!P2 LEA R38, P4, R152, R20, 0x1 ;  /* 0x000000149826a211 */ /* 0x000fe400078808ff */
[----:B0-2---:R-:W-:Y:S01]  /*11250*/  @!P0 IMAD.WIDE R2, R18, 0x2, R20 ;  /* 0x0000000212028825 */ /* 0x005fe200078e0214 */
[-C--:B------:R-:W-:Y:S02]  /*11260*/  @!P1 LEA.HI.X R37, R22, R21.reuse, R43, 0x1, P3 ;  /* 0x0000001516259211 */ /* 0x080fe400018f0c2b */
[----:B------:R-:W-:Y:S02]  /*11270*/  @!P2 LEA.HI.X R39, R152, R21, R42, 0x1, P4 ;  /* 0x000000159827a211 */ /* 0x000fe400020f0c2a */
[----:B-----5:R3:W-:Y:S04]  /*11280*/  @!P0 ST.E.128 desc[UR50][R2.64], R4 ;  /* 0x0000000402008985 */ /* 0x0207e8000c101d32 */
[----:B------:R3:W-:Y:S04]  /*11290*/  @!P1 ST.E.128 desc[UR50][R36.64], R12 ;  /* 0x0000000c24009985 */ /* 0x0007e8000c101d32 */
[----:B------:R3:W-:Y:S02]  /*112a0*/  @!P2 ST.E.128 desc[UR50][R38.64], R28 ;  /* 0x0000001c2600a985 */ /* 0x0007e4000c101d32 */
.L_x_957:
[----:B------:R-:W-:Y:S05]  /*112b0*/  BSYNC B1 ;  /* 0x0000000000017941 */ /* 0x000fea0003800000 */
.L_x_956:
[----:B0--3--:R-:W-:Y:S01]  /*112c0*/  VIADD R3, R41, 0x60 ;  /* 0x0000006029037836 */ /* 0x009fe20000000000 */
[----:B-----5:R0:W3:Y:S04]  /*112d0*/  SHFL.IDX PT, R5, R40, 0x1, 0x1c1f ;  /* 0x003c1f0028057f89 */ /* 0x0200e800000e0000 */
        /* <DEDUP_REMOVED lines=17> */
.L_x_955:
[----:B------:R-:W-:Y:S01]  /*113f0*/  ULDC.64 UR12, c[0x0][0xb08] ;  /* 0x0002c200000c7ab9 */ /* 0x000fe20000000a00 */
[----:B------:R-:W0:Y:S01]  /*11400*/  @P1 LDC R0, c[0x0][0xbec] ;  /* 0x0002fb00ff001b82 */ /* 0x000e220000000800 */
[----:B------:R-:W-:Y:S01]  /*11410*/  UIMAD UR10, UR11, UR12, URZ ;  /* 0x0000000c0b0a72a4 */ /* 0x000fe2000f8e023f */
[----:B------:R-:W-:Y:S01]  /*11420*/  IMAD.MOV.U32 R7, RZ, RZ, R13 ;  /* 0x000000ffff077224 */ /* 0x000fe200078e000d */
[----:B------:R-:W-:Y:S01]  /*11430*/  UIMAD.WIDE.U32 UR8, UR4, UR12, URZ ;  /* 0x0000000c040872a5 */ /* 0x000fe2000f8e003f */
[----:B------:R-:W-:Y:S01]  /*11440*/  VIADD R6, R3, 0x19c20 ;  /* 0x00019c2003067836 */ /* 0x000fe20000000000 */
[----:B------:R-:W-:Y:S01]  /*11450*/  UIMAD UR10, UR4, UR13, UR10 ;  /* 0x0000000d040a72a4 */ /* 0x000fe2000f8e020a */
[----:B------:R-:W-:Y:S01]  /*11460*/  ISETP.GE.AND P0, PT, R11, R76, PT ;  /* 0x0000004c0b00720c */ /* 0x000fe20003f06270 */
[----:B------:R-:W-:Y:S01]  /*11470*/  USHF.R.S32.HI UR4, URZ, 0x1f, UR7 ;  /* 0x0000001f3f047899 */ /* 0x000fe20008011407 */
[----:B------:R-:W1:Y:S01]  /*11480*/  @P1 LDC R5, c[0x0][0xbf0] ;  /* 0x0002fc00ff051b82 */ /* 0x000e620000000800 */
[----:B------:R-:W-:Y:S01]  /*11490*/  UIADD3 UR9, UR9, UR10, URZ ;  /* 0x0000000a09097290 */ /* 0x000fe2000fffe03f */
[----:B------:R-:W-:Y:S01]  /*114a0*/  PRMT R6, RZ, 0x654, R6 ;  /* 0x00000654ff067816 */ /* 0x000fe20000000006 */
[C---:B------:R-:W-:Y:S01]  /*114b0*/  VIADD R25, R16.reuse, 0x8 ;  /* 0x0000000810197836 */ /* 0x040fe20000000000 */
[----:B------:R-:W-:Y:S01]  /*114c0*/  ULDC.64 UR10, c[0x0][0xb38] ;  /* 0x0002ce00000a7ab9 */ /* 0x000fe20000000a00 */
[C---:B------:R-:W-:Y:S01]  /*114d0*/  VIADD R27, R16.reuse, 0x10 ;  /* 0x00000010101b7836 */ /* 0x040fe20000000000 */
[----:B------:R-:W-:Y:S01]  /*114e0*/  UIMAD.WIDE.U32 UR8, UR37, UR10, UR8 ;  /* 0x0000000a250872a5 */ /* 0x000fe2000f8e0008 */
[C---:B------:R-:W-:Y:S01]  /*114f0*/  VIADD R85, R16.reuse, 0x30 ;  /* 0x0000003010557836 */ /* 0x040fe20000000000 */
[----:B------:R2:W-:Y:S01]  /*11500*/  SYNCS.ARRIVE.TRANS64.RED.A1T0 RZ, [R6+URZ], RZ ;  /* 0x000000ff06ff79a7 */ /* 0x0005e2000810043f */
[C---:B------:R-:W-:Y:S01]  /*11510*/  VIADD R87, R16.reuse, 0x28 ;  /* 0x0000002810577836 */ /* 0x040fe20000000000 */
[----:B------:R-:W-:Y:S01]  /*11520*/  UIMAD UR9, UR37, UR11, UR9 ;  /* 0x0000000b250972a4 */ /* 0x000fe2000f8e0209 */
[C---:B------:R-:W-:Y:S01]  /*11530*/  VIADD R89, R16.reuse, 0x20 ;  /* 0x0000002010597836 */ /* 0x040fe20000000000 */
[----:B------:R-:W-:Y:S01]  /*11540*/  BSSY B1, `(.L_x_959) ;  /* 0x0000062000017945 */ /* 0x000fe20003800000 */
[----:B------:R-:W-:Y:S01]  /*11550*/  ULDC.64 UR10, c[0x0][0xb40] ;  /* 0x0002d000000a7ab9 */ /* 0x000fe20000000a00 */
[----:B------:R-:W-:Y:S01]  /*11560*/  SHF.R.S32.HI R21, RZ, 0x1f, R16 ;  /* 0x0000001fff157819 */ /* 0x000fe20000011410 */
[----:B------:R-:W-:Y:S01]  /*11570*/  UIMAD UR4, UR4, UR10, URZ ;  /* 0x0000000a040472a4 */ /* 0x000fe2000f8e023f */
[----:B0-----:R-:W-:Y:S01]  /*11580*/  @P1 IMAD.HI.U32 R0, R13, R0, RZ ;  /* 0x000000000d001227 */ /* 0x001fe200078e00ff */
[----:B------:R-:W-:Y:S01]  /*11590*/  UIMAD.WIDE.U32 UR8, UR7, UR10, UR8 ;  /* 0x0000000a070872a5 */ /* 0x000fe2000f8e0008 */
[----:B------:R-:W-:Y:S01]  /*115a0*/  SHF.R.S32.HI R78, RZ, 0x1f, R23 ;  /* 0x0000001fff4e7819 */ /* 0x000fe20000011417 */
[----:B------:R-:W-:Y:S01]  /*115b0*/  UIMAD UR4, UR7, UR11, UR4 ;  /* 0x0000000b070472a4 */ /* 0x000fe2000f8e0204 */
[----:B------:R-:W-:Y:S01]  /*115c0*/  SHF.R.S32.HI R26, RZ, 0x1f, R25 ;  /* 0x0000001fff1a7819 */ /* 0x000fe20000011419 */
[C---:B------:R-:W-:Y:S01]  /*115d0*/  VIADD R84, R16.reuse, 0x30 ;  /* 0x0000003010547836 */ /* 0x040fe20000000000 */
[----:B------:R-:W-:Y:S01]  /*115e0*/  ULDC.64 UR10, c[0x0][0xb48] ;  /* 0x0002d200000a7ab9 */ /* 0x000fe20000000a00 */
[----:B------:R-:W-:Y:S01]  /*115f0*/  UIADD3 UR9, UR9, UR4, URZ ;  /* 0x0000000409097290 */ /* 0x000fe2000fffe03f */
[----:B-1----:R-:W-:Y:S01]  /*11600*/  @P1 SHF.R.U32.HI R7, RZ, R5, R0 ;  /* 0x00000005ff071219 */ /* 0x002fe20000011600 */
[----:B------:R-:W-:Y:S01]  /*11610*/  VIADD R86, R16, 0x28 ;  /* 0x0000002810567836 */ /* 0x000fe20000000000 */
[----:B------:R-:W-:Y:S01]  /*11620*/  SHF.R.S32.HI R79, RZ, 0x1f, R153 ;  /* 0x0000001fff4f7819 */ /* 0x000fe20000011499 */
[----:B------:R-:W-:Y:S01]  /*11630*/  UIMAD.WIDE.U32 UR8, UR42, UR10, UR8 ;  /* 0x0000000a2a0872a5 */ /* 0x000fe2000f8e0008 */
[--C-:B------:R-:W-:Y:S01]  /*11640*/  SHF.R.S32.HI R0, RZ, 0x1f, R7.reuse ;  /* 0x0000001fff007819 */ /* 0x100fe20000011407 */
[----:B------:R-:W-:Y:S01]  /*11650*/  IMAD.MOV R2, RZ, RZ, -R7 ;  /* 0x000000ffff027224 */ /* 0x000fe200078e0a07 */
[----:B------:R-:W-:Y:S01]  /*11660*/  SHF.R.S32.HI R80, RZ, 0x1f, R154 ;  /* 0x0000001fff507819 */ /* 0x000fe2000001149a */
[----:B------:R-:W-:Y:S01]  /*11670*/  UIMAD UR42, UR42, UR11, UR9 ;  /* 0x0000000b2a2a72a4 */ /* 0x000fe2000f8e0209 */
[----:B------:R-:W-:Y:S01]  /*11680*/  SHF.R.S32.HI R81, RZ, 0x1f, R155 ;  /* 0x0000001fff517819 */ /* 0x000fe2000001149b */
[----:B------:R-:W-:Y:S01]  /*11690*/  IMAD R77, R77, R2, R13 ;  /* 0x000000024d4d7224 */ /* 0x000fe200078e020d */
[----:B------:R-:W-:Y:S01]  /*116a0*/  ULDC.64 UR10, c[0x0][0xb30] ;  /* 0x0002cc00000a7ab9 */ /* 0x000fe20000000a00 */
[----:B------:R-:W-:Y:S01]  /*116b0*/  IMAD.U32 R5, RZ, RZ, UR9 ;  /* 0x00000009ff057e24 */ /* 0x000fe2000f8e00ff */
[----:B------:R-:W-:Y:S01]  /*116c0*/  SHF.R.S32.HI R82, RZ, 0x1f, R156 ;  /* 0x0000001fff527819 */ /* 0x000fe2000001149c */
[----:B------:R-:W-:Y:S01]  /*116d0*/  IMAD R0, R0, UR10, RZ ;  /* 0x0000000a00007c24 */ /* 0x000fe2000f8e02ff */
[----:B------:R-:W-:Y:S01]  /*116e0*/  SHF.R.S32.HI R83, RZ, 0x1f, R157 ;  /* 0x0000001fff537819 */ /* 0x000fe2000001149d */
[----:B------:R-:W-:Y:S01]  /*116f0*/  IMAD.U32 R4, RZ, RZ, UR8 ;  /* 0x00000008ff047e24 */ /* 0x000fe2000f8e00ff */
[----:B------:R-:W-:Y:S01]  /*11700*/  ULDC.64 UR8, c[0x0][0xb28] ;  /* 0x0002ca0000087ab9 */ /* 0x000fe20000000a00 */
[----:B------:R-:W-:Y:S01]  /*11710*/  IMAD.U32 R5, RZ, RZ, UR42 ;  /* 0x0000002aff057e24 */ /* 0x000fe2000f8e00ff */
[----:B------:R-:W-:Y:S01]  /*11720*/  SHF.R.S32.HI R85, RZ, 0x1f, R85 ;  /* 0x0000001fff557819 */ /* 0x000fe20000011455 */
[C---:B------:R-:W-:Y:S01]  /*11730*/  IMAD R9, R7.reuse, UR11, R0 ;  /* 0x0000000b07097c24 */ /* 0x040fe2000f8e0200 */
[----:B------:R-:W-:Y:S01]  /*11740*/  SHF.R.S32.HI R0, RZ, 0x1f, R77 ;  /* 0x0000001fff007819 */ /* 0x000fe2000001144d */
[----:B------:R-:W-:Y:S01]  /*11750*/  IMAD.WIDE.U32 R4, R7, UR10, R4 ;  /* 0x0000000a07047c25 */ /* 0x000fe2000f8e0004 */
[----:B------:R-:W-:-:S02]  /*11760*/  SHF.R.S32.HI R87, RZ, 0x1f, R87 ;  /* 0x0000001fff577819 */ /* 0x000fc40000011457 */
[----:B------:R-:W-:Y:S01]  /*11770*/  SHF.R.S32.HI R89, RZ, 0x1f, R89 ;  /* 0x0000001fff597819 */ /* 0x000fe20000011459 */
[----:B------:R-:W-:Y:S02]  /*11780*/  IMAD R0, R0, UR8, RZ ;  /* 0x0000000800007c24 */ /* 0x000fe4000f8e02ff */
[----:B------:R-:W-:Y:S02]  /*11790*/  IMAD.IADD R5, R5, 0x1, R9 ;  /* 0x0000000105057824 */ /* 0x000fe400078e0209 */
[C---:B------:R-:W-:Y:S02]  /*117a0*/  IMAD R7, R77.reuse, UR9, R0 ;  /* 0x000000094d077c24 */ /* 0x040fe4000f8e0200 */
[----:B------:R-:W-:Y:S01]  /*117b0*/  IMAD.WIDE.U32 R2, R77, UR8, R4 ;  /* 0x000000084d027c25 */ /* 0x000fe2000f8e0004 */
[----:B------:R-:W-:Y:S01]  /*117c0*/  ULDC.64 UR8, c[0x0][0xb00] ;  /* 0x0002c00000087ab9 */ /* 0x000fe20000000a00 */
[----:B------:R-:W-:Y:S02]  /*117d0*/  SHF.R.S32.HI R77, RZ, 0x1f, R27 ;  /* 0x0000001fff4d7819 */ /* 0x000fe4000001141b */
[----:B------:R-:W-:Y:S01]  /*117e0*/  IMAD.IADD R3, R3, 0x1, R7 ;  /* 0x0000000103037824 */ /* 0x000fe200078e0207 */
[----:B------:R-:W-:Y:S01]  /*117f0*/  LEA R0, P1, R2, UR8, 0x2 ;  /* 0x0000000802007c11 */ /* 0x000fe2000f8210ff */
[----:B------:R-:W-:-:S03]  /*11800*/  VIADD R88, R16, 0x20 ;  /* 0x0000002010587836 */ /* 0x000fc60000000000 */
[----:B------:R-:W-:Y:S01]  /*11810*/  LEA.HI.X R14, R2, UR9, R3, 0x2, P1 ;  /* 0x00000009020e7c11 */ /* 0x000fe200088f1403 */
[----:B------:R2:W0:Y:S04]  /*11820*/  SHFL.IDX PT, R24, R0, RZ, 0x1c1f ;  /* 0x001c1fff00187589 */ /* 0x00042800000e0000 */
[----:B------:R2:W1:Y:S01]  /*11830*/  SHFL.IDX PT, R20, R14, RZ, 0x1c1f ;  /* 0x001c1fff0e147589 */ /* 0x00046200000e0000 */
[----:B------:R-:W-:Y:S05]  /*11840*/  @P0 BRA `(.L_x_960) ;  /* 0x0000000000c40947 */ /* 0x000fea0003800000 */
[----:B------:R-:W-:Y:S02]  /*11850*/  ULDC UR4, c[0x0][0xac8] ;  /* 0x0002b20000047ab9 */ /* 0x000fe40000000800 */
[----:B------:R-:W-:Y:S02]  /*11860*/  ISETP.GE.AND P2, PT, R16, UR4, PT ;  /* 0x0000000410007c0c */ /* 0x000fe4000bf46270 */
[----:B------:R-:W-:Y:S02]  /*11870*/  ISETP.GE.AND P4, PT, R25, UR4, PT ;  /* 0x0000000419007c0c */ /* 0x000fe4000bf86270 */
[----:B------:R-:W-:Y:S02]  /*11880*/  ISETP.GE.AND P3, PT, R27, UR4, PT ;  /* 0x000000041b007c0c */ /* 0x000fe4000bf66270 */
[----:B------:R-:W-:-:S07]  /*11890*/  ISETP.GE.AND P0, PT, R23, UR4, PT ;  /* 0x0000000417007c0c */ /* 0x000fce000bf06270 */
[CC--:B0-----:R-:W-:Y:S02]  /*118a0*/  @!P2 LEA R2, P1, R16.reuse, R24.reuse, 0x2 ;  /* 0x000000181002a211 */ /* 0x0c1fe400078210ff */
[C---:B------:R-:W-:Y:S02]  /*118b0*/  @!P4 LEA R4, P6, R25.reuse, R24, 0x2 ;  /* 0x000000181904c211 */ /* 0x040fe400078c10ff */
[-C--:B-1----:R-:W-:Y:S02]  /*118c0*/  @!P2 LEA.HI.X R3, R16, R20.reuse, R21, 0x2, P1 ;  /* 0x000000141003a211 */ /* 0x082fe400008f1415 */
[----:B------:R-:W-:Y:S02]  /*118d0*/  ISETP.GE.AND P1, PT, R88, UR4, PT ;  /* 0x0000000458007c0c */ /* 0x000fe4000bf26270 */
[----:B------:R-:W-:Y:S01]  /*118e0*/  @!P4 LEA.HI.X R5, R25, R20, R26, 0x2, P6 ;  /* 0x000000141905c211 */ /* 0x000fe200030f141a */
[----:B------:R0:W-:Y:S01]  /*118f0*/  @!P2 ST.E.64 desc[UR50][R2.64], R74 ;  /* 0x0000004a0200a985 */ /* 0x0001e2000c101b32 */
[----:B------:R-:W-:-:S02]  /*11900*/  ISETP.GE.AND P2, PT, R86, UR4, PT ;  /* 0x0000000456007c0c */ /* 0x000fc4000bf46270 */
[C---:B--2---:R-:W-:Y:S01]  /*11910*/  @!P3 LEA R6, P5, R27.reuse, R24, 0x2 ;  /* 0x000000181b06b211 */ /* 0x044fe200078a10ff */
[----:B------:R1:W-:Y:S01]  /*11920*/  @!P4 ST.E.64 desc[UR50][R4.64], R72 ;  /* 0x000000480400c985 */ /* 0x0003e2000c101b32 */
[----:B------:R-:W-:Y:S02]  /*11930*/  ISETP.GE.AND P4, PT, R84, UR4, PT ;  /* 0x0000000454007c0c */ /* 0x000fe4000bf86270 */
[----:B------:R-:W-:Y:S02]  /*11940*/  @!P3 LEA.HI.X R7, R27, R20, R77, 0x2, P5 ;  /* 0x000000141b07b211 */ /* 0x000fe400028f144d */
[CC--:B------:R-:W-:Y:S02]  /*11950*/  @!P0 LEA R8, P6, R23.reuse, R24.reuse, 0x2 ;  /* 0x0000001817088211 */ /* 0x0c0fe400078c10ff */
[----:B------:R-:W-:Y:S01]  /*11960*/  @!P1 LEA R10, P5, R88, R24, 0x2 ;  /* 0x00000018580a9211 */ /* 0x000fe200078a10ff */
[----:B------:R2:W-:Y:S01]  /*11970*/  @!P3 ST.E.64 desc[UR50][R6.64], R66 ;  /* 0x000000420600b985 */ /* 0x0005e2000c101b32 */
[----:B------:R-:W-:-:S02]  /*11980*/  @!P0 LEA.HI.X R9, R23, R20, R78, 0x2, P6 ;  /* 0x0000001417098211 */ /* 0x000fc400030f144e */
[----:B------:R-:W-:Y:S02]  /*11990*/  ISETP.GE.AND P3, PT, R157, UR4, PT ;  /* 0x000000049d007c0c */ /* 0x000fe4000bf66270 */
[----:B------:R-:W-:Y:S01]  /*119a0*/  @!P2 LEA R12, P6, R86, R24, 0x2 ;  /* 0x00000018560ca211 */ /* 0x000fe200078c10ff */
[----:B------:R3:W-:Y:S01]  /*119b0*/  @!P0 ST.E.64 desc[UR50][R8.64], R64 ;  /* 0x0000004008008985 */ /* 0x0007e2000c101b32 */
[-C--:B------:R-:W-:Y:S02]  /*119c0*/  @!P1 LEA.HI.X R11, R88, R20.reuse, R89, 0x2, P5 ;  /* 0x00000014580b9211 */ /* 0x080fe400028f1459 */
        /* <DEDUP_REMOVED lines=10> */
[-C--:B-1----:R-:W-:Y:S02]  /*11a70*/  @!P3 LEA R4, P6, R157, R24.reuse, 0x2 ;  /* 0x000000189d04b211 */ /* 0x082fe400078c10ff */
[----:B--2---:R-:W-:-:S02]  /*11a80*/  @!P0 LEA R6, P4, R156, R24, 0x2 ;  /* 0x000000189c068211 */ /* 0x004fc400078810ff */
[-C--:B------:R-:W-:Y:S02]  /*11a90*/  @!P3 LEA.HI.X R5, R157, R20.reuse, R83, 0x2, P6 ;  /* 0x000000149d05b211 */ /* 0x080fe400030f1453 */
[----:B------:R-:W-:-:S03]  /*11aa0*/  @!P0 LEA.HI.X R7, R156, R20, R82, 0x2, P4 ;  /* 0x000000149c078211 */ /* 0x000fc600020f1452 */
[----:B------:R1:W-:Y:S01]  /*11ab0*/  @!P3 ST.E.64 desc[UR50][R4.64], R48 ;  /* 0x000000300400b985 */ /* 0x0003e2000c101b32 */
[-C--:B---3--:R-:W-:Y:S02]  /*11ac0*/  @!P5 LEA R8, P3, R155, R24.reuse, 0x2 ;  /* 0x000000189b08d211 */ /* 0x088fe400078610ff */
[CC--:B----4-:R-:W-:Y:S01]  /*11ad0*/  @!P2 LEA R10, P4, R154.reuse, R24.reuse, 0x2 ;  /* 0x000000189a0aa211 */ /* 0x0d0fe200078810ff */
[----:B------:R1:W-:Y:S01]  /*11ae0*/  @!P0 ST.E.64 desc[UR50][R6.64], R42 ;  /* 0x0000002a06008985 */ /* 0x0003e2000c101b32 */
[----:B0-----:R-:W-:Y:S02]  /*11af0*/  @!P1 LEA R12, P6, R153, R24, 0x2 ;  /* 0x00000018990c9211 */ /* 0x001fe400078c10ff */
[-C--:B------:R-:W-:Y:S02]  /*11b00*/  @!P5 LEA.HI.X R9, R155, R20.reuse, R81, 0x2, P3 ;  /* 0x000000149b09d211 */ /* 0x080fe400018f1451 */
[-C--:B------:R-:W-:Y:S02]  /*11b10*/  @!P2 LEA.HI.X R11, R154, R20.reuse, R80, 0x2, P4 ;  /* 0x000000149a0ba211 */ /* 0x080fe400020f1450 */
[----:B------:R-:W-:Y:S01]  /*11b20*/  @!P1 LEA.HI.X R13, R153, R20, R79, 0x2, P6 ;  /* 0x00000014990d9211 */ /* 0x000fe200030f144f */
[----:B------:R1:W-:Y:S04]  /*11b30*/  @!P5 ST.E.64 desc[UR50][R8.64], R40 ;  /* 0x000000280800d985 */ /* 0x0003e8000c101b32 */
[----:B------:R1:W-:Y:S04]  /*11b40*/  @!P2 ST.E.64 desc[UR50][R10.64], R34 ;  /* 0x000000220a00a985 */ /* 0x0003e8000c101b32 */
[----:B------:R1:W-:Y:S02]  /*11b50*/  @!P1 ST.E.64 desc[UR50][R12.64], R32 ;  /* 0x000000200c009985 */ /* 0x0003e4000c101b32 */
.L_x_960:
[----:B------:R-:W-:Y:S05]  /*11b60*/  BSYNC B1 ;  /* 0x0000000000017941 */ /* 0x000fea0003800000 */
.L_x_959:
[----:B------:R-:W-:Y:S01]  /*11b70*/  ISETP.GE.AND P0, PT, R15, R76, PT ;  /* 0x0000004c0f00720c */ /* 0x000fe20003f06270 */
[----:B--2---:R-:W2:Y:S04]  /*11b80*/  SHFL.IDX PT, R14, R14, 0x1, 0x1c1f ;  /* 0x003c1f000e0e7f89 */ /* 0x004ea800000e0000 */
[----:B------:R-:W3:Y:S08]  /*11b90*/  SHFL.IDX PT, R0, R0, 0x1, 0x1c1f ;  /* 0x003c1f0000007f89 */ /* 0x000ef000000e0000 */
[----:B------:R-:W-:Y:S05]  /*11ba0*/  @P0 BRA `(.L_x_958) ;  /* 0x0000000c009c0947 */ /* 0x000fea0003800000 */
[----:B------:R-:W-:Y:S02]  /*11bb0*/  ULDC UR4, c[0x0][0xac8] ;  /* 0x0002b20000047ab9 */ /* 0x000fe40000000800 */
[----:B------:R-:W-:Y:S02]  /*11bc0*/  ISETP.GE.AND P0, PT, R16, UR4, PT ;  /* 0x0000000410007c0c */ /* 0x000fe4000bf06270 */
[----:B------:R-:W-:Y:S02]  /*11bd0*/  ISETP.GE.AND P1, PT, R25, UR4, PT ;  /* 0x0000000419007c0c */ /* 0x000fe4000bf26270 */
[----:B------:R-:W-:Y:S02]  /*11be0*/  ISETP.GE.AND P4, PT, R27, UR4, PT ;  /* 0x000000041b007c0c */ /* 0x000fe4000bf86270 */
[----:B------:R-:W-:-:S07]  /*11bf0*/  ISETP.GE.AND P3, PT, R23, UR4, PT ;  /* 0x0000000417007c0c */ /* 0x000fce000bf66270 */
[CC--:B---3--:R-:W-:Y:S02]  /*11c00*/  @!P0 LEA R2, P2, R16.reuse, R0.reuse, 0x2 ;  /* 0x0000000010028211 */ /* 0x0c8fe400078410ff */
[C---:B-1----:R-:W-:Y:S02]  /*11c10*/  @!P1 LEA R4, P5, R25.reuse, R0, 0x2 ;  /* 0x0000000019049211 */ /* 0x042fe400078a10ff */
[-C--:B--2---:R-:W-:Y:S02]  /*11c20*/  @!P0 LEA.HI.X R3, R16, R14.reuse, R21, 0x2, P2 ;  /* 0x0000000e10038211 */ /* 0x084fe400010f1415 */
[----:B------:R-:W-:Y:S02]  /*11c30*/  @!P1 LEA.HI.X R5, R25, R14, R26, 0x2, P5 ;  /* 0x0000000e19059211 */ /* 0x000fe400028f141a */
[----:B------:R-:W-:Y:S01]  /*11c40*/  ISETP.GE.AND P2, PT, R88, UR4, PT ;  /* 0x0000000458007c0c */ /* 0x000fe2000bf46270 */
[----:B------:R1:W-:Y:S01]  /*11c50*/  @!P0 ST.E.64 desc[UR50][R2.64], R70 ;  /* 0x0000004602008985 */ /* 0x0003e2000c101b32 */
[----:B------:R-:W-:-:S02]  /*11c60*/  @!P4 LEA R6, P6, R27, R0, 0x2 ;  /* 0x000000001b06c211 */ /* 0x000fc400078c10ff */
[----:B------:R-:W-:Y:S01]  /*11c70*/  @!P3 LEA R8, P5, R23, R0, 0x2 ;  /* 0x000000001708b211 */ /* 0x000fe200078a10ff */
[----:B------:R2:W-:Y:S01]  /*11c80*/  @!P1 ST.E.64 desc[UR50][R4.64], R68 ;  /* 0x0000004404009985 */ /* 0x0005e2000c101b32 */
[----:B------:R-:W-:Y:S02]  /*11c90*/  ISETP.GE.AND P1, PT, R86, UR4, PT ;  /* 0x0000000456007c0c */ /* 0x000fe4000bf26270 */
[-C--:B------:R-:W-:Y:S02]  /*11ca0*/  @!P4 LEA.HI.X R7, R27, R14.reuse, R77, 0x2, P6 ;  /* 0x0000000e1b07c211 */ /* 0x080fe400030f144d */
[----:B------:R-:W-:Y:S02]  /*11cb0*/  ISETP.GE.AND P0, PT, R84, UR4, PT ;  /* 0x0000000454007c0c */ /* 0x000fe4000bf06270 */
[----:B------:R-:W-:Y:S01]  /*11cc0*/  @!P3 LEA.HI.X R9, R23, R14, R78, 0x2, P5 ;  /* 0x0000000e1709b211 */ /* 0x000fe200028f144e */
[----:B------:R3:W-:Y:S01]  /*11cd0*/  @!P4 ST.E.64 desc[UR50][R6.64], R62 ;  /* 0x0000003e0600c985 */ /* 0x0007e2000c101b32 */
[----:B------:R-:W-:-:S02]  /*11ce0*/  @!P2 LEA R10, P6, R88, R0, 0x2 ;  /* 0x00000000580aa211 */ /* 0x000fc400078c10ff */
[----:B------:R-:W-:Y:S01]  /*11cf0*/  ISETP.GE.AND P5, PT, R156, UR4, PT ;  /* 0x000000049c007c0c */ /* 0x000fe2000bfa6270 */
[----:B------:R4:W-:Y:S01]  /*11d00*/  @!P3 ST.E.64 desc[UR50][R8.64], R60 ;  /* 0x0000003c0800b985 */ /* 0x0009e2000c101b32 */
[----:B------:R-:W-:Y:S02]  /*11d10*/  @!P2 LEA.HI.X R11, R88, R14, R89, 0x2, P6 ;  /* 0x0000000e580ba211 */ /* 0x000fe400030f1459 */
[----:B------:R-:W-:Y:S02]  /*11d20*/  ISETP.GE.AND P3, PT, R157, UR4, PT ;  /* 0x000000049d007c0c */ /* 0x000fe4000bf66270 */
[----:B-1----:R-:W-:Y:S01]  /*11d30*/  @!P1 LEA R2, P4, R86, R0, 0x2 ;  /* 0x0000000056029211 */ /* 0x002fe200078810ff */
[----:B------:R1:W-:Y:S01]  /*11d40*/  @!P2 ST.E.64 desc[UR50][R10.64], R54 ;  /* 0x000000360a00a985 */ /* 0x0003e2000c101b32 */
[----:B------:R-:W-:Y:S02]  /*11d50*/  ISETP.GE.AND P2, PT, R154, UR4, PT ;  /* 0x000000049a007c0c */ /* 0x000fe4000bf46270 */
[----:B------:R-:W-:-:S02]  /*11d60*/  @!P1 LEA.HI.X R3, R86, R14, R87, 0x2, P4 ;  /* 0x0000000e56039211 */ /* 0x000fc400020f1457 */
[----:B------:R-:W-:Y:S02]  /*11d70*/  ISETP.GE.AND P4, PT, R155, UR4, PT ;  /* 0x000000049b007c0c */ /* 0x000fe4000bf86270 */
[CC--:B--2---:R-:W-:Y:S01]  /*11d80*/  @!P0 LEA R4, P6, R84.reuse, R0.reuse, 0x2 ;  /* 0x0000000054048211 */ /* 0x0c4fe200078c10ff */
[----:B------:R2:W-:Y:S02]  /*11d90*/  @!P1 ST.E.64 desc[UR50][R2.64], R52 ;  /* 0x0000003402009985 */ /* 0x0005e4000c101b32 */
[C---:B---3--:R-:W-:Y:S02]  /*11da0*/  @!P3 LEA R6, P1, R157.reuse, R0, 0x2 ;  /* 0x000000009d06b211 */ /* 0x048fe400078210ff */
[-C--:B------:R-:W-:Y:S02]  /*11db0*/  @!P0 LEA.HI.X R5, R84, R14.reuse, R85, 0x2, P6 ;  /* 0x0000000e54058211 */ /* 0x080fe400030f1455 */
[----:B------:R-:W-:Y:S02]  /*11dc0*/  @!P3 LEA.HI.X R7, R157, R14, R83, 0x2, P1 ;  /* 0x0000000e9d07b211 */ /* 0x000fe400008f1453 */
[-C--:B------:R-:W-:Y:S01]  /*11dd0*/  @!P2 LEA R12, P6, R154, R0.reuse, 0x2 ;  /* 0x000000009a0ca211 */ /* 0x080fe200078c10ff */
[----:B------:R2:W-:Y:S01]  /*11de0*/  @!P0 ST.E.64 desc[UR50][R4.64], R46 ;  /* 0x0000002e04008985 */ /* 0x0005e2000c101b32 */
[----:B----4-:R-:W-:-:S02]  /*11df0*/  @!P5 LEA R8, P0, R156, R0, 0x2 ;  /* 0x000000009c08d211 */ /* 0x010fc400078010ff */
[C---:B-1----:R-:W-:Y:S01]  /*11e00*/  @!P4 LEA R10, P1, R155.reuse, R0, 0x2 ;  /* 0x000000009b0ac211 */ /* 0x042fe200078210ff */
[----:B------:R2:W-:Y:S01]  /*11e10*/  @!P3 ST.E.64 desc[UR50][R6.64], R44 ;  /* 0x0000002c0600b985 */ /* 0x0005e2000c101b32 */
[-C--:B------:R-:W-:Y:S02]  /*11e20*/  @!P5 LEA.HI.X R9, R156, R14.reuse, R82, 0x2, P0 ;  /* 0x0000000e9c09d211 */ /* 0x080fe400000f1452 */
[-C--:B------:R-:W-:Y:S02]  /*11e30*/  @!P4 LEA.HI.X R11, R155, R14.reuse, R81, 0x2, P1 ;  /* 0x0000000e9b0bc211 */ /* 0x080fe400008f1451 */
[----:B------:R-:W-:Y:S01]  /*11e40*/  @!P2 LEA.HI.X R13, R154, R14, R80, 0x2, P6 ;  /* 0x0000000e9a0da211 */ /* 0x000fe200030f1450 */
[----:B------:R2:W-:Y:S01]  /*11e50*/  @!P5 ST.E.64 desc[UR50][R8.64], R38 ;  /* 0x000000260800d985 */ /* 0x0005e2000c101b32 */
[----:B------:R-:W-:-:S03]  /*11e60*/  ISETP.GE.AND P0, PT, R153, UR4, PT ;  /* 0x0000000499007c0c */ /* 0x000fc6000bf06270 */
[----:B------:R2:W-:Y:S04]  /*11e70*/  @!P4 ST.E.64 desc[UR50][R10.64], R36 ;  /* 0x000000240a00c985 */ /* 0x0005e8000c101b32 */
[----:B------:R2:W-:Y:S06]  /*11e80*/  @!P2 ST.E.64 desc[UR50][R12.64], R30 ;  /* 0x0000001e0c00a985 */ /* 0x0005ec000c101b32 */
[----:B------:R-:W-:Y:S05]  /*11e90*/  @P0 BRA `(.L_x_958) ;  /* 0x0000000800e00947 */ /* 0x000fea0003800000 */
[----:B--2---:R-:W-:-:S04]  /*11ea0*/  LEA R2, P0, R153, R0, 0x2 ;  /* 0x0000000099027211 */ /* 0x004fc800078010ff */
[----:B------:R-:W-:-:S05]  /*11eb0*/  LEA.HI.X R3, R153, R14, R79, 0x2, P0 ;  /* 0x0000000e99037211 */ /* 0x000fca00000f144f */
[----:B------:R1:W-:Y:S01]  /*11ec0*/  ST.E.64 desc[UR50][R2.64], R28 ;  /* 0x0000001c02007985 */ /* 0x0003e2000c101b32 */
[----:B------:R-:W-:Y:S05]  /*11ed0*/  BRA `(.L_x_958) ;  /* 0x0000000800d07947 */ /* 0x000fea0003800000 */
.L_x_953:
        /* <DEDUP_REMOVED lines=9> */
[----:B------:R-:W-:Y:S01]  /*11f70*/  UISETP.NE.U32.AND UP1, UPT, UR8, URZ, UPT ;  /* 0x0000003f0800728c */ /* 0x000fe2000bf25070 */
[----:B------:R-:W-:Y:S02]  /*11f80*/  ULDC UR4, c[0x0][0xa88] ;  /* 0x0002a20000047ab9 */ /* 0x000fe40000000800 */
[----:B------:R-:W2:Y:S01]  /*11f90*/  @P1 LDG.E R6, desc[UR50][R2.64] ;  /* 0x0000003202061981 */ /* 0x000ea2000c1e1900 */
[----:B------:R-:W-:Y:S01]  /*11fa0*/  UISETP.NE.AND.EX UP1, UPT, UR9, URZ, UPT, UP1 ;  /* 0x0000003f0900728c */ /* 0x000fe2000bf25310 */
[----:B------:R-:W-:Y:S01]  /*11fb0*/  IMAD.U32 R0, RZ, RZ, UR4 ;  /* 0x00000004ff007e24 */ /* 0x000fe2000f8e00ff */
[----:B------:R-:W0:Y:S04]  /*11fc0*/  S2R R7, SR_TID.X ;  /* 0x0000000000077919 */ /* 0x000e280000002100 */
        /* <DEDUP_REMOVED lines=9> */
[----:B--2---:R-:W-:Y:S01]  /*12060*/  @P1 R2UR UR4, R6 ;  /* 0x00000000060412ca */ /* 0x004fe200000e0000 */
[----:B-1----:R-:W-:-:S14]  /*12070*/  @P2 BRA `(.L_x_961) ;  /* 0x0000000000102947 */ /* 0x002fdc0003800000 */
[----:B------:R-:W-:Y:S05]  /*12080*/  @!P1 BRA `(.L_x_961) ;  /* 0x00000000000c9947 */ /* 0x000fea0003800000 */
[----:B------:R-:W2:Y:S04]  /*12090*/  LDG.E R5, desc[UR50][R2.64] ;  /* 0x0000003202057981 */ /* 0x000ea8000c1e1900 */
[----:B-----5:R-:W2:Y:S02]  /*120a0*/  LDG.E R0, desc[UR50][R2.64+0x4] ;  /* 0x0000043202007981 */ /* 0x020ea4000c1e1900 */
[----:B--2---:R-:W-:-:S07]  /*120b0*/  IMAD.IADD R0, R0, 0x1, -R5 ;  /* 0x0000000100007824 */ /* 0x004fce00078e0a05 */
.L_x_961:
[----:B------:R-:W-:Y:S01]  /*120c0*/  USHF.R.S32.HI UR12, URZ, 0x1f, UR39 ;  /* 0x0000001f3f0c7899 */ /* 0x000fe20008011427 */
[----:B------:R-:W-:Y:S01]  /*120d0*/  BSSY B1, `(.L_x_962) ;  /* 0x0000039000017945 */ /* 0x000fe20003800000 */
[----:B------:R-:W-:Y:S02]  /*120e0*/  USHF.R.S32.HI UR18, URZ, 0x1f, UR4 ;  /* 0x0000001f3f127899 */ /* 0x000fe40008011404 */
[----:B------:R-:W-:Y:S02]  /*120f0*/  USEL UR7, UR39, URZ, !UP0 ;  /* 0x0000003f27077287 */ /* 0x000fe4000c000000 */
[----:B------:R-:W-:Y:S01]  /*12100*/  USEL UR12, UR12, URZ, !UP0 ;  /* 0x0000003f0c0c7287 */ /* 0x000fe2000c000000 */
[----:B------:R-:W-:Y:S11]  /*12110*/  @P0 BRA `(.L_x_963) ;  /* 0x0000000000d00947 */ /* 0x000ff60003800000 */
[----:B------:R-:W0:Y:S01]  /*12120*/  LDC R9, c[0x0][0xbe8] ;  /* 0x0002fa00ff097b82 */ /* 0x000e220000000800 */
[----:B------:R-:W-:-:S05]  /*12130*/  IMAD.U32 R4, RZ, RZ, UR40 ;  /* 0x00000028ff047e24 */ /* 0x000fca000f8e00ff */
[----:B------:R-:W-:Y:S01]  /*12140*/  IADD3 R4, R4, -0x80, R7 ;  /* 0xffffff8004047810 */ /* 0x000fe20007ffe007 */
        /* <DEDUP_REMOVED lines=49> */
.L_x_963:
[----:B------:R-:W-:Y:S05]  /*12460*/  BSYNC B1 ;  /* 0x0000000000017941 */ /* 0x000fea0003800000 */
.L_x_962:
        /* <DEDUP_REMOVED lines=13> */
[----:B------:R-:W-:Y:S01]  /*12540*/  BSSY B1, `(.L_x_964) ;  /* 0x000003c000017945 */ /* 0x000fe20003800000 */
[----:B------:R-:W-:Y:S01]  /*12550*/  SHF.R.S32.HI R6, RZ, 0x2, R6 ;  /* 0x00000002ff067819 */ /* 0x000fe20000011406 */
[----:B------:R-:W-:Y:S01]  /*12560*/  UIADD3 UR9, UR9, UR10, URZ ;  /* 0x0000000a09097290 */ /* 0x000fe2000fffe03f */
[----:B------:R-:W-:Y:S01]  /*12570*/  SHF.R.S32.HI R10, RZ, 0x1f, R152 ;  /* 0x0000001fff0a7819 */ /* 0x000fe20000011498 */
[----:B------:R-:W-:Y:S01]  /*12580*/  IMAD.IADD R2, R8, 0x1, -R2 ;  /* 0x0000000108027824 */ /* 0x000fe200078e0a02 */
[----:B------:R-:W-:Y:S01]  /*12590*/  ULDC.64 UR10, c[0x0][0xae8] ;  /* 0x0002ba00000a7ab9 */ /* 0x000fe20000000a00 */
[----:B------:R-:W-:Y:S01]  /*125a0*/  SHF.R.S32.HI R14, RZ, 0x1f, R22 ;  /* 0x0000001fff0e7819 */ /* 0x000fe20000011416 */
[----:B------:R-:W-:Y:S01]  /*125b0*/  UIMAD.WIDE.U32 UR8, UR37, UR10, UR8 ;  /* 0x0000000a250872a5 */ /* 0x000fe2000f8e0008 */
[----:B------:R-:W-:-:S03]  /*125c0*/  IMAD R2, R2, 0x60, R6 ;  /* 0x0000006002027824 */ /* 0x000fc600078e0206 */
[----:B------:R-:W-:Y:S01]  /*125d0*/  UIMAD UR9, UR37, UR11, UR9 ;  /* 0x0000000b250972a4 */ /* 0x000fe2000f8e0209 */
[----:B0-----:R-:W-:Y:S01]  /*125e0*/  VIADD R4, R2, UR40 ;  /* 0x0000002802047c36 */ /* 0x001fe20008000000 */
[----:B-1----:R-:W-:Y:S01]  /*125f0*/  ISETP.NE.AND P0, PT, R11, 0x1, PT ;  /* 0x000000010b00780c */ /* 0x002fe20003f05270 */
[----:B------:R-:W-:Y:S02]  /*12600*/  ULDC.64 UR10, c[0x0][0xaf0] ;  /* 0x0002bc00000a7ab9 */ /* 0x000fe40000000a00 */
[----:B------:R-:W-:Y:S01]  /*12610*/  IMAD.MOV.U32 R5, RZ, RZ, R4 ;  /* 0x000000ffff057224 */ /* 0x000fe200078e0004 */
[----:B------:R-:W-:Y:S02]  /*12620*/  UIMAD UR12, UR12, UR10, URZ ;  /* 0x0000000a0c0c72a4 */ /* 0x000fe4000f8e023f */
[----:B------:R-:W-:Y:S02]  /*12630*/  UIMAD.WIDE.U32 UR8, UR7, UR10, UR8 ;  /* 0x0000000a070872a5 */ /* 0x000fe4000f8e0008 */
[----:B------:R-:W-:-:S03]  /*12640*/  UIMAD UR4, UR7, UR11, UR12 ;  /* 0x0000000b070472a4 */ /* 0x000fc6000f8e020c */
[----:B------:R-:W-:Y:S01]  /*12650*/  ULDC.64 UR10, c[0x0][0xae0] ;  /* 0x0002b800000a7ab9 */ /* 0x000fe20000000a00 */
[----:B------:R-:W-:Y:S01]  /*12660*/  UIADD3 UR4, UR9, UR4, URZ ;  /* 0x0000000409047290 */ /* 0x000fe2000fffe03f */
[----:B------:R-:W0:Y:S08]  /*12670*/  @P0 LDC R3, c[0x0][0xbec] ;  /* 0x0002fb00ff030b82 */ /* 0x000e300000000800 */
        /* <DEDUP_REMOVED lines=9> */
[----:B------:R-:W-:Y:S01]  /*12710*/  IMAD.U32 R2, RZ, RZ, UR8 ;  /* 0x00000008ff027e24 */ /* 0x000fe2000f8e00ff */
[----:B------:R-:W-:Y:S01]  /*12720*/  ULDC.64 UR8, c[0x0][0xad8] ;  /* 0x0002b60000087ab9 */ /* 0x000fe20000000a00 */
[C---:B------:R-:W-:Y:S01]  /*12730*/  IMAD R9, R5.reuse, UR11, R4 ;  /* 0x0000000b05097c24 */ /* 0x040fe2000f8e0204 */
[----:B------:R-:W-:Y:S01]  /*12740*/  SHF.R.S32.HI R4, RZ, 0x1f, R7 ;  /* 0x0000001fff047819 */ /* 0x000fe20000011407 */
[----:B------:R-:W-:-:S04]  /*12750*/  IMAD.WIDE.U32 R2, R5, UR10, R2 ;  /* 0x0000000a05027c25 */ /* 0x000fc8000f8e0002 */
[----:B------:R-:W-:Y:S02]  /*12760*/  IMAD R4, R4, UR8, RZ ;  /* 0x0000000804047c24 */ /* 0x000fe4000f8e02ff */
[----:B------:R-:W-:Y:S02]  /*12770*/  IMAD.IADD R3, R3, 0x1, R9 ;  /* 0x0000000103037824 */ /* 0x000fe400078e0209 */
[----:B-----5:R-:W-:Y:S02]  /*12780*/  IMAD R11, R0, R11, RZ ;  /* 0x0000000b000b7224 */ /* 0x020fe400078e02ff */
[----:B------:R-:W-:Y:S02]  /*12790*/  VIADD R0, R6, UR40 ;  /* 0x0000002806007c36 */ /* 0x000fe40008000000 */
        /* <DEDUP_REMOVED lines=16> */
[----:B--2---:R-:W-:Y:S01]  /*128a0*/  @!P2 IMAD.WIDE R6, R18, 0x2, R2 ;  /* 0x000000021206a825 */ /* 0x004fe200078e0202 */
[-C--:B------:R-:W-:Y:S02]  /*128b0*/  @!P3 LEA.HI.X R9, R22, R3.reuse, R14, 0x1, P0 ;  /* 0x000000031609b211 */ /* 0x080fe400000f0c0e */
[----:B------:R-:W-:Y:S02]  /*128c0*/  @!P4 LEA.HI.X R13, R152, R3, R10, 0x1, P1 ;  /* 0x00000003980dc211 */ /* 0x000fe400008f0c0a */
[----:B------:R3:W-:Y:S04]  /*128d0*/  @!P2 ST.E.128 desc[UR50][R6.64], RZ ;  /* 0x000000ff0600a985 */ /* 0x0007e8000c101d32 */
[----:B------:R3:W-:Y:S04]  /*128e0*/  @!P3 ST.E.128 desc[UR50][R8.64], RZ ;  /* 0x000000ff0800b985 */ /* 0x0007e8000c101d32 */
[----:B------:R3:W-:Y:S02]  /*128f0*/  @!P4 ST.E.128 desc[UR50][R12.64], RZ ;  /* 0x000000ff0c00c985 */ /* 0x0007e4000c101d32 */
.L_x_965:
[----:B------:R-:W-:Y:S05]  /*12900*/  BSYNC B1 ;  /* 0x0000000000017941 */ /* 0x000fea0003800000 */
.L_x_964:
        /* <DEDUP_REMOVED lines=9> */
[-C--:B-1-3--:R-:W-:Y:S02]  /*129a0*/  @!P3 LEA R6, P0, R22, R2.reuse, 0x1 ;  /* 0x000000021606b211 */ /* 0x08afe400078008ff */
[----:B------:R-:W-:Y:S02]  /*129b0*/  @!P4 LEA R8, P1, R152, R2, 0x1 ;  /* 0x000000029808c211 */ /* 0x000fe400078208ff */
[----:B0---4-:R-:W-:Y:S01]  /*129c0*/  @!P2 IMAD.WIDE R4, R18, 0x2, R2 ;  /* 0x000000021204a825 */ /* 0x011fe200078e0202 */
[-C--:B------:R-:W-:Y:S02]  /*129d0*/  @!P3 LEA.HI.X R7, R22, R3.reuse, R14, 0x1, P0 ;  /* 0x000000031607b211 */ /* 0x080fe400000f0c0e */
[----:B------:R-:W-:Y:S02]  /*129e0*/  @!P4 LEA.HI.X R9, R152, R3, R10, 0x1, P1 ;  /* 0x000000039809c211 */ /* 0x000fe400008f0c0a */
[----:B------:R2:W-:Y:S04]  /*129f0*/  @!P2 ST.E.128 desc[UR50][R4.64], RZ ;  /* 0x000000ff0400a985 */ /* 0x0005e8000c101d32 */
[----:B------:R2:W-:Y:S04]  /*12a00*/  @!P3 ST.E.128 desc[UR50][R6.64], RZ ;  /* 0x000000ff0600b985 */ /* 0x0005e8000c101d32 */
[----:B------:R2:W-:Y:S02]  /*12a10*/  @!P4 ST.E.128 desc[UR50][R8.64], RZ ;  /* 0x000000ff0800c985 */ /* 0x0005e4000c101d32 */
.L_x_958:
[----:B------:R-:W-:Y:S05]  /*12a20*/  BSYNC B0 ;  /* 0x0000000000007941 */ /* 0x000fea0003800000 */
.L_x_952:
[----:B------:R-:W-:Y:S02]  /*12a30*/  ULDC UR4, c[0x0][0xc3c] ;  /* 0x00030f0000047ab9 */ /* 0x000fe40000000800 */
[----:B------:R-:W-:-:S06]  /*12a40*/  UISETP.GE.AND UP0, UPT, UR49, UR4, UPT ;  /* 0x000000043100728c */ /* 0x000fcc000bf06270 */
[----:B------:R-:W-:-:S13]  /*12a50*/  PLOP3.LUT P0, PT, PT, PT, UP0, 0x80, 0x0 ;  /* 0x000000000000781c */ /* 0x000fda0003f0f008 */
[----:B------:R-:W-:Y:S05]  /*12a60*/  @!P0 BRA `(.L_x_966) ;  /* 0xfffffee400248947 */ /* 0x000fea000383ffff */
[----:B------:R-:W-:Y:S05]  /*12a70*/  EXIT ;  /* 0x000000000000794d */ /* 0x000fea0003800000 */
.L_x_865:
        /* <DEDUP_REMOVED lines=17> */
.L_x_967:
[----:B------:R-:W0:Y:S01]  /*12b90*/  S2R R0, SR_TID.X ;  /* 0x0000000000007919 */ /* 0x000e220000002100 */
[----:B------:R-:W-:Y:S01]  /*12ba0*/  ULDC UR4, c[0x0][0xc3c] ;  /* 0x00030f0000047ab9 */ /* 0x000fe20000000800 */
[----:B------:R-:W-:Y:S01]  /*12bb0*/  IMAD.MOV.U32 R8, RZ, RZ, RZ ;  /* 0x000000ffff087224 */ /* 0x000fe200078e00ff */
[----:B0-----:R-:W-:-:S04]  /*12bc0*/  LOP3.LUT R0, R0, 0x1f, RZ, 0xc0, !PT ;  /* 0x0000001f00007812 */ /* 0x001fc800078ec0ff */
[----:B------:R-:W-:-:S04]  /*12bd0*/  ISETP.NE.AND P0, PT, R0, 0x1f, PT ;  /* 0x0000001f0000780c */ /* 0x000fc80003f05270 */
[----:B------:R-:W-:-:S13]  /*12be0*/  ISETP.GE.OR P1, PT, R0, UR4, !P0 ;  /* 0x0000000400007c0c */ /* 0x000fda000c726670 */
[----:B------:R-:W0:Y:S08]  /*12bf0*/  @!P1 LDC.64 R4, c[0x0][0xc80] ;  /* 0x00032000ff049b82 */ /* 0x000e300000000a00 */
[----:B------:R-:W1:Y:S01]  /*12c00*/  @!P1 LDC.64 R2, c[0x0][0xc78] ;  /* 0x00031e00ff029b82 */ /* 0x000e620000000a00 */
[----:B0-----:R-:W-:-:S05]  /*12c10*/  @!P1 IMAD.WIDE.U32 R4, R0, 0x4, R4 ;  /* 0x0000000400049825 */ /* 0x001fca00078e0004 */
[----:B------:R-:W2:Y:S01]  /*12c20*/  @!P1 LDG.E R25, desc[UR50][R4.64] ;  /* 0x0000003204199981 */ /* 0x000ea2000c1e1900 */
[----:B-1----:R-:W-:-:S05]  /*12c30*/  @!P1 IMAD.WIDE.U32 R2, R0, 0x4, R2 ;  /* 0x0000000400029825 */ /* 0x002fca00078e0002 */
[----:B------:R-:W2:Y:S01]  /*12c40*/  @!P1 LDG.E R8, desc[UR50][R2.64] ;  /* 0x0000003202089981 */ /* 0x000ea2000c1e1900 */
[C---:B------:R-:W-:Y:S02]  /*12c50*/  ISETP.NE.AND P1, PT, R0.reuse, RZ, PT ;  /* 0x000000ff0000720c */ /* 0x040fe40003f25270 */
[C---:B------:R-:W-:Y:S02]  /*12c60*/  ISETP.GE.U32.AND P2, PT, R0.reuse, 0x2, PT ;  /* 0x000000020000780c */ /* 0x040fe40003f46070 */
[C---:B------:R-:W-:Y:S02]  /*12c70*/  ISETP.GE.U32.AND P3, PT, R0.reuse, 0x4, PT ;  /* 0x000000040000780c */ /* 0x040fe40003f66070 */
[C---:B------:R-:W-:Y:S02]  /*12c80*/  ISETP.GE.U32.AND P4, PT, R0.reuse, 0x8, PT ;  /* 0x000000080000780c */ /* 0x040fe40003f86070 */
[----:B------:R-:W-:Y:S01]  /*12c90*/  ISETP.GE.U32.AND P5, PT, R0, 0x10, PT ;  /* 0x000000100000780c */ /* 0x000fe20003fa6070 */
[----:B------:R-:W-:Y:S01]  /*12ca0*/  UMOV UR42, URZ ;  /* 0x0000003f002a7c82 */ /* 0x000fe20008000000 */
        /* <DEDUP_REMOVED lines=14> */
[----:B------:R-:W1:Y:S01]  /*12d90*/  S2R R7, SR_CTAID.X ;  /* 0x0000000000077919 */ /* 0x000e620000002500 */
[----:B0-----:R-:W-:-:S05]  /*12da0*/  SEL R4, R4, RZ, P5 ;  /* 0x000000ff04047207 */ /* 0x001fca0002800000 */
[----:B------:R-:W-:Y:S02]  /*12db0*/  IMAD.IADD R9, R3, 0x1, R4 ;  /* 0x0000000103097824 */ /* 0x000fe400078e0204 */
[----:B------:R-:W0:Y:S03]  /*12dc0*/  LDC R4, c[0x0][0xc38] ;  /* 0x00030e00ff047b82 */ /* 0x000e260000000800 */
[----:B------:R-:W0:Y:S02]  /*12dd0*/  SHFL.IDX PT, R5, R9, 0x1f, 0x1f ;  /* 0x03e01f0009057f89 */ /* 0x000e2400000e0000 */
[----:B0-----:R-:W-:-:S05]  /*12de0*/  IMAD R10, R5, R4, RZ ;  /* 0x00000004050a7224 */ /* 0x001fca00078e02ff */
[----:B-1----:R-:W-:Y:S01]  /*12df0*/  ISETP.GT.AND P6, PT, R10, R7, PT ;  /* 0x000000070a00720c */ /* 0x002fe20003fc4270 */
[----:B------:R-:W-:-:S12]  /*12e00*/  IMAD.MOV.U32 R5, RZ, RZ, R10 ;  /* 0x000000ffff057224 */ /* 0x000fd800078e000a */
[----:B------:R-:W-:Y:S05]  /*12e10*/  @P6 BRA `(.L_x_969) ;  /* 0x0000000000a46947 */ /* 0x000fea0003800000 */
[----:B------:R-:W-:Y:S01]  /*12e20*/  IMAD.MOV.U32 R10, RZ, RZ, R5 ;  /* 0x000000ffff0a7224 */ /* 0x000fe200078e0005 */
[----:B------:R-:W-:Y:S01]  /*12e30*/  UMOV UR42, URZ ;  /* 0x0000003f002a7c82 */ /* 0x000fe20008000000 */
[----:B------:R-:W-:-:S05]  /*12e40*/  ULDC UR5, c[0x0][0xc3c] ;  /* 0x00030f0000057ab9 */ /* 0x000fca0000000800 */
.L_x_971:
[----:B------:R-:W-:-:S03]  /*12e50*/  UIADD3 UR4, UR42, 0x1f, URZ ;  /* 0x0000001f2a047890 */ /* 0x000fc6000fffe03f */
[----:B------:R-:W-:Y:S01]  /*12e60*/  ULDC UR42, c[0x0][0xc3c] ;  /* 0x00030f00002a7ab9 */ /* 0x000fe20000000800 */
[----:B------:R-:W-:-:S06]  /*12e70*/  UISETP.GE.AND UP0, UPT, UR4, UR5, UPT ;  /* 0x000000050400728c */ /* 0x000fcc000bf06270 */
[----:B------:R-:W-:-:S13]  /*12e80*/  PLOP3.LUT P6, PT, PT, PT, UP0, 0x40, 0x0 ;  /* 0x000000000000781c */ /* 0x000fda0003fce808 */
[----:B------:R-:W-:Y:S05]  /*12e90*/  @!P6 BRA `(.L_x_970) ;  /* 0x0000000800c4e947 */ /* 0x000fea0003800000 */
[----:B------:R-:W-:Y:S01]  /*12ea0*/  UMOV UR42, UR4 ;  /* 0x00000004002a7c82 */ /* 0x000fe20008000000 */
[----:B------:R-:W-:Y:S02]  /*12eb0*/  IMAD.MOV.U32 R25, RZ, RZ, RZ ;  /* 0x000000ffff197224 */ /* 0x000fe400078e00ff */
[----:B------:R-:W-:Y:S02]  /*12ec0*/  VIADD R9, R0, UR42 ;  /* 0x0000002a00097c36 */ /* 0x000fe40008000000 */
[----:B------:R-:W-:-:S03]  /*12ed0*/  IMAD.MOV.U32 R8, RZ, RZ, RZ ;  /* 0x000000ffff087224 */ /* 0x000fc600078e00ff */
[----:B------:R-:W-:-:S13]  /*12ee0*/  ISETP.GE.OR P6, PT, R9, UR5, !P0 ;  /* 0x0000000509007c0c */ /* 0x000fda000c7c6670 */
[----:B------:R-:W0:Y:S08]  /*12ef0*/  @!P6 LDC.64 R4, c[0x0][0xc80] ;  /* 0x00032000ff04eb82 */ /* 0x000e300000000a00 */
[----:B------:R-:W1:Y:S01]  /*12f00*/  @!P6 LDC.64 R2, c[0x0][0xc78] ;  /* 0x00031e00ff02eb82 */ /* 0x000e620000000a00 */
[----:B0-----:R-:W-:-:S05]  /*12f10*/  @!P6 IMAD.WIDE R4, R9, 0x4, R4 ;  /* 0x000000040904e825 */ /* 0x001fca00078e0204 */
[----:B------:R0:W2:Y:S01]  /*12f20*/  @!P6 LDG.E R25, desc[UR50][R4.64] ;  /* 0x000000320419e981 */ /* 0x0000a2000c1e1900 */
[----:B-1----:R-:W-:-:S05]  /*12f30*/  @!P6 IMAD.WIDE R2, R9, 0x4, R2 ;  /* 0x000000040902e825 */ /* 0x002fca00078e0202 */
[----:B------:R-:W2:Y:S01]  /*12f40*/  @!P6 LDG.E R8, desc[UR50][R2.64] ;  /* 0x000000320208e981 */ /* 0x000ea2000c1e1900 */
[----:B0-----:R-:W0:Y:S01]  /*12f50*/  LDC R4, c[0x0][0xc38] ;  /* 0x00030e00ff047b82 */ /* 0x001e220000000800 */
[----:B--2---:R-:W-:-:S05]  /*12f60*/  IMAD R14, R25, R8, RZ ;  /* 0x00000008190e7224 */ /* 0x004fca00078e02ff */
        /* <DEDUP_REMOVED lines=20> */
.L_x_969:
[----:B------:R-:W-:Y:S02]  /*130b0*/  IMAD.IADD R24, R10, 0x1, -R5 ;  /* 0x000000010a187824 */ /* 0x000fe400078e0a05 */
[----:B------:R-:W-:Y:S02]  /*130c0*/  IMAD.MOV.U32 R3, RZ, RZ, RZ ;  /* 0x000000ffff037224 */ /* 0x000fe400078e00ff */
[----:B------:R-:W-:-:S05]  /*130d0*/  IMAD R2, R9, R4, R24 ;  /* 0x0000000409027224 */ /* 0x000fca00078e0218 */
[----:B------:R-:W-:-:S13]  /*130e0*/  ISETP.GT.AND P0, PT, R2, R7, PT ;  /* 0x000000070200720c */ /* 0x000fda0003f04270 */
[----:B------:R-:W-:Y:S02]  /*130f0*/  VOTEU.ANY UR5, UPT, !P0 ;  /* 0x0000000000057886 */ /* 0x000fe400040e0100 */
[----:B------:R-:W-:Y:S02]  /*13100*/  UPOPC UR4, UR5 ;  /* 0x00000005000472bf */ /* 0x000fe40008000000 */
[----:B------:R-:W-:Y:S02]  /*13110*/  ISETP.NE.AND P0, PT, RZ, UR5, PT ;  /* 0x00000005ff007c0c */ /* 0x000fe4000bf05270 */
[----:B------:R-:W-:Y:S02]  /*13120*/  UIADD3 UR42, UR4, UR42, URZ ;  /* 0x0000002a042a7290 */ /* 0x000fe4000fffe03f */
[----:B------:R-:W-:Y:S02]  /*13130*/  IMAD.U32 R5, RZ, RZ, UR4 ;  /* 0x00000004ff057e24 */ /* 0x000fe4000f8e00ff */
[----:B------:R-:W-:-:S04]  /*13140*/  IMAD.U32 R2, RZ, RZ, UR4 ;  /* 0x00000004ff027e24 */ /* 0x000fc8000f8e00ff */
[----:B------:R-:W0:Y:S04]  /*13150*/  SHFL.IDX PT, R5, R8, R5, 0x1f ;  /* 0x00001f0508057589 */ /* 0x000e2800000e0000 */
[----:B------:R1:W2:Y:S01]  /*13160*/  SHFL.IDX PT, R25, R25, R2, 0x1f ;  /* 0x00001f0219197589 */ /* 0x0002a200000e0000 */
[----:B0-----:R-:W-:Y:S01]  /*13170*/  ISETP.NE.AND P1, PT, R5, 0x1, PT ;  /* 0x000000010500780c */ /* 0x001fe20003f25270 */
[----:B-1----:R-:W-:-:S12]  /*13180*/  @!P0 BRA `(.L_x_972) ;  /* 0x00000000000c8947 */ /* 0x002fd80003800000 */
[----:B------:R-:W-:-:S06]  /*13190*/  UIADD3 UR4, UR4, -0x1, URZ ;  /* 0xffffffff04047890 */ /* 0x000fcc000fffe03f */
[----:B------:R-:W-:-:S05]  /*131a0*/  IMAD.U32 R2, RZ, RZ, UR4 ;  /* 0x00000004ff027e24 */ /* 0x000fca000f8e00ff */
[----:B------:R0:W1:Y:S02]  /*131b0*/  SHFL.IDX PT, R3, R9, R2, 0x1f ;  /* 0x00001f0209037589 */ /* 0x00006400000e0000 */
.L_x_972:
[----:B-1----:R-:W-:-:S04]  /*131c0*/  IMAD R24, R3, R4, R24 ;  /* 0x0000000403187224 */ /* 0x002fc800078e0218 */
[----:B------:R-:W-:Y:S01]  /*131d0*/  IMAD.IADD R8, R7, 0x1, -R24 ;  /* 0x0000000107087824 */ /* 0x000fe200078e0a18 */
[----:B------:R-:W-:Y:S06]  /*131e0*/  @!P1 BRA `(.L_x_973) ;  /* 0x0000000000e89947 */ /* 0x000fec0003800000 */
[----:B--2---:R-:W-:Y:S02]  /*131f0*/  IABS R7, R25 ;  /* 0x0000001900077213 */ /* 0x004fe40000000000 */
[----:B------:R-:W-:Y:S02]  /*13200*/  IABS R12, R5 ;  /* 0x00000005000c7213 */ /* 0x000fe40000000000 */
[----:B0-----:R-:W0:Y:S01]  /*13210*/  I2F.RP R9, R7 ;  /* 0x0000000700097306 */ /* 0x001e220000209400 */
[----:B------:R-:W-:-:S07]  /*13220*/  IABS R10, R8 ;  /* 0x00000008000a7213 */ /* 0x000fce0000000000 */
[----:B0-----:R-:W0:Y:S02]  /*13230*/  MUFU.RCP R9, R9 ;  /* 0x0000000900097308 */ /* 0x001e240000001000 */
[----:B0-----:R-:W-:-:S06]  /*13240*/  VIADD R2, R9, 0xffffffe ;  /* 0x0ffffffe09027836 */ /* 0x001fcc0000000000 */
[----:B------:R0:W1:Y:S02]  /*13250*/  F2I.FTZ.U32.TRUNC.NTZ R3, R2 ;  /* 0x0000000200037305 */ /* 0x000064000021f000 */
[----:B0-----:R-:W-:Y:S02]  /*13260*/  IMAD.MOV.U32 R2, RZ, RZ, RZ ;  /* 0x000000ffff027224 */ /* 0x001fe400078e00ff */
[----:B-1----:R-:W-:-:S04]  /*13270*/  IMAD.MOV R4, RZ, RZ, -R3 ;  /* 0x000000ffff047224 */ /* 0x002fc800078e0a03 */
[----:B------:R-:W-:Y:S02]  /*13280*/  IMAD R11, R4, R7, RZ ;  /* 0x00000007040b7224 */ /* 0x000fe400078e02ff */
[----:B------:R-:W-:Y:S02]  /*13290*/  IMAD.MOV.U32 R4, RZ, RZ, R12 ;  /* 0x000000ffff047224 */ /* 0x000fe400078e000c */
[----:B------:R-:W-:Y:S01]  /*132a0*/  IMAD.HI.U32 R3, R3, R11, R2 ;  /* 0x0000000b03037227 */ /* 0x000fe200078e0002 */
[----:B------:R-:W-:Y:S01]  /*132b0*/  IABS R11, R25 ;  /* 0x00000019000b7213 */ /* 0x000fe20000000000 */
[----:B------:R-:W0:Y:S04]  /*132c0*/  I2F.RP R9, R4 ;  /* 0x0000000400097306 */ /* 0x000e280000209400 */
[----:B------:R-:W-:-:S02]  /*132d0*/  IMAD.MOV R11, RZ, RZ, -R11 ;  /* 0x000000ffff0b7224 */ /* 0x000fc400078e0a0b */
[----:B------:R-:W-:-:S04]  /*132e0*/  IMAD.HI.U32 R2, R3, R10, RZ ;  /* 0x0000000a03027227 */ /* 0x000fc800078e00ff */
[----:B------:R-:W-:Y:S01]  /*132f0*/  IMAD R10, R2, R11, R10 ;  /* 0x0000000b020a7224 */ /* 0x000fe200078e020a */
[----:B------:R-:W-:-:S04]  /*13300*/  IABS R11, R5 ;  /* 0x00000005000b7213 */ /* 0x000fc80000000000 */
[----:B------:R-:W-:Y:S01]  /*13310*/  ISETP.GT.U32.AND P1, PT, R7, R10, PT ;  /* 0x0000000a0700720c */ /* 0x000fe20003f24070 */
[----:B0-----:R-:W0:-:S12]  /*13320*/  MUFU.RCP R9, R9 ;  /* 0x0000000900097308 */ /* 0x001e180000001000 */
[----:B------:R-:W-:Y:S02]  /*13330*/  @!P1 IMAD.IADD R10, R10, 0x1, -R7 ;  /* 0x000000010a0a9824 */ /* 0x000fe400078e0a07 */
[----:B------:R-:W-:Y:S01]  /*13340*/  @!P1 VIADD R2, R2, 0x1 ;  /* 0x0000000102029836 */ /* 0x000fe20000000000 */
[----:B------:R-:W-:Y:S01]  /*13350*/  ISETP.NE.AND P1, PT, R25, RZ, PT ;  /* 0x000000ff1900720c */ /* 0x000fe20003f25270 */
[----:B0-----:R-:W-:Y:S01]  /*13360*/  VIADD R3, R9, 0xffffffe ;  /* 0x0ffffffe09037836 */ /* 0x001fe20000000000 */
[----:B------:R-:W-:Y:S02]  /*13370*/  ISETP.GE.U32.AND P0, PT, R10, R7, PT ;  /* 0x000000070a00720c */ /* 0x000fe40003f06070 */
[----:B------:R-:W-:-:S03]  /*13380*/  LOP3.LUT R7, R8, R25, RZ, 0x3c, !PT ;  /* 0x0000001908077212 */ /* 0x000fc600078e3cff */
[----:B------:R-:W0:Y:S01]  /*13390*/  F2I.FTZ.U32.TRUNC.NTZ R3, R3 ;  /* 0x0000000300037305 */ /* 0x000e22000021f000 */
[----:B------:R-:W-:-:S07]  /*133a0*/  ISETP.GE.AND P2, PT, R7, RZ, PT ;  /* 0x000000ff0700720c */ /* 0x000fce0003f46270 */
[----:B------:R-:W-:-:S04]  /*133b0*/  @P0 VIADD R2, R2, 0x1 ;  /* 0x0000000102020836 */ /* 0x000fc80000000000 */
[----:B------:R-:W-:Y:S02]  /*133c0*/  IMAD.MOV.U32 R10, RZ, RZ, R2 ;  /* 0x000000ffff0a7224 */ /* 0x000fe400078e0002 */
[----:B------:R-:W-:Y:S02]  /*133d0*/  IMAD.MOV.U32 R2, RZ, RZ, RZ ;  /* 0x000000ffff027224 */ /* 0x000fe400078e00ff */
[----:B0-----:R-:W-:Y:S02]  /*133e0*/  IMAD.MOV R7, RZ, RZ, -R3 ;  /* 0x000000ffff077224 */ /* 0x001fe400078e0a03 */
[----:B------:R-:W-:Y:S01]  /*133f0*/  @!P2 IMAD.MOV R10, RZ, RZ, -R10 ;  /* 0x000000ffff0aa224 */ /* 0x000fe200078e0a0a */
[----:B------:R-:W-:Y:S01]  /*13400*/  @!P1 LOP3.LUT R10, RZ, R25, RZ, 0x33, !PT ;  /* 0x00000019ff0a9212 */ /* 0x000fe200078e33ff */
[----:B------:R-:W-:-:S03]  /*13410*/  IMAD R7, R7, R4, RZ ;  /* 0x0000000407077224 */ /* 0x000fc600078e02ff */
[----:B------:R-:W-:Y:S01]  /*13420*/  IABS R9, R10 ;  /* 0x0000000a00097213 */ /* 0x000fe20000000000 */
[----:B------:R-:W-:-:S04]  /*13430*/  IMAD.HI.U32 R2, R3, R7, R2 ;  /* 0x0000000703027227 */ /* 0x000fc800078e0002 */
[----:B------:R-:W-:Y:S02]  /*13440*/  IMAD.MOV.U32 R3, RZ, RZ, R9 ;  /* 0x000000ffff037224 */ /* 0x000fe400078e0009 */
        /* <DEDUP_REMOVED lines=8> */
[----:B------:R-:W-:-:S04]  /*134d0*/  LOP3.LUT R3, R10, R5, RZ, 0x3c, !PT ;  /* 0x000000050a037212 */ /* 0x000fc800078e3cff */
[----:B------:R-:W-:Y:S01]  /*134e0*/  ISETP.GE.AND P2, PT, R3, RZ, PT ;  /* 0x000000ff0300720c */ /* 0x000fe20003f46270 */
[----:B------:R-:W-:-:S06]  /*134f0*/  IMAD.MOV R3, RZ, RZ, -R10 ;  /* 0x000000ffff037224 */ /* 0x000fcc00078e0a0a */
[----:B------:R-:W-:-:S06]  /*13500*/  @P0 VIADD R2, R2, 0x1 ;  /* 0x0000000102020836 */ /* 0x000fcc0000000000 */
[----:B------:R-:W-:Y:S01]  /*13510*/  @!P2 IMAD.MOV R2, RZ, RZ, -R2 ;  /* 0x000000ffff02a224 */ /* 0x000fe200078e0a02 */
[----:B------:R-:W-:-:S05]  /*13520*/  @!P1 LOP3.LUT R2, RZ, R5, RZ, 0x33, !PT ;  /* 0x00000005ff029212 */ /* 0x000fca00078e33ff */
[----:B------:R-:W-:-:S04]  /*13530*/  IMAD.MOV R26, RZ, RZ, -R2 ;  /* 0x000000ffff1a7224 */ /* 0x000fc800078e0a02 */
[C---:B------:R-:W-:Y:S02]  /*13540*/  IMAD R26, R5.reuse, R26, R10 ;  /* 0x0000001a051a7224 */ /* 0x040fe400078e020a */
[----:B------:R-:W-:Y:S02]  /*13550*/  IMAD R5, R5, 0x1000000, R2 ;  /* 0x0100000005057824 */ /* 0x000fe400078e0202 */
[----:B------:R-:W-:Y:S02]  /*13560*/  IMAD R2, R25, R3, R8 ;  /* 0x0000000319027224 */ /* 0x000fe400078e0208 */
[----:B------:R-:W-:Y:S01]  /*13570*/  IMAD R26, R26, 0x10000, R5 ;  /* 0x000100001a1a7824 */ /* 0x000fe200078e0205 */
[----:B------:R-:W-:Y:S06]  /*13580*/  BRA `(.L_x_974) ;  /* 0x0000000000fc7947 */ /* 0x000fec0003800000 */
.L_x_973:
[----:B------:R-:W-:Y:S02]  /*13590*/  ULDC.64 UR4, c[0x0][0xc90] ;  /* 0x0003240000047ab9 */ /* 0x000fe40000000a00 */
[----:B------:R-:W-:-:S06]  /*135a0*/  UIMAD.WIDE UR4, UR42, 0x4, UR4 ;  /* 0x000000042a0478a5 */ /* 0x000fcc000f8e0204 */
[----:B0-----:R-:W-:Y:S02]  /*135b0*/  IMAD.U32 R2, RZ, RZ, UR4 ;  /* 0x00000004ff027e24 */ /* 0x001fe4000f8e00ff */
[----:B------:R-:W-:-:S05]  /*135c0*/  IMAD.U32 R3, RZ, RZ, UR5 ;  /* 0x00000005ff037e24 */ /* 0x000fca000f8e00ff */
[----:B------:R0:W2:Y:S02]  /*135d0*/  LDG.E R9, desc[UR50][R2.64] ;  /* 0x0000003202097981 */ /* 0x0000a4000c1e1900 */
[----:B0-----:R-:W-:Y:S02]  /*135e0*/  IMAD.MOV.U32 R2, RZ, RZ, RZ ;  /* 0x000000ffff027224 */ /* 0x001fe400078e00ff */
[----:B--2---:R-:W-:-:S05]  /*135f0*/  IMAD R5, R25, R9, RZ ;  /* 0x0000000919057224 */ /* 0x004fca00078e02ff */
[----:B------:R-:W-:-:S04]  /*13600*/  IABS R12, R5 ;  /* 0x00000005000c7213 */ /* 0x000fc80000000000 */
[----:B------:R-:W0:Y:S08]  /*13610*/  I2F.RP R7, R12 ;  /* 0x0000000c00077306 */ /* 0x000e300000209400 */
[----:B0-----:R-:W0:Y:S02]  /*13620*/  MUFU.RCP R7, R7 ;  /* 0x0000000700077308 */ /* 0x001e240000001000 */
[----:B0-----:R-:W-:-:S06]  /*13630*/  VIADD R10, R7, 0xffffffe ;  /* 0x0ffffffe070a7836 */ /* 0x001fcc0000000000 */
[----:B------:R-:W0:Y:S02]  /*13640*/  F2I.FTZ.U32.TRUNC.NTZ R3, R10 ;  /* 0x0000000a00037305 */ /* 0x000e24000021f000 */
[----:B0-----:R-:W-:-:S04]  /*13650*/  IMAD.MOV R11, RZ, RZ, -R3 ;  /* 0x000000ffff0b7224 */ /* 0x001fc800078e0a03 */
[----:B------:R-:W-:-:S04]  /*13660*/  IMAD R11, R11, R12, RZ ;  /* 0x0000000c0b0b7224 */ /* 0x000fc800078e02ff */
[----:B------:R-:W-:Y:S01]  /*13670*/  IMAD.HI.U32 R2, R3, R11, R2 ;  /* 0x0000000b03027227 */ /* 0x000fe200078e0002 */
[----:B------:R-:W-:Y:S02]  /*13680*/  IABS R11, R8 ;  /* 0x00000008000b7213 */ /* 0x000fe40000000000 */
[----:B------:R-:W-:-:S03]  /*13690*/  IABS R3, R5 ;  /* 0x0000000500037213 */ /* 0x000fc60000000000 */
[----:B------:R-:W-:-:S04]  /*136a0*/  IMAD.HI.U32 R2, R2, R11, RZ ;  /* 0x0000000b02027227 */ /* 0x000fc800078e00ff */
[----:B------:R-:W-:-:S04]  /*136b0*/  IMAD.MOV R3, RZ, RZ, -R3 ;  /* 0x000000ffff037224 */ /* 0x000fc800078e0a03 */
[----:B------:R-:W-:-:S05]  /*136c0*/  IMAD R3, R2, R3, R11 ;  /* 0x0000000302037224 */ /* 0x000fca00078e020b */
        /* <DEDUP_REMOVED lines=10> */
[----:B------:R-:W-:Y:S02]  /*13770*/  IMAD R7, R9, R2, RZ ;  /* 0x0000000209077224 */ /* 0x000fe400078e02ff */
[----:B------:R-:W-:Y:S02]  /*13780*/  IMAD.MOV R2, RZ, RZ, -R2 ;  /* 0x000000ffff027224 */ /* 0x000fe400078e0a02 */
[----:B------:R-:W-:Y:S02]  /*13790*/  IMAD.MOV R3, RZ, RZ, -R7 ;  /* 0x000000ffff037224 */ /* 0x000fe400078e0a07 */
[----:B------:R-:W-:Y:S02]  /*137a0*/  IMAD R11, R5, R2, R8 ;  /* 0x00000002050b7224 */ /* 0x000fe400078e0208 */
[----:B------:R-:W-:Y:S01]  /*137b0*/  IMAD.MOV.U32 R2, RZ, RZ, RZ ;  /* 0x000000ffff027224 */ /* 0x000fe200078e00ff */
[----:B------:R-:W-:Y:S02]  /*137c0*/  VIADDMNMX R4, R3, R4, R9, PT ;  /* 0x0000000403047246 */ /* 0x000fe40003800109 */
[----:B------:R-:W-:-:S02]  /*137d0*/  IABS R8, R11 ;  /* 0x0000000b00087213 */ /* 0x000fc40000000000 */
[----:B------:R-:W-:Y:S01]  /*137e0*/  IABS R9, R4 ;  /* 0x0000000400097213 */ /* 0x000fe20000000000 */
[----:B------:R-:W-:Y:S01]  /*137f0*/  IMAD.MOV R26, RZ, RZ, -R4 ;  /* 0x000000ffff1a7224 */ /* 0x000fe200078e0a04 */
[----:B------:R-:W-:Y:S02]  /*13800*/  IADD3 R7, R7, 0x1000000, R11 ;  /* 0x0100000007077810 */ /* 0x000fe40007ffe00b */
[----:B------:R-:W0:Y:S08]  /*13810*/  I2F.RP R10, R9 ;  /* 0x00000009000a7306 */ /* 0x000e300000209400 */
[----:B0-----:R-:W0:Y:S02]  /*13820*/  MUFU.RCP R10, R10 ;  /* 0x0000000a000a7308 */ /* 0x001e240000001000 */
[----:B0-----:R-:W-:-:S06]  /*13830*/  VIADD R3, R10, 0xffffffe ;  /* 0x0ffffffe0a037836 */ /* 0x001fcc0000000000 */
[----:B------:R-:W0:Y:S02]  /*13840*/  F2I.FTZ.U32.TRUNC.NTZ R3, R3 ;  /* 0x0000000300037305 */ /* 0x000e24000021f000 */
[----:B0-----:R-:W-:-:S04]  /*13850*/  IMAD.MOV R12, RZ, RZ, -R3 ;  /* 0x000000ffff0c7224 */ /* 0x001fc800078e0a03 */
[----:B------:R-:W-:Y:S01]  /*13860*/  IMAD R5, R12, R9, RZ ;  /* 0x000000090c057224 */ /* 0x000fe200078e02ff */
[----:B------:R-:W-:-:S03]  /*13870*/  IABS R12, R4 ;  /* 0x00000004000c7213 */ /* 0x000fc60000000000 */
[----:B------:R-:W-:Y:S01]  /*13880*/  IMAD.HI.U32 R2, R3, R5, R2 ;  /* 0x0000000503027227 */ /* 0x000fe200078e0002 */
[----:B------:R-:W-:-:S03]  /*13890*/  LOP3.LUT R3, R11, R4, RZ, 0x3c, !PT ;  /* 0x000000040b037212 */ /* 0x000fc600078e3cff */
[----:B------:R-:W-:Y:S01]  /*138a0*/  IMAD.MOV.U32 R5, RZ, RZ, R8 ;  /* 0x000000ffff057224 */ /* 0x000fe200078e0008 */
[----:B------:R-:W-:Y:S01]  /*138b0*/  ISETP.GE.AND P2, PT, R3, RZ, PT ;  /* 0x000000ff0300720c */ /* 0x000fe20003f46270 */
[----:B------:R-:W-:Y:S02]  /*138c0*/  IMAD.MOV R8, RZ, RZ, -R12 ;  /* 0x000000ffff087224 */ /* 0x000fe400078e0a0c */
        /* <DEDUP_REMOVED lines=10> */
[----:B------:R-:W-:-:S07]  /*13970*/  IMAD R26, R2, R26, R7 ;  /* 0x0000001a021a7224 */ /* 0x000fce00078e0207 */
.L_x_974:
[----:B------:R-:W-:-:S05]  /*13980*/  LOP3.LUT R2, RZ, R2, RZ, 0x33, !PT ;  /* 0x00000002ff027212 */ /* 0x000fca00078e33ff */
[----:B------:R-:W-:Y:S01]  /*13990*/  IMAD.IADD R25, R25, 0x1, R2 ;  /* 0x0000000119197824 */ /* 0x000fe200078e0202 */
[----:B------:R-:W-:Y:S06]  /*139a0*/  BRA `(.L_x_975) ;  /* 0x00000000000c7947 */ /* 0x000fec0003800000 */
.L_x_970:
[----:B------:R-:W-:Y:S02]  /*139b0*/  IMAD.MOV.U32 R24, RZ, RZ, R7 ;  /* 0x000000ffff187224 */ /* 0x000fe400078e0007 */
[----:B------:R-:W-:Y:S02]  /*139c0*/  IMAD.MOV.U32 R25, RZ, RZ, RZ ;  /* 0x000000ffff197224 */ /* 0x000fe400078e00ff */
[----:B------:R-:W-:-:S07]  /*139d0*/  IMAD.MOV.U32 R26, RZ, RZ, RZ ;  /* 0x000000ffff1a7224 */ /* 0x000fce00078e00ff */
.L_x_975:
[----:B------:R-:W-:Y:S01]  /*139e0*/  ISETP.NE.AND P0, PT, R0, RZ, PT ;  /* 0x000000ff0000720c */ /* 0x000fe20003f05270 */
[----:B------:R-:W-:-:S12]  /*139f0*/  IMAD.U32 R27, RZ, RZ, UR42 ;  /* 0x0000002aff1b7e24 */ /* 0x000fd8000f8e00ff */
[----:B------:R-:W0:Y:S01]  /*13a00*/  @!P0 S2R R3, SR_CgaCtaId ;  /* 0x0000000000038919 */ /* 0x000e220000008800 */
[----:B------:R-:W-:-:S04]  /*13a10*/  @!P0 MOV R0, 0x400 ;  /* 0x0000040000008802 */ /* 0x000fc80000000f00 */
[----:B0-----:R-:W-:-:S05]  /*13a20*/  @!P0 LEA R0, R3, R0, 0x18 ;  /* 0x0000000003008211 */ /* 0x001fca00078ec0ff */
[----:B------:R0:W-:Y:S01]  /*13a30*/  @!P0 STS.128 [R0+0x19cd0], R24 ;  /* 0x019cd01800008388 */ /* 0x0001e20000000c00 */
[----:B------:R-:W-:Y:S06]  /*13a40*/  BAR.ARV 0x5, 0x200 ;  /* 0x0148000000007b1d */ /* 0x000fec0000002000 */
.L_x_968:
        /* <DEDUP_REMOVED lines=20> */
[C---:B-1----:R-:W-:Y:S01]  /*13b90*/  LOP3.LUT R12, R13.reuse, 0x7f, RZ, 0xc0, !PT ;  /* 0x0000007f0d0c7812 */ /* 0x042fe200078ec0ff */
[C---:B------:R-:W-:Y:S01]  /*13ba0*/  IMAD.SHL.U32 R2, R13.reuse, 0x20, RZ ;  /* 0x000000200d027824 */ /* 0x040fe200078e00ff */
[----:B------:R-:W-:Y:S01]  /*13bb0*/  SHF.R.U32.HI R3, RZ, 0x1, R13 ;  /* 0x00000001ff037819 */ /* 0x000fe2000001160d */
[C---:B------:R-:W-:Y:S01]  /*13bc0*/  IMAD.SHL.U32 R10, R13.reuse, 0x4, RZ ;  /* 0x000000040d0a7824 */ /* 0x040fe200078e00ff */
[C---:B------:R-:W-:Y:S01]  /*13bd0*/  LOP3.LUT P0, RZ, R13.reuse, 0x4, RZ, 0xc0, !PT ;  /* 0x000000040dff7812 */ /* 0x040fe2000780c0ff */
[----:B------:R-:W-:Y:S01]  /*13be0*/  IMAD.SHL.U32 R5, R12, 0x10, RZ ;  /* 0x000000100c057824 */ /* 0x000fe200078e00ff */
[----:B0-----:R-:W-:Y:S01]  /*13bf0*/  LOP3.LUT R0, R2, 0x80, RZ, 0xc0, !PT ;  /* 0x0000008002007812 */ /* 0x001fe200078ec0ff */
[----:B------:R-:W-:Y:S01]  /*13c00*/  IMAD.SHL.U32 R11, R13, 0x2, RZ ;  /* 0x000000020d0b7824 */ /* 0x000fe200078e00ff */
[----:B------:R-:W-:Y:S01]  /*13c10*/  LOP3.LUT R6, R3, 0x20, RZ, 0xc0, !PT ;  /* 0x0000002003067812 */ /* 0x000fe200078ec0ff */
[C---:B------:R-:W-:Y:S01]  /*13c20*/  IMAD.SHL.U32 R4, R13.reuse, 0x80, RZ ;  /* 0x000000800d047824 */ /* 0x040fe200078e00ff */
[----:B------:R-:W-:Y:S01]  /*13c30*/  LOP3.LUT R3, R0, 0x10, R3, 0xf8, !PT ;  /* 0x0000001000037812 */ /* 0x000fe200078ef803 */
[----:B------:R-:W-:Y:S01]  /*13c40*/  IMAD.SHL.U32 R0, R13, 0x10, RZ ;  /* 0x000000100d007824 */ /* 0x000fe200078e00ff */
[----:B------:R-:W-:-:S02]  /*13c50*/  LOP3.LUT R2, R2, 0x360, RZ, 0xc0, !PT ;  /* 0x0000036002027812 */ /* 0x000fc400078ec0ff */
[----:B------:R-:W-:Y:S02]  /*13c60*/  LOP3.LUT R3, R3, 0x10, R10, 0x78, !PT ;  /* 0x0000001003037812 */ /* 0x000fe400078e780a */
[----:B------:R-:W-:Y:S02]  /*13c70*/  LOP3.LUT R2, R2, 0x400, R5, 0xf8, !PT ;  /* 0x0000040002027812 */ /* 0x000fe400078ef805 */
[----:B------:R-:W-:Y:S02]  /*13c80*/  LOP3.LUT R7, R6, 0x10, R13, 0xf8, !PT ;  /* 0x0000001006077812 */ /* 0x000fe400078ef80d */
[C---:B------:R-:W-:Y:S02]  /*13c90*/  LOP3.LUT R8, R0.reuse, 0x60, RZ, 0xc0, !PT ;  /* 0x0000006000087812 */ /* 0x040fe400078ec0ff */
[----:B------:R-:W-:Y:S02]  /*13ca0*/  LOP3.LUT R6, R0, 0x90, RZ, 0xc0, !PT ;  /* 0x0000009000067812 */ /* 0x000fe400078ec0ff */
[----:B------:R-:W-:-:S02]  /*13cb0*/  LOP3.LUT R2, R2, R3, RZ, 0xfc, !PT ;  /* 0x0000000302027212 */ /* 0x000fc400078efcff */
[----:B------:R-:W-:Y:S02]  /*13cc0*/  LOP3.LUT R5, R8, 0x700, R5, 0xf8, !PT ;  /* 0x0000070008057812 */ /* 0x000fe400078ef805 */
[----:B------:R-:W-:Y:S01]  /*13cd0*/  LOP3.LUT R6, R6, 0x10, R11, 0x78, !PT ;  /* 0x0000001006067812 */ /* 0x000fe200078e780b */
[----:B------:R0:W-:Y:S01]  /*13ce0*/  STL [R1], R2 ;  /* 0x0000000201007387 */ /* 0x0001e20000100800 */
[----:B------:R-:W-:Y:S02]  /*13cf0*/  SHF.R.U32.HI R3, RZ, 0x1, R12 ;  /* 0x00000001ff037819 */ /* 0x000fe4000001160c */
[----:B------:R-:W-:Y:S01]  /*13d00*/  LOP3.LUT R6, R5, R6, RZ, 0xfc, !PT ;  /* 0x0000000605067212 */ /* 0x000fe200078efcff */
[----:B------:R1:W-:Y:S01]  /*13d10*/  STL [R1+0x14], RZ ;  /* 0x000014ff01007387 */ /* 0x0003e20000100800 */
[----:B------:R-:W-:Y:S02]  /*13d20*/  LOP3.LUT R7, R7, 0x380, R4, 0xf8, !PT ;  /* 0x0000038007077812 */ /* 0x000fe400078ef804 */
[----:B------:R-:W-:-:S02]  /*13d30*/  LOP3.LUT R4, R4, 0x400, RZ, 0xc0, !PT ;  /* 0x0000040004047812 */ /* 0x000fc400078ec0ff */
[----:B------:R-:W-:Y:S01]  /*13d40*/  LOP3.LUT R7, R7, 0x70, R0, 0x78, !PT ;  /* 0x0000007007077812 */ /* 0x000fe200078e7800 */
[----:B0-----:R-:W-:Y:S01]  /*13d50*/  IMAD.SHL.U32 R2, R13, 0x40, RZ ;  /* 0x000000400d027824 */ /* 0x001fe200078e00ff */
[----:B------:R-:W-:Y:S02]  /*13d60*/  LOP3.LUT R0, R0, 0x10, RZ, 0xc0, !PT ;  /* 0x0000001000007812 */ /* 0x000fe400078ec0ff */
[----:B------:R-:W-:Y:S02]  /*13d70*/  LOP3.LUT R4, R4, 0x800, R9, 0xf8, !PT ;  /* 0x0000080004047812 */ /* 0x000fe400078ef809 */
[----:B------:R-:W-:Y:S01]  /*13d80*/  LOP3.LUT R2, R3, 0x40, R2, 0xf8, !PT ;  /* 0x0000004003027812 */ /* 0x000fe200078ef802 */
[----:B------:R-:W-:Y:S01]  /*13d90*/  IMAD.IADD R3, R17, 0x1, R6 ;  /* 0x0000000111037824 */ /* 0x000fe200078e0206 */
[----:B------:R-:W-:Y:S02]  /*13da0*/  LOP3.LUT R2, R0, 0x20, RZ, 0xfc, !PT ;  /* 0x0000002000027812 */ /* 0x000fe400078efcff */
[----:B------:R-:W-:-:S02]  /*13db0*/  LOP3.LUT R28, R4, R7, RZ, 0xfc, !PT ;  /* 0x00000007041c7212 */ /* 0x000fc400078efcff */
[----:B------:R1:W-:Y:S01]  /*13dc0*/  STL [R1+0xc], R3 ;  /* 0x00000c0301007387 */ /* 0x0003e20000100800 */
[----:B------:R-:W-:Y:S02]  /*13dd0*/  SEL R29, R29, 0xffffffc0, !P0 ;  /* 0xffffffc01d1d7807 */ /* 0x000fe40004000000 */
[----:B------:R-:W-:-:S07]  /*13de0*/  LOP3.LUT R0, R0, 0x40, RZ, 0xfc, !PT ;  /* 0x0000004000007812 */ /* 0x000fce00078efcff */
.L_x_1056:
[----:B------:R-:W-:Y:S01]  /*13df0*/  ULDC.64 UR4, c[0x0][0xa00] ;  /* 0x0002800000047ab9 */ /* 0x000fe20000000a00 */
[----:B------:R-:W-:Y:S01]  /*13e00*/  ULDC.64 UR10, c[0x0][0xa08] ;  /* 0x00028200000a7ab9 */ /* 0x000fe20000000a00 */
[----:B------:R-:W-:Y:S01]  /*13e10*/  ISETP.NE.U32.AND P0, PT, RZ, UR4, PT ;  /* 0x00000004ff007c0c */ /* 0x000fe2000bf05070 */
[----:B------:R-:W-:Y:S01]  /*13e20*/  ULDC.64 UR6, c[0x0][0xa00] ;  /* 0x0002800000067ab9 */ /* 0x000fe20000000a00 */
[----:B------:R-:W-:Y:S01]  /*13e30*/  ISETP.NE.U32.AND P1, PT, RZ, UR10, PT ;  /* 0x0000000aff007c0c */ /* 0x000fe2000bf25070 */
[----:B------:R-:W-:Y:S01]  /*13e40*/  UIMAD.WIDE UR6, UR42, 0x4, UR6 ;  /* 0x000000042a0678a5 */ /* 0x000fe2000f8e0206 */
[----:B------:R-:W-:Y:S01]  /*13e50*/  ISETP.NE.AND.EX P0, PT, RZ, UR5, PT, P0 ;  /* 0x00000005ff007c0c */ /* 0x000fe2000bf05300 */
[----:B------:R-:W-:Y:S01]  /*13e60*/  ULDC.64 UR4, c[0x0][0xa28] ;  /* 0x00028a0000047ab9 */ /* 0x000fe20000000a00 */
[----:B------:R-:W-:Y:S01]  /*13e70*/  ULDC.64 UR8, c[0x0][0xa08] ;  /* 0x0002820000087ab9 */ /* 0x000fe20000000a00 */
[----:B------:R-:W-:Y:S01]  /*13e80*/  UISETP.NE.U32.AND UP0, UPT, UR4, URZ, UPT ;  /* 0x0000003f0400728c */ /* 0x000fe2000bf05070 */
[----:B------:R-:W-:Y:S01]  /*13e90*/  ISETP.NE.AND.EX P1, PT, RZ, UR11, PT, P1 ;  /* 0x0000000bff007c0c */ /* 0x000fe2000bf25310 */
[----:B------:R-:W-:Y:S01]  /*13ea0*/  ULDC.64 UR10, c[0x0][0xa18] ;  /* 0x00028600000a7ab9 */ /* 0x000fe20000000a00 */
[----:B0-----:R-:W-:Y:S01]  /*13eb0*/  IMAD.U32 R2, RZ, RZ, UR6 ;  /* 0x00000006ff027e24 */ /* 0x001fe2000f8e00ff */
[----:B------:R-:W-:Y:S01]  /*13ec0*/  UISETP.NE.AND.EX UP0, UPT, UR5, URZ, UPT, UP0 ;  /* 0x0000003f0500728c */ /* 0x000fe2000bf05300 */
[----:B-1----:R-:W-:Y:S01]  /*13ed0*/  IMAD.U32 R3, RZ, RZ, UR7 ;  /* 0x00000007ff037e24 */ /* 0x002fe2000f8e00ff */
[----:B------:R-:W-:-:S02]  /*13ee0*/  UISETP.NE.U32.AND UP1, UPT, UR10, URZ, UPT ;  /* 0x0000003f0a00728c */ /* 0x000fc4000bf25070 */
[----:B------:R-:W-:Y:S01]  /*13ef0*/  UIMAD.WIDE UR8, UR42, 0x4, UR8 ;  /* 0x000000042a0878a5 */ /* 0x000fe2000f8e0208 */
[----:B------:R-:W0:Y:S01]  /*13f00*/  LDC R5, c[0x0][0x288] ;  /* 0x0000a200ff057b82 */ /* 0x000e220000000800 */
[----:B------:R-:W-:Y:S01]  /*13f10*/  UISETP.NE.AND.EX UP1, UPT, UR11, URZ, UPT, UP1 ;  /* 0x0000003f0b00728c */ /* 0x000fe2000bf25310 */
[----:B--2---:R1:W2:Y:S01]  /*13f20*/  @P0 LDG.E R0, desc[UR50][R2.64] ;  /* 0x0000003202000981 */ /* 0x0042a2000c1e1900 */
[----:B------:R-:W-:-:S03]  /*13f30*/  IMAD.MOV.U32 R27, RZ, RZ, RZ ;  /* 0x000000ffff1b7224 */ /* 0x000fc600078e00ff */
[----:B------:R-:W-:Y:S01]  /*13f40*/  @UP0 ULDC.64 UR4, c[0x0][0xa28] ;  /* 0x00028a0000040ab9 */ /* 0x000fe20000000a00 */
[----:B------:R-:W-:Y:S01]  /*13f50*/  PLOP3.LUT P2, PT, PT, PT, UP0, 0x80, 0x0 ;  /* 0x000000000000781c */ /* 0x000fe20003f4f008 */
[----:B------:R-:W-:Y:S01]  /*13f60*/  @UP0 UIMAD.WIDE UR4, UR42, 0x4, UR4 ;  /* 0x000000042a0408a5 */ /* 0x000fe2000f8e0204 */
[----:B-1----:R-:W-:Y:S02]  /*13f70*/  IMAD.U32 R2, RZ, RZ, UR8 ;  /* 0x00000008ff027e24 */ /* 0x002fe4000f8e00ff */
[----:B------:R-:W-:Y:S01]  /*13f80*/  IMAD.U32 R3, RZ, RZ, UR9 ;  /* 0x00000009ff037e24 */ /* 0x000fe2000f8e00ff */
[----:B------:R-:W-:Y:S01]  /*13f90*/  PLOP3.LUT P4, PT, PT, PT, UP1, 0x80, 0x0 ;  /* 0x000000000000781c */ /* 0x000fe20003f8f018 */
[----:B------:R-:W-:-:S03]  /*13fa0*/  IMAD.MOV.U32 R4, RZ, RZ, RZ ;  /* 0x000000ffff047224 */ /* 0x000fc600078e00ff */
[----:B------:R1:W5:Y:S02]  /*13fb0*/  @P1 LDG.E R27, desc[UR50][R2.64] ;  /* 0x00000032021b1981 */ /* 0x000364000c1e1900 */
[----:B-1----:R-:W-:Y:S02]  /*13fc0*/  IMAD.U32 R2, RZ, RZ, UR4 ;  /* 0x00000004ff027e24 */ /* 0x002fe4000f8e00ff */
[----:B------:R-:W-:Y:S01]  /*13fd0*/  IMAD.U32 R3, RZ, RZ, UR5 ;  /* 0x00000005ff037e24 */ /* 0x000fe2000f8e00ff */
[----:B------:R-:W-:Y:S02]  /*13fe0*/  @UP1 ULDC.64 UR4, c[0x0][0xa18] ;  /* 0x0002860000041ab9 */ /* 0x000fe40000000a00 */
[----:B------:R-:W-:Y:S02]  /*13ff0*/  @UP1 UIMAD.WIDE UR4, UR42, 0x4, UR4 ;  /* 0x000000042a0418a5 */ /* 0x000fe4000f8e0204 */
[----:B------:R1:W5:Y:S04]  /*14000*/  @P2 LDG.E R4, desc[UR50][R2.64] ;  /* 0x0000003202042981 */ /* 0x000368000c1e1900 */
[----:B-1----:R-:W-:-:S02]  /*14010*/  IMAD.U32 R2, RZ, RZ, UR4 ;  /* 0x00000004ff027e24 */ /* 0x002fc4000f8e00ff */
[----:B------:R-:W-:Y:S01]  /*14020*/  IMAD.U32 R3, RZ, RZ, UR5 ;  /* 0x00000005ff037e24 */ /* 0x000fe2000f8e00ff */
[----:B------:R-:W-:Y:S01]  /*14030*/  UMOV UR43, URZ ;  /* 0x0000003f002b7c82 */ /* 0x000fe20008000000 */
[----:B------:R-:W-:Y:S01]  /*14040*/  R2UR UR36, R26 ;  /* 0x000000001a2472ca */ /* 0x000fe200000e0000 */
[----:B------:R-:W-:Y:S02]  /*14050*/  ULDC.64 UR4, c[0x0][0xa20] ;  /* 0x0002880000047ab9 */ /* 0x000fe40000000a00 */
[----:B0-----:R0:W3:Y:S01]  /*14060*/  @P4 LDG.E R5, desc[UR50][R2.64] ;  /* 0x0000003202054981 */ /* 0x0010e2000c1e1900 */
[----:B------:R-:W-:-:S04]  /*14070*/  ISETP.NE.U32.AND P3, PT, RZ, UR4, PT ;  /* 0x00000004ff007c0c */ /* 0x000fc8000bf65070 */
[----:B------:R-:W-:Y:S01]  /*14080*/  ISETP.NE.AND.EX P3, PT, RZ, UR5, PT, P3 ;  /* 0x00000005ff007c0c */ /* 0x000fe2000bf65330 */
[----:B0-----:R-:W0:Y:S04]  /*14090*/  LDC.64 R2, c[0x0][0x418] ;  /* 0x00010600ff027b82 */ /* 0x001e280000000a00 */
[----:B------:R-:W-:Y:S01]  /*140a0*/  ULOP3.LUT UR36, UR36, 0xffff, URZ, 0xc0, !UPT ;  /* 0x0000ffff24247892 */ /* 0x000fe2000f8ec03f */
[----:B0-----:R-:W-:Y:S02]  /*140b0*/  ISETP.NE.U32.AND P2, PT, R2, RZ, PT ;  /* 0x000000ff0200720c */ /* 0x001fe40003f45070 */
[----:B------:R-:W-:Y:S02]  /*140c0*/  LOP3.LUT R2, R26, 0xff000000, RZ, 0xc0, !PT ;  /* 0xff0000001a027812 */ /* 0x000fe400078ec0ff */
[----:B------:R-:W-:-:S02]  /*140d0*/  ISETP.NE.AND.EX P2, PT, R3, RZ, PT, P2 ;  /* 0x000000ff0300720c */ /* 0x000fc40003f45320 */
[----:B------:R-:W-:Y:S02]  /*140e0*/  SHF.R.U32.HI R3, RZ, 0x8, R2 ;  /* 0x00000008ff037819 */ /* 0x000fe40000011602 */
[----:B------:R-:W-:Y:S02]  /*140f0*/  LOP3.LUT R26, R26, 0xff0000, RZ, 0xc0, !PT ;  /* 0x00ff00001a1a7812 */ /* 0x000fe400078ec0ff */
[----:B--2---:R-:W-:Y:S02]  /*14100*/  @P0 R2UR UR43, R0 ;  /* 0x00000000002b02ca */ /* 0x004fe400000e0000 */
[----:B------:R-:W0:Y:S02]  /*14110*/  LDC R0, c[0x0][0x424] ;  /* 0x00010900ff007b82 */ /* 0x000e240000000800 */
[----:B0-----:R-:W-:Y:S02]  /*14120*/  SEL R2, R0, 0x1, P2 ;  /* 0x0000000100027807 */ /* 0x001fe40001000000 */
[----:B------:R-:W-:Y:S01]  /*14130*/  LEA.HI R0, R26, R3, RZ, 0x10 ;  /* 0x000000031a007211 */ /* 0x000fe200078f80ff */
[----:B---3--:R0:W-:Y:S01]  /*14140*/  STL [R1+0x8], R5 ;  /* 0x0000080501007387 */ /* 0x0081e20000100800 */
[----:B------:R-:W-:-:S02]  /*14150*/  IMAD.MOV.U32 R9, RZ, RZ, R5 ;  /* 0x000000ffff097224 */ /* 0x000fc400078e0005 */
[----:B0-----:R-:W0:Y:S02]  /*14160*/  LDC R5, c[0x0][0x2f0] ;  /* 0x0000bc00ff057b82 */ /* 0x001e240000000800 */
[----:B0-----:R-:W-:Y:S01]  /*14170*/  IMAD R5, R2, R5, RZ ;  /* 0x0000000502057224 */ /* 0x001fe200078e02ff */
[----:B------:R-:W-:Y:S06]  /*14180*/  @P4 BRA `(.L_x_977) ;  /* 0x00000000001c4947 */ /* 0x000fec0003800000 */
[----:B------:R-:W-:Y:S05]  /*14190*/  @!P0 BRA `(.L_x_977) ;  /* 0x0000000000188947 */ /* 0x000fea0003800000 */
[----:B------:R-:W-:Y:S02]  /*141a0*/  IMAD.U32 R2, RZ, RZ, UR6 ;  /* 0x00000006ff027e24 */ /* 0x000fe4000f8e00ff */
[----:B------:R-:W-:-:S05]  /*141b0*/  IMAD.U32 R3, RZ, RZ, UR7 ;  /* 0x00000007ff037e24 */ /* 0x000fca000f8e00ff */
[----:B------:R-:W2:Y:S04]  /*141c0*/  LDG.E R7, desc[UR50][R2.64] ;  /* 0x0000003202077981 */ /* 0x000ea8000c1e1900 */
[----:B------:R-:W2:Y:S02]  /*141d0*/  LDG.E R6, desc[UR50][R2.64+0x4] ;  /* 0x0000043202067981 */ /* 0x000ea4000c1e1900 */
[----:B--2---:R-:W-:-:S05]  /*141e0*/  IMAD.IADD R9, R6, 0x1, -R7 ;  /* 0x0000000106097824 */ /* 0x004fca00078e0a07 */
[----:B------:R0:W-:Y:S02]  /*141f0*/  STL [R1+0x8], R9 ;  /* 0x0000080901007387 */ /* 0x0001e40000100800 */
.L_x_977:
[----:B-----5:R-:W-:Y:S01]  /*14200*/  IMAD.IADD R27, R27, 0x1, R4 ;  /* 0x000000011b1b7824 */ /* 0x020fe200078e0204 */
[----:B------:R-:W-:Y:S06]  /*14210*/  @!P3 BRA `(.L_x_978) ;  /* 0x000000000018b947 */ /* 0x000fec0003800000 */
[----:B------:R-:W-:Y:S02]  /*14220*/  ULDC.64 UR4, c[0x0][0xa20] ;  /* 0x0002880000047ab9 */ /* 0x000fe40000000a00 */
[----:B------:R-:W-:-:S06]  /*14230*/  UIMAD.WIDE UR4, UR42, 0x4, UR4 ;  /* 0x000000042a0478a5 */ /* 0x000fcc000f8e0204 */
[----:B------:R-:W-:Y:S02]  /*14240*/  IMAD.U32 R2, RZ, RZ, UR4 ;  /* 0x00000004ff027e24 */ /* 0x000fe4000f8e00ff */
[----:B------:R-:W-:-:S05]  /*14250*/  IMAD.U32 R3, RZ, RZ, UR5 ;  /* 0x00000005ff037e24 */ /* 0x000fca000f8e00ff */
[----:B------:R1:W5:Y:S01]  /*14260*/  LDG.E R5, desc[UR50][R2.64] ;  /* 0x0000003202057981 */ /* 0x000362000c1e1900 */
[----:B------:R-:W-:Y:S05]  /*14270*/  BRA `(.L_x_979) ;  /* 0x0000000000187947 */ /* 0x000fea0003800000 */
.L_x_978:
[----:B------:R-:W-:Y:S05]  /*14280*/  @!P1 BRA `(.L_x_979) ;  /* 0x0000000000149947 */ /* 0x000fea0003800000 */
[----:B------:R-:W-:Y:S02]  /*14290*/  IMAD.U32 R2, RZ, RZ, UR8 ;  /* 0x00000008ff027e24 */ /* 0x000fe4000f8e00ff */
[----:B------:R-:W-:-:S05]  /*142a0*/  IMAD.U32 R3, RZ, RZ, UR9 ;  /* 0x00000009ff037e24 */ /* 0x000fca000f8e00ff */
[----:B------:R-:W2:Y:S04]  /*142b0*/  LDG.E R6, desc[UR50][R2.64] ;  /* 0x0000003202067981 */ /* 0x000ea8000c1e1900 */
[----:B------:R-:W2:Y:S02]  /*142c0*/  LDG.E R5, desc[UR50][R2.64+0x4] ;  /* 0x0000043202057981 */ /* 0x000ea4000c1e1900 */
[----:B--2---:R-:W-:-:S07]  /*142d0*/  IMAD.IADD R5, R5, 0x1, -R6 ;  /* 0x0000000105057824 */ /* 0x004fce00078e0a06 */
.L_x_979:
[----:B-1----:R-:W1:Y:S01]  /*142e0*/  LDC R2, c[0x0][0x448] ;  /* 0x00011200ff027b82 */ /* 0x002e620000000800 */
[----:B------:R-:W-:-:S04]  /*142f0*/  IMAD R10, R25, 0xc0, RZ ;  /* 0x000000c0190a7824 */ /* 0x000fc800078e02ff */
[----:B------:R-:W-:Y:S01]  /*14300*/  VIADD R7, R10, 0xbf ;  /* 0x000000bf0a077836 */ /* 0x000fe20000000000 */
[----:B------:R2:W-:Y:S01]  /*14310*/  STL [R1+0x4], R10 ;  /* 0x0000040a01007387 */ /* 0x0005e20000100800 */
[----:B-1----:R-:W-:-:S13]  /*14320*/  ISETP.NE.AND P1, PT, R2, 0x1, PT ;  /* 0x000000010200780c */ /* 0x002fda0003f25270 */
[----:B------:R-:W1:Y:S08]  /*14330*/  @P1 LDC R6, c[0x0][0x44c] ;  /* 0x00011300ff061b82 */ /* 0x000e700000000800 */
[----:B------:R-:W3:Y:S01]  /*14340*/  @P1 LDC R2, c[0x0][0x450] ;  /* 0x00011400ff021b82 */ /* 0x000ee20000000800 */
[----:B-1----:R-:W-:-:S04]  /*14350*/  @P1 IMAD.HI.U32 R3, R7, R6, RZ ;  /* 0x0000000607031227 */ /* 0x002fc800078e00ff */
[----:B-----5:R-:W-:Y:S01]  /*14360*/  IMAD.IADD R6, R5, 0x1, -R4 ;  /* 0x0000000105067824 */ /* 0x020fe200078e0a04 */
[----:B---3--:R-:W-:Y:S02]  /*14370*/  @P1 SHF.R.U32.HI R7, RZ, R2, R3 ;  /* 0x00000002ff071219 */ /* 0x008fe40000011603 */
[----:B------:R-:W1:Y:S02]  /*14380*/  LDC.64 R2, c[0x0][0x9e0] ;  /* 0x00027800ff027b82 */ /* 0x000e640000000a00 */
[----:B------:R-:W-:-:S05]  /*14390*/  IADD3 R4, R6, 0x1, -R9 ;  /* 0x0000000106047810 */ /* 0x000fca0007ffe809 */
[----:B------:R-:W-:Y:S01]  /*143a0*/  IMAD.IADD R7, R4, 0x1, R7 ;  /* 0x0000000104077824 */ /* 0x000fe200078e0207 */
[----:B-1----:R-:W-:-:S03]  /*143b0*/  ISETP.GE.AND P2, PT, R3, 0x1, PT ;  /* 0x000000010300780c */ /* 0x002fc60003f46270 */
[----:B------:R-:W-:-:S10]  /*143c0*/  IMAD.IADD R2, R7, 0x1, R2 ;  /* 0x0000000107027824 */ /* 0x000fd400078e0202 */
[----:B--2---:R-:W-:Y:S05]  /*143d0*/  @!P2 BRA `(.L_x_980) ;  /* 0x000000000040a947 */ /* 0x004fea0003800000 */
[C---:B------:R-:W-:Y:S01]  /*143e0*/  ISETP.GT.AND P0, PT, R7.reuse, RZ, PT ;  /* 0x000000ff0700720c */ /* 0x040fe20003f04270 */
[----:B------:R-:W-:-:S12]  /*143f0*/  VIADD R8, R7, 0xffffffff ;  /* 0xffffffff07087836 */ /* 0x000fd80000000000 */
[----:B------:R-:W-:Y:S05]  /*14400*/  @P0 BRA `(.L_x_981) ;  /* 0x00000000001c0947 */ /* 0x000fea0003800000 */
[----:B------:R-:W-:Y:S01]  /*14410*/  ISETP.NE.AND P0, PT, R3, 0x1, PT ;  /* 0x000000010300780c */ /* 0x000fe20003f05270 */
[----:B------:R-:W-:-:S12]  /*14420*/  IMAD.MOV R7, RZ, RZ, -R7 ;  /* 0x000000ffff077224 */ /* 0x000fd800078e0a07 */
[----:B------:R-:W1:Y:S02]  /*14430*/  @P0 LDC.64 R4, c[0x0][0x9e8] ;  /* 0x00027a00ff040b82 */ /* 0x000e640000000a00 */
[----:B-1----:R-:W-:-:S05]  /*14440*/  @P0 IMAD.HI.U32 R4, R7, R4, RZ ;  /* 0x0000000407040227 */ /* 0x002fca00078e00ff */
[----:B------:R-:W-:-:S04]  /*14450*/  @P0 SHF.R.U32.HI R7, RZ, R5, R4 ;  /* 0x00000005ff070219 */ /* 0x000fc80000011604 */
[----:B------:R-:W-:Y:S01]  /*14460*/  LOP3.LUT R8, RZ, R7, RZ, 0x33, !PT ;  /* 0x00000007ff087212 */ /* 0x000fe200078e33ff */
[----:B------:R-:W-:Y:S06]  /*14470*/  BRA `(.L_x_982) ;  /* 0x0000000000107947 */ /* 0x000fec0003800000 */
.L_x_981:
[----:B------:R-:W-:-:S13]  /*14480*/  ISETP.NE.AND P0, PT, R3, 0x1, PT ;  /* 0x000000010300780c */ /* 0x000fda0003f05270 */
[----:B------:R-:W1:Y:S02]  /*14490*/  @P0 LDC.64 R4, c[0x0][0x9e8] ;  /* 0x00027a00ff040b82 */ /* 0x000e640000000a00 */
[----:B-1----:R-:W-:-:S05]  /*144a0*/  @P0 IMAD.HI.U32 R4, R8, R4, RZ ;  /* 0x0000000408040227 */ /* 0x002fca00078e00ff */
[----:B------:R-:W-:-:S07]  /*144b0*/  @P0 SHF.R.U32.HI R8, RZ, R5, R4 ;  /* 0x00000005ff080219 */ /* 0x000fce0000011604 */
.L_x_982:
[----:B------:R-:W-:-:S05]  /*144c0*/  IMAD R5, R8, R3, R3 ;  /* 0x0000000308057224 */ /* 0x000fca00078e0203 */
[----:B------:R-:W-:-:S07]  /*144d0*/  VIMNMX R2, R2, R5, PT ;  /* 0x0000000502027248 */ /* 0x000fce0003fe0100 */
.L_x_980:
[----:B------:R-:W1:Y:S01]  /*144e0*/  @P1 LDC R4, c[0x0][0x44c] ;  /* 0x00011300ff041b82 */ /* 0x000e620000000800 */
[----:B------:R-:W-:Y:S01]  /*144f0*/  IMAD.MOV.U32 R5, RZ, RZ, R10 ;  /* 0x000000ffff057224 */ /* 0x000fe200078e000a */
[----:B------:R-:W-:Y:S01]  /*14500*/  ULDC UR4, c[0x0][0x9dc] ;  /* 0x0002770000047ab9 */ /* 0x000fe20000000800 */
[----:B------:R-:W-:-:S05]  /*14510*/  VIADD R2, R2, 0x7f ;  /* 0x0000007f02027836 */ /* 0x000fca0000000000 */
[----:B------:R-:W2:Y:S01]  /*14520*/  @P1 LDC R7, c[0x0][0x450] ;  /* 0x00011400ff071b82 */ /* 0x000ea20000000800 */
[----:B-1----:R-:W-:-:S05]  /*14530*/  @P1 IMAD.HI.U32 R4, R10, R4, RZ ;  /* 0x000000040a041227 */ /* 0x002fca00078e00ff */
[----:B--2---:R-:W-:-:S04]  /*14540*/  @P1 SHF.R.U32.HI R5, RZ, R7, R4 ;  /* 0x00000007ff051219 */ /* 0x004fc80000011604 */
[----:B------:R-:W-:Y:S01]  /*14550*/  IADD3 R7, R5, R6, -R9 ;  /* 0x0000000605077210 */ /* 0x000fe20007ffe809 */
[----:B------:R-:W-:Y:S01]  /*14560*/  VIADD R6, R6, 0x7f ;  /* 0x0000007f06067836 */ /* 0x000fe20000000000 */
[----:B------:R-:W-:-:S04]  /*14570*/  SHF.R.S32.HI R5, RZ, 0x1f, R2 ;  /* 0x0000001fff057819 */ /* 0x000fc80000011402 */
[----:B------:R-:W-:Y:S02]  /*14580*/  LEA.HI R2, R5, R2, RZ, 0x7 ;  /* 0x0000000205027211 */ /* 0x000fe400078f38ff */
[----:B------:R-:W-:Y:S02]  /*14590*/  SHF.R.S32.HI R5, RZ, 0x1f, R6 ;  /* 0x0000001fff057819 */ /* 0x000fe40000011406 */
[----:B------:R-:W-:Y:S02]  /*145a0*/  SHF.R.S32.HI R2, RZ, 0x7, R2 ;  /* 0x00000007ff027819 */ /* 0x000fe40000011402 */
[----:B------:R-:W-:-:S04]  /*145b0*/  LEA.HI R5, R5, R6, RZ, 0x7 ;  /* 0x0000000605057211 */ /* 0x000fc800078f38ff */
[----:B------:R-:W-:-:S04]  /*145c0*/  SHF.R.S32.HI R5, RZ, 0x7, R5 ;  /* 0x00000007ff057819 */ /* 0x000fc80000011405 */
[----:B------:R-:W-:Y:S01]  /*145d0*/  VIMNMX R6, R5, R2, PT ;  /* 0x0000000205067248 */ /* 0x000fe20003fe0100 */
[----:B------:R-:W-:Y:S01]  /*145e0*/  VIADD R2, R7, -UR4 ;  /* 0x8000000407027c36 */ /* 0x000fe20008000000 */
[----:B------:R-:W-:Y:S06]  /*145f0*/  @!P2 BRA `(.L_x_983) ;  /* 0x00000000003ca947 */ /* 0x000fec0003800000 */
[----:B------:R-:W-:-:S13]  /*14600*/  ISETP.GT.AND P0, PT, R7, -0x1, PT ;  /* 0xffffffff0700780c */ /* 0x000fda0003f04270 */
[----:B------:R-:W-:Y:S05]  /*14610*/  @P0 BRA `(.L_x_984) ;  /* 0x00000000001c0947 */ /* 0x000fea0003800000 */
[----:B------:R-:W-:Y:S02]  /*14620*/  ISETP.NE.AND P0, PT, R3, 0x1, PT ;  /* 0x000000010300780c */ /* 0x000fe40003f05270 */
[----:B------:R-:W-:-:S11]  /*14630*/  LOP3.LUT R7, RZ, R7, RZ, 0x33, !PT ;  /* 0x00000007ff077212 */ /* 0x000fd600078e33ff */
[----:B------:R-:W1:Y:S02]  /*14640*/  @P0 LDC.64 R4, c[0x0][0x9e8] ;  /* 0x00027a00ff040b82 */ /* 0x000e640000000a00 */
[----:B-1----:R-:W-:-:S05]  /*14650*/  @P0 IMAD.HI.U32 R4, R7, R4, RZ ;  /* 0x0000000407040227 */ /* 0x002fca00078e00ff */
[----:B------:R-:W-:-:S04]  /*14660*/  @P0 SHF.R.U32.HI R7, RZ, R5, R4 ;  /* 0x00000005ff070219 */ /* 0x000fc80000011604 */
[----:B------:R-:W-:Y:S01]  /*14670*/  LOP3.LUT R7, RZ, R7, RZ, 0x33, !PT ;  /* 0x00000007ff077212 */ /* 0x000fe200078e33ff */
[----:B------:R-:W-:Y:S06]  /*14680*/  BRA `(.L_x_985) ;  /* 0x0000000000107947 */ /* 0x000fec0003800000 */
.L_x_984:
[----:B------:R-:W-:-:S13]  /*14690*/  ISETP.NE.AND P0, PT, R3, 0x1, PT ;  /* 0x000000010300780c */ /* 0x000fda0003f05270 */
[----:B------:R-:W1:Y:S02]  /*146a0*/  @P0 LDC.64 R4, c[0x0][0x9e8] ;  /* 0x00027a00ff040b82 */ /* 0x000e640000000a00 */
[----:B-1----:R-:W-:-:S05]  /*146b0*/  @P0 IMAD.HI.U32 R4, R7, R4, RZ ;  /* 0x0000000407040227 */ /* 0x002fca00078e00ff */
[----:B------:R-:W-:-:S07]  /*146c0*/  @P0 SHF.R.U32.HI R7, RZ, R5, R4 ;  /* 0x00000005ff070219 */ /* 0x000fce0000011604 */
.L_x_985:
[----:B------:R-:W-:-:S05]  /*146d0*/  IMAD R3, R7, R3, RZ ;  /* 0x0000000307037224 */ /* 0x000fca00078e02ff */
[----:B------:R-:W-:-:S07]  /*146e0*/  VIMNMX R2, R2, R3, !PT ;  /* 0x0000000302027248 */ /* 0x000fce0007fe0100 */
.L_x_983:
[----:B------:R-:W-:Y:S02]  /*146f0*/  SHF.R.U32.HI R4, RZ, 0x10, R0 ;  /* 0x00000010ff047819 */ /* 0x000fe40000011600 */
[----:B------:R-:W-:Y:S02]  /*14700*/  SHF.R.S32.HI R3, RZ, 0x1f, R2 ;  /* 0x0000001fff037819 */ /* 0x000fe40000011402 */
[----:B------:R-:W-:Y:S02]  /*14710*/  ISETP.NE.AND P0, PT, R4, RZ, PT ;  /* 0x000000ff0400720c */ /* 0x000fe40003f05270 */
[----:B------:R-:W-:Y:S01]  /*14720*/  LEA.HI R3, R3, R2, RZ, 0x7 ;  /* 0x0000000203037211 */ /* 0x000fe200078f38ff */
[----:B------:R-:W-:Y:S01]  /*14730*/  IMAD.MOV.U32 R2, RZ, RZ, RZ ;  /* 0x000000ffff027224 */ /* 0x000fe200078e00ff */
[----:B------:R-:W-:Y:S02]  /*14740*/  LOP3.LUT R0, R0, 0xff, RZ, 0xc0, !PT ;  /* 0x000000ff00007812 */ /* 0x000fe400078ec0ff */
[----:B------:R-:W-:-:S04]  /*14750*/  SHF.R.S32.HI R3, RZ, 0x7, R3 ;  /* 0x00000007ff037819 */ /* 0x000fc80000011403 */
[----:B------:R-:W-:-:S03]  /*14760*/  VIMNMX R25, RZ, R3, !PT ;  /* 0x00000003ff197248 */ /* 0x000fc60007fe0100 */
[----:B------:R-:W1:Y:S01]  /*14770*/  @!P0 LDC R4, c[0x0][0x9f0] ;  /* 0x00027c00ff048b82 */ /* 0x000e620000000800 */
[----:B------:R-:W-:-:S13]  /*14780*/  ISETP.GT.AND P1, PT, R6, R25, PT ;  /* 0x000000190600720c */ /* 0x000fda0003f24270 */
[----:B------:R-:W-:Y:S05]  /*14790*/  @!P1 BRA `(.L_x_986) ;  /* 0x00000000006c9947 */ /* 0x000fea0003800000 */
[-C--:B-1----:R-:W-:Y:S02]  /*147a0*/  IABS R5, R4.reuse ;  /* 0x0000000400057213 */ /* 0x082fe40000000000 */
[----:B------:R-:W-:Y:S02]  /*147b0*/  IABS R8, R4 ;  /* 0x0000000400087213 */ /* 0x000fe40000000000 */
[----:B0-----:R-:W0:Y:S03]  /*147c0*/  I2F.RP R9, R5 ;  /* 0x0000000500097306 */ /* 0x001e260000209400 */
        /* <DEDUP_REMOVED lines=8> */
[----:B------:R-:W-:-:S05]  /*14850*/  IADD3 R2, R4, -0x1, R6 ;  /* 0xffffffff04027810 */ /* 0x000fca0007ffe006 */
[----:B------:R-:W-:-:S05]  /*14860*/  IMAD.IADD R3, R2, 0x1, -R25 ;  /* 0x0000000102037824 */ /* 0x000fca00078e0a19 */
        /* <DEDUP_REMOVED lines=14> */
.L_x_986:
[-C--:B------:R-:W-:Y:S01]  /*14950*/  IMAD R25, R0, R2.reuse, R25 ;  /* 0x0000000200197224 */ /* 0x080fe200078e0219 */
[----:B------:R-:W-:Y:S04]  /*14960*/  BSSY B7, `(.L_x_987) ;  /* 0x0000307000077945 */ /* 0x000fe80003800000 */
        /* <DEDUP_REMOVED lines=15> */
[----:B-1----:R-:W1:Y:S02]  /*14a60*/  S2R R4, SR_LTMASK ;  /* 0x0000000000047919 */ /* 0x002e640000003900 */
[----:B-1----:R-:W-:-:S04]  /*14a70*/  LOP3.LUT R4, R4, UR4, RZ, 0xc0, !PT ;  /* 0x0000000404047c12 */ /* 0x002fc8000f8ec0ff */
[----:B------:R-:W1:Y:S01]  /*14a80*/  POPC R7, R4 ;  /* 0x0000000400077309 */ /* 0x000e620000000000 */
[----:B--2---:R-:W1:Y:S02]  /*14a90*/  SHFL.IDX PT, R0, R3, R0, 0x1f ;  /* 0x00001f0003007589 */ /* 0x004e6400000e0000 */
[----:B-1----:R-:W-:Y:S01]  /*14aa0*/  IADD3 R24, R0, UR40, R7 ;  /* 0x0000002800187c10 */ /* 0x002fe2000fffe007 */
[----:B------:R-:W-:Y:S06]  /*14ab0*/  BRA `(.L_x_989) ;  /* 0x0000002c00c47947 */ /* 0x000fec0003800000 */
.L_x_988:
        /* <DEDUP_REMOVED lines=19> */
[----:B01----:R-:W-:Y:S05]  /*14bf0*/  CALL.ABS.NOINC R2 ;  /* 0x0000000002007343 */ /* 0x003fea0003c00000 */
.L_x_991:
[----:B------:R-:W-:Y:S05]  /*14c00*/  BSYNC B6 ;  /* 0x0000000000067941 */ /* 0x000fea0003800000 */
.L_x_990:
        /* <DEDUP_REMOVED lines=22> */
.L_x_993:
[----:B------:R-:W-:Y:S05]  /*14d70*/  BSYNC B6 ;  /* 0x0000000000067941 */ /* 0x000fea0003800000 */
.L_x_992:
        /* <DEDUP_REMOVED lines=20> */
.L_x_995:
[----:B------:R-:W-:Y:S05]  /*14ec0*/  BSYNC B6 ;  /* 0x0000000000067941 */ /* 0x000fea0003800000 */
.L_x_994:
[----:B------:R-:W-:Y:S01]  /*14ed0*/  LOP3.LUT P6, RZ, R19, 0x1, RZ, 0xc0, !PT ;  /* 0x0000000113ff7812 */ /* 0x000fe200078cc0ff */
[----:B------:R-:W-:-:S12]  /*14ee0*/  BSSY B6, `(.L_x_996) ;  /* 0x0000012000067945 */ /* 0x000fd80003800000 */
        /* <DEDUP_REMOVED lines=17> */
.L_x_997:
[----:B------:R-:W-:Y:S05]  /*15000*/  BSYNC B6 ;  /* 0x0000000000067941 */ /* 0x000fea0003800000 */
.L_x_996:
[----:B------:R-:W-:Y:S01]  /*15010*/  ULDC.64 UR4, c[0x0][0x9f8] ;  /* 0x00027e0000047ab9 */ /* 0x000fe20000000a00 */
[----:B------:R-:W-:Y:S01]  /*15020*/  IMAD.U32 R23, RZ, RZ, UR42 ;  /* 0x0000002aff177e24 */ /* 0x000fe2000f8e00ff */
[----:B------:R-:W-:-:S04]  /*15030*/  UISETP.NE.U32.AND UP0, UPT, UR4, URZ, UPT ;  /* 0x0000003f0400728c */ /* 0x000fc8000bf05070 */
[----:B------:R-:W-:-:S06]  /*15040*/  UISETP.NE.AND.EX UP0, UPT, UR5, URZ, UPT, UP0 ;  /* 0x0000003f0500728c */ /* 0x000fcc000bf05300 */
[----:B------:R-:W-:-:S05]  /*15050*/  PLOP3.LUT P0, PT, PT, PT, UP0, 0x80, 0x0 ;  /* 0x000000000000781c */ /* 0x000fca0003f0f008 */
[----:B------:R-:W-:Y:S02]  /*15060*/  @UP0 ULDC.64 UR4, c[0x0][0x9f8] ;  /* 0x00027e0000040ab9 */ /* 0x000fe40000000a00 */
[----:B------:R-:W-:-:S06]  /*15070*/  @UP0 UIMAD.WIDE UR4, UR42, 0x4, UR4 ;  /* 0x000000042a0408a5 */ /* 0x000fcc000f8e0204 */
[----:B------:R-:W-:Y:S02]  /*15080*/  IMAD.U32 R2, RZ, RZ, UR4 ;  /* 0x00000004ff027e24 */ /* 0x000fe4000f8e00ff */
[----:B------:R-:W-:Y:S01]  /*15090*/  IMAD.U32 R3, RZ, RZ, UR5 ;  /* 0x00000005ff037e24 */ /* 0x000fe2000f8e00ff */
[----:B------:R-:W2:Y:S01]  /*150a0*/  S2R R16, SR_TID.X ;  /* 0x0000000000107919 */ /* 0x000ea20000002100 */
[----:B------:R-:W-:-:S03]  /*150b0*/  ULDC.64 UR4, c[0x0][0xa08] ;  /* 0x0002820000047ab9 */ /* 0x000fc60000000a00 */
[----:B------:R3:W4:Y:S02]  /*150c0*/  @P0 LDG.E R23, desc[UR50][R2.64] ;  /* 0x0000003202170981 */ /* 0x000724000c1e1900 */
[----:B---3--:R-:W3:Y:S01]  /*150d0*/  LDC.64 R2, c[0x0][0x418] ;  /* 0x00010600ff027b82 */ /* 0x008ee20000000a00 */
[----:B--2---:R-:W-:-:S04]  /*150e0*/  SHF.R.U32.HI R20, RZ, 0x5, R16 ;  /* 0x00000005ff147819 */ /* 0x004fc80000011610 */
[----:B------:R-:W-:Y:S02]  /*150f0*/  LOP3.LUT R20, R20, 0x3, RZ, 0xc0, !PT ;  /* 0x0000000314147812 */ /* 0x000fe400078ec0ff */
[----:B---3--:R-:W-:Y:S01]  /*15100*/  LOP3.LUT P0, RZ, R2, UR4, RZ, 0xfc, !PT ;  /* 0x0000000402ff7c12 */ /* 0x008fe2000f80fcff */
[----:B------:R-:W-:-:S03]  /*15110*/  UMOV UR4, 0xffffffff ;  /* 0xffffffff00047882 */ /* 0x000fc60000000000 */
[----:B------:R-:W-:Y:S02]  /*15120*/  LOP3.LUT P0, RZ, R3, UR5, RZ, 0xfc, P0 ;  /* 0x0000000503ff7c12 */ /* 0x000fe4000800fcff */
[----:B----4-:R-:W-:Y:S02]  /*15130*/  SHF.R.S32.HI R26, RZ, 0x1f, R23 ;  /* 0x0000001fff1a7819 */ /* 0x010fe40000011417 */
[----:B------:R-:W-:Y:S01]  /*15140*/  SEL R16, R23, RZ, !P0 ;  /* 0x000000ff17107207 */ /* 0x000fe20004000000 */
[----:B------:R-:W-:Y:S08]  /*15150*/  BRA.DIV UR4, `(.L_x_998) ;  /* 0x0000003e04e47947 */ /* 0x000ff0000b800000 */
[----:B------:R2:W3:Y:S02]  /*15160*/  SHFL.IDX PT, R14, R20, RZ, 0x1f ;  /* 0x00001fff140e7589 */ /* 0x0004e400000e0000 */
.L_x_1075:
[----:B---3--:R-:W-:Y:S02]  /*15170*/  ISETP.NE.AND P0, PT, R14, RZ, PT ;  /* 0x000000ff0e00720c */ /* 0x008fe40003f05270 */
[----:B------:R-:W-:Y:S02]  /*15180*/  PLOP3.LUT P1, PT, PT, PT, PT, 0x8, 0x0 ;  /* 0x000000000000781c */ /* 0x000fe40003f2e170 */
[----:B------:R-:W-:-:S11]  /*15190*/  LOP3.LUT R19, R19, 0xfffffffe, RZ, 0xc0, !PT ;  /* 0xfffffffe13137812 */ /* 0x000fd600078ec0ff */
[----:B------:R-:W-:Y:S01]  /*151a0*/  @P1 LOP3.LUT R19, R19, 0x1, RZ, 0xfc, !PT ;  /* 0x0000000113131812 */ /* 0x000fe200078efcff */
[----:B------:R-:W-:Y:S06]  /*151b0*/  @P0 BRA `(.L_x_999) ;  /* 0x0000000400b80947 */ /* 0x000fec0003800000 */
[----:B------:R-:W3:Y:S01]  /*151c0*/  LDL R0, [R1+0x10] ;  /* 0x0000100001007983 */ /* 0x000ee20000100800 */
[----:B------:R-:W-:Y:S01]  /*151d0*/  UMOV UR4, 0xffffffff ;  /* 0xffffffff00047882 */ /* 0x000fe20000000000 */
[----:B---3--:R-:W-:Y:S02]  /*151e0*/  VIADD R0, R0, 0xffffffff ;  /* 0xffffffff00007836 */ /* 0x008fe40000000000 */
[----:B------:R-:W-:Y:S05]  /*151f0*/  BRA.DIV UR4, `(.L_x_1000) ;  /* 0x0000003e04dc7947 */ /* 0x000fea000b800000 */
[----:B------:R-:W-:-:S13]  /*15200*/  ELECT P6, URZ, PT ;  /* 0x00000000003f782f */ /* 0x000fda00038c0000 */
.L_x_1078:
[----:B------:R-:W-:Y:S05]  /*15210*/  @!P6 BRA `(.L_x_999) ;  /* 0x0000000400a0e947 */ /* 0x000fea0003800000 */
[----:B------:R-:W-:-:S04]  /*15220*/  ISETP.NE.U32.AND P0, PT, R2, RZ, PT ;  /* 0x000000ff0200720c */ /* 0x000fc80003f05070 */
[----:B------:R-:W-:-:S13]  /*15230*/  ISETP.NE.AND.EX P0, PT, R3, RZ, PT, P0 ;  /* 0x000000ff0300720c */ /* 0x000fda0003f05300 */
[----:B------:R-:W-:Y:S05]  /*15240*/  @!P0 BRA `(.L_x_1001) ;  /* 0x0000000000448947 */ /* 0x000fea0003800000 */
[----:B------:R-:W3:Y:S01]  /*15250*/  LDC R7, c[0x0][0x43c] ;  /* 0x00010f00ff077b82 */ /* 0x000ee20000000800 */
[----:B------:R-:W-:Y:S01]  /*15260*/  ULDC.64 UR4, c[0x0][0x428] ;  /* 0x00010a0000047ab9 */ /* 0x000fe20000000a00 */
[----:B---3--:R-:W-:-:S13]  /*15270*/  ISETP.NE.AND P0, PT, R7, 0x1, PT ;  /* 0x000000010700780c */ /* 0x008fda0003f05270 */
[----:B-1----:R-:W1:Y:S02]  /*15280*/  @P0 LDC.64 R4, c[0x0][0x440] ;  /* 0x00011000ff040b82 */ /* 0x002e640000000a00 */
[----:B-1----:R-:W-:-:S04]  /*15290*/  @P0 IMAD.HI.U32 R6, R0, R4, RZ ;  /* 0x0000000400060227 */ /* 0x002fc800078e00ff */
[----:B------:R-:W-:Y:S01]  /*152a0*/  IMAD.MOV.U32 R4, RZ, RZ, R0 ;  /* 0x000000ffff047224 */ /* 0x000fe200078e0000 */
[----:B------:R-:W-:Y:S01]  /*152b0*/  @P0 SHF.R.U32.HI R4, RZ, R5, R6 ;  /* 0x00000005ff040219 */ /* 0x000fe20000011606 */
[----:B------:R-:W-:-:S04]  /*152c0*/  IMAD R6, R26, UR4, RZ ;  /* 0x000000041a067c24 */ /* 0x000fc8000f8e02ff */
[----:B------:R-:W-:Y:S02]  /*152d0*/  IMAD.MOV R5, RZ, RZ, -R4 ;  /* 0x000000ffff057224 */ /* 0x000fe400078e0a04 */
[----:B------:R-:W-:Y:S02]  /*152e0*/  IMAD R6, R23, UR5, R6 ;  /* 0x0000000517067c24 */ /* 0x000fe4000f8e0206 */
[----:B------:R-:W-:Y:S01]  /*152f0*/  IMAD R0, R7, R5, R0 ;  /* 0x0000000507007224 */ /* 0x000fe200078e0200 */
[----:B------:R-:W-:-:S03]  /*15300*/  SHF.R.S32.HI R5, RZ, 0x1f, R4 ;  /* 0x0000001fff057819 */ /* 0x000fc60000011404 */
[----:B------:R-:W-:-:S04]  /*15310*/  IMAD.WIDE.U32 R4, R23, UR4, R4 ;  /* 0x0000000417047c25 */ /* 0x000fc8000f8e0004 */
[----:B------:R-:W-:Y:S01]  /*15320*/  IMAD.IADD R6, R5, 0x1, R6 ;  /* 0x0000000105067824 */ /* 0x000fe200078e0206 */
[----:B------:R-:W-:-:S04]  /*15330*/  LEA R2, P0, R4, R2, 0x2 ;  /* 0x0000000204027211 */ /* 0x000fc800078010ff */
[----:B------:R-:W-:-:S05]  /*15340*/  LEA.HI.X R3, R4, R3, R6, 0x2, P0 ;  /* 0x0000000304037211 */ /* 0x000fca00000f1406 */
[----:B------:R3:W5:Y:S04]  /*15350*/  LDG.E R16, desc[UR50][R2.64] ;  /* 0x0000003202107981 */ /* 0x000768000c1e1900 */
.L_x_1001:
[----:B-1----:R-:W-:Y:S01]  /*15360*/  IMAD R4, R18, 0x8, R17 ;  /* 0x0000000812047824 */ /* 0x002fe200078e0211 */
[----:B---3--:R-:W-:Y:S01]  /*15370*/  SHF.L.U32 R3, R22, 0x1f, RZ ;  /* 0x0000001f16037819 */ /* 0x008fe200000006ff */
[----:B------:R-:W1:Y:S03]  /*15380*/  S2R R2, SR_TID.X ;  /* 0x0000000000027919 */ /* 0x000e660000002100 */
[----:B------:R-:W3:Y:S01]  /*15390*/  SYNCS.PHASECHK.TRANS64.TRYWAIT P0, [R4+URZ+0x19c80], R3 ;  /* 0x019c8003040075a7 */ /* 0x000ee2000800017f */
[----:B-1----:R-:W-:-:S04]  /*153a0*/  LOP3.LUT R2, R2, 0x7f, RZ, 0xc0, !PT ;  /* 0x0000007f02027812 */ /* 0x002fc800078ec0ff */
[----:B------:R-:W-:Y:S01]  /*153b0*/  ISETP.NE.AND P1, PT, R2, RZ, PT ;  /* 0x000000ff0200720c */ /* 0x000fe20003f25270 */
[----:B---3--:R-:W-:-:S12]  /*153c0*/  @!P0 BRA `(.L_x_1002) ;  /* 0x0000003c00888947 */ /* 0x008fd80003800000 */
.L_x_1079:
[----:B------:R-:W-:Y:S05]  /*153d0*/  @P1 BRA `(.L_x_1003) ;  /* 0x00000000001c1947 */ /* 0x000fea0003800000 */
[----:B------:R-:W3:Y:S02]  /*153e0*/  S2R R2, SR_TID.X ;  /* 0x0000000000027919 */ /* 0x000ee40000002100 */
[----:B---3--:R-:W-:Y:S01]  /*153f0*/  LOP3.LUT R5, R2, 0x1f, RZ, 0xc0, !PT ;  /* 0x0000001f02057812 */ /* 0x008fe200078ec0ff */
[----:B------:R-:W-:-:S03]  /*15400*/  IMAD.MOV.U32 R2, RZ, RZ, 0x3000 ;  /* 0x00003000ff027424 */ /* 0x000fc600078e00ff */
[----:B------:R-:W-:Y:S01]  /*15410*/  ISETP.NE.AND P0, PT, R5, RZ, PT ;  /* 0x000000ff0500720c */ /* 0x000fe20003f05270 */
[----:B------:R3:W-:-:S12]  /*15420*/  SYNCS.ARRIVE.TRANS64 RZ, [R4+URZ+0x19c70], R2 ;  /* 0x019c700204ff79a7 */ /* 0x0007d8000800003f */
[----:B---3--:R-:W-:Y:S05]  /*15430*/  @!P0 BRA `(.L_x_1003) ;  /* 0x0000000000048947 */ /* 0x008fea0003800000 */
[----:B------:R-:W-:Y:S01]  /*15440*/  BPT.TRAP 0x1 ;  /* 0x000000040000795c */ /* 0x000fe20000300000 */
.L_x_1003:
[----:B------:R-:W-:Y:S01]  /*15450*/  IMAD R2, R18, 0x3000, R17 ;  /* 0x0000300012027824 */ /* 0x000fe200078e0211 */
[----:B------:R-:W-:Y:S01]  /*15460*/  R2UR UR33, R4 ;  /* 0x00000000042172ca */ /* 0x000fe200000e0000 */
[----:B------:R-:W-:Y:S01]  /*15470*/  IMAD R0, R0, 0x80, R27 ;  /* 0x0000008000007824 */ /* 0x000fe200078e021b */
[----:B-----5:R-:W-:Y:S01]  /*15480*/  R2UR UR37, R16 ;  /* 0x00000000102572ca */ /* 0x020fe200000e0000 */
[----:B------:R-:W-:Y:S01]  /*15490*/  UIADD3 UR4, UP0, UR46, 0x470, URZ ;  /* 0x000004702e047890 */ /* 0x000fe2000ff1e03f */
[----:B------:R-:W-:Y:S01]  /*154a0*/  R2UR UR8, R2 ;  /* 0x00000000020872ca */ /* 0x000fe200000e0000 */
[----:B------:R-:W-:Y:S01]  /*154b0*/  UMOV UR6, 0x0 ;  /* 0x0000000000067882 */ /* 0x000fe20000000000 */
[----:B------:R-:W-:Y:S01]  /*154c0*/  R2UR UR35, R0 ;  /* 0x00000000002372ca */ /* 0x000fe200000e0000 */
[----:B------:R-:W-:Y:S01]  /*154d0*/  UIADD3.X UR5, URZ, UR47, URZ, UP0, !UPT ;  /* 0x0000002f3f057290 */ /* 0x000fe200087fe43f */
[----:B------:R-:W-:Y:S01]  /*154e0*/  UMOV UR7, 0x14f00000 ;  /* 0x14f0000000077882 */ /* 0x000fe20000000000 */
[----:B------:R-:W-:Y:S01]  /*154f0*/  UMOV UR34, URZ ;  /* 0x0000003f00227c82 */ /* 0x000fe20008000000 */
[----:B------:R-:W-:Y:S01]  /*15500*/  UMOV UR18, 0x20 ;  /* 0x0000002000127882 */ /* 0x000fe20000000000 */
[----:B------:R-:W-:-:S02]  /*15510*/  UMOV UR20, UR36 ;  /* 0x0000002400147c82 */ /* 0x000fc40008000000 */
[----:B------:R-:W-:Y:S02]  /*15520*/  UIADD3 UR33, UR33, 0x19c70, URZ ;  /* 0x00019c7021217890 */ /* 0x000fe4000fffe03f */
[----:B------:R-:W-:Y:S01]  /*15530*/  UMOV UR21, UR37 ;  /* 0x0000002500157c82 */ /* 0x000fe20008000000 */
[----:B------:R-:W-:Y:S01]  /*15540*/  UMOV UR10, 0x40 ;  /* 0x00000040000a7882 */ /* 0x000fe20000000000 */
        /* <DEDUP_REMOVED lines=12> */
[----:B------:R-:W4:Y:S02]  /*15610*/  SYNCS.PHASECHK.TRANS64.TRYWAIT P0, [R4+URZ+0x19c40], R3 ;  /* 0x019c4003040075a7 */ /* 0x000f24000800017f */
[----:B---34-:R-:W-:Y:S05]  /*15620*/  @!P0 BRA `(.L_x_1004) ;  /* 0x0000003c00048947 */ /* 0x018fea0003800000 */
.L_x_1080:
[----:B------:R-:W-:Y:S05]  /*15630*/  @P1 BRA `(.L_x_1005) ;  /* 0x00000000001c1947 */ /* 0x000fea0003800000 */
[----:B------:R-:W4:Y:S01]  /*15640*/  S2R R5, SR_TID.X ;  /* 0x0000000000057919 */ /* 0x000f220000002100 */
[----:B-1-3--:R-:W-:-:S04]  /*15650*/  IMAD.MOV.U32 R3, RZ, RZ, 0x3000 ;  /* 0x00003000ff037424 */ /* 0x00afc800078e00ff */
[----:B------:R1:W-:Y:S01]  /*15660*/  SYNCS.ARRIVE.TRANS64 RZ, [R4+URZ+0x19c30], R3 ;  /* 0x019c300304ff79a7 */ /* 0x0003e2000800003f */
[----:B----4-:R-:W-:-:S04]  /*15670*/  LOP3.LUT R5, R5, 0x1f, RZ, 0xc0, !PT ;  /* 0x0000001f05057812 */ /* 0x010fc800078ec0ff */
[----:B------:R-:W-:-:S13]  /*15680*/  ISETP.NE.AND P0, PT, R5, RZ, PT ;  /* 0x000000ff0500720c */ /* 0x000fda0003f05270 */
[----:B-1----:R-:W-:Y:S05]  /*15690*/  @!P0 BRA `(.L_x_1005) ;  /* 0x0000000000048947 */ /* 0x002fea0003800000 */
[----:B------:R-:W-:Y:S01]  /*156a0*/  BPT.TRAP 0x1 ;  /* 0x000000040000795c */ /* 0x000fe20000300000 */
.L_x_1005:
        /* <DEDUP_REMOVED lines=30> */
[----:B----4-:R-:W-:-:S03]  /*15890*/  NOP ;  /* 0x0000000000007918 */ /* 0x010fc60000000000 */
.L_x_999:
[----:B------:R-:W-:Y:S05]  /*158a0*/  WARPSYNC.ALL ;  /* 0x0000000000007948 */ /* 0x000fea0003800000 */
[----:B------:R-:W-:Y:S01]  /*158b0*/  VIADD R0, R17, 0xf000 ;  /* 0x0000f00011007836 */ /* 0x000fe20000000000 */
[----:B------:R-:W-:Y:S01]  /*158c0*/  USHF.R.S32.HI UR4, URZ, 0x1f, UR43 ;  /* 0x0000001f3f047899 */ /* 0x000fe2000801142b */
[----:B------:R-:W-:Y:S01]  /*158d0*/  BAR.SYNC.DEFER_BLOCKING 0x8, 0x200 ;  /* 0x0208000000007b1d */ /* 0x000fe20000010000 */
[----:B------:R-:W-:Y:S02]  /*158e0*/  USHF.R.S32.HI UR37, URZ, 0x1f, UR42 ;  /* 0x0000001f3f257899 */ /* 0x000fe4000801142a */
        /* <DEDUP_REMOVED lines=13> */
[----:B------:R-:W-:Y:S01]  /*159c0*/  MOV R2, 0x0 ;  /* 0x0000000000027802 */ /* 0x000fe20000000f00 */
[----:B------:R-:W-:Y:S01]  /*159d0*/  ULDC.64 UR6, c[0x4][0x98] ;  /* 0x0100260000067ab9 */ /* 0x000fe20000000a00 */
[----:B------:R-:W-:Y:S01]  /*159e0*/  ULDC.64 UR8, c[0x4][0xa0] ;  /* 0x0100280000087ab9 */ /* 0x000fe20000000a00 */
[----:B------:R-:W-:Y:S01]  /*159f0*/  ULDC.64 UR4, c[0x4][0x28] ;  /* 0x01000a0000047ab9 */ /* 0x000fe20000000a00 */
[----:B-1-3--:R-:W-:Y:S02]  /*15a00*/  IMAD.U32 R4, RZ, RZ, UR6 ;  /* 0x00000006ff047e24 */ /* 0x00afe4000f8e00ff */
        /* <DEDUP_REMOVED lines=9> */
[----:B--2---:R-:W-:-:S07]  /*15aa0*/  LEPC R20, `(.L_x_1007) ;  /* 0x000000001014794e */ /* 0x004fce0000000000 */
[----:B01----:R-:W-:Y:S05]  /*15ab0*/  CALL.ABS.NOINC R2 ;  /* 0x0000000002007343 */ /* 0x003fea0003c00000 */
.L_x_1007:
[----:B------:R-:W-:Y:S05]  /*15ac0*/  BSYNC B6 ;  /* 0x0000000000067941 */ /* 0x000fea0003800000 */
.L_x_1006:
[----:B------:R-:W4:Y:S01]  /*15ad0*/  LDL R12, [R1+0x4] ;  /* 0x00000400010c7983 */ /* 0x000f220000100800 */
[----:B0-----:R-:W0:Y:S01]  /*15ae0*/  LDC R9, c[0x0][0x448] ;  /* 0x00011200ff097b82 */ /* 0x001e220000000800 */
[----:B------:R-:W-:Y:S01]  /*15af0*/  ULDC.64 UR6, c[0x0][0x2d8] ;  /* 0x0000b60000067ab9 */ /* 0x000fe20000000a00 */
[----:B------:R-:W-:Y:S01]  /*15b00*/  UMOV UR44, UR48 ;  /* 0x00000030002c7c82 */ /* 0x000fe20008000000 */
[----:B--2---:R-:W2:Y:S01]  /*15b10*/  S2R R20, SR_TID.X ;  /* 0x0000000000147919 */ /* 0x004ea20000002100 */
[----:B------:R-:W-:Y:S01]  /*15b20*/  UIMAD.WIDE.U32 UR4, UR36, UR6, UR44 ;  /* 0x00000006240472a5 */ /* 0x000fe2000f8e002c */
[----:B------:R-:W-:Y:S01]  /*15b30*/  ULDC.64 UR8, c[0x0][0x2e0] ;  /* 0x0000b80000087ab9 */ /* 0x000fe20000000a00 */
[----:B------:R-:W2:Y:S02]  /*15b40*/  S2R R10, SR_TID.X ;  /* 0x00000000000a7919 */ /* 0x000ea40000002100 */
[----:B------:R-:W-:Y:S02]  /*15b50*/  UIMAD UR5, UR36, UR7, UR5 ;  /* 0x00000007240572a4 */ /* 0x000fe4000f8e0205 */
[----:B------:R-:W-:-:S02]  /*15b60*/  UIMAD UR6, UR37, UR8, URZ ;  /* 0x00000008250672a4 */ /* 0x000fc4000f8e023f */
[----:B------:R-:W-:Y:S02]  /*15b70*/  UIMAD.WIDE.U32 UR4, UR43, UR8, UR4 ;  /* 0x000000082b0472a5 */ /* 0x000fe4000f8e0004 */
[----:B------:R-:W-:-:S03]  /*15b80*/  UIMAD UR6, UR43, UR9, UR6 ;  /* 0x000000092b0672a4 */ /* 0x000fc6000f8e0206 */
[----:B------:R-:W-:Y:S01]  /*15b90*/  ULDC.64 UR8, c[0x0][0x280] ;  /* 0x0000a00000087ab9 */ /* 0x000fe20000000a00 */
[----:B------:R-:W-:Y:S01]  /*15ba0*/  UIADD3 UR6, UR5, UR6, URZ ;  /* 0x0000000605067290 */ /* 0x000fe2000fffe03f */
[----:B-1-3--:R-:W-:Y:S02]  /*15bb0*/  IMAD.U32 R4, RZ, RZ, UR4 ;  /* 0x00000004ff047e24 */ /* 0x00afe4000f8e00ff */
[----:B------:R-:W-:Y:S01]  /*15bc0*/  IMAD.U32 R5, RZ, RZ, UR5 ;  /* 0x00000005ff057e24 */ /* 0x000fe2000f8e00ff */
[----:B------:R-:W-:Y:S01]  /*15bd0*/  ULDC.64 UR4, c[0x0][0x2d0] ;  /* 0x0000b40000047ab9 */ /* 0x000fe20000000a00 */
[----:B0-----:R-:W-:Y:S01]  /*15be0*/  ISETP.NE.AND P1, PT, R9, 0x1, PT ;  /* 0x000000010900780c */ /* 0x001fe20003f25270 */
[----:B------:R-:W-:Y:S01]  /*15bf0*/  IMAD.U32 R3, RZ, RZ, UR6 ;  /* 0x00000006ff037e24 */ /* 0x000fe2000f8e00ff */
[----:B------:R-:W-:Y:S01]  /*15c00*/  ULDC.64 UR6, c[0x0][0x2c8] ;  /* 0x0000b20000067ab9 */ /* 0x000fe20000000a00 */
[C---:B--2---:R-:W-:Y:S01]  /*15c10*/  LOP3.LUT R21, R20.reuse, 0x7f, RZ, 0xc0, !PT ;  /* 0x0000007f14157812 */ /* 0x044fe200078ec0ff */
[----:B------:R-:W-:-:S09]  /*15c20*/  IMAD.SHL.U32 R20, R20, 0x40, RZ ;  /* 0x0000004014147824 */ /* 0x000fd200078e00ff */
[----:B------:R-:W0:Y:S01]  /*15c30*/  @P1 LDC R2, c[0x0][0x44c] ;  /* 0x00011300ff021b82 */ /* 0x000e220000000800 */
[----:B------:R-:W-:Y:S01]  /*15c40*/  SHF.R.U32.HI R21, RZ, 0x1, R21 ;  /* 0x00000001ff157819 */ /* 0x000fe20000011615 */
[----:B------:R-:W-:-:S03]  /*15c50*/  IMAD.SHL.U32 R10, R10, 0x10, RZ ;  /* 0x000000100a0a7824 */ /* 0x000fc600078e00ff */
[----:B------:R-:W-:-:S03]  /*15c60*/  LOP3.LUT R20, R21, 0x40, R20, 0xf8, !PT ;  /* 0x0000004015147812 */ /* 0x000fc600078ef814 */
[----:B------:R-:W1:Y:S01]  /*15c70*/  @P1 LDC R0, c[0x0][0x450] ;  /* 0x00011400ff001b82 */ /* 0x000e620000000800 */
[----:B------:R-:W-:Y:S01]  /*15c80*/  LOP3.LUT R10, R10, 0x10, RZ, 0xc0, !PT ;  /* 0x000000100a0a7812 */ /* 0x000fe200078ec0ff */
[----:B------:R-:W2:Y:S03]  /*15c90*/  S2R R21, SR_TID.X ;  /* 0x0000000000157919 */ /* 0x000ea60000002100 */
[C---:B------:R-:W-:Y:S02]  /*15ca0*/  LOP3.LUT R11, R10.reuse, 0x20, RZ, 0xfc, !PT ;  /* 0x000000200a0b7812 */ /* 0x040fe400078efcff */
[----:B------:R-:W-:Y:S01]  /*15cb0*/  LOP3.LUT R10, R10, 0x40, RZ, 0xfc, !PT ;  /* 0x000000400a0a7812 */ /* 0x000fe200078efcff */
[----:B----4-:R-:W-:Y:S02]  /*15cc0*/  IMAD.IADD R6, R20, 0x1, R12 ;  /* 0x0000000114067824 */ /* 0x010fe400078e020c */
[----:B--2---:R-:W-:-:S02]  /*15cd0*/  IMAD.SHL.U32 R20, R21, 0x10, RZ ;  /* 0x0000001015147824 */ /* 0x004fc400078e00ff */
[----:B0-----:R-:W-:-:S03]  /*15ce0*/  @P1 IMAD.HI.U32 R2, R6, R2, RZ ;  /* 0x0000000206021227 */ /* 0x001fc600078e00ff */
[----:B------:R-:W-:Y:S01]  /*15cf0*/  LOP3.LUT R20, R20, 0x10, RZ, 0xc0, !PT ;  /* 0x0000001014147812 */ /* 0x000fe200078ec0ff */
[----:B------:R-:W-:Y:S01]  /*15d00*/  IMAD.MOV.U32 R7, RZ, RZ, R6 ;  /* 0x000000ffff077224 */ /* 0x000fe200078e0006 */
[----:B-1----:R-:W-:Y:S01]  /*15d10*/  @P1 SHF.R.U32.HI R7, RZ, R0, R2 ;  /* 0x00000000ff071219 */ /* 0x002fe20000011602 */
[----:B------:R-:W-:-:S03]  /*15d20*/  IMAD.MOV.U32 R2, RZ, RZ, R4 ;  /* 0x000000ffff027224 */ /* 0x000fc600078e0004 */
[----:B------:R-:W-:Y:S01]  /*15d30*/  SHF.R.S32.HI R0, RZ, 0x1f, R7 ;  /* 0x0000001fff007819 */ /* 0x000fe20000011407 */
[----:B------:R-:W-:-:S04]  /*15d40*/  IMAD.WIDE.U32 R4, R7, UR4, R2 ;  /* 0x0000000407047c25 */ /* 0x000fc8000f8e0002 */
[----:B------:R-:W-:-:S04]  /*15d50*/  IMAD R0, R0, UR4, RZ ;  /* 0x0000000400007c24 */ /* 0x000fc8000f8e02ff */
[----:B------:R-:W-:Y:S02]  /*15d60*/  IMAD R8, R7, UR5, R0 ;  /* 0x0000000507087c24 */ /* 0x000fe4000f8e0200 */
[----:B------:R-:W-:Y:S02]  /*15d70*/  IMAD.MOV R0, RZ, RZ, -R7 ;  /* 0x000000ffff007224 */ /* 0x000fe400078e0a07 */
[----:B------:R-:W-:Y:S02]  /*15d80*/  IMAD.IADD R5, R5, 0x1, R8 ;  /* 0x0000000105057824 */ /* 0x000fe400078e0208 */
[----:B------:R-:W-:Y:S01]  /*15d90*/  IMAD R0, R9, R0, R6 ;  /* 0x0000000009007224 */ /* 0x000fe200078e0206 */
[----:B------:R-:W0:Y:S03]  /*15da0*/  @P1 LDC R8, c[0x0][0x44c] ;  /* 0x00011300ff081b82 */ /* 0x000e260000000800 */
[----:B------:R-:W-:Y:S01]  /*15db0*/  IMAD.WIDE.U32 R4, R0, UR6, R4 ;  /* 0x0000000600047c25 */ /* 0x000fe2000f8e0004 */
[----:B------:R-:W-:-:S05]  /*15dc0*/  SHF.R.S32.HI R7, RZ, 0x1f, R0 ;  /* 0x0000001fff077819 */ /* 0x000fca0000011400 */
[----:B------:R-:W-:-:S04]  /*15dd0*/  IMAD R7, R7, UR6, RZ ;  /* 0x0000000607077c24 */ /* 0x000fc8000f8e02ff */
[----:B------:R-:W-:Y:S01]  /*15de0*/  IMAD R7, R0, UR7, R7 ;  /* 0x0000000700077c24 */ /* 0x000fe2000f8e0207 */
[----:B------:R-:W-:-:S04]  /*15df0*/  IADD3 R0, P0, R4, UR8, RZ ;  /* 0x0000000804007c10 */ /* 0x000fc8000ff1e0ff */
[----:B------:R-:W-:Y:S01]  /*15e00*/  IADD3.X R4, R5, UR9, R7, P0, !PT ;  /* 0x0000000905047c10 */ /* 0x000fe200087fe407 */
[----:B------:R-:W-:Y:S01]  /*15e10*/  VIADD R7, R6, 0x80 ;  /* 0x0000008006077836 */ /* 0x000fe20000000000 */
[----:B------:R-:W1:Y:S03]  /*15e20*/  @P1 LDC R5, c[0x0][0x450] ;  /* 0x00011400ff051b82 */ /* 0x000e660000000800 */
[----:B------:R-:W-:Y:S02]  /*15e30*/  IMAD.MOV.U32 R6, RZ, RZ, R7 ;  /* 0x000000ffff067224 */ /* 0x000fe400078e0007 */
[----:B0-----:R-:W-:-:S05]  /*15e40*/  @P1 IMAD.HI.U32 R8, R7, R8, RZ ;  /* 0x0000000807081227 */ /* 0x001fca00078e00ff */
[----:B-1----:R-:W-:-:S05]  /*15e50*/  @P1 SHF.R.U32.HI R6, RZ, R5, R8 ;  /* 0x00000005ff061219 */ /* 0x002fca0000011608 */
[----:B------:R-:W-:Y:S02]  /*15e60*/  IMAD.MOV R5, RZ, RZ, -R6 ;  /* 0x000000ffff057224 */ /* 0x000fe400078e0a06 */
[----:B------:R-:W-:-:S04]  /*15e70*/  IMAD.WIDE.U32 R2, R6, UR4, R2 ;  /* 0x0000000406027c25 */ /* 0x000fc8000f8e0002 */
[----:B------:R-:W-:Y:S01]  /*15e80*/  IMAD R5, R9, R5, R7 ;  /* 0x0000000509057224 */ /* 0x000fe200078e0207 */
[----:B------:R-:W-:-:S05]  /*15e90*/  SHF.R.S32.HI R7, RZ, 0x1f, R6 ;  /* 0x0000001fff077819 */ /* 0x000fca0000011406 */
[----:B------:R-:W-:Y:S01]  /*15ea0*/  IMAD R7, R7, UR4, RZ ;  /* 0x0000000407077c24 */ /* 0x000fe2000f8e02ff */
[----:B------:R-:W-:Y:S02]  /*15eb0*/  ULDC UR4, c[0x0][0x2b8] ;  /* 0x0000ae0000047ab9 */ /* 0x000fe40000000800 */
[----:B------:R-:W-:Y:S01]  /*15ec0*/  ISETP.GE.AND P2, PT, R20, UR4, PT ;  /* 0x0000000414007c0c */ /* 0x000fe2000bf46270 */
[----:B------:R-:W-:Y:S01]  /*15ed0*/  IMAD R7, R6, UR5, R7 ;  /* 0x0000000506077c24 */ /* 0x000fe2000f8e0207 */
[----:B------:R-:W-:Y:S02]  /*15ee0*/  SHF.R.S32.HI R6, RZ, 0x1f, R5 ;  /* 0x0000001fff067819 */ /* 0x000fe40000011405 */
[----:B------:R-:W-:Y:S01]  /*15ef0*/  ISETP.GE.AND P1, PT, R11, UR4, PT ;  /* 0x000000040b007c0c */ /* 0x000fe2000bf26270 */
[----:B------:R-:W-:Y:S02]  /*15f00*/  IMAD.IADD R3, R3, 0x1, R7 ;  /* 0x0000000103037824 */ /* 0x000fe400078e0207 */
[----:B------:R-:W-:-:S02]  /*15f10*/  IMAD R6, R6, UR6, RZ ;  /* 0x0000000606067c24 */ /* 0x000fc4000f8e02ff */
[----:B------:R-:W-:-:S04]  /*15f20*/  IMAD.WIDE.U32 R2, R5, UR6, R2 ;  /* 0x0000000605027c25 */ /* 0x000fc8000f8e0002 */
[----:B------:R-:W-:Y:S01]  /*15f30*/  IMAD R5, R5, UR7, R6 ;  /* 0x0000000705057c24 */ /* 0x000fe2000f8e0206 */
[----:B------:R-:W-:-:S04]  /*15f40*/  IADD3 R8, P0, R2, UR8, RZ ;  /* 0x0000000802087c10 */ /* 0x000fc8000ff1e0ff */
[----:B------:R-:W-:Y:S02]  /*15f50*/  IADD3.X R5, R3, UR9, R5, P0, !PT ;  /* 0x0000000903057c10 */ /* 0x000fe400087fe405 */
[----:B------:R-:W-:Y:S02]  /*15f60*/  ISETP.GE.AND P0, PT, R10, UR4, PT ;  /* 0x000000040a007c0c */ /* 0x000fe4000bf06270 */
[----:B------:R0:W5:Y:S01]  /*15f70*/  LDL R10, [R1+0xc] ;  /* 0x00000c00010a7983 */ /* 0x0001620000100800 */
[----:B------:R-:W-:Y:S01]  /*15f80*/  UMOV UR4, 0xffffffff ;  /* 0xffffffff00047882 */ /* 0x000fe20000000000 */
[----:B------:R-:W-:-:S04]  /*15f90*/  LOP3.LUT R21, R21, 0x7f, RZ, 0xc0, !PT ;  /* 0x0000007f15157812 */ /* 0x000fc800078ec0ff */
[----:B------:R-:W-:Y:S01]  /*15fa0*/  SHF.R.U32.HI R21, RZ, 0x1, R21 ;  /* 0x00000001ff157819 */ /* 0x000fe20000011615 */
[----:B------:R-:W-:Y:S06]  /*15fb0*/  BRA.DIV UR4, `(.L_x_1008) ;  /* 0x0000003204b47947 */ /* 0x000fec000b800000 */
[----:B------:R-:W2:Y:S04]  /*15fc0*/  LDL.LU R2, [R1+0x8] ;  /* 0x0000080001027983 */ /* 0x000ea80000300800 */
[----:B------:R-:W3:Y:S04]  /*15fd0*/  LDL.LU R11, [R1+0x4] ;  /* 0x00000400010b7983 */ /* 0x000ee80000300800 */
[----:B------:R-:W1:Y:S04]  /*15fe0*/  SHFL.IDX PT, R3, R0, RZ, 0x1e1f ;  /* 0x001e1fff00037589 */ /* 0x000e6800000e0000 */
[----:B------:R-:W-:Y:S04]  /*15ff0*/  SHFL.IDX PT, R0, R0, 0x1, 0x1e1f ;  /* 0x003e1f0000007f89 */ /* 0x000fe800000e0000 */
[----:B------:R-:W-:Y:S04]  /*16000*/  SHFL.IDX PT, R5, R5, RZ, 0x1e1f ;  /* 0x001e1fff05057589 */ /* 0x000fe800000e0000 */
[----:B------:R-:W-:Y:S01]  /*16010*/  SHFL.IDX PT, R14, R8, RZ, 0x1e1f ;  /* 0x001e1fff080e7589 */ /* 0x000fe200000e0000 */
[----:B--2---:R-:W-:-:S03]  /*16020*/  IMAD R6, R2, R9, RZ ;  /* 0x0000000902067224 */ /* 0x004fc600078e02ff */
[----:B------:R-:W2:Y:S01]  /*16030*/  SHFL.IDX PT, R2, R4, RZ, 0x1e1f ;  /* 0x001e1fff04027589 */ /* 0x000ea200000e0000 */
[----:B---3--:R-:W-:-:S03]  /*16040*/  IMAD.IADD R7, R21, 0x1, R11 ;  /* 0x0000000115077824 */ /* 0x008fc600078e020b */
[----:B------:R-:W3:Y:S02]  /*16050*/  SHFL.IDX PT, R4, R4, 0x1, 0x1e1f ;  /* 0x003e1f0004047f89 */ /* 0x000ee400000e0000 */
[----:B------:R-:W-:-:S13]  /*16060*/  ISETP.GE.AND P4, PT, R7, R6, PT ;  /* 0x000000060700720c */ /* 0x000fda0003f86270 */
[----:B-1----:R-:W-:-:S05]  /*16070*/  @!P4 IADD3 R3, P3, R20, R3, RZ ;  /* 0x000000031403c210 */ /* 0x002fca0007f7e0ff */
[----:B--2---:R-:W-:-:S05]  /*16080*/  @!P4 IMAD.X R2, RZ, RZ, R2, P3 ;  /* 0x000000ffff02c224 */ /* 0x004fca00018e0602 */
[----:B------:R-:W-:-:S04]  /*16090*/  @!P4 LOP3.LUT R3, R3, R2, RZ, 0x3c, !PT ;  /* 0x000000020303c212 */ /* 0x000fc800078e3cff */
[----:B------:R-:W-:-:S04]  /*160a0*/  @!P4 LOP3.LUT R2, R3, R2, RZ, 0x3c, !PT ;  /* 0x000000020302c212 */ /* 0x000fc800078e3cff */
[----:B------:R-:W-:-:S05]  /*160b0*/  @!P4 LOP3.LUT R3, R3, R2, RZ, 0x3c, !PT ;  /* 0x000000020303c212 */ /* 0x000fca00078e3cff */
[----:B-----5:R-:W-:Y:S04]  /*160c0*/  @!P4 LDGSTS.E.BYPASS.LTC128B.128 [R10+0xf000], desc[UR50][R2.64], !P2 ;  /* 0x0f000000020acfae */ /* 0x020fe8000d101d72 */
[----:B------:R-:W-:Y:S04]  /*160d0*/  @!P4 LDGSTS.E.BYPASS.LTC128B.128 [R10+0x10800], desc[UR50][R2.64+0x20], !P1 ;  /* 0x10800020020acfae */ /* 0x000fe8000c901d72 */
[----:B------:R1:W-:Y:S02]  /*160e0*/  @!P4 LDGSTS.E.BYPASS.LTC128B.128 [R10+0x12000], desc[UR50][R2.64+0x40], !P0 ;  /* 0x12000040020acfae */ /* 0x0003e4000c101d72 */
[----:B-1----:R-:W-:-:S05]  /*160f0*/  VIADD R2, R7, 0x40 ;  /* 0x0000004007027836 */ /* 0x002fca0000000000 */
[----:B------:R-:W-:-:S13]  /*16100*/  ISETP.GE.AND P4, PT, R2, R6, PT ;  /* 0x000000060200720c */ /* 0x000fda0003f86270 */
[----:B------:R-:W-:-:S05]  /*16110*/  @!P4 IADD3 R0, P3, R20, R0, RZ ;  /* 0x000000001400c210 */ /* 0x000fca0007f7e0ff */
[----:B---3--:R-:W-:-:S04]  /*16120*/  @!P4 IMAD.X R2, RZ, RZ, R4, P3 ;  /* 0x000000ffff02c224 */ /* 0x008fc800018e0604 */
[----:B------:R-:W-:Y:S02]  /*16130*/  @!P4 IMAD.MOV.U32 R3, RZ, RZ, R2 ;  /* 0x000000ffff03c224 */ /* 0x000fe400078e0002 */
[----:B------:R-:W-:-:S05]  /*16140*/  @!P4 IMAD.MOV.U32 R2, RZ, RZ, R0 ;  /* 0x000000ffff02c224 */ /* 0x000fca00078e0000 */
[----:B------:R1:W-:Y:S04]  /*16150*/  @!P4 LDGSTS.E.BYPASS.LTC128B.128 [R10+0xf800], desc[UR50][R2.64], !P2 ;  /* 0x0f800000020acfae */ /* 0x0003e8000d101d72 */
[----:B------:R1:W-:Y:S04]  /*16160*/  @!P4 LDGSTS.E.BYPASS.LTC128B.128 [R10+0x11000], desc[UR50][R2.64+0x20], !P1 ;  /* 0x11000020020acfae */ /* 0x0003e8000c901d72 */
[----:B------:R1:W-:Y:S02]  /*16170*/  @!P4 LDGSTS.E.BYPASS.LTC128B.128 [R10+0x12800], desc[UR50][R2.64+0x40], !P0 ;  /* 0x12800040020acfae */ /* 0x0003e4000c101d72 */
.L_x_1087:
        /* <DEDUP_REMOVED lines=12> */
.L_x_1010:
[----:B------:R-:W-:Y:S05]  /*16240*/  BSYNC B0 ;  /* 0x0000000000007941 */ /* 0x000fea0003800000 */
.L_x_1009:
[----:B------:R-:W-:Y:S01]  /*16250*/  NOP ;  /* 0x0000000000007918 */ /* 0x000fe20000000000 */
[----:B------:R-:W-:-:S13]  /*16260*/  PLOP3.LUT P0, PT, PT, PT, PT, 0x80, 0x0 ;  /* 0x000000000000781c */ /* 0x000fda0003f0f070 */
.L_x_1011:
        /* <DEDUP_REMOVED lines=21> */
.L_x_1088:
[----:B------:R-:W-:Y:S05]  /*163c0*/  BSYNC B0 ;  /* 0x0000000000007941 */ /* 0x000fea0003800000 */
.L_x_1012:
[----:B------:R-:W-:Y:S05]  /*163d0*/  @!P1 BRA `(.L_x_1014) ;  /* 0x0000000c00f49947 */ /* 0x000fea0003800000 */
[----:B------:R-:W-:Y:S02]  /*163e0*/  IMAD.MOV.U32 R6, RZ, RZ, R18 ;  /* 0x000000ffff067224 */ /* 0x000fe400078e0012 */
[----:B------:R-:W-:-:S07]  /*163f0*/  IMAD.MOV.U32 R7, RZ, RZ, R22 ;  /* 0x000000ffff077224 */ /* 0x000fce00078e0016 */
.L_x_1038:
        /* <DEDUP_REMOVED lines=20> */
[----:B------:R-:W-:Y:S01]  /*16540*/  @P0 SHF.R.U32.HI R2, RZ, R3, R4 ;  /* 0x00000003ff020219 */ /* 0x000fe20000011604 */
[----:B------:R-:W-:-:S03]  /*16550*/  IMAD R4, R26, UR6, RZ ;  /* 0x000000061a047c24 */ /* 0x000fc6000f8e02ff */
[--C-:B------:R-:W-:Y:S01]  /*16560*/  SHF.R.S32.HI R3, RZ, 0x1f, R2.reuse ;  /* 0x0000001fff037819 */ /* 0x100fe20000011402 */
[----:B------:R-:W-:Y:S02]  /*16570*/  IMAD.MOV R8, RZ, RZ, -R2 ;  /* 0x000000ffff087224 */ /* 0x000fe400078e0a02 */
[C---:B------:R-:W-:Y:S02]  /*16580*/  IMAD R4, R23.reuse, UR7, R4 ;  /* 0x0000000717047c24 */ /* 0x040fe4000f8e0204 */
[----:B------:R-:W-:-:S04]  /*16590*/  IMAD.WIDE.U32 R2, R23, UR6, R2 ;  /* 0x0000000617027c25 */ /* 0x000fc8000f8e0002 */
[----:B------:R-:W-:Y:S01]  /*165a0*/  IMAD.IADD R3, R4, 0x1, R3 ;  /* 0x0000000104037824 */ /* 0x000fe200078e0203 */
[----:B------:R-:W-:Y:S01]  /*165b0*/  LEA R4, P0, R2, UR4, 0x2 ;  /* 0x0000000402047c11 */ /* 0x000fe2000f8010ff */
[----:B------:R-:W-:-:S03]  /*165c0*/  IMAD R8, R5, R8, R0 ;  /* 0x0000000805087224 */ /* 0x000fc600078e0200 */
[----:B------:R-:W-:-:S05]  /*165d0*/  LEA.HI.X R5, R2, UR5, R3, 0x2, P0 ;  /* 0x0000000502057c11 */ /* 0x000fca00080f1403 */
[----:B------:R1:W5:Y:S04]  /*165e0*/  LDG.E R16, desc[UR50][R4.64] ;  /* 0x0000003204107981 */ /* 0x000368000c1e1900 */
.L_x_1017:
        /* <DEDUP_REMOVED lines=8> */
.L_x_1089:
[----:B------:R-:W-:Y:S05]  /*16670*/  BSYNC B1 ;  /* 0x0000000000017941 */ /* 0x000fea0003800000 */
.L_x_1018:
        /* <DEDUP_REMOVED lines=9> */
.L_x_1021:
[----:B------:R-:W-:Y:S05]  /*16710*/  BSYNC B1 ;  /* 0x0000000000017941 */ /* 0x000fea0003800000 */
.L_x_1020:
        /* <DEDUP_REMOVED lines=8> */
[----:B------:R-:W-:Y:S01]  /*167a0*/  VIADD R10, R9, 0x9000 ;  /* 0x00009000090a7836 */ /* 0x000fe20000000000 */
[----:B------:R-:W-:Y:S01]  /*167b0*/  UMOV UR6, 0x0 ;  /* 0x0000000000067882 */ /* 0x000fe20000000000 */
[----:B------:R-:W-:-:S10]  /*167c0*/  UMOV UR7, 0x14f00000 ;  /* 0x14f0000000077882 */ /* 0x000fd40000000000 */
.L_x_1022:
        /* <DEDUP_REMOVED lines=16> */
.L_x_1023:
        /* <DEDUP_REMOVED lines=16> */
.L_x_1024:
        /* <DEDUP_REMOVED lines=13> */
.L_x_1090:
[----:B------:R-:W-:Y:S05]  /*16aa0*/  BSYNC B1 ;  /* 0x0000000000017941 */ /* 0x000fea0003800000 */
.L_x_1025:
        /* <DEDUP_REMOVED lines=11> */
.L_x_1028:
[----:B------:R-:W-:Y:S05]  /*16b60*/  BSYNC B1 ;  /* 0x0000000000017941 */ /* 0x000fea0003800000 */
.L_x_1027:
        /* <DEDUP_REMOVED lines=8> */
.L_x_1029:
        /* <DEDUP_REMOVED lines=15> */
.L_x_1030:
        /* <DEDUP_REMOVED lines=15> */
.L_x_1031:
        /* <DEDUP_REMOVED lines=10> */
.L_x_1016:
[----:B------:R-:W-:Y:S05]  /*16e70*/  BSYNC B0 ;  /* 0x0000000000007941 */ /* 0x000fea0003800000 */
.L_x_1015:
[----:B------:R-:W-:-:S06]  /*16e80*/  UISETP.NE.AND UP0, UPT, UR39, 0x3, UPT ;  /* 0x000000032700788c */ /* 0x000fcc000bf05270 */
[----:B------:R-:W-:-:S13]  /*16e90*/  PLOP3.LUT P0, PT, PT, PT, UP0, 0x80, 0x0 ;  /* 0x000000000000781c */ /* 0x000fda0003f0f008 */
[----:B------:R-:W-:Y:S05]  /*16ea0*/  @!P0 BRA `(.L_x_1032) ;  /* 0x0000000000048947 */ /* 0x000fea0003800000 */
[----:B------:R-:W-:Y:S01]  /*16eb0*/  BPT.TRAP 0x1 ;  /* 0x000000040000795c */ /* 0x000fe20000300000 */
.L_x_1032:
        /* <DEDUP_REMOVED lines=8> */
.L_x_1091:
[----:B------:R-:W-:Y:S05]  /*16f40*/  BSYNC B0 ;  /* 0x0000000000007941 */ /* 0x000fea0003800000 */
.L_x_1033:
[----:B------:R-:W-:Y:S05]  /*16f50*/  @!P1 BRA `(.L_x_1035) ;  /* 0x0000000000049947 */ /* 0x000fea0003800000 */
[----:B------:R-:W-:Y:S01]  /*16f60*/  BPT.TRAP 0x1 ;  /* 0x000000040000795c */ /* 0x000fe20000300000 */
.L_x_1035:
[----:B0-----:R-:W-:Y:S01]  /*16f70*/  SHF.L.U32 R2, R7, 0x1f, RZ ;  /* 0x0000001f07027819 */ /* 0x001fe200000006ff */
[----:B------:R-:W-:-:S03]  /*16f80*/  IMAD R10, R6, 0x3000, RZ ;  /* 0x00003000060a7824 */ /* 0x000fc600078e02ff */
[----:B------:R-:W0:Y:S02]  /*16f90*/  SYNCS.PHASECHK.TRANS64.TRYWAIT P0, [R3+URZ+0x19c60], R2 ;  /* 0x019c6002030075a7 */ /* 0x000e24000800017f */
[----:B0-----:R-:W-:Y:S05]  /*16fa0*/  @!P0 BRA `(.L_x_1036) ;  /* 0x0000002800048947 */ /* 0x001fea0003800000 */
.L_x_1092:
        /* <DEDUP_REMOVED lines=51> */
.L_x_1037:
        /* <DEDUP_REMOVED lines=13> */
.L_x_1014:
        /* <DEDUP_REMOVED lines=17> */
.L_x_1040:
[----:B------:R-:W-:Y:S05]  /*174c0*/  BSYNC B0 ;  /* 0x0000000000007941 */ /* 0x000fea0003800000 */
.L_x_1039:
[----:B------:R-:W-:-:S06]  /*174d0*/  UISETP.NE.AND UP0, UPT, UR39, 0x3, UPT ;  /* 0x000000032700788c */ /* 0x000fcc000bf05270 */
[----:B------:R-:W-:-:S13]  /*174e0*/  PLOP3.LUT P1, PT, PT, PT, UP0, 0x80, 0x0 ;  /* 0x000000000000781c */ /* 0x000fda0003f2f008 */
[----:B------:R-:W-:Y:S05]  /*174f0*/  @!P1 BRA `(.L_x_1041) ;  /* 0x0000000000049947 */ /* 0x000fea0003800000 */
[----:B------:R-:W-:Y:S01]  /*17500*/  BPT.TRAP 0x1 ;  /* 0x000000040000795c */ /* 0x000fe20000300000 */
.L_x_1041:
        /* <DEDUP_REMOVED lines=8> */
.L_x_1093:
[----:B------:R-:W-:Y:S05]  /*17590*/  BSYNC B0 ;  /* 0x0000000000007941 */ /* 0x000fea0003800000 */
.L_x_1042:
[----:B------:R-:W-:Y:S05]  /*175a0*/  @!P2 BRA `(.L_x_1044) ;  /* 0x000000000004a947 */ /* 0x000fea0003800000 */
[----:B------:R-:W-:Y:S01]  /*175b0*/  BPT.TRAP 0x1 ;  /* 0x000000040000795c */ /* 0x000fe20000300000 */
.L_x_1044:
[----:B0-----:R-:W-:-:S04]  /*175c0*/  SHF.L.U32 R0, R22, 0x1f, RZ ;  /* 0x0000001f16007819 */ /* 0x001fc800000006ff */
[----:B------:R-:W0:Y:S02]  /*175d0*/  SYNCS.PHASECHK.TRANS64.TRYWAIT P1, [R3+URZ+0x19c60], R0 ;  /* 0x019c6000030075a7 */ /* 0x000e24000802017f */
[----:B0-----:R-:W-:Y:S05]  /*175e0*/  @!P1 BRA `(.L_x_1045) ;  /* 0x00000020009c9947 */ /* 0x001fea0003800000 */
.L_x_1094:
        /* <DEDUP_REMOVED lines=52> */
.L_x_1046:
[----:B-1----:R1:W-:Y:S01]  /*17930*/  SYNCS.ARRIVE.TRANS64.A1T0 RZ, [R3+URZ+0x19c50], RZ ;  /* 0x019c50ff03ff79a7 */ /* 0x0023e2000810003f */
[----:B------:R-:W-:Y:S02]  /*17940*/  @!P0 VIADD R0, R3, 0x19c80 ;  /* 0x00019c8003008836 */ /* 0x000fe40000000000 */
[----:B------:R-:W-:-:S03]  /*17950*/  VIADD R18, R18, 0x1 ;  /* 0x0000000112127836 */ /* 0x000fc60000000000 */
[----:B------:R-:W-:Y:S01]  /*17960*/  @!P0 PRMT R0, RZ, 0x654, R0 ;  /* 0x00000654ff008816 */ /* 0x000fe20000000000 */
[----:B------:R-:W-:Y:S06]  /*17970*/  BAR.SYNC.DEFER_BLOCKING 0x2, 0x80 ;  /* 0x0082000000007b1d */ /* 0x000fec0000010000 */
[----:B------:R2:W-:Y:S01]  /*17980*/  @!P0 SYNCS.ARRIVE.TRANS64.RED.A1T0 RZ, [R0+URZ], RZ ;  /* 0x000000ff00ff89a7 */ /* 0x0005e2000810043f */
[----:B------:R-:W-:-:S04]  /*17990*/  ISETP.NE.AND P0, PT, R18, 0x2, PT ;  /* 0x000000021200780c */ /* 0x000fc80003f05270 */
[----:B-1----:R-:W-:Y:S02]  /*179a0*/  SEL R3, RZ, 0x1, P0 ;  /* 0x00000001ff037807 */ /* 0x002fe40000000000 */
[----:B------:R-:W-:Y:S02]  /*179b0*/  SEL R18, R18, RZ, P0 ;  /* 0x000000ff12127207 */ /* 0x000fe40000000000 */
[----:B--2---:R-:W-:-:S07]  /*179c0*/  LOP3.LUT R22, R22, R3, RZ, 0x3c, !PT ;  /* 0x0000000316167212 */ /* 0x004fce00078e3cff */
.L_x_989:
[----:B------:R-:W-:Y:S05]  /*179d0*/  BSYNC B7 ;  /* 0x0000000000077941 */ /* 0x000fea0003800000 */
.L_x_987:
[----:B------:R-:W-:-:S13]  /*179e0*/  LOP3.LUT P0, RZ, R19, 0x2, RZ, 0xc0, !PT ;  /* 0x0000000213ff7812 */ /* 0x000fda000780c0ff */
[----:B------:R-:W-:Y:S05]  /*179f0*/  @!P0 BRA `(.L_x_1047) ;  /* 0x0000000000248947 */ /* 0x000fea0003800000 */
[----:B------:R-:W2:Y:S08]  /*17a00*/  S2UR UR5, SR_CgaCtaId ;  /* 0x00000000000579c3 */ /* 0x000eb00000008800 */
[----:B------:R-:W-:Y:S06]  /*17a10*/  BAR.SYNC.DEFER_BLOCKING 0x5, 0x200 ;  /* 0x0148000000007b1d */ /* 0x000fec0000010000 */
[----:B------:R-:W-:-:S02]  /*17a20*/  UMOV UR4, 0x400 ;  /* 0x0000040000047882 */ /* 0x000fc40000000000 */
[----:B--2---:R-:W-:-:S06]  /*17a30*/  ULEA UR4, UR5, UR4, 0x18 ;  /* 0x0000000405047291 */ /* 0x004fcc000f8ec03f */
[----:B------:R-:W-:-:S05]  /*17a40*/  IMAD.U32 R17, RZ, RZ, UR4 ;  /* 0x00000004ff117e24 */ /* 0x000fca000f8e00ff */
[----:B------:R-:W2:Y:S02]  /*17a50*/  LDS.128 R24, [R17+0x19cd0] ;  /* 0x019cd00011187984 */ /* 0x000ea40000000c00 */
[----:B--2---:R-:W-:Y:S01]  /*17a60*/  R2UR UR42, R27 ;  /* 0x000000001b2a72ca */ /* 0x004fe200000e0000 */
[----:B------:R-:W-:Y:S06]  /*17a70*/  BAR.ARV 0x4, 0x200 ;  /* 0x0108000000007b1d */ /* 0x000fec0000002000 */
[----:B------:R-:W-:Y:S08]  /*17a80*/  BRA `(.L_x_1048) ;  /* 0x0000000c00b07947 */ /* 0x000ff00003800000 */
.L_x_1047:
[----:B------:R-:W0:Y:S01]  /*17a90*/  S2R R0, SR_TID.X ;  /* 0x0000000000007919 */ /* 0x000e220000002100 */
[----:B------:R-:W-:Y:S01]  /*17aa0*/  ULDC UR4, c[0x0][0xc3c] ;  /* 0x00030f0000047ab9 */ /* 0x000fe20000000800 */
[----:B0-----:R-:W-:Y:S01]  /*17ab0*/  LOP3.LUT R8, R0, 0x1f, RZ, 0xc0, !PT ;  /* 0x0000001f00087812 */ /* 0x001fe200078ec0ff */
[----:B------:R-:W-:-:S03]  /*17ac0*/  IMAD.MOV.U32 R0, RZ, RZ, RZ ;  /* 0x000000ffff007224 */ /* 0x000fc600078e00ff */
[C---:B------:R-:W-:Y:S01]  /*17ad0*/  ISETP.NE.AND P0, PT, R8.reuse, 0x1f, PT ;  /* 0x0000001f0800780c */ /* 0x040fe20003f05270 */
[----:B------:R-:W-:-:S05]  /*17ae0*/  VIADD R7, R8, UR42 ;  /* 0x0000002a08077c36 */ /* 0x000fca0008000000 */
[----:B------:R-:W-:Y:S01]  /*17af0*/  ISETP.GE.OR P1, PT, R7, UR4, !P0 ;  /* 0x0000000407007c0c */ /* 0x000fe2000c726670 */
[----:B------:R-:W-:Y:S01]  /*17b00*/  IMAD.MOV.U32 R9, RZ, RZ, RZ ;  /* 0x000000ffff097224 */ /* 0x000fe200078e00ff */
[----:B------:R-:W-:Y:S01]  /*17b10*/  ISETP.GE.U32.AND P2, PT, R8, 0x2, PT ;  /* 0x000000020800780c */ /* 0x000fe20003f46070 */
[----:B------:R-:W-:-:S10]  /*17b20*/  ULDC UR4, c[0x0][0xc3c] ;  /* 0x00030f0000047ab9 */ /* 0x000fd40000000800 */
[----:B------:R-:W0:Y:S08]  /*17b30*/  @!P1 LDC.64 R2, c[0x0][0xc80] ;  /* 0x00032000ff029b82 */ /* 0x000e300000000a00 */
[----:B-1----:R-:W1:Y:S01]  /*17b40*/  @!P1 LDC.64 R4, c[0x0][0xc78] ;  /* 0x00031e00ff049b82 */ /* 0x002e620000000a00 */
[----:B0-----:R-:W-:-:S05]  /*17b50*/  @!P1 IMAD.WIDE R2, R7, 0x4, R2 ;  /* 0x0000000407029825 */ /* 0x001fca00078e0202 */
[----:B------:R1:W2:Y:S02]  /*17b60*/  @!P1 LDG.E R0, desc[UR50][R2.64] ;  /* 0x0000003202009981 */ /* 0x0002a4000c1e1900 */
[----:B-1----:R-:W-:-:S05]  /*17b70*/  @!P1 IMAD.WIDE R2, R7, 0x4, R4 ;  /* 0x0000000407029825 */ /* 0x002fca00078e0204 */
[----:B------:R-:W2:Y:S01]  /*17b80*/  @!P1 LDG.E R9, desc[UR50][R2.64] ;  /* 0x0000003202099981 */ /* 0x000ea2000c1e1900 */
[C---:B------:R-:W-:Y:S02]  /*17b90*/  ISETP.NE.AND P1, PT, R8.reuse, RZ, PT ;  /* 0x000000ff0800720c */ /* 0x040fe40003f25270 */
[C---:B------:R-:W-:Y:S02]  /*17ba0*/  ISETP.GE.U32.AND P3, PT, R8.reuse, 0x4, PT ;  /* 0x000000040800780c */ /* 0x040fe40003f66070 */
[C---:B------:R-:W-:Y:S02]  /*17bb0*/  ISETP.GE.U32.AND P4, PT, R8.reuse, 0x8, PT ;  /* 0x000000080800780c */ /* 0x040fe40003f86070 */
[----:B------:R-:W-:Y:S02]  /*17bc0*/  ISETP.GE.U32.AND P5, PT, R8, 0x10, PT ;  /* 0x000000100800780c */ /* 0x000fe40003fa6070 */
[----:B------:R-:W-:Y:S01]  /*17bd0*/  SHFL.IDX PT, R8, R24, 0x1, 0x1f ;  /* 0x00201f0018087f89 */ /* 0x000fe200000e0000 */
[----:B--2---:R-:W-:-:S05]  /*17be0*/  IMAD R4, R9, R0, RZ ;  /* 0x0000000009047224 */ /* 0x004fca00078e02ff */
[----:B------:R-:W0:Y:S02]  /*17bf0*/  SHFL.UP PT, R5, R4, 0x1, RZ ;  /* 0x0420000004057989 */ /* 0x000e2400000e00ff */
[----:B0-----:R-:W-:-:S05]  /*17c00*/  SEL R5, R5, RZ, P1 ;  /* 0x000000ff05057207 */ /* 0x001fca0000800000 */
[----:B------:R-:W-:-:S05]  /*17c10*/  IMAD.IADD R5, R4, 0x1, R5 ;  /* 0x0000000104057824 */ /* 0x000fca00078e0205 */
[----:B------:R-:W0:Y:S02]  /*17c20*/  SHFL.UP PT, R6, R5, 0x2, RZ ;  /* 0x0440000005067989 */ /* 0x000e2400000e00ff */
[----:B0-----:R-:W-:-:S05]  /*17c30*/  SEL R6, R6, RZ, P2 ;  /* 0x000000ff06067207 */ /* 0x001fca0001000000 */
[----:B------:R-:W-:Y:S02]  /*17c40*/  IMAD.IADD R6, R5, 0x1, R6 ;  /* 0x0000000105067824 */ /* 0x000fe400078e0206 */
[----:B------:R-:W0:Y:S03]  /*17c50*/  LDC R5, c[0x0][0xc38] ;  /* 0x00030e00ff057b82 */ /* 0x000e260000000800 */
[----:B------:R-:W1:Y:S02]  /*17c60*/  SHFL.UP PT, R7, R6, 0x4, RZ ;  /* 0x0480000006077989 */ /* 0x000e6400000e00ff */
[----:B-1----:R-:W-:-:S05]  /*17c70*/  SEL R7, R7, RZ, P3 ;  /* 0x000000ff07077207 */ /* 0x002fca0001800000 */
[----:B------:R-:W-:Y:S02]  /*17c80*/  IMAD.IADD R7, R6, 0x1, R7 ;  /* 0x0000000106077824 */ /* 0x000fe400078e0207 */
[----:B------:R-:W-:-:S03]  /*17c90*/  IMAD.MOV.U32 R6, RZ, RZ, RZ ;  /* 0x000000ffff067224 */ /* 0x000fc600078e00ff */
[----:B------:R-:W1:Y:S02]  /*17ca0*/  SHFL.UP PT, R2, R7, 0x8, RZ ;  /* 0x0500000007027989 */ /* 0x000e6400000e00ff */
[----:B-1----:R-:W-:-:S05]  /*17cb0*/  SEL R2, R2, RZ, P4 ;  /* 0x000000ff02027207 */ /* 0x002fca0002000000 */
[----:B------:R-:W-:Y:S02]  /*17cc0*/  IMAD.IADD R3, R7, 0x1, R2 ;  /* 0x0000000107037824 */ /* 0x000fe400078e0202 */
[----:B------:R-:W-:Y:S04]  /*17cd0*/  SHFL.IDX PT, R7, R24, RZ, 0x1f ;  /* 0x00001fff18077589 */ /* 0x000fe800000e0000 */
[----:B------:R-:W1:Y:S02]  /*17ce0*/  SHFL.UP PT, R2, R3, 0x10, RZ ;  /* 0x0600000003027989 */ /* 0x000e6400000e00ff */
[----:B-1----:R-:W-:-:S05]  /*17cf0*/  SEL R2, R2, RZ, P5 ;  /* 0x000000ff02027207 */ /* 0x002fca0002800000 */
[----:B------:R-:W-:-:S05]  /*17d00*/  IMAD.IADD R2, R3, 0x1, R2 ;  /* 0x0000000103027824 */ /* 0x000fca00078e0202 */
[----:B------:R-:W0:Y:S02]  /*17d10*/  SHFL.IDX PT, R4, R2, 0x1f, 0x1f ;  /* 0x03e01f0002047f89 */ /* 0x000e2400000e0000 */
[----:B0-----:R-:W-:-:S04]  /*17d20*/  IMAD R11, R4, R5, RZ ;  /* 0x00000005040b7224 */ /* 0x001fc800078e02ff */
[----:B------:R-:W-:-:S05]  /*17d30*/  IMAD.IADD R8, R8, 0x1, R11 ;  /* 0x0000000108087824 */ /* 0x000fca00078e020b */
[----:B------:R-:W-:-:S13]  /*17d40*/  ISETP.GT.AND P6, PT, R8, R7, PT ;  /* 0x000000070800720c */ /* 0x000fda0003fc4270 */
[----:B------:R-:W-:Y:S05]  /*17d50*/  @P6 BRA `(.L_x_1049) ;  /* 0x0000000000986947 */ /* 0x000fea0003800000 */
.L_x_1051:
        /* <DEDUP_REMOVED lines=38> */
.L_x_1049:
[----:B------:R-:W-:-:S04]  /*17fc0*/  IMAD.IADD R24, R8, 0x1, -R11 ;  /* 0x0000000108187824 */ /* 0x000fc800078e0a0b */
[----:B------:R-:W-:-:S05]  /*17fd0*/  IMAD R4, R2, R5, R24 ;  /* 0x0000000502047224 */ /* 0x000fca00078e0218 */
[----:B------:R-:W-:-:S13]  /*17fe0*/  ISETP.GT.AND P0, PT, R4, R7, PT ;  /* 0x000000070400720c */ /* 0x000fda0003f04270 */
[----:B------:R-:W-:Y:S02]  /*17ff0*/  VOTEU.ANY UR5, UPT, !P0 ;  /* 0x0000000000057886 */ /* 0x000fe400040e0100 */
[----:B------:R-:W-:Y:S02]  /*18000*/  UPOPC UR4, UR5 ;  /* 0x00000005000472bf */ /* 0x000fe40008000000 */
[----:B------:R-:W-:-:S04]  /*18010*/  ISETP.NE.AND P0, PT, RZ, UR5, PT ;  /* 0x00000005ff007c0c */ /* 0x000fc8000bf05270 */
[----:B------:R-:W-:Y:S02]  /*18020*/  IMAD.U32 R8, RZ, RZ, UR4 ;  /* 0x00000004ff087e24 */ /* 0x000fe4000f8e00ff */
[----:B------:R-:W-:-:S04]  /*18030*/  IMAD.U32 R3, RZ, RZ, UR4 ;  /* 0x00000004ff037e24 */ /* 0x000fc8000f8e00ff */
[----:B------:R0:W1:Y:S04]  /*18040*/  SHFL.IDX PT, R8, R9, R8, 0x1f ;  /* 0x00001f0809087589 */ /* 0x00006800000e0000 */
[----:B------:R0:W2:Y:S01]  /*18050*/  SHFL.IDX PT, R0, R0, R3, 0x1f ;  /* 0x00001f0300007589 */ /* 0x0000a200000e0000 */
[----:B------:R-:W-:Y:S05]  /*18060*/  @!P0 BRA `(.L_x_1052) ;  /* 0x00000000000c8947 */ /* 0x000fea0003800000 */
[----:B------:R-:W-:-:S06]  /*18070*/  UIADD3 UR5, UR4, -0x1, URZ ;  /* 0xffffffff04057890 */ /* 0x000fcc000fffe03f */
[----:B0-----:R-:W-:-:S05]  /*18080*/  IMAD.U32 R3, RZ, RZ, UR5 ;  /* 0x00000005ff037e24 */ /* 0x001fca000f8e00ff */
[----:B------:R3:W4:Y:S02]  /*18090*/  SHFL.IDX PT, R6, R2, R3, 0x1f ;  /* 0x00001f0302067589 */ /* 0x00072400000e0000 */
.L_x_1052:
[----:B-1----:R-:W-:Y:S01]  /*180a0*/  ISETP.NE.AND P0, PT, R8, 0x1, PT ;  /* 0x000000010800780c */ /* 0x002fe20003f05270 */
[----:B----4-:R-:W-:Y:S01]  /*180b0*/  IMAD R24, R6, R5, R24 ;  /* 0x0000000506187224 */ /* 0x010fe200078e0218 */
[----:B------:R-:W-:-:S03]  /*180c0*/  UIADD3 UR42, UR4, UR42, URZ ;  /* 0x0000002a042a7290 */ /* 0x000fc6000fffe03f */
[----:B------:R-:W-:-:S08]  /*180d0*/  IMAD.IADD R4, R7, 0x1, -R24 ;  /* 0x0000000107047824 */ /* 0x000fd000078e0a18 */
[----:B------:R-:W-:Y:S05]  /*180e0*/  @!P0 BRA `(.L_x_1053) ;  /* 0x0000000000dc8947 */ /* 0x000fea0003800000 */
[----:B--2---:R-:W-:Y:S02]  /*180f0*/  IABS R5, R0 ;  /* 0x0000000000057213 */ /* 0x004fe40000000000 */
[----:B------:R-:W-:Y:S02]  /*18100*/  IABS R6, R8 ;  /* 0x0000000800067213 */ /* 0x000fe40000000000 */
[----:B------:R-:W1:Y:S01]  /*18110*/  I2F.RP R7, R5 ;  /* 0x0000000500077306 */ /* 0x000e620000209400 */
[----:B------:R-:W-:-:S07]  /*18120*/  IABS R10, R4 ;  /* 0x00000004000a7213 */ /* 0x000fce0000000000 */
[----:B-1----:R-:W0:Y:S02]  /*18130*/  MUFU.RCP R7, R7 ;  /* 0x0000000700077308 */ /* 0x002e240000001000 */
[----:B0-----:R-:W-:Y:S01]  /*18140*/  VIADD R9, R7, 0xffffffe ;  /* 0x0ffffffe07097836 */ /* 0x001fe20000000000 */
[----:B------:R-:W-:-:S05]  /*18150*/  IABS R7, R0 ;  /* 0x0000000000077213 */ /* 0x000fca0000000000 */
[----:B---3--:R0:W1:Y:S02]  /*18160*/  F2I.FTZ.U32.TRUNC.NTZ R3, R9 ;  /* 0x0000000900037305 */ /* 0x008064000021f000 */
[----:B0-----:R-:W-:Y:S02]  /*18170*/  IMAD.MOV R9, RZ, RZ, -R7 ;  /* 0x000000ffff097224 */ /* 0x001fe400078e0a07 */
[----:B-1----:R-:W-:-:S04]  /*18180*/  IMAD.MOV R2, RZ, RZ, -R3 ;  /* 0x000000ffff027224 */ /* 0x002fc800078e0a03 */
[----:B------:R-:W-:Y:S02]  /*18190*/  IMAD R11, R2, R5, RZ ;  /* 0x00000005020b7224 */ /* 0x000fe400078e02ff */
[----:B------:R-:W-:-:S04]  /*181a0*/  IMAD.MOV.U32 R2, RZ, RZ, RZ ;  /* 0x000000ffff027224 */ /* 0x000fc800078e00ff */
[----:B------:R-:W-:Y:S02]  /*181b0*/  IMAD.HI.U32 R3, R3, R11, R2 ;  /* 0x0000000b03037227 */ /* 0x000fe400078e0002 */
[----:B------:R-:W0:Y:S04]  /*181c0*/  I2F.RP R11, R6 ;  /* 0x00000006000b7306 */ /* 0x000e280000209400 */
        /* <DEDUP_REMOVED lines=8> */
[----:B0-----:R-:W-:Y:S02]  /*18250*/  VIADD R9, R2, 0xffffffe ;  /* 0x0ffffffe02097836 */ /* 0x001fe40000000000 */
[----:B------:R-:W-:Y:S02]  /*18260*/  IMAD.MOV.U32 R2, RZ, RZ, RZ ;  /* 0x000000ffff027224 */ /* 0x000fe400078e00ff */
[----:B------:R-:W0:Y:S08]  /*18270*/  F2I.FTZ.U32.TRUNC.NTZ R3, R9 ;  /* 0x0000000900037305 */ /* 0x000e30000021f000 */
[----:B------:R-:W-:-:S02]  /*18280*/  @P0 VIADD R7, R7, 0x1 ;  /* 0x0000000107070836 */ /* 0x000fc40000000000 */
[----:B0-----:R-:W-:-:S04]  /*18290*/  IMAD.MOV R5, RZ, RZ, -R3 ;  /* 0x000000ffff057224 */ /* 0x001fc800078e0a03 */
[----:B------:R-:W-:-:S04]  /*182a0*/  IMAD R5, R5, R6, RZ ;  /* 0x0000000605057224 */ /* 0x000fc800078e02ff */
[----:B------:R-:W-:Y:S01]  /*182b0*/  IMAD.HI.U32 R2, R3, R5, R2 ;  /* 0x0000000503027227 */ /* 0x000fe200078e0002 */
[----:B------:R-:W-:Y:S02]  /*182c0*/  LOP3.LUT R3, R4, R0, RZ, 0x3c, !PT ;  /* 0x0000000004037212 */ /* 0x000fe400078e3cff */
[----:B------:R-:W-:Y:S02]  /*182d0*/  IABS R5, R8 ;  /* 0x0000000800057213 */ /* 0x000fe40000000000 */
[----:B------:R-:W-:-:S03]  /*182e0*/  ISETP.GE.AND P2, PT, R3, RZ, PT ;  /* 0x000000ff0300720c */ /* 0x000fc60003f46270 */
[----:B------:R-:W-:-:S10]  /*182f0*/  IMAD.MOV R5, RZ, RZ, -R5 ;  /* 0x000000ffff057224 */ /* 0x000fd400078e0a05 */
[----:B------:R-:W-:Y:S01]  /*18300*/  @!P2 IMAD.MOV R7, RZ, RZ, -R7 ;  /* 0x000000ffff07a224 */ /* 0x000fe200078e0a07 */
[----:B------:R-:W-:-:S04]  /*18310*/  @!P1 LOP3.LUT R7, RZ, R0, RZ, 0x33, !PT ;  /* 0x00000000ff079212 */ /* 0x000fc800078e33ff */
[----:B------:R-:W-:-:S05]  /*18320*/  IABS R3, R7 ;  /* 0x0000000700037213 */ /* 0x000fca0000000000 */
        /* <DEDUP_REMOVED lines=14> */
[--C-:B------:R-:W-:Y:S02]  /*18410*/  IMAD R8, R8, R3, R7.reuse ;  /* 0x0000000308087224 */ /* 0x100fe400078e0207 */
[----:B------:R-:W-:Y:S02]  /*18420*/  IMAD.MOV R3, RZ, RZ, -R7 ;  /* 0x000000ffff037224 */ /* 0x000fe400078e0a07 */
[----:B------:R-:W-:Y:S02]  /*18430*/  IMAD R26, R8, 0x10000, R5 ;  /* 0x00010000081a7824 */ /* 0x000fe400078e0205 */
[----:B------:R-:W-:Y:S01]  /*18440*/  IMAD R3, R0, R3, R4 ;  /* 0x0000000300037224 */ /* 0x000fe200078e0204 */
[----:B------:R-:W-:Y:S06]  /*18450*/  BRA `(.L_x_1054) ;  /* 0x0000000000f87947 */ /* 0x000fec0003800000 */
.L_x_1053:
[----:B------:R-:W-:Y:S02]  /*18460*/  ULDC.64 UR4, c[0x0][0xc90] ;  /* 0x0003240000047ab9 */ /* 0x000fe40000000a00 */
[----:B------:R-:W-:-:S06]  /*18470*/  UIMAD.WIDE UR4, UR42, 0x4, UR4 ;  /* 0x000000042a0478a5 */ /* 0x000fcc000f8e0204 */
[----:B---3--:R-:W-:Y:S02]  /*18480*/  IMAD.U32 R2, RZ, RZ, UR4 ;  /* 0x00000004ff027e24 */ /* 0x008fe4000f8e00ff */
[----:B0-----:R-:W-:-:S05]  /*18490*/  IMAD.U32 R3, RZ, RZ, UR5 ;  /* 0x00000005ff037e24 */ /* 0x001fca000f8e00ff */
        /* <DEDUP_REMOVED lines=15> */
[----:B------:R-:W-:Y:S01]  /*18590*/  IMAD R3, R9, R11, R2 ;  /* 0x0000000b09037224 */ /* 0x000fe200078e0202 */
[----:B------:R-:W-:-:S04]  /*185a0*/  LOP3.LUT R2, R4, R7, RZ, 0x3c, !PT ;  /* 0x0000000704027212 */ /* 0x000fc800078e3cff */
        /* <DEDUP_REMOVED lines=9> */
[----:B------:R-:W-:Y:S02]  /*18640*/  IMAD R6, R8, R9, RZ ;  /* 0x0000000908067224 */ /* 0x000fe400078e02ff */
[----:B------:R-:W-:Y:S02]  /*18650*/  IMAD.MOV R9, RZ, RZ, -R9 ;  /* 0x000000ffff097224 */ /* 0x000fe400078e0a09 */
[----:B------:R-:W-:Y:S02]  /*18660*/  IMAD.MOV R2, RZ, RZ, -R6 ;  /* 0x000000ffff027224 */ /* 0x000fe400078e0a06 */
[----:B------:R-:W-:-:S03]  /*18670*/  IMAD R4, R7, R9, R4 ;  /* 0x0000000907047224 */ /* 0x000fc600078e0204 */
[----:B------:R-:W-:-:S04]  /*18680*/  VIADDMNMX R5, R2, R5, R8, PT ;  /* 0x0000000502057246 */ /* 0x000fc80003800108 */
[----:B------:R-:W-:-:S04]  /*18690*/  IABS R8, R5 ;  /* 0x0000000500087213 */ /* 0x000fc80000000000 */
[----:B------:R-:W0:Y:S08]  /*186a0*/  I2F.RP R10, R8 ;  /* 0x00000008000a7306 */ /* 0x000e300000209400 */
[----:B0-----:R-:W0:Y:S02]  /*186b0*/  MUFU.RCP R10, R10 ;  /* 0x0000000a000a7308 */ /* 0x001e240000001000 */
[----:B0-----:R-:W-:Y:S01]  /*186c0*/  VIADD R2, R10, 0xffffffe ;  /* 0x0ffffffe0a027836 */ /* 0x001fe20000000000 */
[----:B------:R-:W-:-:S05]  /*186d0*/  IABS R10, R4 ;  /* 0x00000004000a7213 */ /* 0x000fca0000000000 */
[----:B------:R0:W1:Y:S02]  /*186e0*/  F2I.FTZ.U32.TRUNC.NTZ R3, R2 ;  /* 0x0000000200037305 */ /* 0x000064000021f000 */
[----:B0-----:R-:W-:Y:S02]  /*186f0*/  IMAD.MOV.U32 R2, RZ, RZ, RZ ;  /* 0x000000ffff027224 */ /* 0x001fe400078e00ff */
[----:B-1----:R-:W-:-:S04]  /*18700*/  IMAD.MOV R7, RZ, RZ, -R3 ;  /* 0x000000ffff077224 */ /* 0x002fc800078e0a03 */
[----:B------:R-:W-:-:S04]  /*18710*/  IMAD R7, R7, R8, RZ ;  /* 0x0000000807077224 */ /* 0x000fc800078e02ff */
[----:B------:R-:W-:Y:S01]  /*18720*/  IMAD.HI.U32 R3, R3, R7, R2 ;  /* 0x0000000703037227 */ /* 0x000fe200078e0002 */
[-C--:B------:R-:W-:Y:S02]  /*18730*/  IABS R7, R5.reuse ;  /* 0x0000000500077213 */ /* 0x080fe40000000000 */
[----:B------:R-:W-:Y:S02]  /*18740*/  LOP3.LUT R2, R4, R5, RZ, 0x3c, !PT ;  /* 0x0000000504027212 */ /* 0x000fe400078e3cff */
[----:B------:R-:W-:Y:S01]  /*18750*/  IADD3 R4, R6, 0x1000000, R4 ;  /* 0x0100000006047810 */ /* 0x000fe20007ffe004 */
[----:B------:R-:W-:Y:S01]  /*18760*/  IMAD.MOV R7, RZ, RZ, -R7 ;  /* 0x000000ffff077224 */ /* 0x000fe200078e0a07 */
[----:B------:R-:W-:Y:S01]  /*18770*/  ISETP.GE.AND P2, PT, R2, RZ, PT ;  /* 0x000000ff0200720c */ /* 0x000fe20003f46270 */
        /* <DEDUP_REMOVED lines=9> */
[----:B------:R-:W-:Y:S01]  /*18810*/  @!P1 LOP3.LUT R3, RZ, R5, RZ, 0x33, !PT ;  /* 0x00000005ff039212 */ /* 0x000fe200078e33ff */
[----:B------:R-:W-:-:S04]  /*18820*/  IMAD.MOV R5, RZ, RZ, -R5 ;  /* 0x000000ffff057224 */ /* 0x000fc800078e0a05 */
[----:B------:R-:W-:-:S07]  /*18830*/  IMAD R26, R3, R5, R4 ;  /* 0x00000005031a7224 */ /* 0x000fce00078e0204 */
.L_x_1054:
[----:B------:R-:W-:-:S05]  /*18840*/  LOP3.LUT R3, RZ, R3, RZ, 0x33, !PT ;  /* 0x00000003ff037212 */ /* 0x000fca00078e33ff */
[----:B------:R-:W-:Y:S01]  /*18850*/  IMAD.IADD R25, R0, 0x1, R3 ;  /* 0x0000000100197824 */ /* 0x000fe200078e0203 */
[----:B------:R-:W-:Y:S06]  /*18860*/  BRA `(.L_x_1055) ;  /* 0x0000000000107947 */ /* 0x000fec0003800000 */
.L_x_1050:
[----:B------:R-:W-:Y:S01]  /*18870*/  IMAD.MOV.U32 R24, RZ, RZ, R7 ;  /* 0x000000ffff187224 */ /* 0x000fe200078e0007 */
[----:B------:R-:W-:Y:S01]  /*18880*/  ULDC UR42, c[0x0][0xc3c] ;  /* 0x00030f00002a7ab9 */ /* 0x000fe20000000800 */
[----:B------:R-:W-:Y:S02]  /*18890*/  IMAD.MOV.U32 R25, RZ, RZ, RZ ;  /* 0x000000ffff197224 */ /* 0x000fe400078e00ff */
[----:B------:R-:W-:-:S07]  /*188a0*/  IMAD.MOV.U32 R26, RZ, RZ, RZ ;  /* 0x000000ffff1a7224 */ /* 0x000fce00078e00ff */
.L_x_1055:
        /* <DEDUP_REMOVED lines=10> */
.L_x_1048:
[----:B------:R-:W-:Y:S02]  /*18950*/  ULDC UR4, c[0x0][0xc3c] ;  /* 0x00030f0000047ab9 */ /* 0x000fe40000000800 */
[----:B------:R-:W-:-:S06]  /*18960*/  UISETP.GE.AND UP0, UPT, UR42, UR4, UPT ;  /* 0x000000042a00728c */ /* 0x000fcc000bf06270 */
[----:B------:R-:W-:-:S13]  /*18970*/  PLOP3.LUT P0, PT, PT, PT, UP0, 0x80, 0x0 ;  /* 0x000000000000781c */ /* 0x000fda0003f0f008 */
[----:B------:R-:W-:Y:S05]  /*18980*/  @!P0 BRA `(.L_x_1056) ;  /* 0xffffffb400188947 */ /* 0x000fea000383ffff */
.L_x_976:
[----:B0-----:R-:W3:Y:S01]  /*18990*/  LDL.LU R0, [R1+0x14] ;  /* 0x0000140001007983 */ /* 0x001ee20000300800 */
[----:B------:R-:W-:Y:S01]  /*189a0*/  BSSY B0, `(.L_x_1057) ;  /* 0x000000b000007945 */ /* 0x000fe20003800000 */
[----:B------:R-:W0:Y:S01]  /*189b0*/  S2R R5, SR_CgaCtaId ;  /* 0x0000000000057919 */ /* 0x000e220000008800 */
[----:B---3--:R-:W-:-:S05]  /*189c0*/  VIADD R0, R0, 0x1 ;  /* 0x0000000100007836 */ /* 0x008fca0000000000 */
[----:B------:R-:W-:-:S04]  /*189d0*/  LEA.HI R2, R0, R0, RZ, 0x1 ;  /* 0x0000000000027211 */ /* 0x000fc800078f08ff */
[----:B------:R-:W-:Y:S02]  /*189e0*/  LOP3.LUT R3, R2, 0xfffffffe, RZ, 0xc0, !PT ;  /* 0xfffffffe02037812 */ /* 0x000fe400078ec0ff */
[----:B------:R-:W-:-:S03]  /*189f0*/  MOV R2, 0x400 ;  /* 0x0000040000027802 */ /* 0x000fc60000000f00 */
[----:B------:R-:W-:Y:S01]  /*18a00*/  IMAD.IADD R0, R0, 0x1, -R3 ;  /* 0x0000000100007824 */ /* 0x000fe200078e0a03 */
[----:B0-----:R-:W-:-:S04]  /*18a10*/  LEA R9, R5, R2, 0x18 ;  /* 0x0000000205097211 */ /* 0x001fc800078ec0ff */
[----:B------:R-:W-:-:S04]  /*18a20*/  SHF.L.U32 R0, R0, 0x1f, RZ ;  /* 0x0000001f00007819 */ /* 0x000fc800000006ff */
[----:B------:R-:W0:Y:S02]  /*18a30*/  SYNCS.PHASECHK.TRANS64.TRYWAIT P0, [R9+URZ+0x19c20], R0 ;  /* 0x019c2000090075a7 */ /* 0x000e24000800017f */
[----:B0-----:R-:W-:Y:S05]  /*18a40*/  @!P0 BRA `(.L_x_1058) ;  /* 0x0000000c00988947 */ /* 0x001fea0003800000 */
.L_x_1095:
[----:B------:R-:W-:Y:S05]  /*18a50*/  BSYNC B0 ;  /* 0x0000000000007941 */ /* 0x000fea0003800000 */
.L_x_1057:
[----:B------:R-:W-:-:S03]  /*18a60*/  UMOV UR4, 0xffffffff ;  /* 0xffffffff00047882 */ /* 0x000fc60000000000 */
[----:B------:R-:W-:Y:S05]  /*18a70*/  BRA.DIV UR4, `(.L_x_1059) ;  /* 0x0000000e04a07947 */ /* 0x000fea000b800000 */
[----:B0-----:R-:W0:Y:S02]  /*18a80*/  S2R R0, SR_TID.X ;  /* 0x0000000000007919 */ /* 0x001e240000002100 */
[----:B0-----:R-:W-:-:S04]  /*18a90*/  SHF.R.U32.HI R0, RZ, 0x5, R0 ;  /* 0x00000005ff007819 */ /* 0x001fc80000011600 */
[----:B------:R-:W-:-:S05]  /*18aa0*/  LOP3.LUT R0, R0, 0x3, RZ, 0xc0, !PT ;  /* 0x0000000300007812 */ /* 0x000fca00078ec0ff */
[----:B------:R0:W3:Y:S02]  /*18ab0*/  SHFL.IDX PT, R14, R0, RZ, 0x1f ;  /* 0x00001fff000e7589 */ /* 0x0000e400000e0000 */
.L_x_1098:
[----:B---3--:R-:W-:Y:S01]  /*18ac0*/  ISETP.NE.AND P0, PT, R14, RZ, PT ;  /* 0x000000ff0e00720c */ /* 0x008fe20003f05270 */
[----:B------:R-:W-:-:S12]  /*18ad0*/  BSSY B0, `(.L_x_1060) ;  /* 0x000002b000007945 */ /* 0x000fd80003800000 */
[----:B------:R-:W-:Y:S05]  /*18ae0*/  @P0 BRA `(.L_x_1061) ;  /* 0x0000000000a40947 */ /* 0x000fea0003800000 */
[----:B------:R-:W-:-:S03]  /*18af0*/  UMOV UR4, 0xffffffff ;  /* 0xffffffff00047882 */ /* 0x000fc60000000000 */
[----:B------:R-:W-:Y:S05]  /*18b00*/  BRA.DIV UR4, `(.L_x_1062) ;  /* 0x0000000e04b07947 */ /* 0x000fea000b800000 */
[----:B------:R-:W-:-:S13]  /*18b10*/  ELECT P6, URZ, PT ;  /* 0x00000000003f782f */ /* 0x000fda00038c0000 */
.L_x_1101:
[----:B------:R-:W-:Y:S05]  /*18b20*/  @!P6 BRA `(.L_x_1061) ;  /* 0x000000000094e947 */ /* 0x000fea0003800000 */
[----:B------:R-:W-:-:S06]  /*18b30*/  ULOP3.LUT UR4, UR38, 0x2, URZ, 0xfc, !UPT ;  /* 0x0000000226047892 */ /* 0x000fcc000f8efc3f */
[----:B0-----:R-:W-:-:S05]  /*18b40*/  IMAD.U32 R0, RZ, RZ, UR4 ;  /* 0x00000004ff007e24 */ /* 0x001fca000f8e00ff */
[----:B------:R-:W-:-:S13]  /*18b50*/  ISETP.NE.AND P0, PT, R0, 0x3, PT ;  /* 0x000000030000780c */ /* 0x000fda0003f05270 */
[----:B------:R-:W-:Y:S05]  /*18b60*/  @!P0 BRA `(.L_x_1063) ;  /* 0x0000000000048947 */ /* 0x000fea0003800000 */
[----:B------:R-:W-:Y:S01]  /*18b70*/  BPT.TRAP 0x1 ;  /* 0x000000040000795c */ /* 0x000fe20000300000 */
.L_x_1063:
[----:B------:R-:W-:Y:S01]  /*18b80*/  VIADD R3, R9, 0x19c40 ;  /* 0x00019c4009037836 */ /* 0x000fe20000000000 */
[----:B------:R-:W-:Y:S01]  /*18b90*/  SHF.L.U32 R2, R22, 0x1f, RZ ;  /* 0x0000001f16027819 */ /* 0x000fe200000006ff */
[C---:B------:R-:W-:Y:S02]  /*18ba0*/  VIADD R0, R18.reuse, 0x1 ;  /* 0x0000000112007836 */ /* 0x040fe40000000000 */
[----:B------:R-:W-:-:S03]  /*18bb0*/  IMAD R7, R18, 0x8, R3 ;  /* 0x0000000812077824 */ /* 0x000fc600078e0203 */
[C---:B------:R-:W-:Y:S01]  /*18bc0*/  ISETP.NE.AND P2, PT, R0.reuse, 0x2, PT ;  /* 0x000000020000780c */ /* 0x040fe20003f45270 */
[----:B------:R-:W0:Y:S03]  /*18bd0*/  SYNCS.PHASECHK.TRANS64.TRYWAIT P1, [R7+URZ], R2 ;  /* 0x00000002070075a7 */ /* 0x000e26000802017f */
[----:B------:R-:W-:Y:S02]  /*18be0*/  SEL R5, RZ, 0x1, P2 ;  /* 0x00000001ff057807 */ /* 0x000fe40001000000 */
[----:B-1----:R-:W-:Y:S02]  /*18bf0*/  SEL R4, R0, RZ, P2 ;  /* 0x000000ff00047207 */ /* 0x002fe40001000000 */
[----:B------:R-:W-:-:S03]  /*18c00*/  LOP3.LUT R0, R22, R5, RZ, 0x3c, !PT ;  /* 0x0000000516007212 */ /* 0x000fc600078e3cff */
[----:B------:R-:W-:Y:S01]  /*18c10*/  IMAD R3, R4, 0x8, R3 ;  /* 0x0000000804037824 */ /* 0x000fe200078e0203 */
[----:B------:R-:W-:Y:S01]  /*18c20*/  SHF.L.U32 R0, R0, 0x1f, RZ ;  /* 0x0000001f00007819 */ /* 0x000fe200000006ff */
[----:B0-----:R-:W-:Y:S06]  /*18c30*/  @!P1 BRA `(.L_x_1064) ;  /* 0x0000000c00849947 */ /* 0x001fec0003800000 */
.L_x_1102:
[----:B------:R-:W1:Y:S02]  /*18c40*/  SYNCS.PHASECHK.TRANS64.TRYWAIT P1, [R3+URZ], R0 ;  /* 0x00000000030075a7 */ /* 0x000e64000802017f */
[----:B-1----:R-:W-:Y:S05]  /*18c50*/  @!P1 BRA `(.L_x_1065) ;  /* 0x0000000c00909947 */ /* 0x002fea0003800000 */
.L_x_1103:
[----:B------:R-:W-:Y:S05]  /*18c60*/  @!P0 BRA `(.L_x_1066) ;  /* 0x0000000000048947 */ /* 0x000fea0003800000 */
[----:B------:R-:W-:Y:S01]  /*18c70*/  BPT.TRAP 0x1 ;  /* 0x000000040000795c */ /* 0x000fe20000300000 */
.L_x_1066:
[----:B-1----:R-:W-:-:S04]  /*18c80*/  IMAD R3, R18, 0x8, R9 ;  /* 0x0000000812037824 */ /* 0x002fc800078e0209 */
[----:B------:R-:W1:Y:S02]  /*18c90*/  SYNCS.PHASECHK.TRANS64.TRYWAIT P1, [R3+URZ+0x19c60], R2 ;  /* 0x019c6002030075a7 */ /* 0x000e64000802017f */
[----:B-1----:R-:W-:Y:S05]  /*18ca0*/  @!P1 BRA `(.L_x_1067) ;  /* 0x0000000c00909947 */ /* 0x002fea0003800000 */
.L_x_1104:
[----:B------:R-:W-:Y:S05]  /*18cb0*/  @!P0 BRA `(.L_x_1068) ;  /* 0x0000000000048947 */ /* 0x000fea0003800000 */
[----:B------:R-:W-:Y:S01]  /*18cc0*/  BPT.TRAP 0x1 ;  /* 0x000000040000795c */ /* 0x000fe20000300000 */
.L_x_1068:
[----:B------:R-:W-:-:S04]  /*18cd0*/  IMAD R5, R4, 0x8, R9 ;  /* 0x0000000804057824 */ /* 0x000fc800078e0209 */
[----:B------:R-:W3:Y:S02]  /*18ce0*/  SYNCS.PHASECHK.TRANS64.TRYWAIT P1, [R5+URZ+0x19c60], R0 ;  /* 0x019c6000050075a7 */ /* 0x000ee4000802017f */
[----:B---3--:R-:W-:Y:S05]  /*18cf0*/  @!P1 BRA `(.L_x_1069) ;  /* 0x0000000c00909947 */ /* 0x008fea0003800000 */
.L_x_1105:
[----:B------:R-:W-:Y:S05]  /*18d00*/  @!P0 BRA `(.L_x_1070) ;  /* 0x0000000000048947 */ /* 0x000fea0003800000 */
[----:B------:R-:W-:Y:S01]  /*18d10*/  BPT.TRAP 0x1 ;  /* 0x000000040000795c */ /* 0x000fe20000300000 */
.L_x_1070:
[----:B------:R-:W4:Y:S02]  /*18d20*/  SYNCS.PHASECHK.TRANS64.TRYWAIT P0, [R3+URZ+0x19c80], R2 ;  /* 0x019c8002030075a7 */ /* 0x000f24000800017f */
[----:B----4-:R-:W-:Y:S05]  /*18d30*/  @!P0 BRA `(.L_x_1071) ;  /* 0x0000000c00948947 */ /* 0x010fea0003800000 */
.L_x_1072:
[----:B------:R0:W0:Y:S02]  /*18d40*/  SYNCS.PHASECHK.TRANS64.TRYWAIT P0, [R5+URZ+0x19c80], R0 ;  /* 0x019c8000050075a7 */ /* 0x000024000800017f */
[----:B0-----:R-:W-:Y:S05]  /*18d50*/  @!P0 NANOSLEEP.SYNCS 0x989680 ;  /* 0x009896800000895d */ /* 0x001fea0003900000 */
[----:B------:R-:W0:Y:S02]  /*18d60*/  @!P0 SYNCS.PHASECHK.TRANS64 P0, [R5+URZ+0x19c80], R0 ;  /* 0x019c8000050085a7 */ /* 0x000e24000800007f */
[----:B0-----:R-:W-:Y:S05]  /*18d70*/  @!P0 BRA `(.L_x_1072) ;  /* 0xfffffffc00f08947 */ /* 0x001fea000383ffff */
.L_x_1061:
[----:B------:R-:W-:Y:S05]  /*18d80*/  BSYNC B0 ;  /* 0x0000000000007941 */ /* 0x000fea0003800000 */
.L_x_1060:
[----:B------:R-:W-:Y:S05]  /*18d90*/  EXIT ;  /* 0x000000000000794d */ /* 0x000fea0003800000 */
.L_x_879:
[----:B0-----:R-:W-:-:S04]  /*18da0*/  IMAD.U32 R3, RZ, RZ, UR46 ;  /* 0x0000002eff037e24 */ /* 0x001fc8000f8e00ff */
[----:B------:R0:W1:Y:S03]  /*18db0*/  SYNCS.PHASECHK.TRANS64.TRYWAIT P1, [R3+URZ+0x19c00], R6 ;  /* 0x019c0006030075a7 */ /* 0x000066000802017f */
[----:B-1----:R-:W-:Y:S05]  /*18dc0*/  @!P1 NANOSLEEP.SYNCS 0x989680 ;  /* 0x009896800000995d */ /* 0x002fea0003900000 */
[----:B------:R-:W1:Y:S02]  /*18dd0*/  @!P1 SYNCS.PHASECHK.TRANS64 P1, [R3+URZ+0x19c00], R6 ;  /* 0x019c0006030095a7 */ /* 0x000e64000802007f */
[----:B-1----:R-:W-:Y:S05]  /*18de0*/  @!P1 BRA `(.L_x_879) ;  /* 0xfffffffc00ec9947 */ /* 0x002fea000383ffff */
[----:B------:R-:W-:Y:S05]  /*18df0*/  BRA `(.L_x_1073) ;  /* 0xfffffe9400347947 */ /* 0x000fea000383ffff */
.L_x_883:
[----:B-1----:R1:W2:Y:S02]  /*18e00*/  SYNCS.PHASECHK.TRANS64.TRYWAIT P2, [R90+URZ+0x19c30], R3 ;  /* 0x019c30035a0075a7 */ /* 0x0022a4000804017f */
[----:B--2---:R-:W-:Y:S05]  /*18e10*/  @!P2 NANOSLEEP.SYNCS 0x989680 ;  /* 0x009896800000a95d */ /* 0x004fea0003900000 */
[----:B------:R-:W2:Y:S02]  /*18e20*/  @!P2 SYNCS.PHASECHK.TRANS64 P2, [R90+URZ+0x19c30], R3 ;  /* 0x019c30035a00a5a7 */ /* 0x000ea4000804007f */
[----:B--2---:R-:W-:Y:S05]  /*18e30*/  @!P2 BRA `(.L_x_883) ;  /* 0xfffffffc00f0a947 */ /* 0x004fea000383ffff */
[----:B------:R-:W-:Y:S05]  /*18e40*/  BRA `(.L_x_882) ;  /* 0xfffffe9400587947 */ /* 0x000fea000383ffff */
.L_x_899:
[----:B-1----:R-:W-:-:S04]  /*18e50*/  IMAD.U32 R6, RZ, RZ, UR24 ;  /* 0x00000018ff067e24 */ /* 0x002fc8000f8e00ff */
[----:B------:R1:W2:Y:S03]  /*18e60*/  SYNCS.PHASECHK.TRANS64.TRYWAIT P2, [R6+URZ+0x19c30], R5 ;  /* 0x019c3005060075a7 */ /* 0x0002a6000804017f */
[----:B--2---:R-:W-:Y:S05]  /*18e70*/  @!P2 NANOSLEEP.SYNCS 0x989680 ;  /* 0x009896800000a95d */ /* 0x004fea0003900000 */
[----:B------:R-:W2:Y:S02]  /*18e80*/  @!P2 SYNCS.PHASECHK.TRANS64 P2, [R6+URZ+0x19c30], R5 ;  /* 0x019c30050600a5a7 */ /* 0x000ea4000804007f */
[----:B--2---:R-:W-:Y:S05]  /*18e90*/  @!P2 BRA `(.L_x_899) ;  /* 0xfffffffc00eca947 */ /* 0x004fea000383ffff */
[----:B------:R-:W-:Y:S05]  /*18ea0*/  BRA `(.L_x_898) ;  /* 0xfffffed0000c7947 */ /* 0x000fea000383ffff */
.L_x_903:
[----:B-1----:R-:W-:-:S04]  /*18eb0*/  IMAD.U32 R6, RZ, RZ, UR11 ;  /* 0x0000000bff067e24 */ /* 0x002fc8000f8e00ff */
[----:B------:R1:W2:Y:S03]  /*18ec0*/  SYNCS.PHASECHK.TRANS64.TRYWAIT P2, [R6+URZ+0x19c50], R5 ;  /* 0x019c5005060075a7 */ /* 0x0002a6000804017f */
[----:B--2---:R-:W-:Y:S05]  /*18ed0*/  @!P2 NANOSLEEP.SYNCS 0x989680 ;  /* 0x009896800000a95d */ /* 0x004fea0003900000 */
[----:B------:R-:W2:Y:S02]  /*18ee0*/  @!P2 SYNCS.PHASECHK.TRANS64 P2, [R6+URZ+0x19c50], R5 ;  /* 0x019c50050600a5a7 */ /* 0x000ea4000804007f */
[----:B--2---:R-:W-:Y:S05]  /*18ef0*/  @!P2 BRA `(.L_x_903) ;  /* 0xfffffffc00eca947 */ /* 0x004fea000383ffff */
[----:B------:R-:W-:Y:S05]  /*18f00*/  BRA `(.L_x_902) ;  /* 0xfffffed0005c7947 */ /* 0x000fea000383ffff */
.L_x_921:
[----:B-1----:R-:W-:-:S04]  /*18f10*/  IMAD.U32 R8, RZ, RZ, UR22 ;  /* 0x00000016ff087e24 */ /* 0x002fc8000f8e00ff */
[----:B------:R1:W2:Y:S03]  /*18f20*/  SYNCS.PHASECHK.TRANS64.TRYWAIT P2, [R8+URZ+0x19c30], R7 ;  /* 0x019c3007080075a7 */ /* 0x0002a6000804017f */
[----:B--2---:R-:W-:Y:S05]  /*18f30*/  @!P2 NANOSLEEP.SYNCS 0x989680 ;  /* 0x009896800000a95d */ /* 0x004fea0003900000 */
[----:B------:R-:W2:Y:S02]  /*18f40*/  @!P2 SYNCS.PHASECHK.TRANS64 P2, [R8+URZ+0x19c30], R7 ;  /* 0x019c30070800a5a7 */ /* 0x000ea4000804007f */
[----:B--2---:R-:W-:Y:S05]  /*18f50*/  @!P2 BRA `(.L_x_921) ;  /* 0xfffffffc00eca947 */ /* 0x004fea000383ffff */
[----:B------:R-:W-:Y:S05]  /*18f60*/  BRA `(.L_x_920) ;  /* 0xffffff0400ac7947 */ /* 0x000fea000383ffff */
.L_x_925:
[----:B-1----:R-:W-:-:S04]  /*18f70*/  IMAD.U32 R8, RZ, RZ, UR11 ;  /* 0x0000000bff087e24 */ /* 0x002fc8000f8e00ff */
[----:B------:R1:W2:Y:S03]  /*18f80*/  SYNCS.PHASECHK.TRANS64.TRYWAIT P2, [R8+URZ+0x19c50], R7 ;  /* 0x019c5007080075a7 */ /* 0x0002a6000804017f */
[----:B--2---:R-:W-:Y:S05]  /*18f90*/  @!P2 NANOSLEEP.SYNCS 0x989680 ;  /* 0x009896800000a95d */ /* 0x004fea0003900000 */
[----:B------:R-:W2:Y:S02]  /*18fa0*/  @!P2 SYNCS.PHASECHK.TRANS64 P2, [R8+URZ+0x19c50], R7 ;  /* 0x019c50070800a5a7 */ /* 0x000ea4000804007f */
[----:B--2---:R-:W-:Y:S05]  /*18fb0*/  @!P2 BRA `(.L_x_925) ;  /* 0xfffffffc00eca947 */ /* 0x004fea000383ffff */
[----:B------:R-:W-:Y:S05]  /*18fc0*/  BRA `(.L_x_924) ;  /* 0xffffff0400fc7947 */ /* 0x000fea000383ffff */
.L_x_932:
[----:B-1----:R-:W-:-:S04]  /*18fd0*/  IMAD.U32 R8, RZ, RZ, UR23 ;  /* 0x00000017ff087e24 */ /* 0x002fc8000f8e00ff */
[----:B------:R1:W2:Y:S03]  /*18fe0*/  SYNCS.PHASECHK.TRANS64.TRYWAIT P2, [R8+URZ+0x19c30], R7 ;  /* 0x019c3007080075a7 */ /* 0x0002a6000804017f */
[----:B--2---:R-:W-:Y:S05]  /*18ff0*/  @!P2 NANOSLEEP.SYNCS 0x989680 ;  /* 0x009896800000a95d */ /* 0x004fea0003900000 */
[----:B------:R-:W2:Y:S02]  /*19000*/  @!P2 SYNCS.PHASECHK.TRANS64 P2, [R8+URZ+0x19c30], R7 ;  /* 0x019c30070800a5a7 */ /* 0x000ea4000804007f */
[----:B--2---:R-:W-:Y:S05]  /*19010*/  @!P2 BRA `(.L_x_932) ;  /* 0xfffffffc00eca947 */ /* 0x004fea000383ffff */
[----:B------:R-:W-:Y:S05]  /*19020*/  BRA `(.L_x_931) ;  /* 0xffffff28007c7947 */ /* 0x000fea000383ffff */
.L_x_936:
[----:B-1----:R-:W-:-:S04]  /*19030*/  IMAD.U32 R8, RZ, RZ, UR11 ;  /* 0x0000000bff087e24 */ /* 0x002fc8000f8e00ff */
[----:B------:R1:W2:Y:S03]  /*19040*/  SYNCS.PHASECHK.TRANS64.TRYWAIT P2, [R8+URZ+0x19c50], R7 ;  /* 0x019c5007080075a7 */ /* 0x0002a6000804017f */
[----:B--2---:R-:W-:Y:S05]  /*19050*/  @!P2 NANOSLEEP.SYNCS 0x989680 ;  /* 0x009896800000a95d */ /* 0x004fea0003900000 */
[----:B------:R-:W2:Y:S02]  /*19060*/  @!P2 SYNCS.PHASECHK.TRANS64 P2, [R8+URZ+0x19c50], R7 ;  /* 0x019c50070800a5a7 */ /* 0x000ea4000804007f */
[----:B--2---:R-:W-:Y:S05]  /*19070*/  @!P2 BRA `(.L_x_936) ;  /* 0xfffffffc00eca947 */ /* 0x004fea000383ffff */
[----:B------:R-:W-:Y:S05]  /*19080*/  BRA `(.L_x_935) ;  /* 0xffffff2800cc7947 */ /* 0x000fea000383ffff */
.L_x_950:
[----:B-1----:R-:W-:-:S04]  /*19090*/  IMAD.U32 R5, RZ, RZ, UR14 ;  /* 0x0000000eff057e24 */ /* 0x002fc8000f8e00ff */
[----:B------:R1:W2:Y:S03]  /*190a0*/  SYNCS.PHASECHK.TRANS64.TRYWAIT P1, [R5+URZ+0x19c50], R0 ;  /* 0x019c5000050075a7 */ /* 0x0002a6000802017f */
[----:B--2---:R-:W-:Y:S05]  /*190b0*/  @!P1 NANOSLEEP.SYNCS 0x989680 ;  /* 0x009896800000995d */ /* 0x004fea0003900000 */
[----:B------:R-:W2:Y:S02]  /*190c0*/  @!P1 SYNCS.PHASECHK.TRANS64 P1, [R5+URZ+0x19c50], R0 ;  /* 0x019c5000050095a7 */ /* 0x000ea4000802007f */
[----:B--2---:R-:W-:Y:S05]  /*190d0*/  @!P1 BRA `(.L_x_950) ;  /* 0xfffffffc00ec9947 */ /* 0x004fea000383ffff */
[----:B------:R-:W-:Y:S05]  /*190e0*/  BRA `(.L_x_949) ;  /* 0xffffff5c003c7947 */ /* 0x000fea000383ffff */
.L_x_998:
[----:B------:R-:W-:Y:S02]  /*190f0*/  IMAD.MOV.U32 R13, RZ, RZ, R20 ;  /* 0x000000ffff0d7224 */ /* 0x000fe400078e0014 */
[----:B------:R-:W-:Y:S02]  /*19100*/  IMAD.MOV.U32 R12, RZ, RZ, RZ ;  /* 0x000000ffff0c7224 */ /* 0x000fe400078e00ff */
[----:B------:R-:W-:Y:S02]  /*19110*/  IMAD.MOV.U32 R11, RZ, RZ, 0x1f ;  /* 0x0000001fff0b7424 */ /* 0x000fe400078e00ff */
[----:B------:R-:W-:-:S07]  /*19120*/  IMAD.MOV.U32 R15, RZ, RZ, -0x1 ;  /* 0xffffffffff0f7424 */ /* 0x000fce00078e00ff */
[----:B01----:R-:W-:Y:S05]  /*19130*/  WARPSYNC.COLLECTIVE R15, `(.L_x_1074) ;  /* 0x000000000f087348 */ /* 0x003fea0003c00000 */
[----:B------:R2:W3:Y:S02]  /*19140*/  SHFL.IDX P6, R14, R13, R12, R11 ;  /* 0x0000000c0d0e7389 */ /* 0x0004e400000c000b */
[----:B0123--:R-:W-:Y:S01]  /*19150*/  ENDCOLLECTIVE ;  /* 0x000000000000791b */ /* 0x00ffe20003800000 */
.L_x_1074:
[----:B------:R-:W-:Y:S05]  /*19160*/  BRA `(.L_x_1075) ;  /* 0xffffffc000007947 */ /* 0x000fea000383ffff */
.L_x_1000:
[----:B------:R-:W-:Y:S01]  /*19170*/  BSSY B0, `(.L_x_1076) ;  /* 0x0000006000007945 */ /* 0x000fe20003800000 */
[----:B------:R-:W-:-:S07]  /*19180*/  IMAD.MOV.U32 R15, RZ, RZ, -0x1 ;  /* 0xffffffffff0f7424 */ /* 0x000fce00078e00ff */
[----:B012---:R-:W-:Y:S05]  /*19190*/  WARPSYNC.COLLECTIVE R15, `(.L_x_1077) ;  /* 0x000000000f0c7348 */ /* 0x007fea0003c00000 */
[----:B------:R-:W-:Y:S02]  /*191a0*/  ELECT P6, UR62, PT ;  /* 0x00000000003e782f */ /* 0x000fe400038c0000 */
[----:B------:R-:W-:Y:S01]  /*191b0*/  MOV R14, UR62 ;  /* 0x0000003e000e7c02 */ /* 0x000fe20008000f00 */
[----:B012---:R-:W-:Y:S10]  /*191c0*/  ENDCOLLECTIVE ;  /* 0x000000000000791b */ /* 0x007ff40003800000 */
.L_x_1077:
[----:B------:R-:W-:Y:S05]  /*191d0*/  BSYNC B0 ;  /* 0x0000000000007941 */ /* 0x000fea0003800000 */
.L_x_1076:
[----:B------:R-:W-:Y:S05]  /*191e0*/  BRA `(.L_x_1078) ;  /* 0xffffffc000087947 */ /* 0x000fea000383ffff */
.L_x_1002:
[----:B-1----:R1:W3:Y:S02]  /*191f0*/  SYNCS.PHASECHK.TRANS64.TRYWAIT P0, [R4+URZ+0x19c80], R3 ;  /* 0x019c8003040075a7 */ /* 0x0022e4000800017f */
[----:B---3--:R-:W-:Y:S05]  /*19200*/  @!P0 NANOSLEEP.SYNCS 0x989680 ;  /* 0x009896800000895d */ /* 0x008fea0003900000 */
[----:B------:R-:W3:Y:S02]  /*19210*/  @!P0 SYNCS.PHASECHK.TRANS64 P0, [R4+URZ+0x19c80], R3 ;  /* 0x019c8003040085a7 */ /* 0x000ee4000800007f */
[----:B---3--:R-:W-:Y:S05]  /*19220*/  @!P0 BRA `(.L_x_1002) ;  /* 0xfffffffc00f08947 */ /* 0x008fea000383ffff */
[----:B------:R-:W-:Y:S05]  /*19230*/  BRA `(.L_x_1079) ;  /* 0xffffffc000647947 */ /* 0x000fea000383ffff */
.L_x_1004:
[----:B---3--:R3:W4:Y:S02]  /*19240*/  SYNCS.PHASECHK.TRANS64.TRYWAIT P0, [R4+URZ+0x19c40], R3 ;  /* 0x019c4003040075a7 */ /* 0x008724000800017f */
[----:B----4-:R-:W-:Y:S05]  /*19250*/  @!P0 NANOSLEEP.SYNCS 0x989680 ;  /* 0x009896800000895d */ /* 0x010fea0003900000 */
[----:B------:R-:W4:Y:S02]  /*19260*/  @!P0 SYNCS.PHASECHK.TRANS64 P0, [R4+URZ+0x19c40], R3 ;  /* 0x019c4003040085a7 */ /* 0x000f24000800007f */
[----:B----4-:R-:W-:Y:S05]  /*19270*/  @!P0 BRA `(.L_x_1004) ;  /* 0xfffffffc00f08947 */ /* 0x010fea000383ffff */
[----:B------:R-:W-:Y:S05]  /*19280*/  BRA `(.L_x_1080) ;  /* 0xffffffc000e87947 */ /* 0x000fea000383ffff */
.L_x_1008:
[----:B------:R-:W2:Y:S01]  /*19290*/  LDL.LU R11, [R1+0x8] ;  /* 0x00000800010b7983 */ /* 0x000ea20000300800 */
[----:B------:R-:W-:Y:S02]  /*192a0*/  IMAD.MOV.U32 R7, RZ, RZ, R12 ;  /* 0x000000ffff077224 */ /* 0x000fe400078e000c */
[----:B------:R-:W-:Y:S02]  /*192b0*/  IMAD.MOV.U32 R13, RZ, RZ, R4 ;  /* 0x000000ffff0d7224 */ /* 0x000fe400078e0004 */
[----:B------:R-:W-:Y:S02]  /*192c0*/  IMAD.MOV.U32 R12, RZ, RZ, RZ ;  /* 0x000000ffff0c7224 */ /* 0x000fe400078e00ff */
[----:B------:R-:W-:Y:S02]  /*192d0*/  IMAD.MOV.U32 R15, RZ, RZ, -0x1 ;  /* 0xffffffffff0f7424 */ /* 0x000fe400078e00ff */
[----:B------:R-:W-:Y:S02]  /*192e0*/  IMAD.IADD R7, R21, 0x1, R7 ;  /* 0x0000000115077824 */ /* 0x000fe400078e0207 */
[----:B--2---:R-:W-:-:S02]  /*192f0*/  IMAD R6, R11, R9, RZ ;  /* 0x000000090b067224 */ /* 0x004fc400078e02ff */
[----:B------:R-:W-:-:S03]  /*19300*/  IMAD.MOV.U32 R11, RZ, RZ, 0x1e1f ;  /* 0x00001e1fff0b7424 */ /* 0x000fc600078e00ff */
[----:B------:R-:W-:-:S13]  /*19310*/  ISETP.GE.AND P4, PT, R7, R6, PT ;  /* 0x000000060700720c */ /* 0x000fda0003f86270 */
[----:B0----5:R-:W-:Y:S05]  /*19320*/  WARPSYNC.COLLECTIVE R15, `(.L_x_1081) ;  /* 0x000000000f087348 */ /* 0x021fea0003c00000 */
[----:B------:R1:W2:Y:S02]  /*19330*/  SHFL.IDX P6, R14, R13, R12, R11 ;  /* 0x0000000c0d0e7389 */ /* 0x0002a400000c000b */
[----:B012--5:R-:W-:Y:S01]  /*19340*/  ENDCOLLECTIVE ;  /* 0x000000000000791b */ /* 0x027fe20003800000 */
.L_x_1081:
[----:B------:R-:W-:Y:S02]  /*19350*/  IMAD.MOV.U32 R13, RZ, RZ, R0 ;  /* 0x000000ffff0d7224 */ /* 0x000fe400078e0000 */
[----:B------:R-:W-:-:S07]  /*19360*/  IMAD.MOV.U32 R2, RZ, RZ, R14 ;  /* 0x000000ffff027224 */ /* 0x000fce00078e000e */
[----:B------:R-:W-:Y:S05]  /*19370*/  WARPSYNC.COLLECTIVE R15, `(.L_x_1082) ;  /* 0x000000000f087348 */ /* 0x000fea0003c00000 */
[----:B------:R0:W1:Y:S02]  /*19380*/  SHFL.IDX P6, R14, R13, R12, R11 ;  /* 0x0000000c0d0e7389 */ /* 0x00006400000c000b */
[----:B01----:R-:W-:Y:S01]  /*19390*/  ENDCOLLECTIVE ;  /* 0x000000000000791b */ /* 0x003fe20003800000 */
.L_x_1082:
[----:B------:R-:W-:Y:S02]  /*193a0*/  IMAD.MOV.U32 R13, RZ, RZ, R4 ;  /* 0x000000ffff0d7224 */ /* 0x000fe400078e0004 */
[----:B------:R-:W-:Y:S02]  /*193b0*/  IMAD.MOV.U32 R12, RZ, RZ, 0x1 ;  /* 0x00000001ff0c7424 */ /* 0x000fe400078e00ff */
[----:B------:R-:W-:-:S07]  /*193c0*/  IMAD.MOV.U32 R3, RZ, RZ, R14 ;  /* 0x000000ffff037224 */ /* 0x000fce00078e000e */
[----:B------:R-:W-:Y:S05]  /*193d0*/  WARPSYNC.COLLECTIVE R15, `(.L_x_1083) ;  /* 0x000000000f087348 */ /* 0x000fea0003c00000 */
[----:B------:R0:W1:Y:S02]  /*193e0*/  SHFL.IDX P6, R14, R13, R12, R11 ;  /* 0x0000000c0d0e7389 */ /* 0x00006400000c000b */
[----:B01----:R-:W-:Y:S01]  /*193f0*/  ENDCOLLECTIVE ;  /* 0x000000000000791b */ /* 0x003fe20003800000 */
.L_x_1083:
        /* <DEDUP_REMOVED lines=10> */
.L_x_1084:
        /* <DEDUP_REMOVED lines=13> */
.L_x_1085:
[----:B------:R-:W-:-:S13]  /*19570*/  ISETP.GE.AND P4, PT, R3, R6, PT ;  /* 0x000000060300720c */ /* 0x000fda0003f86270 */
[----:B------:R-:W-:Y:S01]  /*19580*/  @!P4 IADD3 R0, P3, R20, R0, RZ ;  /* 0x000000001400c210 */ /* 0x000fe20007f7e0ff */
[----:B------:R-:W-:-:S04]  /*19590*/  IMAD.MOV.U32 R13, RZ, RZ, R8 ;  /* 0x000000ffff0d7224 */ /* 0x000fc800078e0008 */
[----:B------:R-:W-:-:S04]  /*195a0*/  @!P4 IMAD.X R2, RZ, RZ, R4, P3 ;  /* 0x000000ffff02c224 */ /* 0x000fc800018e0604 */
[----:B------:R-:W-:Y:S02]  /*195b0*/  @!P4 IMAD.MOV.U32 R3, RZ, RZ, R2 ;  /* 0x000000ffff03c224 */ /* 0x000fe400078e0002 */
[----:B------:R-:W-:Y:S02]  /*195c0*/  @!P4 IMAD.MOV.U32 R2, RZ, RZ, R0 ;  /* 0x000000ffff02c224 */ /* 0x000fe400078e0000 */
[----:B------:R-:W-:-:S07]  /*195d0*/  IMAD.MOV.U32 R5, RZ, RZ, R14 ;  /* 0x000000ffff057224 */ /* 0x000fce00078e000e */
[----:B------:R-:W-:Y:S05]  /*195e0*/  WARPSYNC.COLLECTIVE R15, `(.L_x_1086) ;  /* 0x000000000f087348 */ /* 0x000fea0003c00000 */
[----:B------:R0:W1:Y:S02]  /*195f0*/  SHFL.IDX P6, R14, R13, R12, R11 ;  /* 0x0000000c0d0e7389 */ /* 0x00006400000c000b */
[----:B01----:R-:W-:Y:S01]  /*19600*/  ENDCOLLECTIVE ;  /* 0x000000000000791b */ /* 0x003fe20003800000 */
.L_x_1086:
[----:B------:R-:W-:Y:S01]  /*19610*/  @!PT LDS RZ, [RZ] ;  /* 0x00000000fffff984 */ /* 0x000fe20000000800 */
[----:B------:R-:W-:Y:S01]  /*19620*/  @!PT LDS RZ, [RZ] ;  /* 0x00000000fffff984 */ /* 0x000fe20000000800 */
[----:B------:R-:W-:Y:S01]  /*19630*/  @!PT LDS RZ, [RZ] ;  /* 0x00000000fffff984 */ /* 0x000fe20000000800 */
[----:B------:R0:W-:Y:S04]  /*19640*/  @!P4 LDGSTS.E.BYPASS.LTC128B.128 [R10+0xf800], desc[UR50][R2.64], !P2 ;  /* 0x0f800000020acfae */ /* 0x0001e8000d101d72 */
[----:B------:R0:W-:Y:S04]  /*19650*/  @!P4 LDGSTS.E.BYPASS.LTC128B.128 [R10+0x11000], desc[UR50][R2.64+0x20], !P1 ;  /* 0x11000020020acfae */ /* 0x0001e8000c901d72 */
[----:B------:R0:W-:Y:S01]  /*19660*/  @!P4 LDGSTS.E.BYPASS.LTC128B.128 [R10+0x12800], desc[UR50][R2.64+0x40], !P0 ;  /* 0x12800040020acfae */ /* 0x0001e2000c101d72 */
[----:B------:R-:W-:Y:S05]  /*19670*/  BRA `(.L_x_1087) ;  /* 0xffffffc800c07947 */ /* 0x000fea000383ffff */
.L_x_1013:
[----:B0-----:R0:W1:Y:S02]  /*19680*/  SYNCS.PHASECHK.TRANS64.TRYWAIT P0, [R17+URZ+0x19c20], R2 ;  /* 0x019c2002110075a7 */ /* 0x001064000800017f */
[----:B-1----:R-:W-:Y:S05]  /*19690*/  @!P0 NANOSLEEP.SYNCS 0x989680 ;  /* 0x009896800000895d */ /* 0x002fea0003900000 */
[----:B------:R-:W1:Y:S02]  /*196a0*/  @!P0 SYNCS.PHASECHK.TRANS64 P0, [R17+URZ+0x19c20], R2 ;  /* 0x019c2002110085a7 */ /* 0x000e64000800007f */
[----:B-1----:R-:W-:Y:S05]  /*196b0*/  @!P0 BRA `(.L_x_1013) ;  /* 0xfffffffc00f08947 */ /* 0x002fea000383ffff */
[----:B------:R-:W-:Y:S05]  /*196c0*/  BRA `(.L_x_1088) ;  /* 0xffffffcc003c7947 */ /* 0x000fea000383ffff */
.L_x_1019:
[----:B0-----:R0:W1:Y:S02]  /*196d0*/  SYNCS.PHASECHK.TRANS64.TRYWAIT P0, [R4+URZ+0x19c80], R2 ;  /* 0x019c8002040075a7 */ /* 0x001064000800017f */
[----:B-1----:R-:W-:Y:S05]  /*196e0*/  @!P0 NANOSLEEP.SYNCS 0x989680 ;  /* 0x009896800000895d */ /* 0x002fea0003900000 */
[----:B------:R-:W1:Y:S02]  /*196f0*/  @!P0 SYNCS.PHASECHK.TRANS64 P0, [R4+URZ+0x19c80], R2 ;  /* 0x019c8002040085a7 */ /* 0x000e64000800007f */
[----:B-1----:R-:W-:Y:S05]  /*19700*/  @!P0 BRA `(.L_x_1019) ;  /* 0xfffffffc00f08947 */ /* 0x002fea000383ffff */
[----:B------:R-:W-:Y:S05]  /*19710*/  BRA `(.L_x_1089) ;  /* 0xffffffcc00d47947 */ /* 0x000fea000383ffff */
.L_x_1026:
[----:B-1----:R1:W2:Y:S02]  /*19720*/  SYNCS.PHASECHK.TRANS64.TRYWAIT P0, [R4+URZ+0x19c40], R2 ;  /* 0x019c4002040075a7 */ /* 0x0022a4000800017f */
[----:B--2---:R-:W-:Y:S05]  /*19730*/  @!P0 NANOSLEEP.SYNCS 0x989680 ;  /* 0x009896800000895d */ /* 0x004fea0003900000 */
[----:B------:R-:W2:Y:S02]  /*19740*/  @!P0 SYNCS.PHASECHK.TRANS64 P0, [R4+URZ+0x19c40], R2 ;  /* 0x019c4002040085a7 */ /* 0x000ea4000800007f */
[----:B--2---:R-:W-:Y:S05]  /*19750*/  @!P0 BRA `(.L_x_1026) ;  /* 0xfffffffc00f08947 */ /* 0x004fea000383ffff */
[----:B------:R-:W-:Y:S05]  /*19760*/  BRA `(.L_x_1090) ;  /* 0xffffffd000cc7947 */ /* 0x000fea000383ffff */
.L_x_1034:
[----:B0-----:R0:W1:Y:S02]  /*19770*/  SYNCS.PHASECHK.TRANS64.TRYWAIT P0, [R3+URZ+0x19c70], R2 ;  /* 0x019c7002030075a7 */ /* 0x001064000800017f */
[----:B-1----:R-:W-:Y:S05]  /*19780*/  @!P0 NANOSLEEP.SYNCS 0x989680 ;  /* 0x009896800000895d */ /* 0x002fea0003900000 */
[----:B------:R-:W1:Y:S02]  /*19790*/  @!P0 SYNCS.PHASECHK.TRANS64 P0, [R3+URZ+0x19c70], R2 ;  /* 0x019c7002030085a7 */ /* 0x000e64000800007f */
[----:B-1----:R-:W-:Y:S05]  /*197a0*/  @!P0 BRA `(.L_x_1034) ;  /* 0xfffffffc00f08947 */ /* 0x002fea000383ffff */
[----:B------:R-:W-:Y:S05]  /*197b0*/  BRA `(.L_x_1091) ;  /* 0xffffffd400e07947 */ /* 0x000fea000383ffff */
.L_x_1036:
[----:B0-----:R0:W1:Y:S02]  /*197c0*/  SYNCS.PHASECHK.TRANS64.TRYWAIT P0, [R3+URZ+0x19c60], R2 ;  /* 0x019c6002030075a7 */ /* 0x001064000800017f */
[----:B-1----:R-:W-:Y:S05]  /*197d0*/  @!P0 NANOSLEEP.SYNCS 0x989680 ;  /* 0x009896800000895d */ /* 0x002fea0003900000 */
[----:B------:R-:W1:Y:S02]  /*197e0*/  @!P0 SYNCS.PHASECHK.TRANS64 P0, [R3+URZ+0x19c60], R2 ;  /* 0x019c6002030085a7 */ /* 0x000e64000800007f */
[----:B-1----:R-:W-:Y:S05]  /*197f0*/  @!P0 BRA `(.L_x_1036) ;  /* 0xfffffffc00f08947 */ /* 0x002fea000383ffff */
[----:B------:R-:W-:Y:S05]  /*19800*/  BRA `(.L_x_1092) ;  /* 0xffffffd400e87947 */ /* 0x000fea000383ffff */
.L_x_1043:
[----:B0-----:R0:W1:Y:S02]  /*19810*/  SYNCS.PHASECHK.TRANS64.TRYWAIT P1, [R3+URZ+0x19c70], R0 ;  /* 0x019c7000030075a7 */ /* 0x001064000802017f */
[----:B-1----:R-:W-:Y:S05]  /*19820*/  @!P1 NANOSLEEP.SYNCS 0x989680 ;  /* 0x009896800000995d */ /* 0x002fea0003900000 */
[----:B------:R-:W1:Y:S02]  /*19830*/  @!P1 SYNCS.PHASECHK.TRANS64 P1, [R3+URZ+0x19c70], R0 ;  /* 0x019c7000030095a7 */ /* 0x000e64000802007f */
[----:B-1----:R-:W-:Y:S05]  /*19840*/  @!P1 BRA `(.L_x_1043) ;  /* 0xfffffffc00f09947 */ /* 0x002fea000383ffff */
[----:B------:R-:W-:Y:S05]  /*19850*/  BRA `(.L_x_1093) ;  /* 0xffffffdc004c7947 */ /* 0x000fea000383ffff */
.L_x_1045:
[----:B0-----:R0:W1:Y:S02]  /*19860*/  SYNCS.PHASECHK.TRANS64.TRYWAIT P1, [R3+URZ+0x19c60], R0 ;  /* 0x019c6000030075a7 */ /* 0x001064000802017f */
[----:B-1----:R-:W-:Y:S05]  /*19870*/  @!P1 NANOSLEEP.SYNCS 0x989680 ;  /* 0x009896800000995d */ /* 0x002fea0003900000 */
[----:B------:R-:W1:Y:S02]  /*19880*/  @!P1 SYNCS.PHASECHK.TRANS64 P1, [R3+URZ+0x19c60], R0 ;  /* 0x019c6000030095a7 */ /* 0x000e64000802007f */
[----:B-1----:R-:W-:Y:S05]  /*19890*/  @!P1 BRA `(.L_x_1045) ;  /* 0xfffffffc00f09947 */ /* 0x002fea000383ffff */
[----:B------:R-:W-:Y:S05]  /*198a0*/  BRA `(.L_x_1094) ;  /* 0xffffffdc00507947 */ /* 0x000fea000383ffff */
.L_x_1058:
[----:B0-----:R0:W3:Y:S02]  /*198b0*/  SYNCS.PHASECHK.TRANS64.TRYWAIT P0, [R9+URZ+0x19c20], R0 ;  /* 0x019c2000090075a7 */ /* 0x0010e4000800017f */
[----:B---3--:R-:W-:Y:S05]  /*198c0*/  @!P0 NANOSLEEP.SYNCS 0x989680 ;  /* 0x009896800000895d */ /* 0x008fea0003900000 */
[----:B------:R-:W3:Y:S02]  /*198d0*/  @!P0 SYNCS.PHASECHK.TRANS64 P0, [R9+URZ+0x19c20], R0 ;  /* 0x019c2000090085a7 */ /* 0x000ee4000800007f */
[----:B---3--:R-:W-:Y:S05]  /*198e0*/  @!P0 BRA `(.L_x_1058) ;  /* 0xfffffffc00f08947 */ /* 0x008fea000383ffff */
[----:B------:R-:W-:Y:S05]  /*198f0*/  BRA `(.L_x_1095) ;  /* 0xfffffff000547947 */ /* 0x000fea000383ffff */
.L_x_1059:
[----:B------:R-:W3:Y:S01]  /*19900*/  S2R R2, SR_TID.X ;  /* 0x0000000000027919 */ /* 0x000ee20000002100 */
[----:B------:R-:W-:Y:S01]  /*19910*/  BSSY B0, `(.L_x_1096) ;  /* 0x000000a000007945 */ /* 0x000fe20003800000 */
[----:B------:R-:W-:Y:S02]  /*19920*/  IMAD.MOV.U32 R12, RZ, RZ, RZ ;  /* 0x000000ffff0c7224 */ /* 0x000fe400078e00ff */
[----:B------:R-:W-:Y:S02]  /*19930*/  IMAD.MOV.U32 R11, RZ, RZ, 0x1f ;  /* 0x0000001fff0b7424 */ /* 0x000fe400078e00ff */
[----:B------:R-:W-:Y:S01]  /*19940*/  IMAD.MOV.U32 R15, RZ, RZ, -0x1 ;  /* 0xffffffffff0f7424 */ /* 0x000fe200078e00ff */
[----:B---3--:R-:W-:-:S04]  /*19950*/  SHF.R.U32.HI R2, RZ, 0x5, R2 ;  /* 0x00000005ff027819 */ /* 0x008fc80000011602 */
[----:B------:R-:W-:-:S05]  /*19960*/  LOP3.LUT R2, R2, 0x3, RZ, 0xc0, !PT ;  /* 0x0000000302027812 */ /* 0x000fca00078ec0ff */
[----:B------:R-:W-:-:S07]  /*19970*/  IMAD.MOV.U32 R13, RZ, RZ, R2 ;  /* 0x000000ffff0d7224 */ /* 0x000fce00078e0002 */
[----:B012---:R-:W-:Y:S05]  /*19980*/  WARPSYNC.COLLECTIVE R15, `(.L_x_1097) ;  /* 0x000000000f087348 */ /* 0x007fea0003c00000 */
[----:B------:R3:W4:Y:S02]  /*19990*/  SHFL.IDX P6, R14, R13, R12, R11 ;  /* 0x0000000c0d0e7389 */ /* 0x00072400000c000b */
[----:B01234-:R-:W-:Y:S01]  /*199a0*/  ENDCOLLECTIVE ;  /* 0x000000000000791b */ /* 0x01ffe20003800000 */
.L_x_1097:
[----:B------:R-:W-:Y:S05]  /*199b0*/  BSYNC B0 ;  /* 0x0000000000007941 */ /* 0x000fea0003800000 */
.L_x_1096:
[----:B------:R-:W-:Y:S05]  /*199c0*/  BRA `(.L_x_1098) ;  /* 0xfffffff0003c7947 */ /* 0x000fea000383ffff */
.L_x_1062:
[----:B------:R-:W-:Y:S01]  /*199d0*/  BSSY B1, `(.L_x_1099) ;  /* 0x0000006000017945 */ /* 0x000fe20003800000 */
[----:B------:R-:W-:-:S07]  /*199e0*/  IMAD.MOV.U32 R15, RZ, RZ, -0x1 ;  /* 0xffffffffff0f7424 */ /* 0x000fce00078e00ff */
[----:B012---:R-:W-:Y:S05]  /*199f0*/  WARPSYNC.COLLECTIVE R15, `(.L_x_1100) ;  /* 0x000000000f0c7348 */ /* 0x007fea0003c00000 */
[----:B------:R-:W-:Y:S02]  /*19a00*/  ELECT P6, UR62, PT ;  /* 0x00000000003e782f */ /* 0x000fe400038c0000 */
[----:B------:R-:W-:Y:S01]  /*19a10*/  MOV R14, UR62 ;  /* 0x0000003e000e7c02 */ /* 0x000fe20008000f00 */
[----:B012---:R-:W-:Y:S10]  /*19a20*/  ENDCOLLECTIVE ;  /* 0x000000000000791b */ /* 0x007ff40003800000 */
.L_x_1100:
[----:B------:R-:W-:Y:S05]  /*19a30*/  BSYNC B1 ;  /* 0x0000000000017941 */ /* 0x000fea0003800000 */
.L_x_1099:
[----:B------:R-:W-:Y:S05]  /*19a40*/  BRA `(.L_x_1101) ;  /* 0xfffffff000347947 */ /* 0x000fea000383ffff */
.L_x_1064:
[----:B0-----:R0:W1:Y:S02]  /*19a50*/  SYNCS.PHASECHK.TRANS64.TRYWAIT P1, [R7+URZ], R2 ;  /* 0x00000002070075a7 */ /* 0x001064000802017f */
[----:B-1----:R-:W-:Y:S05]  /*19a60*/  @!P1 NANOSLEEP.SYNCS 0x989680 ;  /* 0x009896800000995d */ /* 0x002fea0003900000 */
[----:B------:R-:W1:Y:S02]  /*19a70*/  @!P1 SYNCS.PHASECHK.TRANS64 P1, [R7+URZ], R2 ;  /* 0x00000002070095a7 */ /* 0x000e64000802007f */
[----:B-1----:R-:W-:Y:S05]  /*19a80*/  @!P1 BRA `(.L_x_1064) ;  /* 0xfffffffc00f09947 */ /* 0x002fea000383ffff */
[----:B------:R-:W-:Y:S05]  /*19a90*/  BRA `(.L_x_1102) ;  /* 0xfffffff000687947 */ /* 0x000fea000383ffff */
.L_x_1065:
[----:B-1----:R1:W3:Y:S02]  /*19aa0*/  SYNCS.PHASECHK.TRANS64.TRYWAIT P1, [R3+URZ], R0 ;  /* 0x00000000030075a7 */ /* 0x0022e4000802017f */
[----:B---3--:R-:W-:Y:S05]  /*19ab0*/  @!P1 NANOSLEEP.SYNCS 0x989680 ;  /* 0x009896800000995d */ /* 0x008fea0003900000 */
[----:B------:R-:W3:Y:S02]  /*19ac0*/  @!P1 SYNCS.PHASECHK.TRANS64 P1, [R3+URZ], R0 ;  /* 0x00000000030095a7 */ /* 0x000ee4000802007f */
[----:B---3--:R-:W-:Y:S05]  /*19ad0*/  @!P1 BRA `(.L_x_1065) ;  /* 0xfffffffc00f09947 */ /* 0x008fea000383ffff */
[----:B------:R-:W-:Y:S05]  /*19ae0*/  BRA `(.L_x_1103) ;  /* 0xfffffff0005c7947 */ /* 0x000fea000383ffff */
.L_x_1067:
[----:B-1----:R1:W3:Y:S02]  /*19af0*/  SYNCS.PHASECHK.TRANS64.TRYWAIT P1, [R3+URZ+0x19c60], R2 ;  /* 0x019c6002030075a7 */ /* 0x0022e4000802017f */
[----:B---3--:R-:W-:Y:S05]  /*19b00*/  @!P1 NANOSLEEP.SYNCS 0x989680 ;  /* 0x009896800000995d */ /* 0x008fea0003900000 */
[----:B------:R-:W3:Y:S02]  /*19b10*/  @!P1 SYNCS.PHASECHK.TRANS64 P1, [R3+URZ+0x19c60], R2 ;  /* 0x019c6002030095a7 */ /* 0x000ee4000802007f */
[----:B---3--:R-:W-:Y:S05]  /*19b20*/  @!P1 BRA `(.L_x_1067) ;  /* 0xfffffffc00f09947 */ /* 0x008fea000383ffff */
[----:B------:R-:W-:Y:S05]  /*19b30*/  BRA `(.L_x_1104) ;  /* 0xfffffff0005c7947 */ /* 0x000fea000383ffff */
.L_x_1069:
[----:B---3--:R3:W4:Y:S02]  /*19b40*/  SYNCS.PHASECHK.TRANS64.TRYWAIT P1, [R5+URZ+0x19c60], R0 ;  /* 0x019c6000050075a7 */ /* 0x008724000802017f */
[----:B----4-:R-:W-:Y:S05]  /*19b50*/  @!P1 NANOSLEEP.SYNCS 0x989680 ;  /* 0x009896800000995d */ /* 0x010fea0003900000 */
[----:B------:R-:W4:Y:S02]  /*19b60*/  @!P1 SYNCS.PHASECHK.TRANS64 P1, [R5+URZ+0x19c60], R0 ;  /* 0x019c6000050095a7 */ /* 0x000f24000802007f */
[----:B----4-:R-:W-:Y:S05]  /*19b70*/  @!P1 BRA `(.L_x_1069) ;  /* 0xfffffffc00f09947 */ /* 0x010fea000383ffff */
[----:B------:R-:W-:Y:S05]  /*19b80*/  BRA `(.L_x_1105) ;  /* 0xfffffff0005c7947 */ /* 0x000fea000383ffff */
.L_x_1071:
[----:B----4-:R4:W0:Y:S02]  /*19b90*/  SYNCS.PHASECHK.TRANS64.TRYWAIT P0, [R3+URZ+0x19c80], R2 ;  /* 0x019c8002030075a7 */ /* 0x010824000800017f */
[----:B0-----:R-:W-:Y:S05]  /*19ba0*/  @!P0 NANOSLEEP.SYNCS 0x989680 ;  /* 0x009896800000895d */ /* 0x001fea0003900000 */
[----:B------:R-:W0:Y:S02]  /*19bb0*/  @!P0 SYNCS.PHASECHK.TRANS64 P0, [R3+URZ+0x19c80], R2 ;  /* 0x019c8002030085a7 */ /* 0x000e24000800007f */
[----:B0-----:R-:W-:Y:S05]  /*19bc0*/  @!P0 BRA `(.L_x_1071) ;  /* 0xfffffffc00f08947 */ /* 0x001fea000383ffff */
[----:B------:R-:W-:Y:S05]  /*19bd0*/  BRA `(.L_x_1072) ;  /* 0xfffffff000587947 */ /* 0x000fea000383ffff */
.L_x_1106:
        /* <DEDUP_REMOVED lines=10> */
.L_x_2280:


//--------------------- .text._ZN7cutlass13device_kernelIN5flash11enable_sm90INS1_16FlashAttnFwdSm90INS1_25CollectiveMainloopFwdSm90ILi2EN4cute5tupleIJNS5_1CILi1EEES8_S8_EEENS6_IJNS7_ILi192EEENS7_ILi128EEENS7_ILi96EEEEEELi96ENS_12float_e4m3_tEfNS_4arch4Sm90ELb0ELb1ELb1ELb1ELb0ELb1ELb0ELb1ELb1ELb1ELb1ELb0EEENS1_21CollectiveEpilogueFwdINS6_IJSA_SC_SB_EEES9_NS_10bfloat16_tESG_Li384ELb1ELb1ELb1ELb1EEENS1_36VarlenDynamicPersistentTileSchedulerILi192ELi128ELi384ELi128ELb1ELb1ELb1ELb1ELb0ELb1EEEEEEEEEvNT_6ParamsE --------------------------
	.section	.text._ZN7cutlass13device_kernelIN5flash11enable_sm90INS1_16FlashAttnFwdSm90INS1_25CollectiveMainloopFwdSm90ILi2EN4cute5tupleIJNS5_1CILi1EEES8_S8_EEENS6_IJNS7_ILi192EEENS7_ILi128EEENS7_ILi96EEEEEELi96ENS_12float_e4m3_tEfNS_4arch4Sm90ELb0ELb1ELb1ELb1ELb0ELb1ELb0ELb1ELb1ELb1ELb1ELb0EEENS1_21CollectiveEpilogueFwdINS6_IJSA_SC_SB_EEES9_NS_10bfloat16_tESG_Li384ELb1ELb1ELb1ELb1EEENS1_36VarlenDynamicPersistentTileSchedulerILi192ELi128ELi384ELi128ELb1ELb1ELb1ELb1ELb0ELb1EEEEEEEEEvNT_6ParamsE,"ax",@progbits
	.align	128
.text._ZN7cutlass13device_kernelIN5flash11enable_sm90INS1_16FlashAttnFwdSm90INS1_25CollectiveMainloopFwdSm90ILi2EN4cute5tupleIJNS5_1CILi1EEES8_S8_EEENS6_IJNS7_ILi192EEENS7_ILi128EEENS7_ILi96EEEEEELi96ENS_12float_e4m3_tEfNS_4arch4Sm90ELb0ELb1ELb1ELb1ELb0ELb1ELb0ELb1ELb1ELb1ELb1ELb0EEENS1_21CollectiveEpilogueFwdINS6_IJSA_SC_SB_EEES9_NS_10bfloat16_tESG_Li384ELb1ELb1ELb1ELb1EEENS1_36VarlenDynamicPersistentTileSchedulerILi192ELi128ELi384ELi128ELb1ELb1ELb1ELb1ELb0ELb1EEEEEEEEEvNT_6ParamsE:
        .type           _ZN7cutlass13device_kernelIN5flash11enable_sm90INS1_16FlashAttnFwdSm90INS1_25CollectiveMainloopFwdSm90ILi2EN4cute5tupleIJNS5_1CILi1EEES8_S8_EEENS6_IJNS7_ILi192EEENS7_ILi128EEENS7_ILi96EEEEEELi96ENS_12float_e4m3_tEfNS_4arch4Sm90ELb0ELb1ELb1ELb1ELb0ELb1ELb0ELb1ELb1ELb1ELb1ELb0EEENS1_21CollectiveEpilogueFwdINS6_IJSA_SC_SB_EEES9_NS_10bfloat16_tESG_Li384ELb1ELb1ELb1ELb1EEENS1_36VarlenDynamicPersistentTileSchedulerILi192ELi128ELi384ELi128ELb1ELb1ELb1ELb1ELb0ELb1EEEEEEEEEvNT_6ParamsE,@function
        .size           _ZN7cutlass13device_kernelIN5flash11enable_sm90INS1_16FlashAttnFwdSm90INS1_25CollectiveMainloopFwdSm90ILi2EN4cute5tupleIJNS5_1CILi1EEES8_S8_EEENS6_IJNS7_ILi192EEENS7_ILi128EEENS7_ILi96EEEEEELi96ENS_12float_e4m3_tEfNS_4arch4Sm90ELb0ELb1ELb1ELb1ELb0ELb1ELb0ELb1ELb1ELb1ELb1ELb0EEENS1_21CollectiveEpilogueFwdINS6_IJSA_SC_SB_EEES9_NS_10bfloat16_tESG_Li384ELb1ELb1ELb1ELb1EEENS1_36VarlenDynamicPersistentTileSchedulerILi192ELi128ELi384ELi128ELb1ELb1ELb1ELb1ELb0ELb1EEEEEEEEEvNT_6ParamsE,(.L_x_2281 - _ZN7cutlass13device_kernelIN5flash11enable_sm90INS1_16FlashAttnFwdSm90INS1_25CollectiveMainloopFwdSm90ILi2EN4cute5tupleIJNS5_1CILi1EEES8_S8_EEENS6_IJNS7_ILi192EEENS7_ILi128EEENS7_ILi96EEEEEELi96ENS_12float_e4m3_tEfNS_4arch4Sm90ELb0ELb1ELb1ELb1ELb0ELb1ELb0ELb1ELb1ELb1ELb1ELb0EEENS1_21CollectiveEpilogueFwdINS6_IJSA_SC_SB_EEES9_NS_10bfloat16_tESG_Li384ELb1ELb1ELb1ELb1EEENS1_36VarlenDynamicPersistentTileSchedulerILi192ELi128ELi384ELi128ELb1ELb1ELb1ELb1ELb0ELb1EEEEEEEEEvNT_6ParamsE)
        .other          _ZN7cutlass13device_kernelIN5flash11enable_sm90INS1_16FlashAttnFwdSm90INS1_25CollectiveMainloopFwdSm90ILi2EN4cute5tupleIJNS5_1CILi1EEES8_S8_EEENS6_IJNS7_ILi192EEENS7_ILi128EEENS7_ILi96EEEEEELi96ENS_12float_e4m3_tEfNS_4arch4Sm90ELb0ELb1ELb1ELb1ELb0ELb1ELb0ELb1ELb1ELb1ELb1ELb0EEENS1_21CollectiveEpilogueFwdINS6_IJSA_SC_SB_EEES9_NS_10bfloat16_tESG_Li384ELb1ELb1ELb1ELb1EEENS1_36VarlenDynamicPersistentTileSchedulerILi192ELi128ELi384ELi128ELb1ELb1ELb1ELb1ELb0ELb1EEEEEEEEEvNT_6ParamsE,@"STO_CUDA_ENTRY STV_DEFAULT"
_ZN7cutlass13device_kernelIN5flash11enable_sm90INS1_16FlashAttnFwdSm90INS1_25CollectiveMainloopFwdSm90ILi2EN4cute5tupleIJNS5_1CILi1EEES8_S8_EEENS6_IJNS7_ILi192EEENS7_ILi128EEENS7_ILi96EEEEEELi96ENS_12float_e4m3_tEfNS_4arch4Sm90ELb0ELb1ELb1ELb1ELb0ELb1ELb0ELb1ELb1ELb1ELb1ELb0EEENS1_21CollectiveEpilogueFwdINS6_IJSA_SC_SB_EEES9_NS_10bfloat16_tESG_Li384ELb1ELb1ELb1ELb1EEENS1_36VarlenDynamicPersistentTileSchedulerILi192ELi128ELi384ELi128ELb1ELb1ELb1ELb1ELb0ELb1EEEEEEEEEvNT_6ParamsE:
        /* <DEDUP_REMOVED lines=23> */
.L_x_1108:
[----:B------:R-:W-:Y:S05]  /*0170*/  BSYNC B0 ;  /* 0x0000000000007941 */ /* 0x000fea0003800000 */
.L_x_1107:
        /* <DEDUP_REMOVED lines=40> */
.L_x_1109:
        /* <DEDUP_REMOVED lines=22> */
.L_x_1110:
        /* <DEDUP_REMOVED lines=18> */
.L_x_1111:
        /* <DEDUP_REMOVED lines=22> */
.L_x_1112:
        /* <DEDUP_REMOVED lines=22> */
.L_x_1113:
        /* <DEDUP_REMOVED lines=9> */
.L_x_1116:
        /* <DEDUP_REMOVED lines=18> */
[----:B------:R-:W-:Y:S02]  /*0af0*/  SHF.R.S32.HI R0, RZ, 0x1f, R27 ;  /* 0x0000001fff007819 */ /* 0x000fe4000001141b */
[-C--:B------:R-:W-:Y:S02]  /*0b00*/  LEA.HI R3, R27, R27.reuse, RZ, 0x1 ;  /* 0x0000001b1b037211 */ /* 0x080fe400078f08ff */
[CC--:B------:R-:W-:Y:S02]  /*0b10*/  LEA.HI R2, R0.reuse, R27.reuse, RZ, 0x5 ;  /* 0x0000001b00027211 */ /* 0x0c0fe400078f28ff */
[----:B------:R-:W-:Y:S02]  /*0b20*/  LEA.HI R6, R0, R27, RZ, 0x4 ;  /* 0x0000001b00067211 */ /* 0x000fe400078f20ff */
[----:B------:R-:W-:Y:S01]  /*0b30*/  SHF.R.S32.HI R154, RZ, 0x1, R3 ;  /* 0x00000001ff9a7819 */ /* 0x000fe20000011403 */
[----:B------:R-:W-:Y:S01]  /*0b40*/  IMAD.SHL.U32 R4, R2, 0x10, RZ ;  /* 0x0000001002047824 */ /* 0x000fe200078e00ff */
[----:B------:R-:W-:-:S04]  /*0b50*/  LOP3.LUT R2, R6, 0x7fffff0, RZ, 0xc0, !PT ;  /* 0x07fffff006027812 */ /* 0x000fc800078ec0ff */
[----:B------:R-:W-:Y:S01]  /*0b60*/  LOP3.LUT R5, R4, 0xfffffe00, RZ, 0xc0, !PT ;  /* 0xfffffe0004057812 */ /* 0x000fe200078ec0ff */
[----:B------:R-:W-:Y:S01]  /*0b70*/  IMAD.IADD R4, R27, 0x1, -R2 ;  /* 0x000000011b047824 */ /* 0x000fe200078e0a02 */
[----:B------:R-:W-:-:S03]  /*0b80*/  LEA.HI R2, R0, R27, RZ, 0x7 ;  /* 0x0000001b00027211 */ /* 0x000fc600078f38ff */
[----:B------:R-:W-:Y:S01]  /*0b90*/  IMAD R13, R4, 0x20, R5 ;  /* 0x00000020040d7824 */ /* 0x000fe200078e0205 */
[----:B------:R-:W-:Y:S02]  /*0ba0*/  SHF.R.S32.HI R5, RZ, 0x1f, R3 ;  /* 0x0000001fff057819 */ /* 0x000fe40000011403 */
[----:B------:R-:W-:Y:S02]  /*0bb0*/  LOP3.LUT R3, R3, 0xfffffffe, RZ, 0xc0, !PT ;  /* 0xfffffffe03037812 */ /* 0x000fe400078ec0ff */
[----:B------:R-:W-:Y:S02]  /*0bc0*/  LEA.HI R5, R5, R154, RZ, 0x2 ;  /* 0x0000009a05057211 */ /* 0x000fe400078f10ff */
[----:B------:R-:W-:Y:S01]  /*0bd0*/  LOP3.LUT R7, R2, 0xffffff80, RZ, 0xc0, !PT ;  /* 0xffffff8002077812 */ /* 0x000fe200078ec0ff */
[----:B------:R-:W-:Y:S01]  /*0be0*/  IMAD.IADD R26, R27, 0x1, -R3 ;  /* 0x000000011b1a7824 */ /* 0x000fe200078e0a03 */
[----:B------:R-:W-:Y:S02]  /*0bf0*/  LOP3.LUT R5, R5, 0x7fffffc, RZ, 0xc0, !PT ;  /* 0x07fffffc05057812 */ /* 0x000fe400078ec0ff */
[----:B------:R-:W-:Y:S01]  /*0c00*/  LEA.HI R4, R0, R27, RZ, 0x3 ;  /* 0x0000001b00047211 */ /* 0x000fe200078f18ff */
[----:B------:R-:W-:Y:S01]  /*0c10*/  IMAD.SHL.U32 R24, R26, 0x8, RZ ;  /* 0x000000081a187824 */ /* 0x000fe200078e00ff */
[----:B------:R-:W-:Y:S01]  /*0c20*/  SHF.R.S32.HI R19, RZ, 0x7, R2 ;  /* 0x00000007ff137819 */ /* 0x000fe20000011402 */
[----:B------:R-:W-:Y:S01]  /*0c30*/  IMAD.IADD R21, R27, 0x1, -R7 ;  /* 0x000000011b157824 */ /* 0x000fe200078e0a07 */
[----:B------:R-:W-:Y:S01]  /*0c40*/  SHF.R.S32.HI R7, RZ, 0x4, R6 ;  /* 0x00000004ff077819 */ /* 0x000fe20000011406 */
[----:B------:R-:W-:Y:S01]  /*0c50*/  VIADD R14, R24, 0x20 ;  /* 0x00000020180e7836 */ /* 0x000fe20000000000 */
[----:B------:R-:W-:Y:S01]  /*0c60*/  STL [R1+0x10], R24 ;  /* 0x0000101801007387 */ /* 0x000fe20000100800 */
[----:B------:R-:W-:Y:S01]  /*0c70*/  IMAD.IADD R5, R154, 0x1, -R5 ;  /* 0x000000019a057824 */ /* 0x000fe200078e0a05 */
[----:B------:R-:W-:-:S02]  /*0c80*/  SHF.R.S32.HI R3, RZ, 0x1f, R21 ;  /* 0x0000001fff037819 */ /* 0x000fc40000011415 */
[----:B------:R0:W-:Y:S01]  /*0c90*/  STL [R1+0x2c], R14 ;  /* 0x00002c0e01007387 */ /* 0x0001e20000100800 */
[----:B------:R-:W-:Y:S01]  /*0ca0*/  LEA.HI R6, R6, R7, RZ, 0x1 ;  /* 0x0000000706067211 */ /* 0x000fe200078f08ff */
[----:B------:R-:W-:Y:S01]  /*0cb0*/  IMAD R17, R7, 0x8, R5 ;  /* 0x0000000807117824 */ /* 0x000fe200078e0205 */
[----:B------:R-:W-:Y:S01]  /*0cc0*/  SHF.R.S32.HI R4, RZ, 0x3, R4 ;  /* 0x00000003ff047819 */ /* 0x000fe20000011404 */
[----:B------:R-:W2:Y:S01]  /*0cd0*/  LDL.LU R18, [R1+0x40] ;  /* 0x0000400001127983 */ /* 0x000ea20000300800 */
[----:B------:R-:W-:Y:S01]  /*0ce0*/  IMAD.IADD R5, R24, 0x1, R14 ;  /* 0x0000000118057824 */ /* 0x000fe200078e020e */
[----:B------:R-:W-:Y:S02]  /*0cf0*/  LEA.HI R8, R3, R21, RZ, 0x2 ;  /* 0x0000001503087211 */ /* 0x000fe400078f10ff */
[----:B------:R-:W-:Y:S02]  /*0d00*/  LOP3.LUT R6, R6, 0x1ffffffe, RZ, 0xc0, !PT ;  /* 0x1ffffffe06067812 */ /* 0x000fe400078ec0ff */
[----:B0-----:R-:W-:Y:S01]  /*0d10*/  SHF.R.S32.HI R14, RZ, 0x1f, R5 ;  /* 0x0000001fff0e7819 */ /* 0x001fe20000011405 */
[----:B------:R-:W-:Y:S01]  /*0d20*/  IMAD.SHL.U32 R4, R4, 0x80, RZ ;  /* 0x0000008004047824 */ /* 0x000fe200078e00ff */
[----:B------:R-:W-:Y:S01]  /*0d30*/  SHF.R.S32.HI R12, RZ, 0x2, R8 ;  /* 0x00000002ff0c7819 */ /* 0x000fe20000011408 */
[----:B------:R-:W-:Y:S01]  /*0d40*/  IMAD.IADD R6, R7, 0x1, -R6 ;  /* 0x0000000107067824 */ /* 0x000fe200078e0a06 */
[----:B------:R-:W-:-:S02]  /*0d50*/  SHF.R.S32.HI R15, RZ, 0x1f, R8 ;  /* 0x0000001fff0f7819 */ /* 0x000fc40000011408 */
[CC--:B------:R-:W-:Y:S02]  /*0d60*/  LEA.HI R7, R14.reuse, R5.reuse, RZ, 0x4 ;  /* 0x000000050e077211 */ /* 0x0c0fe400078f20ff */
[----:B------:R-:W-:Y:S02]  /*0d70*/  LEA.HI R5, R14, R5, RZ, 0x5 ;  /* 0x000000050e057211 */ /* 0x000fe400078f28ff */
[----:B------:R-:W-:Y:S02]  /*0d80*/  LEA.HI R15, R15, R12, RZ, 0x3 ;  /* 0x0000000c0f0f7211 */ /* 0x000fe400078f18ff */
[----:B------:R-:W-:Y:S01]  /*0d90*/  LOP3.LUT R23, R4, 0x80, RZ, 0xc0, !PT ;  /* 0x0000008004177812 */ /* 0x000fe200078ec0ff */
[----:B------:R-:W-:Y:S01]  /*0da0*/  IMAD.HI R2, R19, 0x55555556, RZ ;  /* 0x5555555613027827 */ /* 0x000fe200078e02ff */
[----:B------:R-:W-:Y:S02]  /*0db0*/  SHF.R.S32.HI R5, RZ, 0x5, R5 ;  /* 0x00000005ff057819 */ /* 0x000fe40000011405 */
[----:B------:R-:W-:Y:S01]  /*0dc0*/  LOP3.LUT R15, R15, 0xfffffff8, RZ, 0xc0, !PT ;  /* 0xfffffff80f0f7812 */ /* 0x000fe200078ec0ff */
[----:B------:R-:W-:Y:S01]  /*0dd0*/  IMAD.SHL.U32 R17, R17, 0x20, RZ ;  /* 0x0000002011117824 */ /* 0x000fe200078e00ff */
[----:B------:R-:W-:-:S02]  /*0de0*/  LEA.HI R3, R3, R21, RZ, 0x5 ;  /* 0x0000001503037211 */ /* 0x000fc400078f28ff */
[----:B------:R-:W-:Y:S02]  /*0df0*/  SHF.R.U32.HI R20, RZ, 0x3, R23 ;  /* 0x00000003ff147819 */ /* 0x000fe40000011617 */
[----:B------:R-:W-:Y:S01]  /*0e00*/  LOP3.LUT R4, R23, 0x10, R7, 0xf8, !PT ;  /* 0x0000001017047812 */ /* 0x000fe200078ef807 */
[----:B------:R-:W-:Y:S01]  /*0e10*/  IMAD R5, R5, 0x1800, R17 ;  /* 0x0000180005057824 */ /* 0x000fe200078e0211 */
[----:B------:R-:W-:Y:S01]  /*0e20*/  LEA.HI R2, R2, R2, RZ, 0x1 ;  /* 0x0000000202027211 */ /* 0x000fe200078f08ff */
[----:B------:R-:W-:Y:S01]  /*0e30*/  IMAD.IADD R12, R12, 0x1, -R15 ;  /* 0x000000010c0c7824 */ /* 0x000fe200078e0a0f */
[----:B------:R-:W-:Y:S02]  /*0e40*/  SHF.R.S32.HI R3, RZ, 0x5, R3 ;  /* 0x00000005ff037819 */ /* 0x000fe40000011403 */
[----:B------:R-:W-:Y:S01]  /*0e50*/  LOP3.LUT R4, R4, R20, RZ, 0x3c, !PT ;  /* 0x0000001404047212 */ /* 0x000fe200078e3cff */
[----:B------:R-:W-:Y:S01]  /*0e60*/  IMAD R6, R6, 0x8, R13 ;  /* 0x0000000806067824 */ /* 0x000fe200078e020d */
[----:B------:R-:W-:Y:S01]  /*0e70*/  STL [R1+0x20], R23 ;  /* 0x0000201701007387 */ /* 0x000fe20000100800 */
[----:B------:R-:W-:Y:S01]  /*0e80*/  IMAD R2, R2, -0x3, R19 ;  /* 0xfffffffd02027824 */ /* 0x000fe200078e0213 */
[----:B------:R-:W-:Y:S01]  /*0e90*/  IADD3 R4, R16, R5, R4 ;  /* 0x0000000510047210 */ /* 0x000fe20007ffe004 */
[----:B------:R-:W-:Y:S01]  /*0ea0*/  IMAD R3, R3, 0x10, R12 ;  /* 0x0000001003037824 */ /* 0x000fe200078e020c */
[----:B------:R-:W-:Y:S03]  /*0eb0*/  STL [R1+0x30], R17 ;  /* 0x0000301101007387 */ /* 0x000fe60000100800 */
[----:B------:R-:W-:Y:S01]  /*0ec0*/  IMAD R3, R2, 0x40, R3 ;  /* 0x0000004002037824 */ /* 0x000fe200078e0203 */
[----:B------:R-:W-:Y:S04]  /*0ed0*/  STL [R1+0x78], R20 ;  /* 0x0000781401007387 */ /* 0x000fe80000100800 */
[----:B------:R-:W-:Y:S01]  /*0ee0*/  STL [R1+0x80], R6 ;  /* 0x0000800601007387 */ /* 0x000fe20000100800 */
[----:B------:R-:W-:-:S03]  /*0ef0*/  LEA.HI R0, R0, R27, RZ, 0x2 ;  /* 0x0000001b00007211 */ /* 0x000fc600078f10ff */
[----:B------:R-:W-:Y:S04]  /*0f00*/  STL [R1+0x74], R4 ;  /* 0x0000740401007387 */ /* 0x000fe80000100800 */
[----:B------:R-:W-:Y:S04]  /*0f10*/  STL [R1+0x44], R9 ;  /* 0x0000440901007387 */ /* 0x000fe80000100800 */
[----:B------:R-:W-:Y:S04]  /*0f20*/  STL [R1+0x48], R10 ;  /* 0x0000480a01007387 */ /* 0x000fe80000100800 */
[----:B------:R-:W-:Y:S04]  /*0f30*/  STL [R1+0x4c], R11 ;  /* 0x00004c0b01007387 */ /* 0x000fe80000100800 */
[----:B------:R-:W-:Y:S04]  /*0f40*/  STL [R1+0x7c], R3 ;  /* 0x00007c0301007387 */ /* 0x000fe80000100800 */
[----:B------:R-:W-:Y:S01]  /*0f50*/  STL [R1+0x60], RZ ;  /* 0x000060ff01007387 */ /* 0x000fe20000100800 */
[----:B------:R-:W-:-:S02]  /*0f60*/  VIADD R5, R24, 0x10 ;  /* 0x0000001018057836 */ /* 0x000fc40000000000 */
[----:B------:R-:W-:Y:S01]  /*0f70*/  IMAD.SHL.U32 R152, R26, 0x10, RZ ;  /* 0x000000101a987824 */ /* 0x000fe200078e00ff */
[----:B------:R-:W-:-:S05]  /*0f80*/  LOP3.LUT R8, R8, 0x7ffffffc, RZ, 0xc0, !PT ;  /* 0x7ffffffc08087812 */ /* 0x000fca00078ec0ff */
[----:B------:R-:W-:Y:S02]  /*0f90*/  IMAD.IADD R8, R21, 0x1, -R8 ;  /* 0x0000000115087824 */ /* 0x000fe400078e0a08 */
[----:B------:R-:W-:Y:S01]  /*0fa0*/  IMAD.MOV.U32 R22, RZ, RZ, RZ ;  /* 0x000000ffff167224 */ /* 0x000fe200078e00ff */
[----:B--2---:R-:W-:-:S05]  /*0fb0*/  LOP3.LUT R2, R18, 0x1, RZ, 0xfc, !PT ;  /* 0x0000000112027812 */ /* 0x004fca00078efcff */
[----:B------:R0:W-:Y:S02]  /*0fc0*/  STL [R1+0x4], R2 ;  /* 0x0000040201007387 */ /* 0x0001e40000100800 */
[----:B0-----:R-:W-:-:S05]  /*0fd0*/  LOP3.LUT R2, R0, 0xfffffffc, RZ, 0xc0, !PT ;  /* 0xfffffffc00027812 */ /* 0x001fca00078ec0ff */
[----:B------:R-:W-:Y:S01]  /*0fe0*/  IMAD.IADD R6, R27, 0x1, -R2 ;  /* 0x000000011b067824 */ /* 0x000fe200078e0a02 */
[----:B------:R-:W-:Y:S02]  /*0ff0*/  SHF.R.S32.HI R2, RZ, 0x2, R0 ;  /* 0x00000002ff027819 */ /* 0x000fe40000011400 */
[----:B------:R-:W-:Y:S01]  /*1000*/  SHF.R.S32.HI R0, RZ, 0x1f, R154 ;  /* 0x0000001fff007819 */ /* 0x000fe2000001149a */
[C---:B------:R-:W-:Y:S01]  /*1010*/  IMAD.SHL.U32 R4, R6.reuse, 0x8, RZ ;  /* 0x0000000806047824 */ /* 0x040fe200078e00ff */
[----:B------:R-:W-:Y:S01]  /*1020*/  LEA.HI R0, R6, R6, RZ, 0x1 ;  /* 0x0000000606007211 */ /* 0x000fe200078f08ff */
[----:B------:R-:W-:Y:S03]  /*1030*/  STL [R1+0x8], RZ ;  /* 0x000008ff01007387 */ /* 0x000fe60000100800 */
[----:B------:R-:W-:Y:S01]  /*1040*/  LOP3.LUT R2, R0, 0x1ffffffe, RZ, 0xc0, !PT ;  /* 0x1ffffffe00027812 */ /* 0x000fe200078ec0ff */
[----:B------:R-:W-:Y:S01]  /*1050*/  STL [R1+0x54], R4 ;  /* 0x0000540401007387 */ /* 0x000fe20000100800 */
[----:B------:R-:W-:-:S03]  /*1060*/  LOP3.LUT R0, R23, 0x10, R152, 0xf8, !PT ;  /* 0x0000001017007812 */ /* 0x000fc600078ef898 */
[----:B------:R0:W-:Y:S01]  /*1070*/  STL [R1+0x28], R5 ;  /* 0x0000280501007387 */ /* 0x0001e20000100800 */
[----:B------:R-:W-:Y:S01]  /*1080*/  IMAD.IADD R2, R6, 0x1, -R2 ;  /* 0x0000000106027824 */ /* 0x000fe200078e0a02 */
[----:B------:R-:W-:Y:S01]  /*1090*/  LOP3.LUT R0, R0, R20, RZ, 0x3c, !PT ;  /* 0x0000001400007212 */ /* 0x000fe200078e3cff */
[C---:B0-----:R-:W-:Y:S02]  /*10a0*/  VIADD R5, R4.reuse, 0x20 ;  /* 0x0000002004057836 */ /* 0x041fe40000000000 */
[----:B------:R-:W-:-:S03]  /*10b0*/  VIADD R4, R4, 0x40 ;  /* 0x0000004004047836 */ /* 0x000fc60000000000 */
[----:B------:R0:W-:Y:S01]  /*10c0*/  STL [R1+0x64], R5 ;  /* 0x0000640501007387 */ /* 0x0001e20000100800 */
[----:B------:R-:W-:Y:S01]  /*10d0*/  SHF.R.S32.HI R6, RZ, 0x1f, R5 ;  /* 0x0000001fff067819 */ /* 0x000fe20000011405 */
[----:B------:R-:W-:Y:S02]  /*10e0*/  IMAD.SHL.U32 R23, R8, 0x2, RZ ;  /* 0x0000000208177824 */ /* 0x000fe400078e00ff */
[----:B------:R-:W-:Y:S01]  /*10f0*/  STL [R1+0x6c], R4 ;  /* 0x00006c0401007387 */ /* 0x000fe20000100800 */
[----:B0-----:R-:W-:-:S03]  /*1100*/  SHF.R.S32.HI R5, RZ, 0x1f, R4 ;  /* 0x0000001fff057819 */ /* 0x001fc60000011404 */
[----:B------:R0:W-:Y:S04]  /*1110*/  STL [R1+0x88], R6 ;  /* 0x0000880601007387 */ /* 0x0001e80000100800 */
[----:B------:R1:W-:Y:S01]  /*1120*/  STL [R1+0x84], R5 ;  /* 0x0000840501007387 */ /* 0x0003e20000100800 */
[----:B0-----:R-:W-:Y:S02]  /*1130*/  IMAD.IADD R6, R17, 0x1, R0 ;  /* 0x0000000111067824 */ /* 0x001fe400078e0200 */
[C---:B------:R-:W-:Y:S01]  /*1140*/  VIADD R0, R23.reuse, 0x50 ;  /* 0x0000005017007836 */ /* 0x040fe20000000000 */
[----:B-1----:R-:W-:Y:S01]  /*1150*/  SHF.R.S32.HI R5, RZ, 0x4, R7 ;  /* 0x00000004ff057819 */ /* 0x002fe20000011407 */
[----:B------:R-:W-:Y:S01]  /*1160*/  IMAD R0, R2, 0x8, R3 ;  /* 0x0000000802007824 */ /* 0x000fe200078e0203 */
[----:B------:R0:W-:Y:S04]  /*1170*/  STL [R1+0x50], R6 ;  /* 0x0000500601007387 */ /* 0x0001e80000100800 */
[----:B------:R0:W-:Y:S04]  /*1180*/  STL [R1+0x70], R5 ;  /* 0x0000700501007387 */ /* 0x0001e80000100800 */
[----:B------:R0:W-:Y:S01]  /*1190*/  STL [R1+0x34], R0 ;  /* 0x0000340001007387 */ /* 0x0001e20000100800 */
[----:B------:R-:W-:Y:S01]  /*11a0*/  VIADD R4, R23, 0x58 ;  /* 0x0000005817047836 */ /* 0x000fe20000000000 */
[----:B------:R-:W-:-:S04]  /*11b0*/  CS2R R18, SRZ ;  /* 0x0000000000127805 */ /* 0x000fc8000001ff00 */
[----:B------:R-:W-:-:S07]  /*11c0*/  SHF.R.S32.HI R4, RZ, 0x1f, R4 ;  /* 0x0000001fff047819 */ /* 0x000fce0000011404 */
.L_x_1316:
[----:B--23--:R-:W2:Y:S01]  /*11d0*/  LDL.LU R12, [R1+0x48] ;  /* 0x00004800010c7983 */ /* 0x00cea20000300800 */
[----:B------:R-:W-:Y:S01]  /*11e0*/  ULDC.64 UR4, c[0x0][0xa28] ;  /* 0x00028a0000047ab9 */ /* 0x000fe20000000a00 */
[----:B01----:R-:W0:Y:S01]  /*11f0*/  LDC.64 R4, c[0x0][0xa08] ;  /* 0x00028200ff047b82 */ /* 0x003e220000000a00 */
[----:B-----5:R-:W-:Y:S01]  /*1200*/  IMAD.MOV.U32 R27, RZ, RZ, RZ ;  /* 0x000000ffff1b7224 */ /* 0x020fe200078e00ff */
[----:B------:R-:W0:Y:S01]  /*1210*/  LDL R31, [R1+0x4c] ;  /* 0x00004c00011f7983 */ /* 0x000e220000100800 */
[----:B------:R-:W-:Y:S01]  /*1220*/  ISETP.NE.U32.AND P0, PT, RZ, UR4, PT ;  /* 0x00000004ff007c0c */ /* 0x000fe2000bf05070 */
[----:B------:R-:W-:Y:S01]  /*1230*/  IMAD.MOV.U32 R11, RZ, RZ, RZ ;  /* 0x000000ffff0b7224 */ /* 0x000fe200078e00ff */
[----:B------:R-:W-:Y:S02]  /*1240*/  ULDC.64 UR6, c[0x0][0xa20] ;  /* 0x0002880000067ab9 */ /* 0x000fe40000000a00 */
[----:B------:R-:W-:Y:S01]  /*1250*/  ISETP.NE.AND.EX P0, PT, RZ, UR5, PT, P0 ;  /* 0x00000005ff007c0c */ /* 0x000fe2000bf05300 */
[----:B------:R-:W-:-:S02]  /*1260*/  ULDC.64 UR4, c[0x0][0xa18] ;  /* 0x0002860000047ab9 */ /* 0x000fc40000000a00 */
[----:B------:R-:W-:-:S04]  /*1270*/  ISETP.NE.U32.AND P1, PT, RZ, UR4, PT ;  /* 0x00000004ff007c0c */ /* 0x000fc8000bf25070 */
[----:B------:R-:W-:Y:S01]  /*1280*/  ISETP.NE.AND.EX P1, PT, RZ, UR5, PT, P1 ;  /* 0x00000005ff007c0c */ /* 0x000fe2000bf25310 */
[----:B------:R-:W-:Y:S02]  /*1290*/  ULDC.64 UR4, c[0x0][0xa08] ;  /* 0x0002820000047ab9 */ /* 0x000fe40000000a00 */
[----:B------:R-:W-:-:S03]  /*12a0*/  ISETP.NE.U32.AND P3, PT, RZ, UR4, PT ;  /* 0x00000004ff007c0c */ /* 0x000fc6000bf65070 */
[----:B------:R-:W1:Y:S01]  /*12b0*/  @P0 LDC.64 R2, c[0x0][0xa28] ;  /* 0x00028a00ff020b82 */ /* 0x000e620000000a00 */
[----:B------:R-:W-:-:S07]  /*12c0*/  ISETP.NE.AND.EX P3, PT, RZ, UR5, PT, P3 ;  /* 0x00000005ff007c0c */ /* 0x000fce000bf65330 */
[----:B------:R-:W3:Y:S01]  /*12d0*/  @P1 LDC.64 R6, c[0x0][0xa18] ;  /* 0x00028600ff061b82 */ /* 0x000ee20000000a00 */
[----:B------:R-:W-:Y:S02]  /*12e0*/  ULDC UR4, c[0x0][0x288] ;  /* 0x0000a20000047ab9 */ /* 0x000fe40000000800 */
[----:B------:R-:W-:Y:S01]  /*12f0*/  IMAD.U32 R155, RZ, RZ, UR4 ;  /* 0x00000004ff9b7e24 */ /* 0x000fe2000f8e00ff */
[----:B------:R-:W-:Y:S01]  /*1300*/  ULDC.64 UR4, c[0x0][0x418] ;  /* 0x0001060000047ab9 */ /* 0x000fe20000000a00 */
[----:B0-----:R-:W-:-:S04]  /*1310*/  IMAD.WIDE R8, R31, 0x4, R4 ;  /* 0x000000041f087825 */ /* 0x001fc800078e0204 */
[C---:B---3--:R-:W-:Y:S01]  /*1320*/  @P1 IMAD.WIDE R4, R31.reuse, 0x4, R6 ;  /* 0x000000041f041825 */ /* 0x048fe200078e0206 */
[----:B------:R-:W5:Y:S01]  /*1330*/  @P3 LDG.E R27, desc[UR40][R8.64] ;  /* 0x00000028081b3981 */ /* 0x000f62000c1e1900 */
[----:B--2---:R-:W-:Y:S02]  /*1340*/  LOP3.LUT R30, R12, 0xffff, RZ, 0xc0, !PT ;  /* 0x0000ffff0c1e7812 */ /* 0x004fe400078ec0ff */
[----:B-1----:R-:W-:Y:S01]  /*1350*/  @P0 IMAD.WIDE R2, R31, 0x4, R2 ;  /* 0x000000041f020825 */ /* 0x002fe200078e0202 */
[----:B------:R-:W5:Y:S04]  /*1360*/  @P1 LDG.E R155, desc[UR40][R4.64] ;  /* 0x00000028049b1981 */ /* 0x000f68000c1e1900 */
[----:B------:R0:W-:Y:S04]  /*1370*/  STL [R1+0x5c], R31 ;  /* 0x00005c1f01007387 */ /* 0x0001e80000100800 */
[----:B------:R0:W-:Y:S01]  /*1380*/  STL [R1+0x3c], R30 ;  /* 0x00003c1e01007387 */ /* 0x0001e20000100800 */
[----:B------:R-:W-:-:S03]  /*1390*/  UISETP.NE.U32.AND UP0, UPT, UR4, URZ, UPT ;  /* 0x0000003f0400728c */ /* 0x000fc6000bf05070 */
[----:B------:R-:W-:Y:S01]  /*13a0*/  ULDC UR4, c[0x0][0x424] ;  /* 0x0001090000047ab9 */ /* 0x000fe20000000800 */
[----:B------:R-:W-:Y:S01]  /*13b0*/  UISETP.NE.AND.EX UP0, UPT, UR5, URZ, UPT, UP0 ;  /* 0x0000003f0500728c */ /* 0x000fe2000bf05300 */
[----:B------:R1:W5:Y:S01]  /*13c0*/  @P0 LDG.E R11, desc[UR40][R2.64] ;  /* 0x00000028020b0981 */ /* 0x000362000c1e1900 */
[----:B------:R-:W-:Y:S01]  /*13d0*/  ISETP.NE.U32.AND P2, PT, RZ, UR6, PT ;  /* 0x00000006ff007c0c */ /* 0x000fe2000bf45070 */
[----:B------:R-:W-:Y:S01]  /*13e0*/  ULDC UR5, c[0x0][0x2f0] ;  /* 0x0000bc0000057ab9 */ /* 0x000fe20000000800 */
[----:B------:R-:W-:Y:S01]  /*13f0*/  USEL UR4, UR4, 0x1, UP0 ;  /* 0x0000000104047887 */ /* 0x000fe20008000000 */
[C---:B------:R-:W-:Y:S02]  /*1400*/  LOP3.LUT R0, R12.reuse, 0xff0000, RZ, 0xc0, !PT ;  /* 0x00ff00000c007812 */ /* 0x040fe400078ec0ff */
[----:B-1----:R-:W-:Y:S01]  /*1410*/  LOP3.LUT R2, R12, 0xff000000, RZ, 0xc0, !PT ;  /* 0xff0000000c027812 */ /* 0x002fe200078ec0ff */
[----:B------:R-:W-:Y:S01]  /*1420*/  UIMAD UR4, UR4, UR5, URZ ;  /* 0x00000005040472a4 */ /* 0x000fe2000f8e023f */
[----:B------:R-:W-:-:S02]  /*1430*/  ISETP.NE.AND.EX P2, PT, RZ, UR7, PT, P2 ;  /* 0x00000007ff007c0c */ /* 0x000fc4000bf45320 */
[----:B------:R-:W-:Y:S01]  /*1440*/  SHF.R.U32.HI R3, RZ, 0x8, R2 ;  /* 0x00000008ff037819 */ /* 0x000fe20000011602 */
[----:B------:R-:W-:-:S03]  /*1450*/  ULDC UR5, c[0x0][0x348] ;  /* 0x0000d20000057ab9 */ /* 0x000fc60000000800 */
[----:B------:R-:W-:Y:S01]  /*1460*/  LEA.HI R10, R0, R3, RZ, 0x10 ;  /* 0x00000003000a7211 */ /* 0x000fe200078f80ff */
[----:B0-----:R-:W-:Y:S06]  /*1470*/  @P1 BRA `(.L_x_1118) ;  /* 0x0000000000241947 */ /* 0x001fec0003800000 */
        /* <DEDUP_REMOVED lines=9> */
.L_x_1118:
[----:B------:R-:W-:Y:S02]  /*1510*/  IMAD.U32 R26, RZ, RZ, UR5 ;  /* 0x00000005ff1a7e24 */ /* 0x000fe4000f8e00ff */
[----:B------:R-:W-:Y:S01]  /*1520*/  IMAD.U32 R28, RZ, RZ, UR4 ;  /* 0x00000004ff1c7e24 */ /* 0x000fe2000f8e00ff */
[----:B------:R-:W-:Y:S06]  /*1530*/  @!P2 BRA `(.L_x_1119) ;  /* 0x000000000010a947 */ /* 0x000fec0003800000 */
[----:B------:R-:W0:Y:S02]  /*1540*/  LDC.64 R28, c[0x0][0xa20] ;  /* 0x00028800ff1c7b82 */ /* 0x000e240000000a00 */
[----:B0-----:R-:W-:-:S06]  /*1550*/  IMAD.WIDE R28, R31, 0x4, R28 ;  /* 0x000000041f1c7825 */ /* 0x001fcc00078e021c */
[----:B------:R0:W5:Y:S01]  /*1560*/  LDG.E R28, desc[UR40][R28.64] ;  /* 0x000000281c1c7981 */ /* 0x000162000c1e1900 */
[----:B------:R-:W-:Y:S05]  /*1570*/  BRA `(.L_x_1120) ;  /* 0x0000000000107947 */ /* 0x000fea0003800000 */
.L_x_1119:
[----:B------:R-:W-:Y:S05]  /*1580*/  @!P3 BRA `(.L_x_1120) ;  /* 0x00000000000cb947 */ /* 0x000fea0003800000 */
[----:B------:R-:W2:Y:S04]  /*1590*/  LDG.E R3, desc[UR40][R8.64] ;  /* 0x0000002808037981 */ /* 0x000ea8000c1e1900 */
[----:B------:R-:W2:Y:S02]  /*15a0*/  LDG.E R28, desc[UR40][R8.64+0x4] ;  /* 0x00000428081c7981 */ /* 0x000ea4000c1e1900 */
[----:B--2---:R-:W-:-:S07]  /*15b0*/  IMAD.IADD R28, R28, 0x1, -R3 ;  /* 0x000000011c1c7824 */ /* 0x004fce00078e0a03 */
.L_x_1120:
[----:B------:R-:W-:Y:S01]  /*15c0*/  ULDC.64 UR4, c[0x0][0xa10] ;  /* 0x0002840000047ab9 */ /* 0x000fe20000000a00 */
[----:B------:R-:W2:Y:S01]  /*15d0*/  LDL R12, [R1+0x44] ;  /* 0x00004400010c7983 */ /* 0x000ea20000100800 */
[----:B------:R-:W-:Y:S01]  /*15e0*/  ISETP.NE.U32.AND P0, PT, RZ, UR4, PT ;  /* 0x00000004ff007c0c */ /* 0x000fe2000bf05070 */
[----:B------:R-:W1:Y:S03]  /*15f0*/  LDC R2, c[0x0][0x448] ;  /* 0x00011200ff027b82 */ /* 0x000e660000000800 */
[----:B------:R-:W-:Y:S01]  /*1600*/  ISETP.NE.AND.EX P0, PT, RZ, UR5, PT, P0 ;  /* 0x00000005ff007c0c */ /* 0x000fe2000bf05300 */
[----:B------:R-:W-:Y:S02]  /*1610*/  ULDC.64 UR4, c[0x0][0xa30] ;  /* 0x00028c0000047ab9 */ /* 0x000fe40000000a00 */
[----:B------:R-:W-:-:S04]  /*1620*/  ISETP.NE.U32.AND P1, PT, RZ, UR4, PT ;  /* 0x00000004ff007c0c */ /* 0x000fc8000bf25070 */
[----:B------:R-:W-:-:S06]  /*1630*/  ISETP.NE.AND.EX P1, PT, RZ, UR5, PT, P1 ;  /* 0x00000005ff007c0c */ /* 0x000fcc000bf25310 */
[----:B------:R-:W3:Y:S08]  /*1640*/  @P0 LDC.64 R4, c[0x0][0xa10] ;  /* 0x00028400ff040b82 */ /* 0x000ef00000000a00 */
[----:B------:R-:W4:Y:S01]  /*1650*/  @P1 LDC.64 R6, c[0x0][0xa30] ;  /* 0x00028c00ff061b82 */ /* 0x000f220000000a00 */
[----:B---3--:R-:W-:-:S05]  /*1660*/  @P0 IMAD.WIDE R4, R31, 0x4, R4 ;  /* 0x000000041f040825 */ /* 0x008fca00078e0204 */
[----:B------:R-:W3:Y:S04]  /*1670*/  @P0 LDG.E R0, desc[UR40][R4.64] ;  /* 0x0000002804000981 */ /* 0x000ee8000c1e1900 */
[----:B------:R-:W3:Y:S01]  /*1680*/  @P0 LDG.E R9, desc[UR40][R4.64+0x4] ;  /* 0x0000042804090981 */ /* 0x000ee2000c1e1900 */
[----:B-----5:R-:W-:Y:S02]  /*1690*/  IMAD.MOV.U32 R24, RZ, RZ, R28 ;  /* 0x000000ffff187224 */ /* 0x020fe400078e001c */
[----:B----4-:R-:W-:-:S05]  /*16a0*/  @P1 IMAD.WIDE R6, R31, 0x4, R6 ;  /* 0x000000041f061825 */ /* 0x010fca00078e0206 */
[----:B------:R4:W5:Y:S01]  /*16b0*/  @P1 LDG.E R24, desc[UR40][R6.64] ;  /* 0x0000002806181981 */ /* 0x000962000c1e1900 */
[----:B-1----:R-:W-:Y:S01]  /*16c0*/  ISETP.NE.AND P1, PT, R2, 0x1, PT ;  /* 0x000000010200780c */ /* 0x002fe20003f25270 */
[----:B------:R-:W-:Y:S01]  /*16d0*/  IMAD.IADD R11, R28, 0x1, -R11 ;  /* 0x000000011c0b7824 */ /* 0x000fe200078e0a0b */
[----:B------:R-:W1:Y:S11]  /*16e0*/  LDC.64 R2, c[0x0][0x9e0] ;  /* 0x00027800ff027b82 */ /* 0x000e760000000a00 */
[----:B------:R-:W0:Y:S08]  /*16f0*/  @P1 LDC R13, c[0x0][0x44c] ;  /* 0x00011300ff0d1b82 */ /* 0x000e300000000800 */
[----:B------:R-:W4:Y:S01]  /*1700*/  @P1 LDC R8, c[0x0][0x450] ;  /* 0x00011400ff081b82 */ /* 0x000f220000000800 */
[----:B-1----:R-:W-:Y:S01]  /*1710*/  ISETP.GE.AND P2, PT, R3, 0x1, PT ;  /* 0x000000010300780c */ /* 0x002fe20003f46270 */
[----:B--2---:R-:W-:-:S05]  /*1720*/  IMAD R14, R12, 0xc0, RZ ;  /* 0x000000c00c0e7824 */ /* 0x004fca00078e02ff */
[----:B------:R1:W-:Y:S01]  /*1730*/  STL [R1+0xc], R14 ;  /* 0x00000c0e01007387 */ /* 0x0003e20000100800 */
[----:B---3--:R-:W-:Y:S02]  /*1740*/  @P0 IMAD.IADD R26, R9, 0x1, -R0 ;  /* 0x00000001091a0824 */ /* 0x008fe400078e0a00 */
[----:B------:R-:W-:Y:S02]  /*1750*/  VIADD R0, R14, 0xbf ;  /* 0x000000bf0e007836 */ /* 0x000fe40000000000 */
[----:B------:R-:W-:Y:S02]  /*1760*/  IMAD.IADD R12, R11, 0x1, R26 ;  /* 0x000000010b0c7824 */ /* 0x000fe400078e021a */
[----:B0-----:R-:W-:-:S03]  /*1770*/  @P1 IMAD.HI.U32 R5, R0, R13, RZ ;  /* 0x0000000d00051227 */ /* 0x001fc600078e00ff */
[----:B------:R1:W-:Y:S01]  /*1780*/  STL [R1], R12 ;  /* 0x0000000c01007387 */ /* 0x0003e20000100800 */
[----:B------:R-:W-:Y:S01]  /*1790*/  IMAD.MOV.U32 R4, RZ, RZ, R0 ;  /* 0x000000ffff047224 */ /* 0x000fe200078e0000 */
[----:B----4-:R-:W-:Y:S01]  /*17a0*/  @P1 SHF.R.U32.HI R4, RZ, R8, R5 ;  /* 0x00000008ff041219 */ /* 0x010fe20000011605 */
[C---:B------:R-:W-:Y:S01]  /*17b0*/  VIADD R0, R12.reuse, 0x7f ;  /* 0x0000007f0c007836 */ /* 0x040fe20000000000 */
[----:B------:R-:W-:-:S04]  /*17c0*/  IADD3 R87, R12, 0x1, -R155 ;  /* 0x000000010c577810 */ /* 0x000fc80007ffe89b */
[----:B------:R-:W-:Y:S01]  /*17d0*/  SHF.R.S32.HI R5, RZ, 0x1f, R0 ;  /* 0x0000001fff057819 */ /* 0x000fe20000011400 */
[----:B------:R-:W-:-:S03]  /*17e0*/  IMAD.IADD R9, R87, 0x1, R4 ;  /* 0x0000000157097824 */ /* 0x000fc600078e0204 */
[----:B------:R-:W-:Y:S01]  /*17f0*/  LEA.HI R5, R5, R0, RZ, 0x7 ;  /* 0x0000000005057211 */ /* 0x000fe200078f38ff */
[----:B------:R-:W-:-:S03]  /*1800*/  IMAD.IADD R2, R9, 0x1, R2 ;  /* 0x0000000109027824 */ /* 0x000fc600078e0202 */
[----:B------:R-:W-:Y:S01]  /*1810*/  SHF.R.S32.HI R88, RZ, 0x7, R5 ;  /* 0x00000007ff587819 */ /* 0x000fe20000011405 */
[----:B-1----:R-:W-:Y:S06]  /*1820*/  @!P2 BRA `(.L_x_1121) ;  /* 0x000000000048a947 */ /* 0x002fec0003800000 */
[C---:B------:R-:W-:Y:S01]  /*1830*/  ISETP.GT.AND P0, PT, R9.reuse, RZ, PT ;  /* 0x000000ff0900720c */ /* 0x040fe20003f04270 */
[----:B------:R-:W-:Y:S01]  /*1840*/  BSSY B0, `(.L_x_1122) ;  /* 0x000000e000007945 */ /* 0x000fe20003800000 */
[----:B------:R-:W-:-:S11]  /*1850*/  VIADD R0, R9, 0xffffffff ;  /* 0xffffffff09007836 */ /* 0x000fd60000000000 */
[----:B------:R-:W-:Y:S05]  /*1860*/  @P0 BRA `(.L_x_1123) ;  /* 0x00000000001c0947 */ /* 0x000fea0003800000 */
[----:B------:R-:W-:Y:S01]  /*1870*/  ISETP.NE.AND P0, PT, R3, 0x1, PT ;  /* 0x000000010300780c */ /* 0x000fe20003f05270 */
[----:B------:R-:W-:-:S12]  /*1880*/  IMAD.MOV R5, RZ, RZ, -R9 ;  /* 0x000000ffff057224 */ /* 0x000fd800078e0a09 */
[----:B------:R-:W0:Y:S02]  /*1890*/  @P0 LDC.64 R6, c[0x0][0x9e8] ;  /* 0x00027a00ff060b82 */ /* 0x000e240000000a00 */
[----:B0-----:R-:W-:-:S05]  /*18a0*/  @P0 IMAD.HI.U32 R0, R5, R6, RZ ;  /* 0x0000000605000227 */ /* 0x001fca00078e00ff */
[----:B------:R-:W-:-:S04]  /*18b0*/  @P0 SHF.R.U32.HI R5, RZ, R7, R0 ;  /* 0x00000007ff050219 */ /* 0x000fc80000011600 */
[----:B------:R-:W-:Y:S01]  /*18c0*/  LOP3.LUT R0, RZ, R5, RZ, 0x33, !PT ;  /* 0x00000005ff007212 */ /* 0x000fe200078e33ff */
[----:B------:R-:W-:Y:S06]  /*18d0*/  BRA `(.L_x_1124) ;  /* 0x0000000000107947 */ /* 0x000fec0003800000 */
.L_x_1123:
[----:B------:R-:W-:-:S13]  /*18e0*/  ISETP.NE.AND P0, PT, R3, 0x1, PT ;  /* 0x000000010300780c */ /* 0x000fda0003f05270 */
[----:B------:R-:W0:Y:S02]  /*18f0*/  @P0 LDC.64 R4, c[0x0][0x9e8] ;  /* 0x00027a00ff040b82 */ /* 0x000e240000000a00 */
[----:B0-----:R-:W-:-:S05]  /*1900*/  @P0 IMAD.HI.U32 R4, R0, R4, RZ ;  /* 0x0000000400040227 */ /* 0x001fca00078e00ff */
[----:B------:R-:W-:-:S07]  /*1910*/  @P0 SHF.R.U32.HI R0, RZ, R5, R4 ;  /* 0x00000005ff000219 */ /* 0x000fce0000011604 */
.L_x_1124:
[----:B------:R-:W-:Y:S05]  /*1920*/  BSYNC B0 ;  /* 0x0000000000007941 */ /* 0x000fea0003800000 */
.L_x_1122:
[----:B------:R-:W-:-:S05]  /*1930*/  IMAD R5, R0, R3, R3 ;  /* 0x0000000300057224 */ /* 0x000fca00078e0203 */
[----:B------:R-:W-:-:S07]  /*1940*/  VIMNMX R2, R2, R5, PT ;  /* 0x0000000502027248 */ /* 0x000fce0003fe0100 */
.L_x_1121:
[----:B------:R-:W0:Y:S01]  /*1950*/  @P1 LDC R4, c[0x0][0x44c] ;  /* 0x00011300ff041b82 */ /* 0x000e220000000800 */
[----:B------:R-:W-:Y:S01]  /*1960*/  VIADD R2, R2, 0x7f ;  /* 0x0000007f02027836 */ /* 0x000fe20000000000 */
[----:B------:R-:W-:Y:S01]  /*1970*/  ULDC UR4, c[0x0][0x9dc] ;  /* 0x0002770000047ab9 */ /* 0x000fe20000000800 */
[----:B------:R-:W-:Y:S02]  /*1980*/  IMAD.MOV.U32 R0, RZ, RZ, R14 ;  /* 0x000000ffff007224 */ /* 0x000fe400078e000e */
[----:B------:R-:W-:Y:S01]  /*1990*/  IMAD.IADD R89, R12, 0x1, -R155 ;  /* 0x000000010c597824 */ /* 0x000fe200078e0a9b */
[----:B------:R-:W-:Y:S02]  /*19a0*/  SHF.R.S32.HI R5, RZ, 0x1f, R2 ;  /* 0x0000001fff057819 */ /* 0x000fe40000011402 */
[----:B------:R-:W1:Y:S02]  /*19b0*/  @P1 LDC R7, c[0x0][0x450] ;  /* 0x00011400ff071b82 */ /* 0x000e640000000800 */
[----:B------:R-:W-:-:S04]  /*19c0*/  LEA.HI R5, R5, R2, RZ, 0x7 ;  /* 0x0000000205057211 */ /* 0x000fc800078f38ff */
[----:B------:R-:W-:-:S04]  /*19d0*/  SHF.R.S32.HI R5, RZ, 0x7, R5 ;  /* 0x00000007ff057819 */ /* 0x000fc80000011405 */
[----:B------:R-:W-:Y:S01]  /*19e0*/  VIMNMX R6, R88, R5, PT ;  /* 0x0000000558067248 */ /* 0x000fe20003fe0100 */
[----:B0-----:R-:W-:-:S05]  /*19f0*/  @P1 IMAD.HI.U32 R4, R14, R4, RZ ;  /* 0x000000040e041227 */ /* 0x001fca00078e00ff */
[----:B-1----:R-:W-:-:S05]  /*1a00*/  @P1 SHF.R.U32.HI R0, RZ, R7, R4 ;  /* 0x00000007ff001219 */ /* 0x002fca0000011604 */
[----:B------:R-:W-:-:S04]  /*1a10*/  IMAD.IADD R0, R89, 0x1, R0 ;  /* 0x0000000159007824 */ /* 0x000fc800078e0200 */
[----:B------:R-:W-:Y:S01]  /*1a20*/  VIADD R2, R0, -UR4 ;  /* 0x8000000400027c36 */ /* 0x000fe20008000000 */
[----:B------:R-:W-:Y:S06]  /*1a30*/  @!P2 BRA `(.L_x_1125) ;  /* 0x000000000044a947 */ /* 0x000fec0003800000 */
[----:B------:R-:W-:Y:S01]  /*1a40*/  ISETP.GT.AND P0, PT, R0, -0x1, PT ;  /* 0xffffffff0000780c */ /* 0x000fe20003f04270 */
[----:B------:R-:W-:-:S12]  /*1a50*/  BSSY B0, `(.L_x_1126) ;  /* 0x000000d000007945 */ /* 0x000fd80003800000 */
[----:B------:R-:W-:Y:S05]  /*1a60*/  @P0 BRA `(.L_x_1127) ;  /* 0x00000000001c0947 */ /* 0x000fea0003800000 */
[----:B------:R-:W-:Y:S02]  /*1a70*/  ISETP.NE.AND P0, PT, R3, 0x1, PT ;  /* 0x000000010300780c */ /* 0x000fe40003f05270 */
[----:B------:R-:W-:-:S11]  /*1a80*/  LOP3.LUT R5, RZ, R0, RZ, 0x33, !PT ;  /* 0x00000000ff057212 */ /* 0x000fd600078e33ff */
[----:B------:R-:W0:Y:S02]  /*1a90*/  @P0 LDC.64 R8, c[0x0][0x9e8] ;  /* 0x00027a00ff080b82 */ /* 0x000e240000000a00 */
[----:B0-----:R-:W-:-:S05]  /*1aa0*/  @P0 IMAD.HI.U32 R0, R5, R8, RZ ;  /* 0x0000000805000227 */ /* 0x001fca00078e00ff */
[----:B------:R-:W-:-:S04]  /*1ab0*/  @P0 SHF.R.U32.HI R5, RZ, R9, R0 ;  /* 0x00000009ff050219 */ /* 0x000fc80000011600 */
[----:B------:R-:W-:Y:S01]  /*1ac0*/  LOP3.LUT R0, RZ, R5, RZ, 0x33, !PT ;  /* 0x00000005ff007212 */ /* 0x000fe200078e33ff */
[----:B------:R-:W-:Y:S06]  /*1ad0*/  BRA `(.L_x_1128) ;  /* 0x0000000000107947 */ /* 0x000fec0003800000 */
.L_x_1127:
[----:B------:R-:W-:-:S13]  /*1ae0*/  ISETP.NE.AND P0, PT, R3, 0x1, PT ;  /* 0x000000010300780c */ /* 0x000fda0003f05270 */
[----:B------:R-:W0:Y:S02]  /*1af0*/  @P0 LDC.64 R4, c[0x0][0x9e8] ;  /* 0x00027a00ff040b82 */ /* 0x000e240000000a00 */
[----:B0-----:R-:W-:-:S05]  /*1b00*/  @P0 IMAD.HI.U32 R4, R0, R4, RZ ;  /* 0x0000000400040227 */ /* 0x001fca00078e00ff */
[----:B------:R-:W-:-:S07]  /*1b10*/  @P0 SHF.R.U32.HI R0, RZ, R5, R4 ;  /* 0x00000005ff000219 */ /* 0x000fce0000011604 */
.L_x_1128:
[----:B------:R-:W-:Y:S05]  /*1b20*/  BSYNC B0 ;  /* 0x0000000000007941 */ /* 0x000fea0003800000 */
.L_x_1126:
[----:B------:R-:W-:-:S05]  /*1b30*/  IMAD R3, R0, R3, RZ ;  /* 0x0000000300037224 */ /* 0x000fca00078e02ff */
[----:B------:R-:W-:-:S07]  /*1b40*/  VIMNMX R2, R2, R3, !PT ;  /* 0x0000000302027248 */ /* 0x000fce0007fe0100 */
.L_x_1125:
[----:B------:R-:W-:Y:S01]  /*1b50*/  SHF.R.S32.HI R3, RZ, 0x1f, R2 ;  /* 0x0000001fff037819 */ /* 0x000fe20000011402 */
[----:B------:R-:W-:Y:S01]  /*1b60*/  BSSY B0, `(.L_x_1129) ;  /* 0x000002a000007945 */ /* 0x000fe20003800000 */
[----:B------:R-:W-:Y:S01]  /*1b70*/  LOP3.LUT R12, R10, 0xff, RZ, 0xc0, !PT ;  /* 0x000000ff0a0c7812 */ /* 0x000fe200078ec0ff */
[----:B------:R-:W-:Y:S01]  /*1b80*/  IMAD.MOV.U32 R0, RZ, RZ, RZ ;  /* 0x000000ffff007224 */ /* 0x000fe200078e00ff */
[----:B------:R-:W-:Y:S02]  /*1b90*/  LEA.HI R3, R3, R2, RZ, 0x7 ;  /* 0x0000000203037211 */ /* 0x000fe400078f38ff */
[----:B------:R-:W-:Y:S01]  /*1ba0*/  SHF.R.U32.HI R4, RZ, 0x10, R10 ;  /* 0x00000010ff047819 */ /* 0x000fe2000001160a */
[----:B------:R0:W-:Y:S01]  /*1bb0*/  STL [R1+0x68], R12 ;  /* 0x0000680c01007387 */ /* 0x0001e20000100800 */
[----:B------:R-:W-:-:S03]  /*1bc0*/  SHF.R.S32.HI R3, RZ, 0x7, R3 ;  /* 0x00000007ff037819 */ /* 0x000fc60000011403 */
[----:B------:R0:W-:Y:S01]  /*1bd0*/  STL [R1+0x58], R4 ;  /* 0x0000580401007387 */ /* 0x0001e20000100800 */
[----:B------:R-:W-:-:S04]  /*1be0*/  VIMNMX R9, RZ, R3, !PT ;  /* 0x00000003ff097248 */ /* 0x000fc80007fe0100 */
[----:B------:R-:W-:-:S13]  /*1bf0*/  ISETP.GT.AND P0, PT, R6, R9, PT ;  /* 0x000000090600720c */ /* 0x000fda0003f04270 */
[----:B0-----:R-:W-:Y:S05]  /*1c00*/  @!P0 BRA `(.L_x_1130) ;  /* 0x00000000007c8947 */ /* 0x001fea0003800000 */
[----:B------:R-:W-:Y:S01]  /*1c10*/  ISETP.NE.AND P0, PT, R4, RZ, PT ;  /* 0x000000ff0400720c */ /* 0x000fe20003f05270 */
[----:B------:R-:W-:-:S03]  /*1c20*/  ULDC UR4, c[0x0][0x9f0] ;  /* 0x00027c0000047ab9 */ /* 0x000fc60000000800 */
[----:B------:R-:W-:-:S04]  /*1c30*/  SEL R13, R4, UR4, P0 ;  /* 0x00000004040d7c07 */ /* 0x000fc80008000000 */
[-C--:B------:R-:W-:Y:S02]  /*1c40*/  IABS R5, R13.reuse ;  /* 0x0000000d00057213 */ /* 0x080fe40000000000 */
[----:B------:R-:W-:Y:S02]  /*1c50*/  IADD3 R0, R13, -0x1, R6 ;  /* 0xffffffff0d007810 */ /* 0x000fe40007ffe006 */
[----:B------:R-:W0:Y:S01]  /*1c60*/  I2F.RP R4, R5 ;  /* 0x0000000500047306 */ /* 0x000e220000209400 */
[----:B------:R-:W-:Y:S02]  /*1c70*/  IABS R10, R13 ;  /* 0x0000000d000a7213 */ /* 0x000fe40000000000 */
[----:B------:R-:W-:-:S05]  /*1c80*/  IMAD.IADD R0, R0, 0x1, -R9 ;  /* 0x0000000100007824 */ /* 0x000fca00078e0a09 */
[----:B0-----:R-:W0:Y:S02]  /*1c90*/  MUFU.RCP R4, R4 ;  /* 0x0000000400047308 */ /* 0x001e240000001000 */
[----:B0-----:R-:W-:Y:S02]  /*1ca0*/  VIADD R2, R4, 0xffffffe ;  /* 0x0ffffffe04027836 */ /* 0x001fe40000000000 */
[----:B------:R-:W-:-:S04]  /*1cb0*/  IMAD.MOV R4, RZ, RZ, -R10 ;  /* 0x000000ffff047224 */ /* 0x000fc800078e0a0a */
[----:B------:R0:W1:Y:S02]  /*1cc0*/  F2I.FTZ.U32.TRUNC.NTZ R3, R2 ;  /* 0x0000000200037305 */ /* 0x000064000021f000 */
[----:B0-----:R-:W-:Y:S02]  /*1cd0*/  IMAD.MOV.U32 R2, RZ, RZ, RZ ;  /* 0x000000ffff027224 */ /* 0x001fe400078e00ff */
[----:B-1----:R-:W-:-:S04]  /*1ce0*/  IMAD.MOV R8, RZ, RZ, -R3 ;  /* 0x000000ffff087224 */ /* 0x002fc800078e0a03 */
[----:B------:R-:W-:Y:S01]  /*1cf0*/  IMAD R7, R8, R5, RZ ;  /* 0x0000000508077224 */ /* 0x000fe200078e02ff */
[----:B------:R-:W-:Y:S02]  /*1d00*/  IABS R8, R0 ;  /* 0x0000000000087213 */ /* 0x000fe40000000000 */
[----:B------:R-:W-:Y:S01]  /*1d10*/  LOP3.LUT R0, R0, R13, RZ, 0x3c, !PT ;  /* 0x0000000d00007212 */ /* 0x000fe200078e3cff */
[----:B------:R-:W-:-:S03]  /*1d20*/  IMAD.HI.U32 R3, R3, R7, R2 ;  /* 0x0000000703037227 */ /* 0x000fc600078e0002 */
[----:B------:R-:W-:Y:S01]  /*1d30*/  ISETP.GE.AND P2, PT, R0, RZ, PT ;  /* 0x000000ff0000720c */ /* 0x000fe20003f46270 */
[----:B------:R-:W-:-:S04]  /*1d40*/  IMAD.MOV.U32 R2, RZ, RZ, R8 ;  /* 0x000000ffff027224 */ /* 0x000fc800078e0008 */
        /* <DEDUP_REMOVED lines=11> */
.L_x_1130:
[----:B------:R-:W-:Y:S05]  /*1e00*/  BSYNC B0 ;  /* 0x0000000000007941 */ /* 0x000fea0003800000 */
.L_x_1129:
[----:B------:R-:W-:Y:S01]  /*1e10*/  IMAD R3, R12, R0, R9 ;  /* 0x000000000c037224 */ /* 0x000fe200078e0209 */
        /* <DEDUP_REMOVED lines=35> */
.L_x_1133:
[----:B------:R-:W-:Y:S05]  /*2050*/  BSYNC B6 ;  /* 0x0000000000067941 */ /* 0x000fea0003800000 */
.L_x_1132:
        /* <DEDUP_REMOVED lines=20> */
.L_x_1135:
[----:B------:R-:W-:Y:S05]  /*21a0*/  BSYNC B6 ;  /* 0x0000000000067941 */ /* 0x000fea0003800000 */
.L_x_1134:
[----:B------:R-:W-:Y:S01]  /*21b0*/  ULDC.64 UR4, c[0x0][0x9f8] ;  /* 0x00027e0000047ab9 */ /* 0x000fe20000000a00 */
[----:B------:R-:W-:Y:S01]  /*21c0*/  IMAD.MOV.U32 R0, RZ, RZ, R31 ;  /* 0x000000ffff007224 */ /* 0x000fe200078e001f */
[----:B------:R-:W-:Y:S01]  /*21d0*/  ISETP.NE.U32.AND P0, PT, RZ, UR4, PT ;  /* 0x00000004ff007c0c */ /* 0x000fe2000bf05070 */
[----:B------:R-:W2:Y:S01]  /*21e0*/  LDL.64 R14, [R1+0x10] ;  /* 0x00001000010e7983 */ /* 0x000ea20000100a00 */
[----:B------:R-:W0:Y:S03]  /*21f0*/  LDC.64 R6, c[0x0][0x300] ;  /* 0x0000c000ff067b82 */ /* 0x000e260000000a00 */
[----:B------:R-:W2:Y:S01]  /*2200*/  LDL.64 R32, [R1+0x10] ;  /* 0x0000100001207983 */ /* 0x000ea20000100a00 */
[----:B------:R-:W-:Y:S01]  /*2210*/  ISETP.NE.AND.EX P0, PT, RZ, UR5, PT, P0 ;  /* 0x00000005ff007c0c */ /* 0x000fe2000bf05300 */
[----:B------:R-:W-:Y:S01]  /*2220*/  IMAD.IADD R27, R27, 0x1, R28 ;  /* 0x000000011b1b7824 */ /* 0x000fe200078e021c */
[----:B------:R-:W-:Y:S01]  /*2230*/  SHF.R.S32.HI R153, RZ, 0x1f, R152 ;  /* 0x0000001fff997819 */ /* 0x000fe20000011498 */
[----:B------:R-:W-:Y:S01]  /*2240*/  ULDC.64 UR4, c[0x0][0x308] ;  /* 0x0000c20000047ab9 */ /* 0x000fe20000000a00 */
[----:B------:R-:W-:Y:S01]  /*2250*/  ULDC.64 UR6, c[0x0][0x330] ;  /* 0x0000cc0000067ab9 */ /* 0x000fe20000000a00 */
[----:B------:R-:W-:Y:S01]  /*2260*/  ULDC.64 UR8, c[0x0][0xa08] ;  /* 0x0002820000087ab9 */ /* 0x000fe20000000a00 */
[----:B------:R-:W1:Y:S08]  /*2270*/  LDC.64 R62, c[0x0][0x408] ;  /* 0x00010200ff3e7b82 */ /* 0x000e700000000a00 */
[----:B------:R-:W3:Y:S01]  /*2280*/  @P0 LDC.64 R4, c[0x0][0x9f8] ;  /* 0x00027e00ff040b82 */ /* 0x000ee20000000a00 */
[----:B------:R-:W-:Y:S01]  /*2290*/  SHF.R.S32.HI R20, RZ, 0x1f, R154 ;  /* 0x0000001fff147819 */ /* 0x000fe2000001149a */
[----:B------:R-:W4:Y:S01]  /*22a0*/  LDL R28, [R1+0x78] ;  /* 0x00007800011c7983 */ /* 0x000f220000100800 */
[----:B---3--:R-:W-:-:S05]  /*22b0*/  @P0 IMAD.WIDE R4, R31, 0x4, R4 ;  /* 0x000000041f040825 */ /* 0x008fca00078e0204 */
[----:B------:R3:W4:Y:S01]  /*22c0*/  @P0 LDG.E R0, desc[UR40][R4.64] ;  /* 0x0000002804000981 */ /* 0x000722000c1e1900 */
[----:B------:R-:W-:Y:S01]  /*22d0*/  SHF.R.S32.HI R3, RZ, 0x1f, R27 ;  /* 0x0000001fff037819 */ /* 0x000fe2000001141b */
[----:B0-----:R-:W-:-:S04]  /*22e0*/  IMAD.WIDE.U32 R8, R27, R6, RZ ;  /* 0x000000061b087225 */ /* 0x001fc800078e00ff */
[----:B------:R-:W-:-:S04]  /*22f0*/  IMAD R10, R3, R6, RZ ;  /* 0x00000006030a7224 */ /* 0x000fc800078e02ff */
[----:B------:R-:W-:-:S04]  /*2300*/  IMAD R11, R27, R7, R10 ;  /* 0x000000071b0b7224 */ /* 0x000fc800078e020a */
[----:B------:R-:W-:Y:S02]  /*2310*/  IMAD.IADD R9, R9, 0x1, R11 ;  /* 0x0000000109097824 */ /* 0x000fe400078e020b */
[C---:B------:R-:W-:Y:S01]  /*2320*/  IMAD.WIDE.U32 R56, R30.reuse, UR6, R152 ;  /* 0x000000061e387c25 */ /* 0x040fe2000f8e0098 */
[----:B------:R-:W-:Y:S01]  /*2330*/  ISETP.NE.U32.AND P0, PT, RZ, UR8, PT ;  /* 0x00000008ff007c0c */ /* 0x000fe2000bf05070 */
[----:B------:R-:W0:Y:S02]  /*2340*/  LDC R11, c[0x0][0x3f4] ;  /* 0x0000fd00ff0b7b82 */ /* 0x000e240000000800 */
[----:B---3--:R-:W-:-:S04]  /*2350*/  IMAD.WIDE.U32 R4, R30, UR4, R8 ;  /* 0x000000041e047c25 */ /* 0x008fc8000f8e0008 */
[C---:B------:R-:W-:Y:S01]  /*2360*/  IMAD R57, R30.reuse, UR7, R57 ;  /* 0x000000071e397c24 */ /* 0x040fe2000f8e0239 */
[----:B------:R-:W-:Y:S01]  /*2370*/  ISETP.NE.AND.EX P0, PT, RZ, UR9, PT, P0 ;  /* 0x00000009ff007c0c */ /* 0x000fe2000bf05300 */
[----:B------:R-:W-:Y:S01]  /*2380*/  IMAD R59, R30, UR5, R5 ;  /* 0x000000051e3b7c24 */ /* 0x000fe2000f8e0205 */
[----:B------:R-:W-:Y:S01]  /*2390*/  ULDC.64 UR4, c[0x0][0x310] ;  /* 0x0000c40000047ab9 */ /* 0x000fe20000000a00 */
[----:B------:R-:W3:Y:S01]  /*23a0*/  LDL R30, [R1+0x20] ;  /* 0x00002000011e7983 */ /* 0x000ee20000100800 */
[----:B------:R-:W-:Y:S01]  /*23b0*/  IMAD.MOV.U32 R58, RZ, RZ, R4 ;  /* 0x000000ffff3a7224 */ /* 0x000fe200078e0004 */
[----:B------:R-:W-:Y:S01]  /*23c0*/  ULDC.64 UR6, c[0x0][0x338] ;  /* 0x0000ce0000067ab9 */ /* 0x000fe20000000a00 */
[----:B------:R-:W-:-:S04]  /*23d0*/  IMAD.WIDE.U32 R8, R154, R6, R152 ;  /* 0x000000069a087225 */ /* 0x000fc800078e0098 */
[----:B--2---:R-:W-:Y:S02]  /*23e0*/  IMAD.MOV.U32 R32, RZ, RZ, R14 ;  /* 0x000000ffff207224 */ /* 0x004fe400078e000e */
[----:B------:R-:W-:-:S03]  /*23f0*/  IMAD R14, R20, R6, RZ ;  /* 0x00000006140e7224 */ /* 0x000fc600078e02ff */
[----:B------:R-:W-:Y:S01]  /*2400*/  SHF.R.S32.HI R33, RZ, 0x1f, R32 ;  /* 0x0000001fff217819 */ /* 0x000fe20000011420 */
[----:B------:R-:W-:-:S04]  /*2410*/  IMAD R14, R154, R7, R14 ;  /* 0x000000079a0e7224 */ /* 0x000fc800078e020e */
[----:B------:R2:W-:Y:S01]  /*2420*/  STL [R1+0x14], R33 ;  /* 0x0000142101007387 */ /* 0x0005e20000100800 */
[----:B----4-:R-:W-:Y:S02]  /*2430*/  SHF.R.S32.HI R5, RZ, 0x1f, R0 ;  /* 0x0000001fff057819 */ /* 0x010fe40000011400 */
[----:B------:R-:W-:Y:S02]  /*2440*/  SEL R13, R0, RZ, !P0 ;  /* 0x000000ff000d7207 */ /* 0x000fe40004000000 */
[----:B------:R-:W-:Y:S02]  /*2450*/  SEL R12, R5, RZ, !P0 ;  /* 0x000000ff050c7207 */ /* 0x000fe40004000000 */
[----:B------:R-:W4:Y:S01]  /*2460*/  LDC.64 R4, c[0x0][0x3f8] ;  /* 0x0000fe00ff047b82 */ /* 0x000f220000000a00 */
[----:B------:R-:W-:-:S04]  /*2470*/  IMAD.WIDE.U32 R58, R13, UR4, R58 ;  /* 0x000000040d3a7c25 */ /* 0x000fc8000f8e003a */
[----:B------:R-:W-:Y:S01]  /*2480*/  IMAD R0, R12, UR4, RZ ;  /* 0x000000040c007c24 */ /* 0x000fe2000f8e02ff */
[----:B------:R-:W-:Y:S02]  /*2490*/  ULDC UR4, c[0x0][0x2f4] ;  /* 0x0000bd0000047ab9 */ /* 0x000fe40000000800 */
[----:B------:R-:W-:Y:S01]  /*24a0*/  ISETP.GE.AND P0, PT, R152, UR4, PT ;  /* 0x0000000498007c0c */ /* 0x000fe2000bf06270 */
[----:B------:R-:W-:-:S03]  /*24b0*/  IMAD R75, R13, UR5, R0 ;  /* 0x000000050d4b7c24 */ /* 0x000fc6000f8e0200 */
[----:B------:R-:W-:Y:S01]  /*24c0*/  SEL R0, RZ, 0x1, P0 ;  /* 0x00000001ff007807 */ /* 0x000fe20000000000 */
[----:B------:R-:W-:Y:S01]  /*24d0*/  IMAD.IADD R75, R59, 0x1, R75 ;  /* 0x000000013b4b7824 */ /* 0x000fe200078e024b */
[----:B------:R-:W-:-:S04]  /*24e0*/  IADD3 R74, P0, R58, R8, RZ ;  /* 0x000000083a4a7210 */ /* 0x000fc80007f1e0ff */
[----:B------:R-:W-:Y:S02]  /*24f0*/  IADD3.X R73, R75, R9, R14, P0, !PT ;  /* 0x000000094b497210 */ /* 0x000fe400007fe40e */
[----:B------:R-:W2:Y:S01]  /*2500*/  LDL R14, [R1+0x30] ;  /* 0x00003000010e7983 */ /* 0x000ea20000100800 */
[C---:B------:R-:W-:Y:S01]  /*2510*/  VIADD R80, R152.reuse, 0x20 ;  /* 0x0000002098507836 */ /* 0x040fe20000000000 */
[-C--:B0-----:R-:W-:Y:S01]  /*2520*/  ISETP.GE.AND P0, PT, R152, R11.reuse, PT ;  /* 0x0000000b9800720c */ /* 0x081fe20003f06270 */
[----:B------:R-:W-:Y:S02]  /*2530*/  IMAD R12, R12, UR6, RZ ;  /* 0x000000060c0c7c24 */ /* 0x000fe4000f8e02ff */
[----:B-1----:R-:W-:Y:S01]  /*2540*/  IMAD R9, R20, R62, RZ ;  /* 0x0000003e14097224 */ /* 0x002fe200078e02ff */
[C---:B------:R-:W-:Y:S02]  /*2550*/  ISETP.GE.AND P1, PT, R80.reuse, UR4, PT ;  /* 0x0000000450007c0c */ /* 0x040fe4000bf26270 */
[----:B------:R-:W-:Y:S01]  /*2560*/  ISETP.GE.AND P2, PT, R80, R11, PT ;  /* 0x0000000b5000720c */ /* 0x000fe20003f46270 */
[----:B------:R-:W-:Y:S01]  /*2570*/  IMAD.WIDE.U32 R56, R13, UR6, R56 ;  /* 0x000000060d387c25 */ /* 0x000fe2000f8e0038 */
[----:B------:R-:W-:-:S03]  /*2580*/  SEL R10, RZ, 0xffffffff, P1 ;  /* 0xffffffffff0a7807 */ /* 0x000fc60000800000 */
[----:B------:R-:W-:Y:S01]  /*2590*/  IMAD R29, R13, UR7, R12 ;  /* 0x000000070d1d7c24 */ /* 0x000fe2000f8e020c */
[C---:B------:R-:W-:Y:S01]  /*25a0*/  SEL R13, R11.reuse, RZ, P2 ;  /* 0x000000ff0b0d7207 */ /* 0x040fe20001000000 */
[----:B------:R-:W-:Y:S01]  /*25b0*/  IMAD R21, R154, R63, R9 ;  /* 0x0000003f9a157224 */ /* 0x000fe200078e0209 */
[----:B------:R-:W-:Y:S01]  /*25c0*/  SEL R9, R11, RZ, P0 ;  /* 0x000000ff0b097207 */ /* 0x000fe20000000000 */
[----:B------:R-:W-:Y:S02]  /*25d0*/  IMAD.SHL.U32 R15, R10, 0x2, RZ ;  /* 0x000000020a0f7824 */ /* 0x000fe400078e00ff */
[----:B----4-:R-:W-:Y:S02]  /*25e0*/  IMAD R8, R20, R4, RZ ;  /* 0x0000000414087224 */ /* 0x010fe400078e02ff */
[----:B------:R-:W-:Y:S02]  /*25f0*/  IMAD.IADD R9, R152, 0x1, R9 ;  /* 0x0000000198097824 */ /* 0x000fe400078e0209 */
[----:B------:R-:W-:Y:S01]  /*2600*/  IMAD.IADD R13, R80, 0x1, R13 ;  /* 0x00000001500d7824 */ /* 0x000fe200078e020d */
[----:B------:R-:W-:Y:S01]  /*2610*/  LOP3.LUT R0, R15, 0x2, R0, 0xe2, !PT ;  /* 0x000000020f007812 */ /* 0x000fe200078ee200 */
[----:B------:R-:W-:Y:S01]  /*2620*/  IMAD R15, R154, R5, R8 ;  /* 0x000000059a0f7224 */ /* 0x000fe200078e0208 */
[----:B------:R-:W-:-:S02]  /*2630*/  SHF.R.S32.HI R8, RZ, 0x1f, R9 ;  /* 0x0000001fff087819 */ /* 0x000fc40000011409 */
[----:B------:R-:W-:Y:S02]  /*2640*/  SHF.R.S32.HI R10, RZ, 0x1f, R13 ;  /* 0x0000001fff0a7819 */ /* 0x000fe4000001140d */
[----:B------:R-:W-:Y:S02]  /*2650*/  LEA.HI R72, R8, R9, RZ, 0x4 ;  /* 0x0000000908487211 */ /* 0x000fe400078f20ff */
[----:B------:R-:W-:Y:S02]  /*2660*/  LEA.HI R71, R10, R13, RZ, 0x4 ;  /* 0x0000000d0a477211 */ /* 0x000fe400078f20ff */
[----:B------:R-:W-:Y:S02]  /*2670*/  LEA.HI R8, R8, R9, RZ, 0x5 ;  /* 0x0000000908087211 */ /* 0x000fe400078f28ff */
[----:B------:R-:W-:-:S03]  /*2680*/  LEA.HI R10, R10, R13, RZ, 0x5 ;  /* 0x0000000d0a0a7211 */ /* 0x000fc600078f28ff */
[----:B------:R-:W-:Y:S01]  /*2690*/  IMAD.SHL.U32 R9, R8, 0x80, RZ ;  /* 0x0000008008097824 */ /* 0x000fe200078e00ff */
[----:B---3--:R-:W-:Y:S01]  /*26a0*/  LOP3.LUT R8, R30, 0x10, R72, 0xf8, !PT ;  /* 0x000000101e087812 */ /* 0x008fe200078ef848 */
[----:B------:R-:W-:Y:S01]  /*26b0*/  IMAD.SHL.U32 R12, R10, 0x80, RZ ;  /* 0x000000800a0c7824 */ /* 0x000fe200078e00ff */
[----:B------:R-:W-:Y:S02]  /*26c0*/  LOP3.LUT R10, R30, 0x10, R71, 0xf8, !PT ;  /* 0x000000101e0a7812 */ /* 0x000fe400078ef847 */
[----:B------:R-:W0:Y:S01]  /*26d0*/  S2R R30, SR_TID.X ;  /* 0x00000000001e7919 */ /* 0x000e220000002100 */
[----:B-----5:R-:W-:Y:S01]  /*26e0*/  SHF.R.S32.HI R13, RZ, 0x1f, R24 ;  /* 0x0000001fff0d7819 */ /* 0x020fe20000011418 */
[----:B------:R-:W-:Y:S01]  /*26f0*/  IMAD.WIDE.U32 R54, R154, R4, R32 ;  /* 0x000000049a367225 */ /* 0x000fe200078e0020 */
[----:B------:R-:W-:Y:S02]  /*2700*/  LOP3.LUT R9, R9, 0xfffff000, RZ, 0xc0, !PT ;  /* 0xfffff00009097812 */ /* 0x000fe400078ec0ff */
[----:B------:R-:W-:Y:S01]  /*2710*/  LOP3.LUT R8, R8, R28, RZ, 0x3c, !PT ;  /* 0x0000001c08087212 */ /* 0x000fe200078e3cff */
[----:B------:R-:W-:Y:S01]  /*2720*/  IMAD.WIDE.U32 R52, R154, R4, R152 ;  /* 0x000000049a347225 */ /* 0x000fe200078e0098 */
[----:B------:R-:W-:-:S03]  /*2730*/  P2R R81, PR, RZ, 0x4 ;  /* 0x00000004ff517803 */ /* 0x000fc60000000000 */
[----:B------:R-:W-:Y:S01]  /*2740*/  IMAD.WIDE.U32 R50, R154, R62, R32 ;  /* 0x0000003e9a327225 */ /* 0x000fe200078e0020 */
[----:B------:R-:W-:-:S03]  /*2750*/  LOP3.LUT R12, R12, 0xfffff000, RZ, 0xc0, !PT ;  /* 0xfffff0000c0c7812 */ /* 0x000fc600078ec0ff */
[----:B------:R-:W-:Y:S01]  /*2760*/  IMAD.WIDE.U32 R48, R154, R62, R152 ;  /* 0x0000003e9a307225 */ /* 0x000fe200078e0098 */
[----:B------:R-:W-:Y:S02]  /*2770*/  LOP3.LUT R69, R10, R28, RZ, 0x3c, !PT ;  /* 0x0000001c0a457212 */ /* 0x000fe400078e3cff */
[----:B------:R-:W-:Y:S01]  /*2780*/  IADD3 R46, P2, R154, R27, RZ ;  /* 0x0000001b9a2e7210 */ /* 0x000fe20007f5e0ff */
[----:B------:R-:W-:Y:S02]  /*2790*/  IMAD.IADD R55, R55, 0x1, R15 ;  /* 0x0000000137377824 */ /* 0x000fe400078e020f */
[----:B------:R-:W-:Y:S02]  /*27a0*/  IMAD.IADD R53, R15, 0x1, R53 ;  /* 0x000000010f357824 */ /* 0x000fe400078e0235 */
[----:B------:R-:W-:Y:S02]  /*27b0*/  IMAD.IADD R51, R51, 0x1, R21 ;  /* 0x0000000133337824 */ /* 0x000fe400078e0215 */
[----:B------:R-:W-:Y:S01]  /*27c0*/  IMAD.IADD R49, R21, 0x1, R49 ;  /* 0x0000000115317824 */ /* 0x000fe200078e0231 */
[----:B------:R-:W-:Y:S01]  /*27d0*/  SHF.L.U64.HI R68, R6, 0x7, R7 ;  /* 0x0000000706447819 */ /* 0x000fe20000010207 */
[----:B------:R-:W-:Y:S01]  /*27e0*/  IMAD.WIDE.U32 R54, R24, R4, R54 ;  /* 0x0000000418367225 */ /* 0x000fe200078e0036 */
[----:B------:R-:W-:-:S03]  /*27f0*/  LOP3.LUT R7, R71, 0xfffffff0, RZ, 0xc0, !PT ;  /* 0xfffffff047077812 */ /* 0x000fc600078ec0ff */
[----:B------:R-:W-:Y:S02]  /*2800*/  VIADD R64, R152, 0x40 ;  /* 0x0000004098407836 */ /* 0x000fe40000000000 */
[----:B------:R-:W-:Y:S01]  /*2810*/  IMAD.X R47, R20, 0x1, R3, P2 ;  /* 0x00000001142f7824 */ /* 0x000fe200010e0603 */
[----:B------:R-:W-:Y:S01]  /*2820*/  LOP3.LUT R20, R72, 0xfffffff0, RZ, 0xc0, !PT ;  /* 0xfffffff048147812 */ /* 0x000fe200078ec0ff */
[----:B------:R-:W-:Y:S01]  /*2830*/  IMAD.WIDE.U32 R52, R24, R4, R52 ;  /* 0x0000000418347225 */ /* 0x000fe200078e0034 */
[----:B------:R-:W-:-:S03]  /*2840*/  SHF.L.U64.HI R66, R4, 0x7, R5 ;  /* 0x0000000704427819 */ /* 0x000fc60000010205 */
[----:B------:R-:W-:Y:S01]  /*2850*/  IMAD.WIDE.U32 R50, R24, R62, R50 ;  /* 0x0000003e18327225 */ /* 0x000fe200078e0032 */
[----:B------:R-:W-:-:S03]  /*2860*/  LOP3.LUT R45, R0, 0x1, RZ, 0xc0, !PT ;  /* 0x00000001002d7812 */ /* 0x000fc600078ec0ff */
[----:B------:R-:W-:Y:S01]  /*2870*/  IMAD.WIDE.U32 R48, R24, R62, R48 ;  /* 0x0000003e18307225 */ /* 0x000fe200078e0030 */
[----:B------:R-:W-:Y:S02]  /*2880*/  LOP3.LUT R44, R0, 0x2, RZ, 0xc0, !PT ;  /* 0x00000002002c7812 */ /* 0x000fe400078ec0ff */
[----:B------:R-:W-:Y:S01]  /*2890*/  ISETP.GE.AND P1, PT, R64, UR4, PT ;  /* 0x0000000440007c0c */ /* 0x000fe2000bf26270 */
[----:B------:R-:W-:Y:S01]  /*28a0*/  IMAD.SHL.U32 R67, R6, 0x80, RZ ;  /* 0x0000008006437824 */ /* 0x000fe200078e00ff */
[----:B------:R-:W-:Y:S01]  /*28b0*/  SHF.R.S32.HI R3, RZ, 0x1f, R7 ;  /* 0x0000001fff037819 */ /* 0x000fe20000011407 */
[----:B------:R-:W-:Y:S02]  /*28c0*/  IMAD.SHL.U32 R65, R4, 0x80, RZ ;  /* 0x0000008004417824 */ /* 0x000fe400078e00ff */
[----:B------:R-:W-:Y:S02]  /*28d0*/  IMAD.SHL.U32 R60, R11, 0x2, RZ ;  /* 0x000000020b3c7824 */ /* 0x000fe400078e00ff */
[----:B------:R-:W-:Y:S01]  /*28e0*/  IMAD.IADD R0, R57, 0x1, R29 ;  /* 0x0000000139007824 */ /* 0x000fe200078e021d */
[----:B--2---:R-:W-:Y:S01]  /*28f0*/  IADD3 R70, R8, R9, R14 ;  /* 0x0000000908467210 */ /* 0x004fe20007ffe00e */
[----:B------:R-:W-:-:S02]  /*2900*/  IMAD R8, R13, R4, RZ ;  /* 0x000000040d087224 */ /* 0x000fc400078e02ff */
[----:B------:R-:W-:Y:S01]  /*2910*/  IMAD R13, R13, R62, RZ ;  /* 0x0000003e0d0d7224 */ /* 0x000fe200078e02ff */
[----:B------:R-:W-:Y:S01]  /*2920*/  IADD3 R69, R69, R12, R14 ;  /* 0x0000000c45457210 */ /* 0x000fe20007ffe00e */
[C---:B------:R-:W-:Y:S01]  /*2930*/  IMAD R21, R24.reuse, R5, R8 ;  /* 0x0000000518157224 */ /* 0x040fe200078e0208 */
[----:B0-----:R-:W-:Y:S01]  /*2940*/  SHF.R.U32.HI R14, RZ, 0x7, R30 ;  /* 0x00000007ff0e7819 */ /* 0x001fe2000001161e */
[----:B------:R-:W-:Y:S01]  /*2950*/  IMAD R13, R24, R63, R13 ;  /* 0x0000003f180d7224 */ /* 0x000fe200078e020d */
[C---:B------:R-:W-:Y:S01]  /*2960*/  SHF.L.U64.HI R63, R62.reuse, 0x7, R63 ;  /* 0x000000073e3f7819 */ /* 0x040fe2000001023f */
[----:B------:R-:W-:Y:S01]  /*2970*/  IMAD.IADD R27, R55, 0x1, R21 ;  /* 0x00000001371b7824 */ /* 0x000fe200078e0215 */
[----:B------:R-:W-:Y:S01]  /*2980*/  SHF.R.S32.HI R4, RZ, 0x1f, R20 ;  /* 0x0000001fff047819 */ /* 0x000fe20000011414 */
[----:B------:R-:W-:Y:S02]  /*2990*/  IMAD.SHL.U32 R62, R62, 0x80, RZ ;  /* 0x000000803e3e7824 */ /* 0x000fe400078e00ff */
[----:B------:R-:W-:-:S02]  /*29a0*/  VIADD R61, R14, 0x8 ;  /* 0x000000080e3d7836 */ /* 0x000fc40000000000 */
[----:B------:R-:W-:Y:S02]  /*29b0*/  IMAD.IADD R21, R21, 0x1, R53 ;  /* 0x0000000115157824 */ /* 0x000fe400078e0235 */
[----:B------:R-:W-:Y:S02]  /*29c0*/  IMAD.IADD R6, R51, 0x1, R13 ;  /* 0x0000000133067824 */ /* 0x000fe400078e020d */
[----:B------:R-:W-:-:S07]  /*29d0*/  IMAD.IADD R5, R13, 0x1, R49 ;  /* 0x000000010d057824 */ /* 0x000fce00078e0231 */
.L_x_1175:
[----:B------:R-:W2:Y:S01]  /*29e0*/  LDL R8, [R1+0x50] ;  /* 0x0000500001087983 */ /* 0x000ea20000100800 */
[----:B0-----:R-:W0:Y:S01]  /*29f0*/  LDC R86, c[0x0][0x3f4] ;  /* 0x0000fd00ff567b82 */ /* 0x001e220000000800 */
[----:B------:R-:W-:Y:S01]  /*2a00*/  VIADD R10, R2, 0xffffffff ;  /* 0xffffffff020a7836 */ /* 0x000fe20000000000 */
[----:B------:R-:W-:Y:S05]  /*2a10*/  YIELD ;  /* 0x0000000000007946 */ /* 0x000fea0003800000 */
[----:B---3--:R-:W-:Y:S01]  /*2a20*/  SHF.R.S32.HI R12, RZ, 0x1f, R10 ;  /* 0x0000001fff0c7819 */ /* 0x008fe2000001140a */
[----:B----4-:R-:W1:Y:S01]  /*2a30*/  LDC.64 R76, c[0x0][0x2e8] ;  /* 0x0000ba00ff4c7b82 */ /* 0x010e620000000a00 */
[-C--:B------:R-:W-:Y:S01]  /*2a40*/  IMAD R2, R68, R10.reuse, RZ ;  /* 0x0000000a44027224 */ /* 0x080fe200078e02ff */
[----:B------:R-:W-:Y:S01]  /*2a50*/  BSSY B0, `(.L_x_1136) ;  /* 0x00003e0000007945 */ /* 0x000fe20003800000 */
[----:B------:R-:W-:Y:S01]  /*2a60*/  IMAD.WIDE.U32 R36, R67, R10, RZ ;  /* 0x0000000a43247225 */ /* 0x000fe200078e00ff */
[----:B------:R-:W-:-:S03]  /*2a70*/  ISETP.GT.AND P2, PT, R10, R25, PT ;  /* 0x000000190a00720c */ /* 0x000fc60003f44270 */
[----:B------:R-:W-:Y:S02]  /*2a80*/  IMAD R79, R12, R67, R2 ;  /* 0x000000430c4f7224 */ /* 0x000fe400078e0202 */
[----:B------:R-:W-:Y:S02]  /*2a90*/  IMAD.MOV.U32 R2, RZ, RZ, R10 ;  /* 0x000000ffff027224 */ /* 0x000fe400078e000a */
[----:B------:R-:W-:Y:S01]  /*2aa0*/  IMAD.IADD R79, R37, 0x1, R79 ;  /* 0x00000001254f7824 */ /* 0x000fe200078e024f */
[----:B0-----:R-:W-:Y:S02]  /*2ab0*/  ISETP.GE.AND P3, PT, R86, 0x1, PT ;  /* 0x000000015600780c */ /* 0x001fe40003f66270 */
[----:B-1----:R-:W-:-:S04]  /*2ac0*/  IADD3 R32, P4, P5, R36, R76, R74 ;  /* 0x0000004c24207210 */ /* 0x002fc80007d9e04a */
[----:B------:R-:W-:Y:S01]  /*2ad0*/  IADD3.X R33, R79, R77, R73, P4, P5 ;  /* 0x0000004d4f217210 */ /* 0x000fe200027ea449 */
[----:B--2---:R-:W-:-:S04]  /*2ae0*/  IMAD R83, R19, 0x3000, R8 ;  /* 0x0000300013537824 */ /* 0x004fc800078e0208 */
[----:B------:R-:W-:Y:S02]  /*2af0*/  IMAD.IADD R83, R16, 0x1, R83 ;  /* 0x0000000110537824 */ /* 0x000fe400078e0253 */
[----:B------:R-:W-:Y:S05]  /*2b00*/  @!P3 BRA `(.L_x_1137) ;  /* 0x0000003800f4b947 */ /* 0x000fea0003800000 */
[----:B------:R-:W-:Y:S01]  /*2b10*/  ULDC.U8 UR4, c[0x0][0x410] ;  /* 0x0001040000047ab9 */ /* 0x000fe20000000000 */
[-C--:B------:R-:W-:Y:S01]  /*2b20*/  IMAD R8, R66, R10.reuse, RZ ;  /* 0x0000000a42087224 */ /* 0x080fe200078e02ff */
[----:B------:R-:W-:Y:S01]  /*2b30*/  ISETP.NE.AND P3, PT, RZ, UR4, PT ;  /* 0x00000004ff007c0c */ /* 0x000fe2000bf65270 */
[----:B------:R-:W-:Y:S02]  /*2b40*/  IMAD R11, R63, R10, RZ ;  /* 0x0000000a3f0b7224 */ /* 0x000fe400078e02ff */
[----:B------:R-:W-:Y:S02]  /*2b50*/  IMAD R84, R2, -0x80, R26 ;  /* 0xffffff8002547824 */ /* 0x000fe400078e021a */
[C---:B------:R-:W-:Y:S02]  /*2b60*/  IMAD R9, R12.reuse, R65, R8 ;  /* 0x000000410c097224 */ /* 0x040fe400078e0208 */
[----:B------:R-:W-:Y:S01]  /*2b70*/  IMAD R11, R12, R62, R11 ;  /* 0x0000003e0c0b7224 */ /* 0x000fe200078e020b */
[----:B------:R-:W-:Y:S01]  /*2b80*/  VIMNMX R84, R84, 0x80, PT ;  /* 0x0000008054547848 */ /* 0x000fe20003fe0100 */
[----:B------:R-:W-:-:S04]  /*2b90*/  IMAD.WIDE.U32 R40, R65, R10, RZ ;  /* 0x0000000a41287225 */ /* 0x000fc800078e00ff */
        /* <DEDUP_REMOVED lines=13> */
[----:B------:R-:W2:Y:S01]  /*2c70*/  LDL.64 R90, [R1+0x10] ;  /* 0x00001000015a7983 */ /* 0x000ea20000100a00 */
[----:B------:R-:W-:Y:S01]  /*2c80*/  ULDC.64 UR4, c[0x0][0x3e8] ;  /* 0x0000fa0000047ab9 */ /* 0x000fe20000000a00 */
[----:B------:R-:W-:Y:S02]  /*2c90*/  ULDC.64 UR6, c[0x0][0x400] ;  /* 0x0001000000067ab9 */ /* 0x000fe40000000a00 */
[----:B------:R-:W3:Y:S04]  /*2ca0*/  LDL R82, [R1+0x28] ;  /* 0x0000280001527983 */ /* 0x000ee80000100800 */
[----:B------:R-:W4:Y:S01]  /*2cb0*/  LDL R78, [R1+0x2c] ;  /* 0x00002c00014e7983 */ /* 0x000f220000100800 */
[----:B------:R-:W-:Y:S02]  /*2cc0*/  IADD3 R40, P3, P5, R54, UR4, R40 ;  /* 0x0000000436287c10 */ /* 0x000fe4000fd7e028 */
[----:B------:R-:W-:-:S02]  /*2cd0*/  CS2R R34, SRZ ;  /* 0x0000000000227805 */ /* 0x000fc4000001ff00 */
[----:B------:R-:W-:Y:S02]  /*2ce0*/  CS2R R36, SRZ ;  /* 0x0000000000247805 */ /* 0x000fe4000001ff00 */
[----:B------:R-:W-:Y:S02]  /*2cf0*/  IADD3.X R41, R27, UR5, R42, P3, P5 ;  /* 0x000000051b297c10 */ /* 0x000fe40009fea42a */
[----:B------:R-:W-:-:S04]  /*2d00*/  IADD3 R38, P3, P5, R50, UR6, R38 ;  /* 0x0000000632267c10 */ /* 0x000fc8000fd7e026 */
[----:B------:R-:W-:Y:S02]  /*2d10*/  IADD3.X R39, R6, UR7, R43, P3, P5 ;  /* 0x0000000706277c10 */ /* 0x000fe40009fea42b */
[----:B------:R-:W-:Y:S02]  /*2d20*/  CS2R R28, SRZ ;  /* 0x00000000001c7805 */ /* 0x000fe4000001ff00 */
[----:B------:R-:W-:Y:S02]  /*2d30*/  CS2R R12, SRZ ;  /* 0x00000000000c7805 */ /* 0x000fe4000001ff00 */
[----:B------:R-:W-:Y:S02]  /*2d40*/  CS2R R30, SRZ ;  /* 0x00000000001e7805 */ /* 0x000fe4000001ff00 */
[----:B------:R-:W-:Y:S02]  /*2d50*/  CS2R R14, SRZ ;  /* 0x00000000000e7805 */ /* 0x000fe4000001ff00 */
[----:B--2---:R-:W-:-:S02]  /*2d60*/  ISETP.GE.AND P5, PT, R90, R86, PT ;  /* 0x000000565a00720c */ /* 0x004fc40003fa6270 */
[----:B---3--:R-:W-:-:S11]  /*2d70*/  ISETP.GE.AND P3, PT, R82, R86, PT ;  /* 0x000000565200720c */ /* 0x008fd60003f66270 */
[----:B------:R0:W5:Y:S04]  /*2d80*/  @!P5 LDG.E.64 R34, desc[UR40][R40.64] ;  /* 0x000000282822d981 */ /* 0x000168000c1e1b00 */
[----:B------:R0:W5:Y:S01]  /*2d90*/  @!P5 LDG.E.64 R36, desc[UR40][R38.64] ;  /* 0x000000282624d981 */ /* 0x000162000c1e1b00 */
[----:B----4-:R-:W-:-:S03]  /*2da0*/  ISETP.GE.AND P5, PT, R78, R86, PT ;  /* 0x000000564e00720c */ /* 0x010fc60003fa6270 */
[----:B------:R0:W5:Y:S04]  /*2db0*/  @!P3 LDG.E.64 R28, desc[UR40][R40.64+0x10] ;  /* 0x00001028281cb981 */ /* 0x000168000c1e1b00 */
[----:B------:R0:W5:Y:S06]  /*2dc0*/  @!P3 LDG.E.64 R30, desc[UR40][R38.64+0x10] ;  /* 0x00001028261eb981 */ /* 0x00016c000c1e1b00 */
[----:B------:R0:W5:Y:S04]  /*2dd0*/  @!P5 LDG.E.64 R12, desc[UR40][R40.64+0x20] ;  /* 0x00002028280cd981 */ /* 0x000168000c1e1b00 */
[----:B------:R0:W5:Y:S02]  /*2de0*/  @!P5 LDG.E.64 R14, desc[UR40][R38.64+0x20] ;  /* 0x00002028260ed981 */ /* 0x000164000c1e1b00 */
.L_x_1140:
[----:B------:R-:W-:Y:S05]  /*2df0*/  BSYNC B1 ;  /* 0x0000000000017941 */ /* 0x000fea0003800000 */
.L_x_1139:
[----:B------:R-:W2:Y:S01]  /*2e00*/  LDL R8, [R1+0x4] ;  /* 0x0000040001087983 */ /* 0x000ea20000100800 */
[----:B0----5:R-:W-:Y:S02]  /*2e10*/  IMAD.MOV.U32 R38, RZ, RZ, R12 ;  /* 0x000000ffff267224 */ /* 0x021fe400078e000c */
[----:B------:R-:W-:Y:S02]  /*2e20*/  IMAD.MOV.U32 R40, RZ, RZ, R28 ;  /* 0x000000ffff287224 */ /* 0x000fe400078e001c */
[----:B------:R-:W-:Y:S02]  /*2e30*/  IMAD.MOV.U32 R42, RZ, RZ, R34 ;  /* 0x000000ffff2a7224 */ /* 0x000fe400078e0022 */
[----:B------:R-:W-:Y:S02]  /*2e40*/  IMAD.MOV.U32 R39, RZ, RZ, R14 ;  /* 0x000000ffff277224 */ /* 0x000fe400078e000e */
[----:B------:R-:W-:Y:S02]  /*2e50*/  IMAD.MOV.U32 R41, RZ, RZ, R30 ;  /* 0x000000ffff297224 */ /* 0x000fe400078e001e */
[----:B------:R-:W-:Y:S01]  /*2e60*/  IMAD.MOV.U32 R43, RZ, RZ, R36 ;  /* 0x000000ffff2b7224 */ /* 0x000fe200078e0024 */
[----:B--2---:R-:W-:-:S13]  /*2e70*/  ISETP.NE.AND P3, PT, R8, 0x3, PT ;  /* 0x000000030800780c */ /* 0x004fda0003f65270 */
[----:B------:R-:W-:Y:S05]  /*2e80*/  @!P3 BRA `(.L_x_1141) ;  /* 0x000000000004b947 */ /* 0x000fea0003800000 */
[----:B------:R-:W-:Y:S01]  /*2e90*/  BPT.TRAP 0x1 ;  /* 0x000000040000795c */ /* 0x000fe20000300000 */
.L_x_1141:
[----:B------:R-:W2:Y:S01]  /*2ea0*/  LDL R8, [R1+0x8] ;  /* 0x0000080001087983 */ /* 0x000ea20000100800 */
[----:B------:R-:W-:Y:S01]  /*2eb0*/  IMAD R82, R19, 0x8, R16 ;  /* 0x0000000813527824 */ /* 0x000fe200078e0210 */
[----:B------:R-:W-:Y:S01]  /*2ec0*/  BSSY B1, `(.L_x_1142) ;  /* 0x0000004000017945 */ /* 0x000fe20003800000 */
[----:B--2---:R-:W-:-:S04]  /*2ed0*/  SHF.L.U32 R85, R8, 0x1f, RZ ;  /* 0x0000001f08557819 */ /* 0x004fc800000006ff */
[----:B------:R-:W0:Y:S02]  /*2ee0*/  SYNCS.PHASECHK.TRANS64.TRYWAIT P5, [R82+URZ+0x19c90], R85 ;  /* 0x019c9055520075a7 */ /* 0x000e2400080a017f */
[----:B0-----:R-:W-:Y:S05]  /*2ef0*/  @!P5 BRA `(.L_x_1143) ;  /* 0x0000022000bcd947 */ /* 0x001fea0003800000 */
.L_x_1477:
[----:B------:R-:W-:Y:S05]  /*2f00*/  BSYNC B1 ;  /* 0x0000000000017941 */ /* 0x000fea0003800000 */
.L_x_1142:
[----:B------:R-:W-:Y:S05]  /*2f10*/  @P4 BRA `(.L_x_1144) ;  /* 0x00000038004c4947 */ /* 0x000fea0003800000 */
[----:B------:R-:W-:Y:S01]  /*2f20*/  ISETP.NE.AND P4, PT, R45, RZ, PT ;  /* 0x000000ff2d00720c */ /* 0x000fe20003f85270 */
[----:B------:R-:W-:-:S12]  /*2f30*/  BSSY B1, `(.L_x_1145) ;  /* 0x0000070000017945 */ /* 0x000fd80003800000 */
[----:B------:R-:W-:Y:S05]  /*2f40*/  @!P4 BRA `(.L_x_1146) ;  /* 0x0000000400b8c947 */ /* 0x000fea0003800000 */
[----:B------:R-:W2:Y:S01]  /*2f50*/  LDL.64 R76, [R1+0x10] ;  /* 0x00001000014c7983 */ /* 0x000ea20000100a00 */
[----:B------:R-:W-:Y:S03]  /*2f60*/  BSSY B2, `(.L_x_1147) ;  /* 0x000006b000027945 */ /* 0x000fe60003800000 */
[----:B------:R1:W3:Y:S01]  /*2f70*/  LDS.128 R8, [R83+0x13800] ;  /* 0x0138000053087984 */ /* 0x0002e20000000c00 */
[----:B--2---:R-:W-:-:S13]  /*2f80*/  ISETP.GE.AND P4, PT, R76, R86, PT ;  /* 0x000000564c00720c */ /* 0x004fda0003f86270 */
[----:B-1-3--:R-:W-:Y:S05]  /*2f90*/  @P4 BRA `(.L_x_1148) ;  /* 0x00000004009c4947 */ /* 0x00afea0003800000 */
        /* <DEDUP_REMOVED lines=8> */
[----:B------:R-:W-:Y:S01]  /*3020*/  IMAD.MOV.U32 R36, RZ, RZ, R8 ;  /* 0x000000ffff247224 */ /* 0x000fe200078e0008 */
        /* <DEDUP_REMOVED lines=12> */
[----:B------:R-:W-:Y:S01]  /*30f0*/  HADD2.F32 R8, -RZ, R8.H0_H0 ;  /* 0x20000008ff087230 */ /* 0x000fe20000004100 */
[----:B------:R-:W-:Y:S01]  /*3100*/  F2FP.F16.E4M3.UNPACK_B R43, R43 ;  /* 0x0000002bff2b723e */ /* 0x000fe200020006ff */
[----:B------:R-:W-:-:S02]  /*3110*/  HADD2.F32 R91, -RZ, R76.H1_H1 ;  /* 0x3000004cff5b7230 */ /* 0x000fc40000004100 */
[CC--:B------:R-:W-:Y:S01]  /*3120*/  FMUL.FTZ R93, R37.reuse, R90.reuse ;  /* 0x0000005a255d7220 */ /* 0x0c0fe20000410000 */
[--C-:B------:R-:W-:Y:S02]  /*3130*/  HADD2.F32 R79, -RZ, R78.reuse.H0_H0 ;  /* 0x2000004eff4f7230 */ /* 0x100fe40000004100 */
[C---:B------:R-:W-:Y:S01]  /*3140*/  FMUL.FTZ R90, R8.reuse, R90 ;  /* 0x0000005a085a7220 */ /* 0x040fe20000410000 */
[--C-:B------:R-:W-:Y:S02]  /*3150*/  HADD2.F32 R76, -RZ, R9.reuse.H0_H0 ;  /* 0x20000009ff4c7230 */ /* 0x100fe40000004100 */
[----:B------:R-:W-:Y:S02]  /*3160*/  HADD2.F32 R77, -RZ, R9.H1_H1 ;  /* 0x30000009ff4d7230 */ /* 0x000fe40000004100 */
[----:B------:R-:W-:Y:S01]  /*3170*/  FFMA.FTZ R8, R8, R79, -R93 ;  /* 0x0000004f08087223 */ /* 0x000fe2000001085d */
[----:B------:R-:W-:Y:S02]  /*3180*/  HADD2.F32 R78, -RZ, R78.H1_H1 ;  /* 0x3000004eff4e7230 */ /* 0x000fe40000004100 */
[C---:B------:R-:W-:Y:S01]  /*3190*/  FMUL.FTZ R92, R76.reuse, R91 ;  /* 0x0000005b4c5c7220 */ /* 0x040fe20000410000 */
[----:B------:R-:W-:Y:S01]  /*31a0*/  FFMA.FTZ R9, R37, R79, R90 ;  /* 0x0000004f25097223 */ /* 0x000fe2000001005a */
[C---:B------:R-:W-:Y:S01]  /*31b0*/  FMUL.FTZ R93, R77.reuse, R91 ;  /* 0x0000005b4d5d7220 */ /* 0x040fe20000410000 */
[----:B------:R-:W-:Y:S01]  /*31c0*/  F2FP.F16.E4M3.UNPACK_B R37, R36.H1 ;  /* 0x00000024ff25723e */ /* 0x000fe200030006ff */
[----:B------:R-:W-:Y:S01]  /*31d0*/  FFMA.FTZ R94, R77, R78, R92 ;  /* 0x0000004e4d5e7223 */ /* 0x000fe2000001005c */
[----:B------:R-:W-:Y:S01]  /*31e0*/  F2FP.F16.E4M3.UNPACK_B R77, R42 ;  /* 0x0000002aff4d723e */ /* 0x000fe200020006ff */
[----:B------:R-:W-:Y:S01]  /*31f0*/  FFMA.FTZ R93, R76, R78, -R93 ;  /* 0x0000004e4c5d7223 */ /* 0x000fe2000001085d */
[----:B------:R-:W-:Y:S01]  /*3200*/  HADD2.F32 R91, -RZ, R43.H1_H1 ;  /* 0x3000002bff5b7230 */ /* 0x000fe20000004100 */
[----:B------:R-:W-:Y:S01]  /*3210*/  F2FP.F16.E4M3.UNPACK_B R36, R36 ;  /* 0x00000024ff24723e */ /* 0x000fe200020006ff */
[----:B------:R-:W-:-:S02]  /*3220*/  HADD2.F32 R76, -RZ, R37.H1_H1 ;  /* 0x30000025ff4c7230 */ /* 0x000fc40000004100 */
[----:B------:R-:W-:Y:S02]  /*3230*/  HADD2.F32 R42, -RZ, R37.H0_H0 ;  /* 0x20000025ff2a7230 */ /* 0x000fe40000004100 */
[----:B------:R-:W-:Y:S02]  /*3240*/  HADD2.F32 R90, -RZ, R43.H0_H0 ;  /* 0x2000002bff5a7230 */ /* 0x000fe40000004100 */
[--C-:B------:R-:W-:Y:S02]  /*3250*/  HADD2.F32 R79, -RZ, R77.reuse.H1_H1 ;  /* 0x3000004dff4f7230 */ /* 0x100fe40000004100 */
[----:B------:R-:W-:Y:S02]  /*3260*/  HADD2.F32 R78, -RZ, R77.H0_H0 ;  /* 0x2000004dff4e7230 */ /* 0x000fe40000004100 */
[-C--:B------:R-:W-:Y:S01]  /*3270*/  FMUL.FTZ R77, R76, R91.reuse ;  /* 0x0000005b4c4d7220 */ /* 0x080fe20000410000 */
[--C-:B------:R-:W-:Y:S02]  /*3280*/  HADD2.F32 R43, -RZ, R36.reuse.H1_H1 ;  /* 0x30000024ff2b7230 */ /* 0x100fe40000004100 */
[----:B------:R-:W-:Y:S01]  /*3290*/  FMUL.FTZ R91, R42, R91 ;  /* 0x0000005b2a5b7220 */ /* 0x000fe20000410000 */
[----:B------:R-:W-:-:S02]  /*32a0*/  HADD2.F32 R37, -RZ, R36.H0_H0 ;  /* 0x20000024ff257230 */ /* 0x000fc40000004100 */
[----:B------:R-:W-:Y:S01]  /*32b0*/  FFMA.FTZ R77, R42, R79, -R77 ;  /* 0x0000004f2a4d7223 */ /* 0x000fe2000001084d */
[----:B------:R-:W-:Y:S01]  /*32c0*/  F2FP.SATFINITE.E4M3.F32.PACK_AB_MERGE_C R42, R94, R93, RZ ;  /* 0x0000005d5e2a723e */ /* 0x000fe200048070ff */
[-C--:B------:R-:W-:Y:S01]  /*32d0*/  FMUL.FTZ R36, R43, R90.reuse ;  /* 0x0000005a2b247220 */ /* 0x080fe20000410000 */
[----:B------:R-:W-:Y:S01]  /*32e0*/  FFMA.FTZ R92, R76, R79, R91 ;  /* 0x0000004f4c5c7223 */ /* 0x000fe2000001005b */
[----:B------:R-:W-:Y:S01]  /*32f0*/  F2FP.F16.E4M3.UNPACK_B R76, R11.H1 ;  /* 0x0000000bff4c723e */ /* 0x000fe200030006ff */
[C---:B------:R-:W-:Y:S01]  /*3300*/  FMUL.FTZ R90, R37.reuse, R90 ;  /* 0x0000005a255a7220 */ /* 0x040fe20000410000 */
[----:B------:R-:W-:Y:S01]  /*3310*/  F2FP.F16.E4M3.UNPACK_B R79, R35.H1 ;  /* 0x00000023ff4f723e */ /* 0x000fe200030006ff */
[-C--:B------:R-:W-:Y:S01]  /*3320*/  FFMA.FTZ R36, R37, R78.reuse, -R36 ;  /* 0x0000004e25247223 */ /* 0x080fe20000010824 */
[----:B------:R-:W-:Y:S01]  /*3330*/  F2FP.SATFINITE.E4M3.F32.PACK_AB_MERGE_C R37, R92, R77, RZ ;  /* 0x0000004d5c25723e */ /* 0x000fe200048070ff */
[----:B------:R-:W-:Y:S01]  /*3340*/  FFMA.FTZ R43, R43, R78, R90 ;  /* 0x0000004e2b2b7223 */ /* 0x000fe2000001005a */
[--C-:B------:R-:W-:Y:S01]  /*3350*/  HADD2.F32 R91, -RZ, R76.reuse.H0_H0 ;  /* 0x2000004cff5b7230 */ /* 0x100fe20000004100 */
[----:B------:R-:W-:Y:S01]  /*3360*/  F2FP.F16.E4M3.UNPACK_B R77, R10.H1 ;  /* 0x0000000aff4d723e */ /* 0x000fe200030006ff */
[----:B------:R-:W-:Y:S01]  /*3370*/  HADD2.F32 R92, -RZ, R76.H1_H1 ;  /* 0x3000004cff5c7230 */ /* 0x000fe20000004100 */
[-C--:B------:R-:W-:Y:S01]  /*3380*/  F2FP.F16.E4M3.UNPACK_B R76, R34.reuse.H1 ;  /* 0x00000022ff4c723e */ /* 0x080fe200030006ff */
[----:B------:R-:W-:Y:S01]  /*3390*/  HADD2.F32 R93, -RZ, R79.H1_H1 ;  /* 0x3000004fff5d7230 */ /* 0x000fe20000004100 */
[----:B------:R-:W-:Y:S01]  /*33a0*/  F2FP.F16.E4M3.UNPACK_B R78, R35 ;  /* 0x00000023ff4e723e */ /* 0x000fe200020006ff */
[----:B------:R-:W-:Y:S01]  /*33b0*/  HADD2.F32 R90, -RZ, R77.H1_H1 ;  /* 0x3000004dff5a7230 */ /* 0x000fe20000004100 */
[----:B------:R-:W-:Y:S01]  /*33c0*/  F2FP.F16.E4M3.UNPACK_B R35, R34 ;  /* 0x00000022ff23723e */ /* 0x000fe200020006ff */
[----:B------:R-:W-:-:S02]  /*33d0*/  HADD2.F32 R94, -RZ, R76.H1_H1 ;  /* 0x3000004cff5e7230 */ /* 0x000fc40000004100 */
[-C--:B------:R-:W-:Y:S01]  /*33e0*/  FMUL.FTZ R34, R92, R93.reuse ;  /* 0x0000005d5c227220 */ /* 0x080fe20000410000 */
[----:B------:R-:W-:Y:S02]  /*33f0*/  HADD2.F32 R95, -RZ, R78.H1_H1 ;  /* 0x3000004eff5f7230 */ /* 0x000fe40000004100 */
[C---:B------:R-:W-:Y:S01]  /*3400*/  FMUL.FTZ R97, R91.reuse, R93 ;  /* 0x0000005d5b617220 */ /* 0x040fe20000410000 */
[----:B------:R-:W-:Y:S02]  /*3410*/  HADD2.F32 R77, -RZ, R77.H0_H0 ;  /* 0x2000004dff4d7230 */ /* 0x000fe40000004100 */
[----:B------:R-:W-:Y:S01]  /*3420*/  FFMA.FTZ R34, R91, R94, -R34 ;  /* 0x0000005e5b227223 */ /* 0x000fe20000010822 */
[----:B------:R-:W-:Y:S02]  /*3430*/  HADD2.F32 R93, -RZ, R35.H1_H1 ;  /* 0x30000023ff5d7230 */ /* 0x000fe40000004100 */
[----:B------:R-:W-:Y:S01]  /*3440*/  FMUL.FTZ R96, R90, R95 ;  /* 0x0000005f5a607220 */ /* 0x000fe20000410000 */
[----:B------:R-:W-:Y:S01]  /*3450*/  F2FP.F16.E4M3.UNPACK_B R91, R11 ;  /* 0x0000000bff5b723e */ /* 0x000fe200020006ff */
[----:B------:R-:W-:Y:S01]  /*3460*/  FMUL.FTZ R95, R77, R95 ;  /* 0x0000005f4d5f7220 */ /* 0x000fe20000410000 */
[----:B------:R-:W-:Y:S01]  /*3470*/  F2FP.F16.E4M3.UNPACK_B R10, R10 ;  /* 0x0000000aff0a723e */ /* 0x000fe200020006ff */
[----:B------:R-:W-:Y:S01]  /*3480*/  FFMA.FTZ R11, R92, R94, R97 ;  /* 0x0000005e5c0b7223 */ /* 0x000fe20000010061 */
[----:B------:R-:W-:-:S02]  /*3490*/  HADD2.F32 R92, -RZ, R79.H0_H0 ;  /* 0x2000004fff5c7230 */ /* 0x000fc40000004100 */
[-C--:B------:R-:W-:Y:S01]  /*34a0*/  FFMA.FTZ R94, R90, R93.reuse, R95 ;  /* 0x0000005d5a5e7223 */ /* 0x080fe2000001005f */
[--C-:B------:R-:W-:Y:S02]  /*34b0*/  HADD2.F32 R90, -RZ, R91.reuse.H0_H0 ;  /* 0x2000005bff5a7230 */ /* 0x100fe40000004100 */
[----:B------:R-:W-:Y:S01]  /*34c0*/  FFMA.FTZ R77, R77, R93, -R96 ;  /* 0x0000005d4d4d7223 */ /* 0x000fe20000010860 */
[----:B------:R-:W-:Y:S01]  /*34d0*/  HADD2.F32 R91, -RZ, R91.H1_H1 ;  /* 0x3000005bff5b7230 */ /* 0x000fe20000004100 */
[----:B------:R-:W-:Y:S01]  /*34e0*/  F2FP.SATFINITE.E4M3.F32.PACK_AB_MERGE_C R11, R11, R34, RZ ;  /* 0x000000220b0b723e */ /* 0x000fe200048070ff */
[--C-:B------:R-:W-:Y:S02]  /*34f0*/  HADD2.F32 R79, -RZ, R10.reuse.H0_H0 ;  /* 0x2000000aff4f7230 */ /* 0x100fe40000004100 */
[-C--:B------:R-:W-:Y:S01]  /*3500*/  FMUL.FTZ R96, R90, R92.reuse ;  /* 0x0000005c5a607220 */ /* 0x080fe20000410000 */
[----:B------:R-:W-:Y:S02]  /*3510*/  HADD2.F32 R10, -RZ, R10.H1_H1 ;  /* 0x3000000aff0a7230 */ /* 0x000fe40000004100 */
[----:B------:R-:W-:Y:S01]  /*3520*/  FMUL.FTZ R95, R91, R92 ;  /* 0x0000005c5b5f7220 */ /* 0x000fe20000410000 */
[----:B------:R-:W-:Y:S01]  /*3530*/  HADD2.F32 R78, -RZ, R78.H0_H0 ;  /* 0x2000004eff4e7230 */ /* 0x000fe20000004100 */
[----:B------:R-:W-:Y:S01]  /*3540*/  F2FP.SATFINITE.E4M3.F32.PACK_AB_MERGE_C R77, R94, R77, RZ ;  /* 0x0000004d5e4d723e */ /* 0x000fe200048070ff */
[----:B------:R-:W-:Y:S01]  /*3550*/  HADD2.F32 R76, -RZ, R76.H0_H0 ;  /* 0x2000004cff4c7230 */ /* 0x000fe20000004100 */
[----:B------:R-:W-:Y:S01]  /*3560*/  F2FP.SATFINITE.E4M3.F32.PACK_AB_MERGE_C R9, R9, R8, R42 ;  /* 0x000000080909723e */ /* 0x000fe2000480702a */
[----:B------:R-:W-:-:S02]  /*3570*/  HADD2.F32 R35, -RZ, R35.H0_H0 ;  /* 0x20000023ff237230 */ /* 0x000fc40000004100 */
[-C--:B------:R-:W-:Y:S01]  /*3580*/  FMUL.FTZ R92, R10, R78.reuse ;  /* 0x0000004e0a5c7220 */ /* 0x080fe20000410000 */
[----:B------:R-:W-:Y:S01]  /*3590*/  FMUL.FTZ R93, R79, R78 ;  /* 0x0000004e4f5d7220 */ /* 0x000fe20000410000 */
[-C--:B------:R-:W-:Y:S01]  /*35a0*/  FFMA.FTZ R95, R90, R76.reuse, -R95 ;  /* 0x0000004c5a5f7223 */ /* 0x080fe2000001085f */
[----:B------:R-:W-:Y:S01]  /*35b0*/  FFMA.FTZ R96, R91, R76, R96 ;  /* 0x0000004c5b607223 */ /* 0x000fe20000010060 */
[-C--:B------:R-:W-:Y:S01]  /*35c0*/  FFMA.FTZ R92, R79, R35.reuse, -R92 ;  /* 0x000000234f5c7223 */ /* 0x080fe2000001085c */
[----:B------:R-:W-:Y:S01]  /*35d0*/  FFMA.FTZ R93, R10, R35, R93 ;  /* 0x000000230a5d7223 */ /* 0x000fe2000001005d */
[----:B------:R-:W-:Y:S02]  /*35e0*/  F2FP.SATFINITE.E4M3.F32.PACK_AB_MERGE_C R8, R43, R36, R37 ;  /* 0x000000242b08723e */ /* 0x000fe40004807025 */
[----:B------:R-:W-:Y:S02]  /*35f0*/  F2FP.SATFINITE.E4M3.F32.PACK_AB_MERGE_C R11, R96, R95, R11 ;  /* 0x0000005f600b723e */ /* 0x000fe4000480700b */
[----:B------:R-:W-:-:S07]  /*3600*/  F2FP.SATFINITE.E4M3.F32.PACK_AB_MERGE_C R10, R93, R92, R77 ;  /* 0x0000005c5d0a723e */ /* 0x000fce000480704d */
.L_x_1148:
[----:B------:R-:W-:Y:S05]  /*3610*/  BSYNC B2 ;  /* 0x0000000000027941 */ /* 0x000fea0003800000 */
.L_x_1147:
[----:B------:R1:W-:Y:S02]  /*3620*/  STG.E.128 desc[UR40][R32.64], R8 ;  /* 0x0000000820007986 */ /* 0x0003e4000c101d28 */
.L_x_1146:
[----:B------:R-:W-:Y:S05]  /*3630*/  BSYNC B1 ;  /* 0x0000000000017941 */ /* 0x000fea0003800000 */
.L_x_1145:
        /* <DEDUP_REMOVED lines=65> */
[----:B------:R-:W-:Y:S01]  /*3a50*/  F2FP.F16.E4M3.UNPACK_B R77, R29.H1 ;  /* 0x0000001dff4d723e */ /* 0x000fe200030006ff */
        /* <DEDUP_REMOVED lines=17> */
[-C--:B------:R-:W-:Y:S01]  /*3b70*/  FMUL.FTZ R79, R29, R78.reuse ;  /* 0x0000004e1d4f7220 */ /* 0x080fe20000410000 */
[----:B------:R-:W-:Y:S01]  /*3b80*/  F2FP.F16.E4M3.UNPACK_B R11, R11 ;  /* 0x0000000bff0b723e */ /* 0x000fe200020006ff */
[C---:B------:R-:W-:Y:S01]  /*3b90*/  FMUL.FTZ R78, R36.reuse, R78 ;  /* 0x0000004e244e7220 */ /* 0x040fe20000410000 */
[----:B------:R-:W-:Y:S01]  /*3ba0*/  F2FP.F16.E4M3.UNPACK_B R10, R10 ;  /* 0x0000000aff0a723e */ /* 0x000fe200020006ff */
[----:B------:R-:W-:Y:S01]  /*3bb0*/  FFMA.FTZ R79, R36, R40, -R79 ;  /* 0x00000028244f7223 */ /* 0x000fe2000001084f */
[----:B------:R-:W-:-:S02]  /*3bc0*/  HADD2.F32 R76, -RZ, R76.H0_H0 ;  /* 0x2000004cff4c7230 */ /* 0x000fc40000004100 */
[----:B------:R-:W-:Y:S01]  /*3bd0*/  FFMA.FTZ R78, R29, R40, R78 ;  /* 0x000000281d4e7223 */ /* 0x000fe2000001004e */
[--C-:B------:R-:W-:Y:S02]  /*3be0*/  HADD2.F32 R29, -RZ, R11.reuse.H0_H0 ;  /* 0x2000000bff1d7230 */ /* 0x100fe40000004100 */
[----:B------:R-:W-:Y:S01]  /*3bf0*/  FFMA.FTZ R43, R37, R43, R90 ;  /* 0x0000002b252b7223 */ /* 0x000fe2000001005a */
[----:B------:R-:W-:Y:S01]  /*3c00*/  HADD2.F32 R36, -RZ, R11.H1_H1 ;  /* 0x3000000bff247230 */ /* 0x000fe20000004100 */
[----:B------:R-:W-:Y:S01]  /*3c10*/  F2FP.SATFINITE.E4M3.F32.PACK_AB_MERGE_C R9, R9, R8, R34 ;  /* 0x000000080909723e */ /* 0x000fe20004807022 */
[--C-:B------:R-:W-:Y:S01]  /*3c20*/  HADD2.F32 R11, -RZ, R10.reuse.H0_H0 ;  /* 0x2000000aff0b7230 */ /* 0x100fe20000004100 */
[----:B------:R-:W-:Y:S01]  /*3c30*/  F2FP.SATFINITE.E4M3.F32.PACK_AB_MERGE_C R78, R78, R79, RZ ;  /* 0x0000004f4e4e723e */ /* 0x000fe200048070ff */
[----:B------:R-:W-:Y:S02]  /*3c40*/  HADD2.F32 R10, -RZ, R10.H1_H1 ;  /* 0x3000000aff0a7230 */ /* 0x000fe40000004100 */
[----:B------:R-:W-:Y:S01]  /*3c50*/  FMUL.FTZ R90, R36, R77 ;  /* 0x0000004d245a7220 */ /* 0x000fe20000410000 */
[----:B------:R-:W-:-:S02]  /*3c60*/  HADD2.F32 R42, -RZ, R42.H0_H0 ;  /* 0x2000002aff2a7230 */ /* 0x000fc40000004100 */
[----:B------:R-:W-:Y:S01]  /*3c70*/  FMUL.FTZ R77, R29, R77 ;  /* 0x0000004d1d4d7220 */ /* 0x000fe20000410000 */
[----:B------:R-:W-:Y:S02]  /*3c80*/  HADD2.F32 R41, -RZ, R41.H0_H0 ;  /* 0x20000029ff297230 */ /* 0x000fe40000004100 */
[-C--:B------:R-:W-:Y:S01]  /*3c90*/  FMUL.FTZ R40, R10, R76.reuse ;  /* 0x0000004c0a287220 */ /* 0x080fe20000410000 */
[----:B------:R-:W-:Y:S01]  /*3ca0*/  FMUL.FTZ R37, R11, R76 ;  /* 0x0000004c0b257220 */ /* 0x000fe20000410000 */
[-C--:B------:R-:W-:Y:S01]  /*3cb0*/  FFMA.FTZ R90, R29, R42.reuse, -R90 ;  /* 0x0000002a1d5a7223 */ /* 0x080fe2000001085a */
[----:B------:R-:W-:Y:S01]  /*3cc0*/  FFMA.FTZ R77, R36, R42, R77 ;  /* 0x0000002a244d7223 */ /* 0x000fe2000001004d */
[-C--:B------:R-:W-:Y:S01]  /*3cd0*/  FFMA.FTZ R40, R11, R41.reuse, -R40 ;  /* 0x000000290b287223 */ /* 0x080fe20000010828 */
[----:B------:R-:W-:Y:S01]  /*3ce0*/  FFMA.FTZ R37, R10, R41, R37 ;  /* 0x000000290a257223 */ /* 0x000fe20000010025 */
[----:B------:R-:W-:Y:S02]  /*3cf0*/  F2FP.SATFINITE.E4M3.F32.PACK_AB_MERGE_C R28, R43, R28, RZ ;  /* 0x0000001c2b1c723e */ /* 0x000fe400048070ff */
[----:B------:R-:W-:-:S02]  /*3d00*/  F2FP.SATFINITE.E4M3.F32.PACK_AB_MERGE_C R8, R31, R30, R35 ;  /* 0x0000001e1f08723e */ /* 0x000fc40004807023 */
[----:B------:R-:W-:Y:S02]  /*3d10*/  F2FP.SATFINITE.E4M3.F32.PACK_AB_MERGE_C R10, R37, R40, R78 ;  /* 0x00000028250a723e */ /* 0x000fe4000480704e */
[----:B------:R-:W-:-:S07]  /*3d20*/  F2FP.SATFINITE.E4M3.F32.PACK_AB_MERGE_C R11, R77, R90, R28 ;  /* 0x0000005a4d0b723e */ /* 0x000fce000480701c */
.L_x_1152:
[----:B------:R-:W-:Y:S05]  /*3d30*/  BSYNC B2 ;  /* 0x0000000000027941 */ /* 0x000fea0003800000 */
.L_x_1151:
[----:B------:R2:W-:Y:S02]  /*3d40*/  STG.E.128 desc[UR40][R32.64+0x20], R8 ;  /* 0x0000200820007986 */ /* 0x0005e4000c101d28 */
.L_x_1150:
[----:B------:R-:W-:Y:S05]  /*3d50*/  BSYNC B1 ;  /* 0x0000000000017941 */ /* 0x000fea0003800000 */
.L_x_1149:
[----:B------:R-:W-:Y:S05]  /*3d60*/  @P1 BRA `(.L_x_1144) ;  /* 0x0000002800b81947 */ /* 0x000fea0003800000 */
[----:B------:R-:W3:Y:S01]  /*3d70*/  LDL R28, [R1+0x2c] ;  /* 0x00002c00011c7983 */ /* 0x000ee20000100800 */
[----:B------:R-:W-:Y:S03]  /*3d80*/  BSSY B1, `(.L_x_1153) ;  /* 0x000006b000017945 */ /* 0x000fe60003800000 */
[----:B-12---:R1:W2:Y:S01]  /*3d90*/  LDS.128 R8, [R83+0x15800] ;  /* 0x0158000053087984 */ /* 0x0062a20000000c00 */
[----:B---3--:R-:W-:-:S13]  /*3da0*/  ISETP.GE.AND P4, PT, R28, R86, PT ;  /* 0x000000561c00720c */ /* 0x008fda0003f86270 */
[----:B-12---:R-:W-:Y:S05]  /*3db0*/  @P4 BRA `(.L_x_1154) ;  /* 0x00000004009c4947 */ /* 0x006fea0003800000 */
        /* <DEDUP_REMOVED lines=33> */
[-C--:B------:R-:W-:Y:S01]  /*3fd0*/  FMUL.FTZ R37, R29, R35.reuse ;  /* 0x000000231d257220 */ /* 0x080fe20000410000 */
[----:B------:R-:W-:Y:S01]  /*3fe0*/  FMUL.FTZ R36, R28, R35 ;  /* 0x000000231c247220 */ /* 0x000fe20000410000 */
[----:B------:R-:W-:Y:S01]  /*3ff0*/  F2FP.F16.E4M3.UNPACK_B R15, R14.H1 ;  /* 0x0000000eff0f723e */ /* 0x000fe200030006ff */
[----:B------:R-:W-:-:S02]  /*4000*/  HADD2.F32 R31, -RZ, R39.H1_H1 ;  /* 0x30000027ff1f7230 */ /* 0x000fc40000004100 */
[-C--:B------:R-:W-:Y:S01]  /*4010*/  FFMA.FTZ R37, R28, R30.reuse, -R37 ;  /* 0x0000001e1c257223 */ /* 0x080fe20000010825 */
[----:B------:R-:W-:Y:S01]  /*4020*/  FFMA.FTZ R40, R29, R30, R36 ;  /* 0x0000001e1d287223 */ /* 0x000fe20000010024 */
[----:B------:R-:W-:Y:S01]  /*4030*/  F2FP.F16.E4M3.UNPACK_B R14, R14 ;  /* 0x0000000eff0e723e */ /* 0x000fe200020006ff */
[--C-:B------:R-:W-:Y:S01]  /*4040*/  HADD2.F32 R30, -RZ, R15.reuse.H1_H1 ;  /* 0x3000000fff1e7230 */ /* 0x100fe20000004100 */
[----:B------:R-:W-:Y:S01]  /*4050*/  F2FP.F16.E4M3.UNPACK_B R35, R12 ;  /* 0x0000000cff23723e */ /* 0x000fe200020006ff */
[----:B------:R-:W-:Y:S02]  /*4060*/  HADD2.F32 R29, -RZ, R15.H0_H0 ;  /* 0x2000000fff1d7230 */ /* 0x000fe40000004100 */
[----:B------:R-:W-:Y:S02]  /*4070*/  HADD2.F32 R39, -RZ, R39.H0_H0 ;  /* 0x20000027ff277230 */ /* 0x000fe40000004100 */
[----:B------:R-:W-:Y:S01]  /*4080*/  FMUL.FTZ R36, R30, R31 ;  /* 0x0000001f1e247220 */ /* 0x000fe20000410000 */
[----:B------:R-:W-:-:S02]  /*4090*/  HADD2.F32 R15, -RZ, R14.H0_H0 ;  /* 0x2000000eff0f7230 */ /* 0x000fc40000004100 */
[----:B------:R-:W-:Y:S01]  /*40a0*/  FMUL.FTZ R31, R29, R31 ;  /* 0x0000001f1d1f7220 */ /* 0x000fe20000410000 */
[----:B------:R-:W-:Y:S02]  /*40b0*/  HADD2.F32 R28, -RZ, R14.H1_H1 ;  /* 0x3000000eff1c7230 */ /* 0x000fe40000004100 */
[--C-:B------:R-:W-:Y:S02]  /*40c0*/  HADD2.F32 R14, -RZ, R38.reuse.H1_H1 ;  /* 0x30000026ff0e7230 */ /* 0x100fe40000004100 */
[----:B------:R-:W-:Y:S02]  /*40d0*/  HADD2.F32 R38, -RZ, R38.H0_H0 ;  /* 0x20000026ff267230 */ /* 0x000fe40000004100 */
[-C--:B------:R-:W-:Y:S01]  /*40e0*/  FMUL.FTZ R34, R28, R39.reuse ;  /* 0x000000271c227220 */ /* 0x080fe20000410000 */
[----:B------:R-:W-:Y:S01]  /*40f0*/  FMUL.FTZ R39, R15, R39 ;  /* 0x000000270f277220 */ /* 0x000fe20000410000 */
[-C--:B------:R-:W-:Y:S01]  /*4100*/  FFMA.FTZ R29, R29, R14.reuse, -R36 ;  /* 0x0000000e1d1d7223 */ /* 0x080fe20000010824 */
[----:B------:R-:W-:Y:S01]  /*4110*/  FFMA.FTZ R30, R30, R14, R31 ;  /* 0x0000000e1e1e7223 */ /* 0x000fe2000001001f */
[-C--:B------:R-:W-:Y:S01]  /*4120*/  FFMA.FTZ R14, R15, R38.reuse, -R34 ;  /* 0x000000260f0e7223 */ /* 0x080fe20000010822 */
[----:B------:R-:W-:Y:S01]  /*4130*/  FFMA.FTZ R15, R28, R38, R39 ;  /* 0x000000261c0f7223 */ /* 0x000fe20000010027 */
[----:B------:R-:W-:-:S02]  /*4140*/  F2FP.F16.E4M3.UNPACK_B R31, R11.H1 ;  /* 0x0000000bff1f723e */ /* 0x000fc400030006ff */
[----:B------:R-:W-:Y:S02]  /*4150*/  F2FP.SATFINITE.E4M3.F32.PACK_AB_MERGE_C R29, R30, R29, RZ ;  /* 0x0000001d1e1d723e */ /* 0x000fe400048070ff */
[-C--:B------:R-:W-:Y:S01]  /*4160*/  F2FP.F16.E4M3.UNPACK_B R39, R13.reuse.H1 ;  /* 0x0000000dff27723e */ /* 0x080fe200030006ff */
[--C-:B------:R-:W-:Y:S01]  /*4170*/  HADD2.F32 R34, -RZ, R31.reuse.H0_H0 ;  /* 0x2000001fff227230 */ /* 0x100fe20000004100 */
[----:B------:R-:W-:Y:S01]  /*4180*/  F2FP.F16.E4M3.UNPACK_B R30, R10.H1 ;  /* 0x0000000aff1e723e */ /* 0x000fe200030006ff */
[----:B------:R-:W-:Y:S01]  /*4190*/  HADD2.F32 R31, -RZ, R31.H1_H1 ;  /* 0x3000001fff1f7230 */ /* 0x000fe20000004100 */
[----:B------:R-:W-:Y:S01]  /*41a0*/  F2FP.F16.E4M3.UNPACK_B R38, R13 ;  /* 0x0000000dff26723e */ /* 0x000fe200020006ff */
[----:B------:R-:W-:Y:S01]  /*41b0*/  HADD2.F32 R41, -RZ, R39.H1_H1 ;  /* 0x30000027ff297230 */ /* 0x000fe20000004100 */
[----:B------:R-:W-:Y:S01]  /*41c0*/  F2FP.SATFINITE.E4M3.F32.PACK_AB_MERGE_C R28, R40, R37, RZ ;  /* 0x00000025281c723e */ /* 0x000fe200048070ff */
[----:B------:R-:W-:Y:S01]  /*41d0*/  HADD2.F32 R13, -RZ, R30.H1_H1 ;  /* 0x3000001eff0d7230 */ /* 0x000fe20000004100 */
[----:B------:R-:W-:Y:S01]  /*41e0*/  F2FP.F16.E4M3.UNPACK_B R36, R12.H1 ;  /* 0x0000000cff24723e */ /* 0x000fe200030006ff */
[----:B------:R-:W-:-:S02]  /*41f0*/  HADD2.F32 R40, -RZ, R38.H1_H1 ;  /* 0x30000026ff287230 */ /* 0x000fc40000004100 */
[-C--:B------:R-:W-:Y:S01]  /*4200*/  FMUL.FTZ R43, R31, R41.reuse ;  /* 0x000000291f2b7220 */ /* 0x080fe20000410000 */
[----:B------:R-:W-:Y:S02]  /*4210*/  HADD2.F32 R30, -RZ, R30.H0_H0 ;  /* 0x2000001eff1e7230 */ /* 0x000fe40000004100 */
[----:B------:R-:W-:Y:S01]  /*4220*/  FMUL.FTZ R42, R34, R41 ;  /* 0x00000029222a7220 */ /* 0x000fe20000410000 */
[----:B------:R-:W-:Y:S02]  /*4230*/  HADD2.F32 R12, -RZ, R35.H1_H1 ;  /* 0x30000023ff0c7230 */ /* 0x000fe40000004100 */
[-C--:B------:R-:W-:Y:S01]  /*4240*/  FMUL.FTZ R41, R13, R40.reuse ;  /* 0x000000280d297220 */ /* 0x080fe20000410000 */
[----:B------:R-:W-:Y:S01]  /*4250*/  F2FP.F16.E4M3.UNPACK_B R11, R11 ;  /* 0x0000000bff0b723e */ /* 0x000fe200020006ff */
[C---:B------:R-:W-:Y:S01]  /*4260*/  FMUL.FTZ R40, R30.reuse, R40 ;  /* 0x000000281e287220 */ /* 0x040fe20000410000 */
[----:B------:R-:W-:Y:S01]  /*4270*/  F2FP.F16.E4M3.UNPACK_B R10, R10 ;  /* 0x0000000aff0a723e */ /* 0x000fe200020006ff */
[----:B------:R-:W-:Y:S01]  /*4280*/  FFMA.FTZ R41, R30, R12, -R41 ;  /* 0x0000000c1e297223 */ /* 0x000fe20000010829 */
[----:B------:R-:W-:-:S02]  /*4290*/  HADD2.F32 R37, -RZ, R36.H1_H1 ;  /* 0x30000024ff257230 */ /* 0x000fc40000004100 */
[----:B------:R-:W-:Y:S01]  /*42a0*/  FFMA.FTZ R40, R13, R12, R40 ;  /* 0x0000000c0d287223 */ /* 0x000fe20000010028 */
[--C-:B------:R-:W-:Y:S01]  /*42b0*/  HADD2.F32 R12, -RZ, R11.reuse.H0_H0 ;  /* 0x2000000bff0c7230 */ /* 0x100fe20000004100 */
[----:B------:R-:W-:Y:S01]  /*42c0*/  F2FP.SATFINITE.E4M3.F32.PACK_AB_MERGE_C R9, R9, R8, R28 ;  /* 0x000000080909723e */ /* 0x000fe2000480701c */
[----:B------:R-:W-:Y:S02]  /*42d0*/  HADD2.F32 R13, -RZ, R11.H1_H1 ;  /* 0x3000000bff0d7230 */ /* 0x000fe40000004100 */
[-C--:B------:R-:W-:Y:S01]  /*42e0*/  FFMA.FTZ R43, R34, R37.reuse, -R43 ;  /* 0x00000025222b7223 */ /* 0x080fe2000001082b */
[--C-:B------:R-:W-:Y:S02]  /*42f0*/  HADD2.F32 R11, -RZ, R10.reuse.H0_H0 ;  /* 0x2000000aff0b7230 */ /* 0x100fe40000004100 */
[----:B------:R-:W-:Y:S01]  /*4300*/  FFMA.FTZ R42, R31, R37, R42 ;  /* 0x000000251f2a7223 */ /* 0x000fe2000001002a */
[----:B------:R-:W-:Y:S01]  /*4310*/  HADD2.F32 R39, -RZ, R39.H0_H0 ;  /* 0x20000027ff277230 */ /* 0x000fe20000004100 */
[----:B------:R-:W-:Y:S01]  /*4320*/  F2FP.SATFINITE.E4M3.F32.PACK_AB_MERGE_C R40, R40, R41, RZ ;  /* 0x000000292828723e */ /* 0x000fe200048070ff */
[----:B------:R-:W-:Y:S01]  /*4330*/  HADD2.F32 R10, -RZ, R10.H1_H1 ;  /* 0x3000000aff0a7230 */ /* 0x000fe20000004100 */
[----:B------:R-:W-:Y:S01]  /*4340*/  F2FP.SATFINITE.E4M3.F32.PACK_AB_MERGE_C R8, R15, R14, R29 ;  /* 0x0000000e0f08723e */ /* 0x000fe2000480701d */
[----:B------:R-:W-:-:S02]  /*4350*/  HADD2.F32 R38, -RZ, R38.H0_H0 ;  /* 0x20000026ff267230 */ /* 0x000fc40000004100 */
[-C--:B------:R-:W-:Y:S01]  /*4360*/  FMUL.FTZ R37, R13, R39.reuse ;  /* 0x000000270d257220 */ /* 0x080fe20000410000 */
[----:B------:R-:W-:Y:S02]  /*4370*/  HADD2.F32 R36, -RZ, R36.H0_H0 ;  /* 0x20000024ff247230 */ /* 0x000fe40000004100 */
        /* <DEDUP_REMOVED lines=8> */
[----:B------:R-:W-:-:S04]  /*4400*/  F2FP.SATFINITE.E4M3.F32.PACK_AB_MERGE_C R42, R42, R43, RZ ;  /* 0x0000002b2a2a723e */ /* 0x000fc800048070ff */
[----:B------:R-:W-:Y:S02]  /*4410*/  F2FP.SATFINITE.E4M3.F32.PACK_AB_MERGE_C R10, R31, R30, R40 ;  /* 0x0000001e1f0a723e */ /* 0x000fe40004807028 */
[----:B------:R-:W-:-:S07]  /*4420*/  F2FP.SATFINITE.E4M3.F32.PACK_AB_MERGE_C R11, R34, R37, R42 ;  /* 0x00000025220b723e */ /* 0x000fce000480702a */
.L_x_1154:
[----:B------:R-:W-:Y:S05]  /*4430*/  BSYNC B1 ;  /* 0x0000000000017941 */ /* 0x000fea0003800000 */
.L_x_1153:
[----:B------:R1:W-:Y:S01]  /*4440*/  STG.E.128 desc[UR40][R32.64+0x40], R8 ;  /* 0x0000400820007986 */ /* 0x0003e2000c101d28 */
[----:B------:R-:W-:Y:S05]  /*4450*/  BRA `(.L_x_1144) ;  /* 0x0000002000fc7947 */ /* 0x000fea0003800000 */
.L_x_1138:
        /* <DEDUP_REMOVED lines=11> */
[----:B------:R-:W-:Y:S01]  /*4510*/  ULDC.64 UR4, c[0x0][0x3e8] ;  /* 0x0000fa0000047ab9 */ /* 0x000fe20000000a00 */
[----:B------:R-:W-:Y:S01]  /*4520*/  ULDC.64 UR6, c[0x0][0x400] ;  /* 0x0001000000067ab9 */ /* 0x000fe20000000a00 */
[----:B------:R-:W-:Y:S02]  /*4530*/  IADD3 R40, P3, P5, R52, UR4, R40 ;  /* 0x0000000434287c10 */ /* 0x000fe4000fd7e028 */
[----:B------:R-:W-:Y:S02]  /*4540*/  CS2R R10, SRZ ;  /* 0x00000000000a7805 */ /* 0x000fe4000001ff00 */
[----:B------:R-:W-:Y:S02]  /*4550*/  CS2R R8, SRZ ;  /* 0x0000000000087805 */ /* 0x000fe4000001ff00 */
[----:B------:R-:W-:Y:S02]  /*4560*/  CS2R R30, SRZ ;  /* 0x00000000001e7805 */ /* 0x000fe4000001ff00 */
[----:B------:R-:W-:-:S02]  /*4570*/  IADD3.X R41, R21, UR5, R42, P3, P5 ;  /* 0x0000000515297c10 */ /* 0x000fc40009fea42a */
[----:B------:R-:W-:Y:S02]  /*4580*/  CS2R R28, SRZ ;  /* 0x00000000001c7805 */ /* 0x000fe4000001ff00 */
[----:B------:R-:W-:-:S04]  /*4590*/  IADD3 R38, P3, P5, R48, UR6, R38 ;  /* 0x0000000630267c10 */ /* 0x000fc8000fd7e026 */
[----:B------:R-:W-:Y:S02]  /*45a0*/  IADD3.X R39, R5, UR7, R43, P3, P5 ;  /* 0x0000000705277c10 */ /* 0x000fe40009fea42b */
[-C--:B------:R-:W-:Y:S02]  /*45b0*/  ISETP.GE.AND P3, PT, R152, R86.reuse, PT ;  /* 0x000000569800720c */ /* 0x080fe40003f66270 */
[----:B------:R-:W-:-:S11]  /*45c0*/  ISETP.GE.AND P5, PT, R80, R86, PT ;  /* 0x000000565000720c */ /* 0x000fd60003fa6270 */
[----:B------:R0:W5:Y:S04]  /*45d0*/  @!P3 LDG.E.128 R12, desc[UR40][R40.64] ;  /* 0x00000028280cb981 */ /* 0x000168000c1e1d00 */
[----:B------:R0:W5:Y:S04]  /*45e0*/  @!P5 LDG.E.128 R8, desc[UR40][R40.64+0x20] ;  /* 0x000020282808d981 */ /* 0x000168000c1e1d00 */
[----:B------:R0:W5:Y:S04]  /*45f0*/  @!P3 LDG.E.128 R32, desc[UR40][R38.64] ;  /* 0x000000282620b981 */ /* 0x000168000c1e1d00 */
[----:B------:R0:W5:Y:S02]  /*4600*/  @!P5 LDG.E.128 R28, desc[UR40][R38.64+0x20] ;  /* 0x00002028261cd981 */ /* 0x000164000c1e1d00 */
.L_x_1156:
[----:B------:R-:W-:Y:S05]  /*4610*/  BSYNC B1 ;  /* 0x0000000000017941 */ /* 0x000fea0003800000 */
.L_x_1155:
[----:B0-----:R-:W2:Y:S01]  /*4620*/  LDL R38, [R1+0x4] ;  /* 0x0000040001267983 */ /* 0x001ea20000100800 */
        /* <DEDUP_REMOVED lines=8> */
[----:B--2---:R-:W-:-:S13]  /*46b0*/  ISETP.NE.AND P3, PT, R38, 0x3, PT ;  /* 0x000000032600780c */ /* 0x004fda0003f65270 */
[----:B------:R-:W-:Y:S05]  /*46c0*/  @!P3 BRA `(.L_x_1157) ;  /* 0x000000000004b947 */ /* 0x000fea0003800000 */
[----:B------:R-:W-:Y:S01]  /*46d0*/  BPT.TRAP 0x1 ;  /* 0x000000040000795c */ /* 0x000fe20000300000 */
.L_x_1157:
[----:B------:R-:W2:Y:S01]  /*46e0*/  LDL R38, [R1+0x8] ;  /* 0x0000080001267983 */ /* 0x000ea20000100800 */
[----:B------:R-:W-:Y:S01]  /*46f0*/  IMAD R82, R19, 0x8, R16 ;  /* 0x0000000813527824 */ /* 0x000fe200078e0210 */
[----:B------:R-:W-:Y:S01]  /*4700*/  BSSY B1, `(.L_x_1158) ;  /* 0x0000004000017945 */ /* 0x000fe20003800000 */
[----:B--2---:R-:W-:-:S04]  /*4710*/  SHF.L.U32 R85, R38, 0x1f, RZ ;  /* 0x0000001f26557819 */ /* 0x004fc800000006ff */
[----:B------:R-:W0:Y:S02]  /*4720*/  SYNCS.PHASECHK.TRANS64.TRYWAIT P5, [R82+URZ+0x19c90], R85 ;  /* 0x019c9055520075a7 */ /* 0x000e2400080a017f */
[----:B0-----:R-:W-:Y:S05]  /*4730*/  @!P5 BRA `(.L_x_1159) ;  /* 0x0000020800c0d947 */ /* 0x001fea0003800000 */
.L_x_1478:
[----:B------:R-:W-:Y:S05]  /*4740*/  BSYNC B1 ;  /* 0x0000000000017941 */ /* 0x000fea0003800000 */
.L_x_1158:
[----:B------:R-:W-:Y:S05]  /*4750*/  @P4 BRA `(.L_x_1144) ;  /* 0x00000020003c4947 */ /* 0x000fea0003800000 */
[----:B------:R-:W1:Y:S01]  /*4760*/  LDC R94, c[0x0][0x2f4] ;  /* 0x0000bd00ff5e7b82 */ /* 0x000e620000000800 */
[----:B------:R-:W-:Y:S01]  /*4770*/  ISETP.NE.AND P4, PT, R45, RZ, PT ;  /* 0x000000ff2d00720c */ /* 0x000fe20003f85270 */
[----:B------:R-:W-:Y:S01]  /*4780*/  ULDC.64 UR4, c[0x0][0x300] ;  /* 0x0000c00000047ab9 */ /* 0x000fe20000000a00 */
[----:B------:R-:W-:Y:S01]  /*4790*/  SHF.R.S32.HI R38, RZ, 0x1f, R154 ;  /* 0x0000001fff267819 */ /* 0x000fe2000001149a */
[----:B------:R-:W-:Y:S01]  /*47a0*/  IMAD.MOV.U32 R78, RZ, RZ, R36 ;  /* 0x000000ffff4e7224 */ /* 0x000fe200078e0024 */
[----:B------:R-:W-:Y:S03]  /*47b0*/  BSSY B1, `(.L_x_1160) ;  /* 0x00000fb000017945 */ /* 0x000fe60003800000 */
[----:B------:R-:W-:Y:S02]  /*47c0*/  IMAD R37, R38, UR4, RZ ;  /* 0x0000000426257c24 */ /* 0x000fe4000f8e02ff */
[----:B------:R-:W-:-:S04]  /*47d0*/  IMAD.WIDE.U32 R78, R154, UR4, R78 ;  /* 0x000000049a4e7c25 */ /* 0x000fc8000f8e004e */
[----:B------:R-:W-:-:S04]  /*47e0*/  IMAD R37, R154, UR5, R37 ;  /* 0x000000059a257c24 */ /* 0x000fc8000f8e0225 */
[----:B------:R-:W-:Y:S02]  /*47f0*/  IMAD.IADD R95, R37, 0x1, R79 ;  /* 0x00000001255f7824 */ /* 0x000fe400078e024f */
[----:B-1----:R-:W-:Y:S01]  /*4800*/  IMAD.IADD R96, R94, 0x1, -R60 ;  /* 0x000000015e607824 */ /* 0x002fe200078e0a3c */
[----:B------:R-:W-:Y:S06]  /*4810*/  @!P4 BRA `(.L_x_1161) ;  /* 0x0000000c00d0c947 */ /* 0x000fec0003800000 */
[----:B------:R-:W2:Y:S04]  /*4820*/  LDL R40, [R1+0x20] ;  /* 0x0000200001287983 */ /* 0x000ea80000100800 */
[----:B------:R-:W3:Y:S04]  /*4830*/  LDL R39, [R1+0x78] ;  /* 0x0000780001277983 */ /* 0x000ee80000100800 */
[----:B------:R-:W4:Y:S01]  /*4840*/  LDL R38, [R1+0x30] ;  /* 0x0000300001267983 */ /* 0x000f220000100800 */
[----:B------:R-:W-:Y:S01]  /*4850*/  SEL R36, R60, R96, !P0 ;  /* 0x000000603c247207 */ /* 0x000fe20004000000 */
[----:B------:R-:W-:Y:S01]  /*4860*/  BSSY B2, `(.L_x_1162) ;  /* 0x00000e3000027945 */ /* 0x000fe20003800000 */
[----:B------:R-:W-:-:S02]  /*4870*/  ISETP.GE.AND P4, PT, R152, R86, PT ;  /* 0x000000569800720c */ /* 0x000fc40003f86270 */
[----:B------:R-:W-:-:S04]  /*4880*/  SHF.R.S32.HI R37, RZ, 0x1f, R36 ;  /* 0x0000001fff257819 */ /* 0x000fc80000011424 */
[----:B------:R-:W-:-:S04]  /*4890*/  LEA.HI R37, R37, R36, RZ, 0x5 ;  /* 0x0000002425257211 */ /* 0x000fc800078f28ff */
[----:B------:R-:W-:-:S04]  /*48a0*/  SHF.R.S32.HI R37, RZ, 0x5, R37 ;  /* 0x00000005ff257819 */ /* 0x000fc80000011425 */
[----:B------:R-:W-:-:S04]  /*48b0*/  LEA.HI.SX32 R37, R72, R37, 0x1c ;  /* 0x0000002548257211 */ /* 0x000fc800078fe2ff */
[C---:B------:R-:W-:Y:S01]  /*48c0*/  LEA.HI R36, R37.reuse, R37, RZ, 0x1 ;  /* 0x0000002525247211 */ /* 0x040fe200078f08ff */
[----:B------:R-:W-:-:S04]  /*48d0*/  IMAD.SHL.U32 R101, R37, 0x10, RZ ;  /* 0x0000001025657824 */ /* 0x000fc800078e00ff */
[----:B------:R-:W-:-:S05]  /*48e0*/  IMAD.SHL.U32 R37, R36, 0x800, RZ ;  /* 0x0000080024257824 */ /* 0x000fca00078e00ff */
[----:B------:R-:W-:Y:S02]  /*48f0*/  LOP3.LUT R37, R37, 0xfffff000, RZ, 0xc0, !PT ;  /* 0xfffff00025257812 */ /* 0x000fe400078ec0ff */
[----:B--2---:R-:W-:-:S04]  /*4900*/  LOP3.LUT R36, R40, 0x10, R101, 0xf8, !PT ;  /* 0x0000001028247812 */ /* 0x004fc800078ef865 */
[----:B---3--:R-:W-:-:S04]  /*4910*/  LOP3.LUT R36, R36, R39, RZ, 0x3c, !PT ;  /* 0x0000002724247212 */ /* 0x008fc800078e3cff */
[----:B----4-:R-:W-:Y:S01]  /*4920*/  IADD3 R36, R36, R37, R38 ;  /* 0x0000002524247210 */ /* 0x010fe20007ffe026 */
[----:B------:R-:W-:-:S04]  /*4930*/  IMAD R37, R19, 0x3000, R70 ;  /* 0x0000300013257824 */ /* 0x000fc800078e0246 */
[----:B------:R-:W-:Y:S02]  /*4940*/  IMAD R39, R19, 0x3000, R36 ;  /* 0x0000300013277824 */ /* 0x000fe400078e0224 */
[C---:B------:R-:W-:Y:S02]  /*4950*/  IMAD.IADD R37, R16.reuse, 0x1, R37 ;  /* 0x0000000110257824 */ /* 0x040fe400078e0225 */
[----:B------:R-:W-:-:S04]  /*4960*/  IMAD.IADD R40, R16, 0x1, R39 ;  /* 0x0000000110287824 */ /* 0x000fc800078e0227 */
[----:B------:R-:W1:Y:S04]  /*4970*/  LDS.128 R36, [R37+0x13800] ;  /* 0x0138000025247984 */ /* 0x000e680000000c00 */
[----:B------:R-:W2:Y:S01]  /*4980*/  LDS.128 R40, [R40+0x13800] ;  /* 0x0138000028287984 */ /* 0x000ea20000000c00 */
[----:B------:R-:W-:Y:S05]  /*4990*/  @P4 BRA `(.L_x_1163) ;  /* 0x0000000c003c4947 */ /* 0x000fea0003800000 */
[--C-:B------:R-:W-:Y:S02]  /*49a0*/  SHF.R.U32.HI R12, RZ, 0x10, R13.reuse ;  /* 0x00000010ff0c7819 */ /* 0x100fe4000001160d */
[----:B------:R-:W-:Y:S02]  /*49b0*/  SHF.R.U32.HI R102, RZ, 0x8, R13 ;  /* 0x00000008ff667819 */ /* 0x000fe4000001160d */
[----:B------:R-:W-:Y:S01]  /*49c0*/  LOP3.LUT R14, R13, 0xff0000ff, RZ, 0xc0, !PT ;  /* 0xff0000ff0d0e7812 */ /* 0x000fe200078ec0ff */
[----:B------:R-:W-:Y:S01]  /*49d0*/  IMAD.U32 R12, R12, 0x10000, RZ ;  /* 0x000100000c0c7824 */ /* 0x000fe200078e00ff */
[--C-:B------:R-:W-:Y:S02]  /*49e0*/  SHF.R.U32.HI R13, RZ, 0x8, R33.reuse ;  /* 0x00000008ff0d7819 */ /* 0x100fe40000011621 */
[----:B------:R-:W-:Y:S02]  /*49f0*/  LOP3.LUT R32, R33, 0xff0000ff, RZ, 0xc0, !PT ;  /* 0xff0000ff21207812 */ /* 0x000fe400078ec0ff */
[----:B------:R-:W-:Y:S01]  /*4a00*/  SHF.R.U32.HI R34, RZ, 0x10, R33 ;  /* 0x00000010ff227819 */ /* 0x000fe20000011621 */
[----:B------:R-:W-:-:S04]  /*4a10*/  IMAD.SHL.U32 R13, R13, 0x100, RZ ;  /* 0x000001000d0d7824 */ /* 0x000fc800078e00ff */
[----:B------:R-:W-:Y:S01]  /*4a20*/  IMAD.U32 R34, R34, 0x10000, RZ ;  /* 0x0001000022227824 */ /* 0x000fe200078e00ff */
[----:B------:R-:W-:Y:S01]  /*4a30*/  LOP3.LUT R33, R32, 0xff00, R13, 0xf8, !PT ;  /* 0x0000ff0020217812 */ /* 0x000fe200078ef80d */
[----:B------:R-:W-:Y:S01]  /*4a40*/  IMAD.SHL.U32 R13, R102, 0x100, RZ ;  /* 0x00000100660d7824 */ /* 0x000fe200078e00ff */
[----:B-1----:R-:W-:Y:S02]  /*4a50*/  F2FP.F16.E4M3.UNPACK_B R32, R37 ;  /* 0x00000025ff20723e */ /* 0x002fe400020006ff */
[----:B------:R-:W-:Y:S02]  /*4a60*/  LOP3.LUT R34, R33, 0xff0000, R34, 0xf8, !PT ;  /* 0x00ff000021227812 */ /* 0x000fe400078ef822 */
[----:B------:R-:W-:Y:S01]  /*4a70*/  LOP3.LUT R13, R14, 0xff00, R13, 0xf8, !PT ;  /* 0x0000ff000e0d7812 */ /* 0x000fe200078ef80d */
[--C-:B------:R-:W-:Y:S01]  /*4a80*/  HADD2.F32 R104, -RZ, R32.reuse.H0_H0 ;  /* 0x20000020ff687230 */ /* 0x100fe20000004100 */
[----:B------:R-:W-:Y:S01]  /*4a90*/  F2FP.F16.E4M3.UNPACK_B R102, R34 ;  /* 0x00000022ff66723e */ /* 0x000fe200020006ff */
[----:B------:R-:W-:Y:S01]  /*4aa0*/  HADD2.F32 R32, -RZ, R32.H1_H1 ;  /* 0x30000020ff207230 */ /* 0x000fe20000004100 */
[----:B------:R-:W-:-:S02]  /*4ab0*/  LOP3.LUT R12, R13, 0xff0000, R12, 0xf8, !PT ;  /* 0x00ff00000d0c7812 */ /* 0x000fc400078ef80c */
[-C--:B--2---:R-:W-:Y:S01]  /*4ac0*/  F2FP.F16.E4M3.UNPACK_B R13, R41.reuse ;  /* 0x00000029ff0d723e */ /* 0x084fe200020006ff */
[--C-:B------:R-:W-:Y:S01]  /*4ad0*/  HADD2.F32 R107, -RZ, R102.reuse.H0_H0 ;  /* 0x20000066ff6b7230 */ /* 0x100fe20000004100 */
[----:B------:R-:W-:Y:S01]  /*4ae0*/  F2FP.F16.E4M3.UNPACK_B R103, R12 ;  /* 0x0000000cff67723e */ /* 0x000fe200020006ff */
[----:B------:R-:W-:Y:S01]  /*4af0*/  HADD2.F32 R102, -RZ, R102.H1_H1 ;  /* 0x30000066ff667230 */ /* 0x000fe20000004100 */
[----:B------:R-:W-:Y:S01]  /*4b00*/  F2FP.F16.E4M3.UNPACK_B R41, R41.H1 ;  /* 0x00000029ff29723e */ /* 0x000fe200030006ff */
[----:B------:R-:W-:Y:S01]  /*4b10*/  HADD2.F32 R14, -RZ, R13.H0_H0 ;  /* 0x2000000dff0e7230 */ /* 0x000fe20000004100 */
[----:B------:R-:W-:Y:S01]  /*4b20*/  F2FP.F16.E4M3.UNPACK_B R37, R37.H1 ;  /* 0x00000025ff25723e */ /* 0x000fe200030006ff */
[----:B------:R-:W-:Y:S02]  /*4b30*/  HADD2.F32 R105, -RZ, R103.H0_H0 ;  /* 0x20000067ff697230 */ /* 0x000fe40000004100 */
[----:B------:R-:W-:Y:S02]  /*4b40*/  HADD2.F32 R13, -RZ, R13.H1_H1 ;  /* 0x3000000dff0d7230 */ /* 0x000fe40000004100 */
[-C--:B------:R-:W-:Y:S01]  /*4b50*/  FMUL.FTZ R33, R14, R107.reuse ;  /* 0x0000006b0e217220 */ /* 0x080fe20000410000 */
[----:B------:R-:W-:Y:S01]  /*4b60*/  FMUL.FTZ R107, R104, R107 ;  /* 0x0000006b686b7220 */ /* 0x000fe20000410000 */
[----:B------:R-:W-:-:S02]  /*4b70*/  HADD2.F32 R103, -RZ, R103.H1_H1 ;  /* 0x30000067ff677230 */ /* 0x000fc40000004100 */
[-C--:B------:R-:W-:Y:S01]  /*4b80*/  FFMA.FTZ R33, R104, R105.reuse, -R33 ;  /* 0x0000006968217223 */ /* 0x080fe20000010821 */
[----:B------:R-:W-:Y:S01]  /*4b90*/  FFMA.FTZ R14, R14, R105, R107 ;  /* 0x000000690e0e7223 */ /* 0x000fe2000001006b */
[CC--:B------:R-:W-:Y:S01]  /*4ba0*/  FMUL.FTZ R105, R13.reuse, R102.reuse ;  /* 0x000000660d697220 */ /* 0x0c0fe20000410000 */
[C---:B------:R-:W-:Y:S01]  /*4bb0*/  FMUL.FTZ R102, R32.reuse, R102 ;  /* 0x0000006620667220 */ /* 0x040fe20000410000 */
[----:B------:R-:W-:Y:S02]  /*4bc0*/  HADD2.F32 R104, -RZ, R41.H1_H1 ;  /* 0x30000029ff687230 */ /* 0x000fe40000004100 */
[-C--:B------:R-:W-:Y:S01]  /*4bd0*/  FFMA.FTZ R32, R32, R103.reuse, -R105 ;  /* 0x0000006720207223 */ /* 0x080fe20000010869 */
[----:B------:R-:W-:Y:S01]  /*4be0*/  FFMA.FTZ R13, R13, R103, R102 ;  /* 0x000000670d0d7223 */ /* 0x000fe20000010066 */
[----:B------:R-:W-:Y:S01]  /*4bf0*/  F2FP.F16.E4M3.UNPACK_B R102, R34.H1 ;  /* 0x00000022ff66723e */ /* 0x000fe200030006ff */
[----:B------:R-:W-:Y:S01]  /*4c00*/  HADD2.F32 R34, -RZ, R37.H0_H0 ;  /* 0x20000025ff227230 */ /* 0x000fe20000004100 */
[----:B------:R-:W-:Y:S01]  /*4c10*/  F2FP.F16.E4M3.UNPACK_B R103, R12.H1 ;  /* 0x0000000cff67723e */ /* 0x000fe200030006ff */
[----:B------:R-:W-:-:S02]  /*4c20*/  HADD2.F32 R12, -RZ, R41.H0_H0 ;  /* 0x20000029ff0c7230 */ /* 0x000fc40000004100 */
[--C-:B------:R-:W-:Y:S02]  /*4c30*/  HADD2.F32 R107, -RZ, R102.reuse.H0_H0 ;  /* 0x20000066ff6b7230 */ /* 0x100fe40000004100 */
[----:B------:R-:W-:Y:S02]  /*4c40*/  HADD2.F32 R105, -RZ, R103.H0_H0 ;  /* 0x20000067ff697230 */ /* 0x000fe40000004100 */
[----:B------:R-:W-:Y:S02]  /*4c50*/  HADD2.F32 R102, -RZ, R102.H1_H1 ;  /* 0x30000066ff667230 */ /* 0x000fe40000004100 */
[-C--:B------:R-:W-:Y:S01]  /*4c60*/  FMUL.FTZ R109, R12, R107.reuse ;  /* 0x0000006b0c6d7220 */ /* 0x080fe20000410000 */
[----:B------:R-:W-:Y:S01]  /*4c70*/  FMUL.FTZ R107, R34, R107 ;  /* 0x0000006b226b7220 */ /* 0x000fe20000410000 */
[----:B------:R-:W-:Y:S02]  /*4c80*/  HADD2.F32 R37, -RZ, R37.H1_H1 ;  /* 0x30000025ff257230 */ /* 0x000fe40000004100 */
[----:B------:R-:W-:-:S02]  /*4c90*/  HADD2.F32 R103, -RZ, R103.H1_H1 ;  /* 0x30000067ff677230 */ /* 0x000fc40000004100 */
[-C--:B------:R-:W-:Y:S01]  /*4ca0*/  FFMA.FTZ R34, R34, R105.reuse, -R109 ;  /* 0x0000006922227223 */ /* 0x080fe2000001086d */
[----:B------:R-:W-:Y:S01]  /*4cb0*/  FFMA.FTZ R12, R12, R105, R107 ;  /* 0x000000690c0c7223 */ /* 0x000fe2000001006b */
[CC--:B------:R-:W-:Y:S01]  /*4cc0*/  FMUL.FTZ R106, R104.reuse, R102.reuse ;  /* 0x00000066686a7220 */ /* 0x0c0fe20000410000 */
[C---:B------:R-:W-:Y:S01]  /*4cd0*/  FMUL.FTZ R105, R37.reuse, R102 ;  /* 0x0000006625697220 */ /* 0x040fe20000410000 */
[----:B------:R-:W-:Y:S02]  /*4ce0*/  SHF.R.U32.HI R102, RZ, 0x10, R15 ;  /* 0x00000010ff667819 */ /* 0x000fe4000001160f */
[-C--:B------:R-:W-:Y:S01]  /*4cf0*/  FFMA.FTZ R41, R37, R103.reuse, -R106 ;  /* 0x0000006725297223 */ /* 0x080fe2000001086a */
[----:B------:R-:W-:Y:S01]  /*4d00*/  FFMA.FTZ R37, R104, R103, R105 ;  /* 0x0000006768257223 */ /* 0x000fe20000010069 */
[----:B------:R-:W-:Y:S01]  /*4d10*/  SHF.R.U32.HI R105, RZ, 0x8, R35 ;  /* 0x00000008ff697819 */ /* 0x000fe20000011623 */
[----:B------:R-:W-:Y:S01]  /*4d20*/  IMAD.U32 R102, R102, 0x10000, RZ ;  /* 0x0001000066667824 */ /* 0x000fe200078e00ff */
[----:B------:R-:W-:-:S02]  /*4d30*/  SHF.R.U32.HI R103, RZ, 0x8, R15 ;  /* 0x00000008ff677819 */ /* 0x000fc4000001160f */
[----:B------:R-:W-:Y:S02]  /*4d40*/  LOP3.LUT R104, R15, 0xff0000ff, RZ, 0xc0, !PT ;  /* 0xff0000ff0f687812 */ /* 0x000fe400078ec0ff */
[----:B------:R-:W-:Y:S01]  /*4d50*/  SHF.R.U32.HI R15, RZ, 0x10, R35 ;  /* 0x00000010ff0f7819 */ /* 0x000fe20000011623 */
[----:B------:R-:W-:Y:S01]  /*4d60*/  IMAD.SHL.U32 R103, R103, 0x100, RZ ;  /* 0x0000010067677824 */ /* 0x000fe200078e00ff */
[----:B------:R-:W-:Y:S01]  /*4d70*/  LOP3.LUT R106, R35, 0xff0000ff, RZ, 0xc0, !PT ;  /* 0xff0000ff236a7812 */ /* 0x000fe200078ec0ff */
[----:B------:R-:W-:Y:S01]  /*4d80*/  IMAD.SHL.U32 R35, R105, 0x100, RZ ;  /* 0x0000010069237824 */ /* 0x000fe200078e00ff */
[----:B------:R-:W-:Y:S02]  /*4d90*/  F2FP.SATFINITE.E4M3.F32.PACK_AB_MERGE_C R34, R41, R34, RZ ;  /* 0x000000222922723e */ /* 0x000fe400048070ff */
[----:B------:R-:W-:Y:S01]  /*4da0*/  LOP3.LUT R103, R104, 0xff00, R103, 0xf8, !PT ;  /* 0x0000ff0068677812 */ /* 0x000fe200078ef867 */
[----:B------:R-:W-:Y:S01]  /*4db0*/  IMAD.MOV.U32 R104, RZ, RZ, R39 ;  /* 0x000000ffff687224 */ /* 0x000fe200078e0027 */
[----:B------:R-:W-:Y:S01]  /*4dc0*/  LOP3.LUT R106, R106, 0xff00, R35, 0xf8, !PT ;  /* 0x0000ff006a6a7812 */ /* 0x000fe200078ef823 */
[----:B------:R-:W-:Y:S01]  /*4dd0*/  IMAD.U32 R35, R15, 0x10000, RZ ;  /* 0x000100000f237824 */ /* 0x000fe200078e00ff */
[----:B------:R-:W-:-:S02]  /*4de0*/  LOP3.LUT R15, R103, 0xff0000, R102, 0xf8, !PT ;  /* 0x00ff0000670f7812 */ /* 0x000fc400078ef866 */
[----:B------:R-:W-:Y:S02]  /*4df0*/  F2FP.F16.E4M3.UNPACK_B R102, R43 ;  /* 0x0000002bff66723e */ /* 0x000fe400020006ff */
[----:B------:R-:W-:Y:S02]  /*4e00*/  LOP3.LUT R35, R106, 0xff0000, R35, 0xf8, !PT ;  /* 0x00ff00006a237812 */ /* 0x000fe400078ef823 */
[----:B------:R-:W-:Y:S01]  /*4e10*/  F2FP.F16.E4M3.UNPACK_B R39, R104 ;  /* 0x00000068ff27723e */ /* 0x000fe200020006ff */
[----:B------:R-:W-:Y:S01]  /*4e20*/  HADD2.F32 R107, -RZ, R102.H0_H0 ;  /* 0x20000066ff6b7230 */ /* 0x000fe20000004100 */
[----:B------:R-:W-:Y:S02]  /*4e30*/  F2FP.F16.E4M3.UNPACK_B R105, R35 ;  /* 0x00000023ff69723e */ /* 0x000fe400020006ff */
[----:B------:R-:W-:Y:S01]  /*4e40*/  F2FP.F16.E4M3.UNPACK_B R106, R15 ;  /* 0x0000000fff6a723e */ /* 0x000fe200020006ff */
[----:B------:R-:W-:Y:S01]  /*4e50*/  HADD2.F32 R109, -RZ, R39.H0_H0 ;  /* 0x20000027ff6d7230 */ /* 0x000fe20000004100 */
[----:B------:R-:W-:Y:S01]  /*4e60*/  F2FP.F16.E4M3.UNPACK_B R43, R43.H1 ;  /* 0x0000002bff2b723e */ /* 0x000fe200030006ff */
[--C-:B------:R-:W-:Y:S01]  /*4e70*/  HADD2.F32 R103, -RZ, R105.reuse.H0_H0 ;  /* 0x20000069ff677230 */ /* 0x100fe20000004100 */
[----:B------:R-:W-:Y:S01]  /*4e80*/  F2FP.F16.E4M3.UNPACK_B R35, R35.H1 ;  /* 0x00000023ff23723e */ /* 0x000fe200030006ff */
[----:B------:R-:W-:Y:S01]  /*4e90*/  HADD2.F32 R108, -RZ, R106.H0_H0 ;  /* 0x2000006aff6c7230 */ /* 0x000fe20000004100 */
[----:B------:R-:W-:Y:S01]  /*4ea0*/  F2FP.F16.E4M3.UNPACK_B R15, R15.H1 ;  /* 0x0000000fff0f723e */ /* 0x000fe200030006ff */
[----:B------:R-:W-:-:S02]  /*4eb0*/  HADD2.F32 R105, -RZ, R105.H1_H1 ;  /* 0x30000069ff697230 */ /* 0x000fc40000004100 */
[-C--:B------:R-:W-:Y:S01]  /*4ec0*/  FMUL.FTZ R110, R107, R103.reuse ;  /* 0x000000676b6e7220 */ /* 0x080fe20000410000 */
[----:B------:R-:W-:Y:S01]  /*4ed0*/  FMUL.FTZ R103, R109, R103 ;  /* 0x000000676d677220 */ /* 0x000fe20000410000 */
[----:B------:R-:W-:Y:S01]  /*4ee0*/  HADD2.F32 R39, -RZ, R39.H1_H1 ;  /* 0x30000027ff277230 */ /* 0x000fe20000004100 */
[----:B------:R-:W-:Y:S01]  /*4ef0*/  F2FP.SATFINITE.E4M3.F32.PACK_AB_MERGE_C R12, R37, R12, RZ ;  /* 0x0000000c250c723e */ /* 0x000fe200048070ff */
[----:B------:R-:W-:Y:S02]  /*4f00*/  HADD2.F32 R106, -RZ, R106.H1_H1 ;  /* 0x3000006aff6a7230 */ /* 0x000fe40000004100 */
[-C--:B------:R-:W-:Y:S01]  /*4f10*/  FFMA.FTZ R107, R107, R108.reuse, R103 ;  /* 0x0000006c6b6b7223 */ /* 0x080fe20000010067 */
[----:B------:R-:W-:Y:S02]  /*4f20*/  HADD2.F32 R103, -RZ, R102.H1_H1 ;  /* 0x30000066ff677230 */ /* 0x000fe40000004100 */
[----:B------:R-:W-:Y:S01]  /*4f30*/  FFMA.FTZ R110, R109, R108, -R110 ;  /* 0x0000006c6d6e7223 */ /* 0x000fe2000001086e */
[----:B------:R-:W-:Y:S01]  /*4f40*/  HADD2.F32 R108, -RZ, R35.H0_H0 ;  /* 0x20000023ff6c7230 */ /* 0x000fe20000004100 */
[----:B------:R-:W-:Y:S01]  /*4f50*/  F2FP.F16.E4M3.UNPACK_B R41, R40.H1 ;  /* 0x00000028ff29723e */ /* 0x000fe200030006ff */
[----:B------:R-:W-:Y:S01]  /*4f60*/  FMUL.FTZ R102, R103, R105 ;  /* 0x0000006967667220 */ /* 0x000fe20000410000 */
[----:B------:R-:W-:-:S02]  /*4f70*/  F2FP.F16.E4M3.UNPACK_B R37, R36.H1 ;  /* 0x00000024ff25723e */ /* 0x000fc400030006ff */
[----:B------:R-:W-:Y:S01]  /*4f80*/  F2FP.F16.E4M3.UNPACK_B R40, R40 ;  /* 0x00000028ff28723e */ /* 0x000fe200020006ff */
[C---:B------:R-:W-:Y:S01]  /*4f90*/  FFMA.FTZ R102, R39.reuse, R106, -R102 ;  /* 0x0000006a27667223 */ /* 0x040fe20000010866 */
[----:B------:R-:W-:Y:S01]  /*4fa0*/  FMUL.FTZ R39, R39, R105 ;  /* 0x0000006927277220 */ /* 0x000fe20000410000 */
[--C-:B------:R-:W-:Y:S01]  /*4fb0*/  HADD2.F32 R105, -RZ, R15.reuse.H0_H0 ;  /* 0x2000000fff697230 */ /* 0x100fe20000004100 */
[----:B------:R-:W-:Y:S01]  /*4fc0*/  F2FP.F16.E4M3.UNPACK_B R36, R36 ;  /* 0x00000024ff24723e */ /* 0x000fe200020006ff */
[----:B------:R-:W-:Y:S02]  /*4fd0*/  HADD2.F32 R15, -RZ, R15.H1_H1 ;  /* 0x3000000fff0f7230 */ /* 0x000fe40000004100 */
[----:B------:R-:W-:Y:S01]  /*4fe0*/  FFMA.FTZ R39, R103, R106, R39 ;  /* 0x0000006a67277223 */ /* 0x000fe20000010027 */
[----:B------:R-:W-:Y:S01]  /*4ff0*/  F2FP.F16.E4M3.UNPACK_B R103, R104.H1 ;  /* 0x00000068ff67723e */ /* 0x000fe200030006ff */
[--C-:B------:R-:W-:Y:S02]  /*5000*/  HADD2.F32 R104, -RZ, R43.reuse.H0_H0 ;  /* 0x2000002bff687230 */ /* 0x100fe40000004100 */
[----:B------:R-:W-:-:S02]  /*5010*/  HADD2.F32 R43, -RZ, R43.H1_H1 ;  /* 0x3000002bff2b7230 */ /* 0x000fc40000004100 */
[--C-:B------:R-:W-:Y:S02]  /*5020*/  HADD2.F32 R106, -RZ, R103.reuse.H0_H0 ;  /* 0x20000067ff6a7230 */ /* 0x100fe40000004100 */
[----:B------:R-:W-:Y:S01]  /*5030*/  FMUL.FTZ R109, R104, R108 ;  /* 0x0000006c686d7220 */ /* 0x000fe20000410000 */
[----:B------:R-:W-:-:S03]  /*5040*/  HADD2.F32 R103, -RZ, R103.H1_H1 ;  /* 0x30000067ff677230 */ /* 0x000fc60000004100 */
[C---:B------:R-:W-:Y:S01]  /*5050*/  FFMA.FTZ R109, R106.reuse, R105, -R109 ;  /* 0x000000696a6d7223 */ /* 0x040fe2000001086d */
[----:B------:R-:W-:-:S04]  /*5060*/  FMUL.FTZ R106, R106, R108 ;  /* 0x0000006c6a6a7220 */ /* 0x000fc80000410000 */
[----:B------:R-:W-:Y:S01]  /*5070*/  FFMA.FTZ R104, R104, R105, R106 ;  /* 0x0000006968687223 */ /* 0x000fe2000001006a */
[----:B------:R-:W-:-:S05]  /*5080*/  HADD2.F32 R105, -RZ, R35.H1_H1 ;  /* 0x30000023ff697230 */ /* 0x000fca0000004100 */
[----:B------:R-:W-:-:S04]  /*5090*/  FMUL.FTZ R35, R43, R105 ;  /* 0x000000692b237220 */ /* 0x000fc80000410000 */
[C---:B------:R-:W-:Y:S01]  /*50a0*/  FFMA.FTZ R35, R103.reuse, R15, -R35 ;  /* 0x0000000f67237223 */ /* 0x040fe20000010823 */
[----:B------:R-:W-:Y:S01]  /*50b0*/  FMUL.FTZ R103, R103, R105 ;  /* 0x0000006967677220 */ /* 0x000fe20000410000 */
[--C-:B------:R-:W-:Y:S02]  /*50c0*/  HADD2.F32 R105, -RZ, R37.reuse.H0_H0 ;  /* 0x20000025ff697230 */ /* 0x100fe40000004100 */
[----:B------:R-:W-:Y:S01]  /*50d0*/  HADD2.F32 R37, -RZ, R37.H1_H1 ;  /* 0x30000025ff257230 */ /* 0x000fe20000004100 */
[----:B------:R-:W-:Y:S01]  /*50e0*/  F2FP.SATFINITE.E4M3.F32.PACK_AB_MERGE_C R109, R35, R109, RZ ;  /* 0x0000006d236d723e */ /* 0x000fe200048070ff */
[----:B------:R-:W-:Y:S01]  /*50f0*/  FFMA.FTZ R15, R43, R15, R103 ;  /* 0x0000000f2b0f7223 */ /* 0x000fe20000010067 */
[-C--:B------:R-:W-:Y:S01]  /*5100*/  F2FP.F16.E4M3.UNPACK_B R35, R98.reuse.H1 ;  /* 0x00000062ff23723e */ /* 0x080fe200030006ff */
[--C-:B------:R-:W-:Y:S01]  /*5110*/  HADD2.F32 R43, -RZ, R41.reuse.H0_H0 ;  /* 0x20000029ff2b7230 */ /* 0x100fe20000004100 */
[-C--:B------:R-:W-:Y:S01]  /*5120*/  F2FP.F16.E4M3.UNPACK_B R103, R97.reuse.H1 ;  /* 0x00000061ff67723e */ /* 0x080fe200030006ff */
[----:B------:R-:W-:Y:S01]  /*5130*/  HADD2.F32 R41, -RZ, R41.H1_H1 ;  /* 0x30000029ff297230 */ /* 0x000fe20000004100 */
[----:B------:R-:W-:Y:S01]  /*5140*/  F2FP.F16.E4M3.UNPACK_B R98, R98 ;  /* 0x00000062ff62723e */ /* 0x000fe200020006ff */
[----:B------:R-:W-:Y:S01]  /*5150*/  HADD2.F32 R111, -RZ, R35.H0_H0 ;  /* 0x20000023ff6f7230 */ /* 0x000fe20000004100 */
[----:B------:R-:W-:Y:S01]  /*5160*/  F2FP.F16.E4M3.UNPACK_B R97, R97 ;  /* 0x00000061ff61723e */ /* 0x000fe200020006ff */
[----:B------:R-:W-:Y:S01]  /*5170*/  HADD2.F32 R106, -RZ, R103.H0_H0 ;  /* 0x20000067ff6a7230 */ /* 0x000fe20000004100 */
[----:B------:R-:W-:Y:S01]  /*5180*/  F2FP.SATFINITE.E4M3.F32.PACK_AB_MERGE_C R104, R15, R104, RZ ;  /* 0x000000680f68723e */ /* 0x000fe200048070ff */
[----:B------:R-:W-:-:S02]  /*5190*/  HADD2.F32 R35, -RZ, R35.H1_H1 ;  /* 0x30000023ff237230 */ /* 0x000fc40000004100 */
[-C--:B------:R-:W-:Y:S01]  /*51a0*/  FMUL.FTZ R108, R43, R111.reuse ;  /* 0x0000006f2b6c7220 */ /* 0x080fe20000410000 */
[C---:B------:R-:W-:Y:S01]  /*51b0*/  FMUL.FTZ R111, R105.reuse, R111 ;  /* 0x0000006f696f7220 */ /* 0x040fe20000410000 */
[----:B------:R-:W-:Y:S01]  /*51c0*/  HADD2.F32 R103, -RZ, R103.H1_H1 ;  /* 0x30000067ff677230 */ /* 0x000fe20000004100 */
[----:B------:R-:W-:Y:S01]  /*51d0*/  F2FP.SATFINITE.E4M3.F32.PACK_AB_MERGE_C R109, R102, R110, R109 ;  /* 0x0000006e666d723e */ /* 0x000fe2000480706d */
[-C--:B------:R-:W-:Y:S01]  /*51e0*/  FFMA.FTZ R108, R105, R106.reuse, -R108 ;  /* 0x0000006a696c7223 */ /* 0x080fe2000001086c */
[----:B------:R-:W-:Y:S01]  /*51f0*/  FFMA.FTZ R111, R43, R106, R111 ;  /* 0x0000006a2b6f7223 */ /* 0x000fe2000001006f */
[-C--:B------:R-:W-:Y:S01]  /*5200*/  FMUL.FTZ R43, R41, R35.reuse ;  /* 0x00000023292b7220 */ /* 0x080fe20000410000 */
[C---:B------:R-:W-:Y:S01]  /*5210*/  FMUL.FTZ R35, R37.reuse, R35 ;  /* 0x0000002325237220 */ /* 0x040fe20000410000 */
[----:B------:R-:W-:Y:S02]  /*5220*/  HADD2.F32 R106, -RZ, R98.H0_H0 ;  /* 0x20000062ff6a7230 */ /* 0x000fe40000004100 */
[-C--:B------:R-:W-:Y:S01]  /*5230*/  FFMA.FTZ R37, R37, R103.reuse, -R43 ;  /* 0x0000006725257223 */ /* 0x080fe2000001082b */
[----:B------:R-:W-:Y:S01]  /*5240*/  FFMA.FTZ R35, R41, R103, R35 ;  /* 0x0000006729237223 */ /* 0x000fe20000010023 */
[----:B------:R-:W-:-:S02]  /*5250*/  HADD2.F32 R41, -RZ, R40.H0_H0 ;  /* 0x20000028ff297230 */ /* 0x000fc40000004100 */
[----:B------:R-:W-:Y:S01]  /*5260*/  HADD2.F32 R103, -RZ, R36.H0_H0 ;  /* 0x20000024ff677230 */ /* 0x000fe20000004100 */
[----:B------:R-:W-:Y:S01]  /*5270*/  F2FP.SATFINITE.E4M3.F32.PACK_AB_MERGE_C R108, R37, R108, RZ ;  /* 0x0000006c256c723e */ /* 0x000fe200048070ff */
[----:B------:R-:W-:Y:S02]  /*5280*/  HADD2.F32 R43, -RZ, R97.H0_H0 ;  /* 0x20000061ff2b7230 */ /* 0x000fe40000004100 */
[-C--:B------:R-:W-:Y:S01]  /*5290*/  FMUL.FTZ R105, R41, R106.reuse ;  /* 0x0000006a29697220 */ /* 0x080fe20000410000 */
[----:B------:R-:W-:Y:S02]  /*52a0*/  HADD2.F32 R98, -RZ, R98.H1_H1 ;  /* 0x30000062ff627230 */ /* 0x000fe40000004100 */
[C---:B------:R-:W-:Y:S01]  /*52b0*/  FMUL.FTZ R106, R103.reuse, R106 ;  /* 0x0000006a676a7220 */ /* 0x040fe20000410000 */
[----:B------:R-:W-:Y:S02]  /*52c0*/  HADD2.F32 R40, -RZ, R40.H1_H1 ;  /* 0x30000028ff287230 */ /* 0x000fe40000004100 */
[----:B------:R-:W-:Y:S01]  /*52d0*/  FFMA.FTZ R105, R103, R43, -R105 ;  /* 0x0000002b67697223 */ /* 0x000fe20000010869 */
[----:B------:R-:W-:-:S02]  /*52e0*/  HADD2.F32 R36, -RZ, R36.H1_H1 ;  /* 0x30000024ff247230 */ /* 0x000fc40000004100 */
[----:B------:R-:W-:Y:S01]  /*52f0*/  FFMA.FTZ R106, R41, R43, R106 ;  /* 0x0000002b296a7223 */ /* 0x000fe2000001006a */
[----:B------:R-:W-:Y:S02]  /*5300*/  HADD2.F32 R97, -RZ, R97.H1_H1 ;  /* 0x30000061ff617230 */ /* 0x000fe40000004100 */
[-C--:B------:R-:W-:Y:S01]  /*5310*/  FMUL.FTZ R41, R40, R98.reuse ;  /* 0x0000006228297220 */ /* 0x080fe20000410000 */
[-C--:B------:R-:W-:Y:S01]  /*5320*/  F2FP.F16.E4M3.UNPACK_B R37, R99.reuse.H1 ;  /* 0x00000063ff25723e */ /* 0x080fe200030006ff */
[C---:B------:R-:W-:Y:S01]  /*5330*/  FMUL.FTZ R98, R36.reuse, R98 ;  /* 0x0000006224627220 */ /* 0x040fe20000410000 */
[----:B------:R-:W-:Y:S01]  /*5340*/  F2FP.F16.E4M3.UNPACK_B R99, R99 ;  /* 0x00000063ff63723e */ /* 0x000fe200020006ff */
[----:B------:R-:W-:Y:S01]  /*5350*/  FFMA.FTZ R41, R36, R97, -R41 ;  /* 0x0000006124297223 */ /* 0x000fe20000010829 */
[----:B------:R-:W-:Y:S01]  /*5360*/  F2FP.SATFINITE.E4M3.F32.PACK_AB_MERGE_C R35, R35, R111, RZ ;  /* 0x0000006f2323723e */ /* 0x000fe200048070ff */
[----:B------:R-:W-:Y:S01]  /*5370*/  FFMA.FTZ R36, R40, R97, R98 ;  /* 0x0000006128247223 */ /* 0x000fe20000010062 */
[----:B------:R-:W-:Y:S01]  /*5380*/  F2FP.F16.E4M3.UNPACK_B R40, R38.H1 ;  /* 0x00000026ff28723e */ /* 0x000fe200030006ff */
[--C-:B------:R-:W-:Y:S01]  /*5390*/  HADD2.F32 R112, -RZ, R37.reuse.H0_H0 ;  /* 0x20000025ff707230 */ /* 0x100fe20000004100 */
[----:B------:R-:W-:Y:S01]  /*53a0*/  F2FP.SATFINITE.E4M3.F32.PACK_AB_MERGE_C R105, R41, R105, R108 ;  /* 0x000000692969723e */ /* 0x000fe2000480706c */
[----:B------:R-:W-:Y:S01]  /*53b0*/  HADD2.F32 R37, -RZ, R37.H1_H1 ;  /* 0x30000025ff257230 */ /* 0x000fe20000004100 */
[----:B------:R-:W-:Y:S01]  /*53c0*/  F2FP.F16.E4M3.UNPACK_B R41, R42.H1 ;  /* 0x0000002aff29723e */ /* 0x000fe200030006ff */
[--C-:B------:R-:W-:Y:S01]  /*53d0*/  HADD2.F32 R98, -RZ, R40.reuse.H0_H0 ;  /* 0x20000028ff627230 */ /* 0x100fe20000004100 */
[----:B------:R-:W-:Y:S01]  /*53e0*/  F2FP.F16.E4M3.UNPACK_B R97, R100.H1 ;  /* 0x00000064ff61723e */ /* 0x000fe200030006ff */
[----:B------:R-:W-:Y:S01]  /*53f0*/  HADD2.F32 R40, -RZ, R40.H1_H1 ;  /* 0x30000028ff287230 */ /* 0x000fe20000004100 */
[----:B------:R-:W-:Y:S01]  /*5400*/  F2FP.F16.E4M3.UNPACK_B R42, R42 ;  /* 0x0000002aff2a723e */ /* 0x000fe200020006ff */
[----:B------:R-:W-:Y:S01]  /*5410*/  HADD2.F32 R43, -RZ, R41.H0_H0 ;  /* 0x20000029ff2b7230 */ /* 0x000fe20000004100 */
[----:B------:R-:W-:Y:S01]  /*5420*/  F2FP.F16.E4M3.UNPACK_B R38, R38 ;  /* 0x00000026ff26723e */ /* 0x000fe200020006ff */
[----:B------:R-:W-:Y:S01]  /*5430*/  HADD2.F32 R103, -RZ, R97.H0_H0 ;  /* 0x20000061ff677230 */ /* 0x000fe20000004100 */
[----:B------:R-:W-:Y:S01]  /*5440*/  F2FP.F16.E4M3.UNPACK_B R100, R100 ;  /* 0x00000064ff64723e */ /* 0x000fe200020006ff */
[----:B------:R-:W-:-:S02]  /*5450*/  HADD2.F32 R41, -RZ, R41.H1_H1 ;  /* 0x30000029ff297230 */ /* 0x000fc40000004100 */
[CC--:B------:R-:W-:Y:S01]  /*5460*/  FMUL.FTZ R108, R43.reuse, R112.reuse ;  /* 0x000000702b6c7220 */ /* 0x0c0fe20000410000 */
[C---:B------:R-:W-:Y:S01]  /*5470*/  FMUL.FTZ R112, R98.reuse, R112 ;  /* 0x0000007062707220 */ /* 0x040fe20000410000 */
[----:B------:R-:W-:Y:S02]  /*5480*/  HADD2.F32 R97, -RZ, R97.H1_H1 ;  /* 0x30000061ff617230 */ /* 0x000fe40000004100 */
[-C--:B------:R-:W-:Y:S01]  /*5490*/  FFMA.FTZ R108, R98, R103.reuse, -R108 ;  /* 0x00000067626c7223 */ /* 0x080fe2000001086c */
[----:B------:R-:W-:Y:S01]  /*54a0*/  FFMA.FTZ R112, R43, R103, R112 ;  /* 0x000000672b707223 */ /* 0x000fe20000010070 */
[CC--:B------:R-:W-:Y:S01]  /*54b0*/  FMUL.FTZ R43, R41.reuse, R37.reuse ;  /* 0x00000025292b7220 */ /* 0x0c0fe20000410000 */
        /* <DEDUP_REMOVED lines=17> */
[----:B------:R-:W-:Y:S01]  /*55d0*/  F2FP.SATFINITE.E4M3.F32.PACK_AB_MERGE_C R37, R37, R112, RZ ;  /* 0x000000702525723e */ /* 0x000fe200048070ff */
[----:B------:R-:W-:Y:S01]  /*55e0*/  FMUL.FTZ R99, R38, R99 ;  /* 0x0000006326637220 */ /* 0x000fe20000410000 */
[----:B------:R-:W-:Y:S01]  /*55f0*/  F2FP.SATFINITE.E4M3.F32.PACK_AB_MERGE_C R40, R36, R106, R35 ;  /* 0x0000006a2428723e */ /* 0x000fe20004807023 */
[-C--:B------:R-:W-:Y:S01]  /*5600*/  FFMA.FTZ R43, R38, R41.reuse, -R43 ;  /* 0x00000029262b7223 */ /* 0x080fe2000001082b */
[----:B------:R-:W-:Y:S02]  /*5610*/  IMAD.MOV.U32 R36, RZ, RZ, R105 ;  /* 0x000000ffff247224 */ /* 0x000fe400078e0069 */
[----:B------:R-:W-:Y:S01]  /*5620*/  FFMA.FTZ R42, R42, R41, R99 ;  /* 0x000000292a2a7223 */ /* 0x000fe20000010063 */
[----:B------:R-:W-:-:S02]  /*5630*/  F2FP.SATFINITE.E4M3.F32.PACK_AB_MERGE_C R41, R13, R14, R12 ;  /* 0x0000000e0d29723e */ /* 0x000fc4000480700c */
[----:B------:R-:W-:Y:S02]  /*5640*/  F2FP.SATFINITE.E4M3.F32.PACK_AB_MERGE_C R38, R43, R98, R108 ;  /* 0x000000622b26723e */ /* 0x000fe4000480706c */
[----:B------:R-:W-:Y:S02]  /*5650*/  F2FP.SATFINITE.E4M3.F32.PACK_AB_MERGE_C R42, R42, R103, R37 ;  /* 0x000000672a2a723e */ /* 0x000fe40004807025 */
[----:B------:R-:W-:Y:S01]  /*5660*/  F2FP.SATFINITE.E4M3.F32.PACK_AB_MERGE_C R43, R39, R107, R104 ;  /* 0x0000006b272b723e */ /* 0x000fe20004807068 */
[----:B------:R-:W-:Y:S01]  /*5670*/  IMAD.MOV.U32 R39, RZ, RZ, R109 ;  /* 0x000000ffff277224 */ /* 0x000fe200078e006d */
[----:B------:R-:W-:-:S07]  /*5680*/  F2FP.SATFINITE.E4M3.F32.PACK_AB_MERGE_C R37, R32, R33, R34 ;  /* 0x000000212025723e */ /* 0x000fce0004807022 */
.L_x_1163:
[----:B------:R-:W-:Y:S05]  /*5690*/  BSYNC B2 ;  /* 0x0000000000027941 */ /* 0x000fea0003800000 */
.L_x_1162:
        /* <DEDUP_REMOVED lines=9> */
[----:B-1----:R1:W-:Y:S01]  /*5730*/  STG.E.128 desc[UR40][R12.64], R36 ;  /* 0x000000240c007986 */ /* 0x0023e2000c101d28 */
[----:B------:R-:W-:-:S05]  /*5740*/  @!P4 IMAD.X R15, R32, 0x1, R77, P5 ;  /* 0x00000001200fc824 */ /* 0x000fca00028e064d */
[----:B--2---:R1:W-:Y:S03]  /*5750*/  @!P4 STG.E.128 desc[UR40][R14.64], R40 ;  /* 0x000000280e00c986 */ /* 0x0043e6000c101d28 */
.L_x_1161:
[----:B------:R-:W-:Y:S05]  /*5760*/  BSYNC B1 ;  /* 0x0000000000017941 */ /* 0x000fea0003800000 */
.L_x_1160:
[----:B------:R-:W-:-:S13]  /*5770*/  ISETP.NE.AND P4, PT, R44, RZ, PT ;  /* 0x000000ff2c00720c */ /* 0x000fda0003f85270 */
[----:B------:R-:W-:Y:S05]  /*5780*/  @!P4 BRA `(.L_x_1144) ;  /* 0x000000100030c947 */ /* 0x000fea0003800000 */
[----:B------:R-:W2:Y:S04]  /*5790*/  LDL R32, [R1+0x20] ;  /* 0x0000200001207983 */ /* 0x000ea80000100800 */
[----:B-1----:R-:W3:Y:S04]  /*57a0*/  LDL R15, [R1+0x78] ;  /* 0x00007800010f7983 */ /* 0x002ee80000100800 */
[----:B------:R-:W4:Y:S01]  /*57b0*/  LDL R14, [R1+0x30] ;  /* 0x00003000010e7983 */ /* 0x000f220000100800 */
[----:B------:R-:W-:Y:S01]  /*57c0*/  ISETP.NE.AND P5, PT, R81, RZ, PT ;  /* 0x000000ff5100720c */ /* 0x000fe20003fa5270 */
[----:B------:R-:W-:Y:S03]  /*57d0*/  BSSY B1, `(.L_x_1164) ;  /* 0x00000e6000017945 */ /* 0x000fe60003800000 */
[----:B------:R-:W-:-:S02]  /*57e0*/  SEL R96, R60, R96, !P5 ;  /* 0x000000603c607207 */ /* 0x000fc40006800000 */
[----:B------:R-:W-:Y:S02]  /*57f0*/  IADD3 R37, P4, P5, R58, R78, R7 ;  /* 0x0000004e3a257210 */ /* 0x000fe40007d9e007 */
[----:B------:R-:W-:Y:S02]  /*5800*/  SHF.R.S32.HI R13, RZ, 0x1f, R96 ;  /* 0x0000001fff0d7819 */ /* 0x000fe40000011460 */
[----:B------:R-:W-:Y:S02]  /*5810*/  IADD3.X R38, R75, R95, R3, P4, P5 ;  /* 0x0000005f4b267210 */ /* 0x000fe400027ea403 */
[----:B------:R-:W-:Y:S02]  /*5820*/  LEA.HI R13, R13, R96, RZ, 0x5 ;  /* 0x000000600d0d7211 */ /* 0x000fe400078f28ff */
[----:B------:R-:W-:Y:S02]  /*5830*/  ISETP.GE.AND P5, PT, R80, R86, PT ;  /* 0x000000565000720c */ /* 0x000fe40003fa6270 */
[----:B------:R-:W-:-:S02]  /*5840*/  SHF.R.S32.HI R12, RZ, 0x5, R13 ;  /* 0x00000005ff0c7819 */ /* 0x000fc4000001140d */
[----:B------:R-:W-:Y:S02]  /*5850*/  IADD3 R36, P4, R37, R76, RZ ;  /* 0x0000004c25247210 */ /* 0x000fe40007f9e0ff */
[----:B------:R-:W-:-:S03]  /*5860*/  LEA.HI.SX32 R12, R71, R12, 0x1c ;  /* 0x0000000c470c7211 */ /* 0x000fc600078fe2ff */
[----:B------:R-:W-:Y:S01]  /*5870*/  IMAD.X R37, R38, 0x1, R77, P4 ;  /* 0x0000000126257824 */ /* 0x000fe200020e064d */
        /* <DEDUP_REMOVED lines=14> */
[----:B------:R-:W-:Y:S02]  /*5960*/  SHF.R.U32.HI R42, RZ, 0x8, R9 ;  /* 0x00000008ff2a7819 */ /* 0x000fe40000011609 */
[----:B------:R-:W-:Y:S02]  /*5970*/  SHF.R.U32.HI R97, RZ, 0x8, R31 ;  /* 0x00000008ff617819 */ /* 0x000fe4000001161f */
[----:B------:R-:W-:Y:S02]  /*5980*/  SHF.R.U32.HI R43, RZ, 0x8, R29 ;  /* 0x00000008ff2b7819 */ /* 0x000fe4000001161d */
[--C-:B------:R-:W-:Y:S01]  /*5990*/  SHF.R.U32.HI R41, RZ, 0x8, R11.reuse ;  /* 0x00000008ff297819 */ /* 0x100fe2000001160b */
[----:B------:R-:W-:Y:S01]  /*59a0*/  IMAD.SHL.U32 R97, R97, 0x100, RZ ;  /* 0x0000010061617824 */ /* 0x000fe200078e00ff */
[----:B------:R-:W-:Y:S01]  /*59b0*/  LOP3.LUT R10, R11, 0xff0000ff, RZ, 0xc0, !PT ;  /* 0xff0000ff0b0a7812 */ /* 0x000fe200078ec0ff */
[----:B------:R-:W-:Y:S01]  /*59c0*/  IMAD.SHL.U32 R43, R43, 0x100, RZ ;  /* 0x000001002b2b7824 */ /* 0x000fe200078e00ff */
[----:B------:R-:W-:Y:S01]  /*59d0*/  SHF.R.U32.HI R8, RZ, 0x10, R11 ;  /* 0x00000010ff087819 */ /* 0x000fe2000001160b */
[----:B------:R-:W-:Y:S01]  /*59e0*/  IMAD.SHL.U32 R41, R41, 0x100, RZ ;  /* 0x0000010029297824 */ /* 0x000fe200078e00ff */
[----:B------:R-:W-:-:S02]  /*59f0*/  LOP3.LUT R38, R31, 0xff0000ff, RZ, 0xc0, !PT ;  /* 0xff0000ff1f267812 */ /* 0x000fc400078ec0ff */
[----:B------:R-:W-:Y:S01]  /*5a00*/  SHF.R.U32.HI R11, RZ, 0x10, R31 ;  /* 0x00000010ff0b7819 */ /* 0x000fe2000001161f */
[----:B------:R-:W-:Y:S01]  /*5a10*/  IMAD.SHL.U32 R31, R42, 0x100, RZ ;  /* 0x000001002a1f7824 */ /* 0x000fe200078e00ff */
[----:B------:R-:W-:Y:S01]  /*5a20*/  LOP3.LUT R40, R9, 0xff0000ff, RZ, 0xc0, !PT ;  /* 0xff0000ff09287812 */ /* 0x000fe200078ec0ff */
[----:B------:R-:W-:Y:S01]  /*5a30*/  IMAD.U32 R8, R8, 0x10000, RZ ;  /* 0x0001000008087824 */ /* 0x000fe200078e00ff */
[----:B------:R-:W-:Y:S01]  /*5a40*/  SHF.R.U32.HI R28, RZ, 0x10, R9 ;  /* 0x00000010ff1c7819 */ /* 0x000fe20000011609 */
[----:B------:R-:W-:Y:S01]  /*5a50*/  IMAD.U32 R86, R11, 0x10000, RZ ;  /* 0x000100000b567824 */ /* 0x000fe200078e00ff */
[----:B------:R-:W-:Y:S02]  /*5a60*/  LOP3.LUT R30, R29, 0xff0000ff, RZ, 0xc0, !PT ;  /* 0xff0000ff1d1e7812 */ /* 0x000fe400078ec0ff */
[----:B------:R-:W-:Y:S01]  /*5a70*/  SHF.R.U32.HI R9, RZ, 0x10, R29 ;  /* 0x00000010ff097819 */ /* 0x000fe2000001161d */
[----:B-1----:R-:W-:Y:S01]  /*5a80*/  IMAD.MOV.U32 R29, RZ, RZ, R12 ;  /* 0x000000ffff1d7224 */ /* 0x002fe200078e000c */
[----:B------:R-:W-:Y:S01]  /*5a90*/  LOP3.LUT R31, R40, 0xff00, R31, 0xf8, !PT ;  /* 0x0000ff00281f7812 */ /* 0x000fe200078ef81f */
[----:B------:R-:W-:Y:S01]  /*5aa0*/  IMAD.U32 R28, R28, 0x10000, RZ ;  /* 0x000100001c1c7824 */ /* 0x000fe200078e00ff */
[----:B------:R-:W-:Y:S01]  /*5ab0*/  LOP3.LUT R97, R38, 0xff00, R97, 0xf8, !PT ;  /* 0x0000ff0026617812 */ /* 0x000fe200078ef861 */
[----:B------:R-:W-:Y:S01]  /*5ac0*/  IMAD.U32 R9, R9, 0x10000, RZ ;  /* 0x0001000009097824 */ /* 0x000fe200078e00ff */
[----:B------:R-:W-:-:S02]  /*5ad0*/  LOP3.LUT R42, R30, 0xff00, R43, 0xf8, !PT ;  /* 0x0000ff001e2a7812 */ /* 0x000fc400078ef82b */
[----:B------:R-:W-:Y:S02]  /*5ae0*/  F2FP.F16.E4M3.UNPACK_B R40, R93.H1 ;  /* 0x0000005dff28723e */ /* 0x000fe400030006ff */
[----:B--2---:R-:W-:Y:S02]  /*5af0*/  F2FP.F16.E4M3.UNPACK_B R38, R32.H1 ;  /* 0x00000020ff26723e */ /* 0x004fe400030006ff */
[----:B------:R-:W-:Y:S01]  /*5b00*/  F2FP.F16.E4M3.UNPACK_B R30, R29.H1 ;  /* 0x0000001dff1e723e */ /* 0x000fe200030006ff */
[----:B------:R-:W-:Y:S01]  /*5b10*/  HADD2.F32 R43, -RZ, R40.H0_H0 ;  /* 0x20000028ff2b7230 */ /* 0x000fe20000004100 */
[----:B------:R-:W-:Y:S01]  /*5b20*/  LOP3.LUT R41, R10, 0xff00, R41, 0xf8, !PT ;  /* 0x0000ff000a297812 */ /* 0x000fe200078ef829 */
[----:B------:R-:W-:Y:S01]  /*5b30*/  HADD2.F32 R12, -RZ, R38.H0_H0 ;  /* 0x20000026ff0c7230 */ /* 0x000fe20000004100 */
[----:B------:R-:W-:Y:S01]  /*5b40*/  LOP3.LUT R10, R31, 0xff0000, R28, 0xf8, !PT ;  /* 0x00ff00001f0a7812 */ /* 0x000fe200078ef81c */
[----:B------:R-:W-:Y:S01]  /*5b50*/  HADD2.F32 R28, -RZ, R30.H0_H0 ;  /* 0x2000001eff1c7230 */ /* 0x000fe20000004100 */
[----:B------:R-:W-:Y:S01]  /*5b60*/  F2FP.F16.E4M3.UNPACK_B R31, R90.H1 ;  /* 0x0000005aff1f723e */ /* 0x000fe200030006ff */
[----:B------:R-:W-:Y:S01]  /*5b70*/  HADD2.F32 R40, -RZ, R40.H1_H1 ;  /* 0x30000028ff287230 */ /* 0x000fe20000004100 */
[----:B------:R-:W-:Y:S01]  /*5b80*/  LOP3.LUT R8, R41, 0xff0000, R8, 0xf8, !PT ;  /* 0x00ff000029087812 */ /* 0x000fe200078ef808 */
[-C--:B------:R-:W-:Y:S01]  /*5b90*/  FMUL.FTZ R99, R12, R43.reuse ;  /* 0x0000002b0c637220 */ /* 0x080fe20000410000 */
[----:B------:R-:W-:Y:S01]  /*5ba0*/  FMUL.FTZ R43, R28, R43 ;  /* 0x0000002b1c2b7220 */ /* 0x000fe20000410000 */
[--C-:B------:R-:W-:Y:S01]  /*5bb0*/  HADD2.F32 R41, -RZ, R31.reuse.H0_H0 ;  /* 0x2000001fff297230 */ /* 0x100fe20000004100 */
[----:B------:R-:W-:Y:S01]  /*5bc0*/  LOP3.LUT R11, R42, 0xff0000, R9, 0xf8, !PT ;  /* 0x00ff00002a0b7812 */ /* 0x000fe200078ef809 */
[----:B------:R-:W-:Y:S01]  /*5bd0*/  HADD2.F32 R42, -RZ, R31.H1_H1 ;  /* 0x3000001fff2a7230 */ /* 0x000fe20000004100 */
[----:B------:R-:W-:Y:S01]  /*5be0*/  F2FP.F16.E4M3.UNPACK_B R93, R93 ;  /* 0x0000005dff5d723e */ /* 0x000fe200020006ff */
[----:B------:R-:W-:-:S02]  /*5bf0*/  HADD2.F32 R31, -RZ, R30.H1_H1 ;  /* 0x3000001eff1f7230 */ /* 0x000fc40000004100 */
[-C--:B------:R-:W-:Y:S01]  /*5c00*/  FFMA.FTZ R28, R28, R41.reuse, -R99 ;  /* 0x000000291c1c7223 */ /* 0x080fe20000010863 */
[----:B------:R-:W-:Y:S01]  /*5c10*/  FFMA.FTZ R12, R12, R41, R43 ;  /* 0x000000290c0c7223 */ /* 0x000fe2000001002b */
[----:B------:R-:W-:Y:S01]  /*5c20*/  HADD2.F32 R41, -RZ, R38.H1_H1 ;  /* 0x30000026ff297230 */ /* 0x000fe20000004100 */
[----:B------:R-:W-:Y:S01]  /*5c30*/  F2FP.F16.E4M3.UNPACK_B R32, R32 ;  /* 0x00000020ff20723e */ /* 0x000fe200020006ff */
[-C--:B------:R-:W-:Y:S01]  /*5c40*/  FMUL.FTZ R96, R31, R40.reuse ;  /* 0x000000281f607220 */ /* 0x080fe20000410000 */
[----:B------:R-:W-:Y:S01]  /*5c50*/  F2FP.F16.E4M3.UNPACK_B R38, R29 ;  /* 0x0000001dff26723e */ /* 0x000fe200020006ff */
[----:B------:R-:W-:Y:S01]  /*5c60*/  HADD2.F32 R43, -RZ, R93.H0_H0 ;  /* 0x2000005dff2b7230 */ /* 0x000fe20000004100 */
[----:B------:R-:W-:Y:S01]  /*5c70*/  LOP3.LUT R9, R97, 0xff0000, R86, 0xf8, !PT ;  /* 0x00ff000061097812 */ /* 0x000fe200078ef856 */
[----:B------:R-:W-:Y:S01]  /*5c80*/  FMUL.FTZ R86, R41, R40 ;  /* 0x0000002829567220 */ /* 0x000fe20000410000 */
[----:B------:R-:W-:Y:S01]  /*5c90*/  F2FP.F16.E4M3.UNPACK_B R90, R90 ;  /* 0x0000005aff5a723e */ /* 0x000fe200020006ff */
[----:B------:R-:W-:-:S02]  /*5ca0*/  HADD2.F32 R40, -RZ, R32.H0_H0 ;  /* 0x20000020ff287230 */ /* 0x000fc40000004100 */
[----:B------:R-:W-:Y:S02]  /*5cb0*/  HADD2.F32 R30, -RZ, R38.H0_H0 ;  /* 0x20000026ff1e7230 */ /* 0x000fe40000004100 */
[-C--:B------:R-:W-:Y:S01]  /*5cc0*/  FFMA.FTZ R29, R31, R42.reuse, -R86 ;  /* 0x0000002a1f1d7223 */ /* 0x080fe20000010856 */
[----:B------:R-:W-:Y:S01]  /*5cd0*/  FFMA.FTZ R31, R41, R42, R96 ;  /* 0x0000002a291f7223 */ /* 0x000fe20000010060 */
[----:B------:R-:W-:Y:S02]  /*5ce0*/  HADD2.F32 R41, -RZ, R90.H0_H0 ;  /* 0x2000005aff297230 */ /* 0x000fe40000004100 */
[-C--:B------:R-:W-:Y:S01]  /*5cf0*/  FMUL.FTZ R97, R40, R43.reuse ;  /* 0x0000002b28617220 */ /* 0x080fe20000410000 */
[----:B------:R-:W-:Y:S01]  /*5d00*/  FMUL.FTZ R99, R30, R43 ;  /* 0x0000002b1e637220 */ /* 0x000fe20000410000 */
[----:B------:R-:W-:Y:S01]  /*5d10*/  HADD2.F32 R93, -RZ, R93.H1_H1 ;  /* 0x3000005dff5d7230 */ /* 0x000fe20000004100 */
[----:B------:R-:W-:Y:S01]  /*5d20*/  F2FP.F16.E4M3.UNPACK_B R42, R34.H1 ;  /* 0x00000022ff2a723e */ /* 0x000fe200030006ff */
[----:B------:R-:W-:-:S02]  /*5d30*/  HADD2.F32 R43, -RZ, R32.H1_H1 ;  /* 0x30000020ff2b7230 */ /* 0x000fc40000004100 */
[-C--:B------:R-:W-:Y:S01]  /*5d40*/  FFMA.FTZ R30, R30, R41.reuse, -R97 ;  /* 0x000000291e1e7223 */ /* 0x080fe20000010861 */
[----:B------:R-:W-:Y:S01]  /*5d50*/  FFMA.FTZ R32, R40, R41, R99 ;  /* 0x0000002928207223 */ /* 0x000fe20000010063 */
[----:B------:R-:W-:Y:S01]  /*5d60*/  HADD2.F32 R38, -RZ, R38.H1_H1 ;  /* 0x30000026ff267230 */ /* 0x000fe20000004100 */
[----:B------:R-:W-:Y:S01]  /*5d70*/  F2FP.F16.E4M3.UNPACK_B R40, R92.H1 ;  /* 0x0000005cff28723e */ /* 0x000fe200030006ff */
[----:B------:R-:W-:Y:S02]  /*5d80*/  HADD2.F32 R90, -RZ, R90.H1_H1 ;  /* 0x3000005aff5a7230 */ /* 0x000fe40000004100 */
[C---:B------:R-:W-:Y:S01]  /*5d90*/  FMUL.FTZ R41, R43.reuse, R93 ;  /* 0x0000005d2b297220 */ /* 0x040fe20000410000 */
[----:B------:R-:W-:Y:S01]  /*5da0*/  F2FP.F16.E4M3.UNPACK_B R96, R91.H1 ;  /* 0x0000005bff60723e */ /* 0x000fe200030006ff */
[C---:B------:R-:W-:Y:S01]  /*5db0*/  FMUL.FTZ R98, R38.reuse, R93 ;  /* 0x0000005d26627220 */ /* 0x040fe20000410000 */
[----:B------:R-:W-:Y:S02]  /*5dc0*/  HADD2.F32 R99, -RZ, R40.H0_H0 ;  /* 0x20000028ff637230 */ /* 0x000fe40000004100 */
[----:B------:R-:W-:Y:S01]  /*5dd0*/  FFMA.FTZ R41, R38, R90, -R41 ;  /* 0x0000005a26297223 */ /* 0x000fe20000010829 */
[----:B------:R-:W-:Y:S01]  /*5de0*/  F2FP.F16.E4M3.UNPACK_B R38, R14.H1 ;  /* 0x0000000eff26723e */ /* 0x000fe200030006ff */
[----:B------:R-:W-:Y:S01]  /*5df0*/  FFMA.FTZ R43, R43, R90, R98 ;  /* 0x0000005a2b2b7223 */ /* 0x000fe20000010062 */
[----:B------:R-:W-:Y:S01]  /*5e00*/  HADD2.F32 R86, -RZ, R42.H0_H0 ;  /* 0x2000002aff567230 */ /* 0x000fe20000004100 */
[----:B------:R-:W-:Y:S01]  /*5e10*/  F2FP.F16.E4M3.UNPACK_B R92, R92 ;  /* 0x0000005cff5c723e */ /* 0x000fe200020006ff */
[----:B------:R-:W-:Y:S01]  /*5e20*/  HADD2.F32 R90, -RZ, R40.H1_H1 ;  /* 0x30000028ff5a7230 */ /* 0x000fe20000004100 */
[----:B------:R-:W-:Y:S01]  /*5e30*/  F2FP.F16.E4M3.UNPACK_B R14, R14 ;  /* 0x0000000eff0e723e */ /* 0x000fe200020006ff */
[----:B------:R-:W-:-:S02]  /*5e40*/  HADD2.F32 R40, -RZ, R38.H0_H0 ;  /* 0x20000026ff287230 */ /* 0x000fc40000004100 */
[----:B------:R-:W-:Y:S01]  /*5e50*/  FMUL.FTZ R101, R86, R99 ;  /* 0x0000006356657220 */ /* 0x000fe20000410000 */
[----:B------:R-:W-:Y:S01]  /*5e60*/  HADD2.F32 R97, -RZ, R96.H0_H0 ;  /* 0x20000060ff617230 */ /* 0x000fe20000004100 */
[----:B------:R-:W-:Y:S01]  /*5e70*/  F2FP.F16.E4M3.UNPACK_B R91, R91 ;  /* 0x0000005bff5b723e */ /* 0x000fe200020006ff */
[----:B------:R-:W-:Y:S02]  /*5e80*/  HADD2.F32 R93, -RZ, R38.H1_H1 ;  /* 0x30000026ff5d7230 */ /* 0x000fe40000004100 */
[C---:B------:R-:W-:Y:S01]  /*5e90*/  FMUL.FTZ R99, R40.reuse, R99 ;  /* 0x0000006328637220 */ /* 0x040fe20000410000 */
[----:B------:R-:W-:Y:S02]  /*5ea0*/  HADD2.F32 R42, -RZ, R42.H1_H1 ;  /* 0x3000002aff2a7230 */ /* 0x000fe40000004100 */
[-C--:B------:R-:W-:Y:S01]  /*5eb0*/  FFMA.FTZ R38, R40, R97.reuse, -R101 ;  /* 0x0000006128267223 */ /* 0x080fe20000010865 */
[----:B------:R-:W-:Y:S02]  /*5ec0*/  HADD2.F32 R96, -RZ, R96.H1_H1 ;  /* 0x30000060ff607230 */ /* 0x000fe40000004100 */
[----:B------:R-:W-:Y:S01]  /*5ed0*/  FFMA.FTZ R40, R86, R97, R99 ;  /* 0x0000006156287223 */ /* 0x000fe20000010063 */
[----:B------:R-:W-:Y:S01]  /*5ee0*/  F2FP.F16.E4M3.UNPACK_B R86, R34 ;  /* 0x00000022ff56723e */ /* 0x000fe200020006ff */
[-C--:B------:R-:W-:Y:S01]  /*5ef0*/  FMUL.FTZ R101, R93, R90.reuse ;  /* 0x0000005a5d657220 */ /* 0x080fe20000410000 */
[C---:B------:R-:W-:Y:S01]  /*5f00*/  FMUL.FTZ R98, R42.reuse, R90 ;  /* 0x0000005a2a627220 */ /* 0x040fe20000410000 */
[----:B------:R-:W-:Y:S01]  /*5f10*/  HADD2.F32 R103, -RZ, R92.H1_H1 ;  /* 0x3000005cff677230 */ /* 0x000fe20000004100 */
[----:B------:R-:W-:Y:S01]  /*5f20*/  F2FP.SATFINITE.E4M3.F32.PACK_AB_MERGE_C R28, R29, R28, RZ ;  /* 0x0000001c1d1c723e */ /* 0x000fe200048070ff */
[----:B------:R-:W-:Y:S01]  /*5f30*/  FFMA.FTZ R97, R42, R96, R101 ;  /* 0x000000602a617223 */ /* 0x000fe20000010065 */
[----:B------:R-:W-:Y:S01]  /*5f40*/  HADD2.F32 R90, -RZ, R86.H0_H0 ;  /* 0x20000056ff5a7230 */ /* 0x000fe20000004100 */
[----:B------:R-:W-:Y:S01]  /*5f50*/  F2FP.SATFINITE.E4M3.F32.PACK_AB_MERGE_C R29, R31, R12, RZ ;  /* 0x0000000c1f1d723e */ /* 0x000fe200048070ff */
[----:B------:R-:W-:-:S02]  /*5f60*/  HADD2.F32 R101, -RZ, R92.H0_H0 ;  /* 0x2000005cff657230 */ /* 0x000fc40000004100 */
[----:B------:R-:W-:Y:S01]  /*5f70*/  FFMA.FTZ R93, R93, R96, -R98 ;  /* 0x000000605d5d7223 */ /* 0x000fe20000010862 */
[----:B------:R-:W-:Y:S01]  /*5f80*/  HADD2.F32 R86, -RZ, R86.H1_H1 ;  /* 0x30000056ff567230 */ /* 0x000fe20000004100 */
[----:B------:R-:W-:Y:S01]  /*5f90*/  F2FP.SATFINITE.E4M3.F32.PACK_AB_MERGE_C R12, R41, R30, R28 ;  /* 0x0000001e290c723e */ /* 0x000fe2000480701c */
[--C-:B------:R-:W-:Y:S02]  /*5fa0*/  HADD2.F32 R34, -RZ, R14.reuse.H0_H0 ;  /* 0x2000000eff227230 */ /* 0x100fe40000004100 */
[----:B------:R-:W-:Y:S01]  /*5fb0*/  FMUL.FTZ R105, R90, R101 ;  /* 0x000000655a697220 */ /* 0x000fe20000410000 */
[----:B------:R-:W-:Y:S02]  /*5fc0*/  HADD2.F32 R42, -RZ, R14.H1_H1 ;  /* 0x3000000eff2a7230 */ /* 0x000fe40000004100 */
[----:B------:R-:W-:Y:S01]  /*5fd0*/  FMUL.FTZ R107, R86, R103 ;  /* 0x00000067566b7220 */ /* 0x000fe20000410000 */
[--C-:B------:R-:W-:Y:S02]  /*5fe0*/  HADD2.F32 R99, -RZ, R91.reuse.H0_H0 ;  /* 0x2000005bff637230 */ /* 0x100fe40000004100 */
[----:B------:R-:W-:Y:S01]  /*5ff0*/  FMUL.FTZ R101, R34, R101 ;  /* 0x0000006522657220 */ /* 0x000fe20000410000 */
[----:B------:R-:W-:-:S02]  /*6000*/  HADD2.F32 R91, -RZ, R91.H1_H1 ;  /* 0x3000005bff5b7230 */ /* 0x000fc40000004100 */
[----:B------:R-:W-:Y:S01]  /*6010*/  FMUL.FTZ R103, R42, R103 ;  /* 0x000000672a677220 */ /* 0x000fe20000410000 */
[----:B------:R-:W-:Y:S01]  /*6020*/  F2FP.SATFINITE.E4M3.F32.PACK_AB_MERGE_C R32, R43, R32, R29 ;  /* 0x000000202b20723e */ /* 0x000fe2000480701d */
[----:B------:R-:W-:Y:S01]  /*6030*/  FFMA.FTZ R14, R34, R99, -R105 ;  /* 0x00000063220e7223 */ /* 0x000fe20000010869 */
[----:B------:R-:W-:Y:S01]  /*6040*/  F2FP.F16.E4M3.UNPACK_B R31, R33 ;  /* 0x00000021ff1f723e */ /* 0x000fe200020006ff */
[----:B------:R-:W-:Y:S01]  /*6050*/  FFMA.FTZ R34, R90, R99, R101 ;  /* 0x000000635a227223 */ /* 0x000fe20000010065 */
[----:B------:R-:W-:Y:S01]  /*6060*/  F2FP.F16.E4M3.UNPACK_B R30, R11 ;  /* 0x0000000bff1e723e */ /* 0x000fe200020006ff */
[----:B------:R-:W-:Y:S01]  /*6070*/  FFMA.FTZ R103, R86, R91, R103 ;  /* 0x0000005b56677223 */ /* 0x000fe20000010067 */
[----:B------:R-:W-:Y:S01]  /*6080*/  F2FP.F16.E4M3.UNPACK_B R29, R13 ;  /* 0x0000000dff1d723e */ /* 0x000fe200020006ff */
[----:B------:R-:W-:Y:S01]  /*6090*/  FFMA.FTZ R107, R42, R91, -R107 ;  /* 0x0000005b2a6b7223 */ /* 0x000fe2000001086b */
[----:B------:R-:W-:Y:S01]  /*60a0*/  F2FP.SATFINITE.E4M3.F32.PACK_AB_MERGE_C R93, R93, R38, RZ ;  /* 0x000000265d5d723e */ /* 0x000fe200048070ff */
[----:B------:R-:W-:Y:S01]  /*60b0*/  HADD2.F32 R38, -RZ, R31.H0_H0 ;  /* 0x2000001fff267230 */ /* 0x000fe20000004100 */
[----:B------:R-:W-:Y:S01]  /*60c0*/  F2FP.SATFINITE.E4M3.F32.PACK_AB_MERGE_C R40, R97, R40, RZ ;  /* 0x000000286128723e */ /* 0x000fe200048070ff */
[----:B------:R-:W-:Y:S01]  /*60d0*/  HADD2.F32 R91, -RZ, R30.H0_H0 ;  /* 0x2000001eff5b7230 */ /* 0x000fe20000004100 */
[----:B------:R-:W-:Y:S01]  /*60e0*/  F2FP.F16.E4M3.UNPACK_B R41, R10 ;  /* 0x0000000aff29723e */ /* 0x000fe200020006ff */
[----:B------:R-:W-:Y:S01]  /*60f0*/  HADD2.F32 R28, -RZ, R29.H0_H0 ;  /* 0x2000001dff1c7230 */ /* 0x000fe20000004100 */
[----:B------:R-:W-:Y:S01]  /*6100*/  F2FP.SATFINITE.E4M3.F32.PACK_AB_MERGE_C R34, R103, R34, R40 ;  /* 0x000000226722723e */ /* 0x000fe20004807028 */
[----:B------:R-:W-:Y:S01]  /*6110*/  HADD2.F32 R40, -RZ, R31.H1_H1 ;  /* 0x3000001fff287230 */ /* 0x000fe20000004100 */
[----:B------:R-:W-:Y:S01]  /*6120*/  F2FP.SATFINITE.E4M3.F32.PACK_AB_MERGE_C R14, R107, R14, R93 ;  /* 0x0000000e6b0e723e */ /* 0x000fe2000480705d */
[----:B------:R-:W-:-:S02]  /*6130*/  HADD2.F32 R43, -RZ, R41.H0_H0 ;  /* 0x20000029ff2b7230 */ /* 0x000fc40000004100 */
[-C--:B------:R-:W-:Y:S01]  /*6140*/  FMUL.FTZ R93, R38, R91.reuse ;  /* 0x0000005b265d7220 */ /* 0x080fe20000410000 */
[C---:B------:R-:W-:Y:S01]  /*6150*/  FMUL.FTZ R31, R28.reuse, R91 ;  /* 0x0000005b1c1f7220 */ /* 0x040fe20000410000 */
[----:B------:R-:W-:Y:S01]  /*6160*/  HADD2.F32 R91, -RZ, R30.H1_H1 ;  /* 0x3000001eff5b7230 */ /* 0x000fe20000004100 */
[----:B------:R-:W-:Y:S01]  /*6170*/  F2FP.F16.E4M3.UNPACK_B R33, R33.H1 ;  /* 0x00000021ff21723e */ /* 0x000fe200030006ff */
[----:B------:R-:W-:Y:S02]  /*6180*/  HADD2.F32 R30, -RZ, R29.H1_H1 ;  /* 0x3000001dff1e7230 */ /* 0x000fe40000004100 */
[-C--:B------:R-:W-:Y:S01]  /*6190*/  FFMA.FTZ R28, R28, R43.reuse, -R93 ;  /* 0x0000002b1c1c7223 */ /* 0x080fe2000001085d */
[----:B------:R-:W-:Y:S01]  /*61a0*/  FFMA.FTZ R29, R38, R43, R31 ;  /* 0x0000002b261d7223 */ /* 0x000fe2000001001f */
[----:B------:R-:W-:Y:S02]  /*61b0*/  HADD2.F32 R41, -RZ, R41.H1_H1 ;  /* 0x30000029ff297230 */ /* 0x000fe40000004100 */
[-C--:B------:R-:W-:Y:S01]  /*61c0*/  FMUL.FTZ R43, R40, R91.reuse ;  /* 0x0000005b282b7220 */ /* 0x080fe20000410000 */
[C---:B------:R-:W-:Y:S01]  /*61d0*/  FMUL.FTZ R91, R30.reuse, R91 ;  /* 0x0000005b1e5b7220 */ /* 0x040fe20000410000 */
[----:B------:R-:W-:Y:S01]  /*61e0*/  F2FP.F16.E4M3.UNPACK_B R42, R11.H1 ;  /* 0x0000000bff2a723e */ /* 0x000fe200030006ff */
[----:B------:R-:W-:Y:S01]  /*61f0*/  HADD2.F32 R38, -RZ, R33.H0_H0 ;  /* 0x20000021ff267230 */ /* 0x000fe20000004100 */
[----:B------:R-:W-:Y:S01]  /*6200*/  F2FP.F16.E4M3.UNPACK_B R31, R13.H1 ;  /* 0x0000000dff1f723e */ /* 0x000fe200030006ff */
[-C--:B------:R-:W-:Y:S01]  /*6210*/  FFMA.FTZ R13, R30, R41.reuse, -R43 ;  /* 0x000000291e0d7223 */ /* 0x080fe2000001082b */
[----:B------:R-:W-:Y:S01]  /*6220*/  FFMA.FTZ R30, R40, R41, R91 ;  /* 0x00000029281e7223 */ /* 0x000fe2000001005b */
[----:B------:R-:W-:Y:S01]  /*6230*/  F2FP.F16.E4M3.UNPACK_B R10, R10.H1 ;  /* 0x0000000aff0a723e */ /* 0x000fe200030006ff */
[----:B------:R-:W-:Y:S01]  /*6240*/  HADD2.F32 R40, -RZ, R42.H0_H0 ;  /* 0x2000002aff287230 */ /* 0x000fe20000004100 */
[----:B------:R-:W-:Y:S01]  /*6250*/  F2FP.F16.E4M3.UNPACK_B R96, R9.H1 ;  /* 0x00000009ff60723e */ /* 0x000fe200030006ff */
[----:B------:R-:W-:-:S02]  /*6260*/  HADD2.F32 R11, -RZ, R31.H0_H0 ;  /* 0x2000001fff0b7230 */ /* 0x000fc40000004100 */
[----:B------:R-:W-:Y:S02]  /*6270*/  HADD2.F32 R41, -RZ, R33.H1_H1 ;  /* 0x30000021ff297230 */ /* 0x000fe40000004100 */
[-C--:B------:R-:W-:Y:S01]  /*6280*/  FMUL.FTZ R90, R38, R40.reuse ;  /* 0x00000028265a7220 */ /* 0x080fe20000410000 */
[----:B------:R-:W-:Y:S02]  /*6290*/  HADD2.F32 R86, -RZ, R42.H1_H1 ;  /* 0x3000002aff567230 */ /* 0x000fe40000004100 */
[----:B------:R-:W-:Y:S01]  /*62a0*/  FMUL.FTZ R43, R11, R40 ;  /* 0x000000280b2b7220 */ /* 0x000fe20000410000 */
[--C-:B------:R-:W-:Y:S02]  /*62b0*/  HADD2.F32 R33, -RZ, R10.reuse.H0_H0 ;  /* 0x2000000aff217230 */ /* 0x100fe40000004100 */
[----:B------:R-:W-:Y:S02]  /*62c0*/  HADD2.F32 R31, -RZ, R31.H1_H1 ;  /* 0x3000001fff1f7230 */ /* 0x000fe40000004100 */
[----:B------:R-:W-:Y:S01]  /*62d0*/  FMUL.FTZ R40, R41, R86 ;  /* 0x0000005629287220 */ /* 0x000fe20000410000 */
[----:B------:R-:W-:-:S02]  /*62e0*/  HADD2.F32 R42, -RZ, R10.H1_H1 ;  /* 0x3000000aff2a7230 */ /* 0x000fc40000004100 */
[-C--:B------:R-:W-:Y:S01]  /*62f0*/  FFMA.FTZ R10, R11, R33.reuse, -R90 ;  /* 0x000000210b0a7223 */ /* 0x080fe2000001085a */
[----:B------:R-:W-:Y:S01]  /*6300*/  FFMA.FTZ R11, R38, R33, R43 ;  /* 0x00000021260b7223 */ /* 0x000fe2000001002b */
[C---:B------:R-:W-:Y:S01]  /*6310*/  FMUL.FTZ R38, R31.reuse, R86 ;  /* 0x000000561f267220 */ /* 0x040fe20000410000 */
[-C--:B------:R-:W-:Y:S01]  /*6320*/  F2FP.F16.E4M3.UNPACK_B R33, R35.reuse ;  /* 0x00000023ff21723e */ /* 0x080fe200020006ff */
[-C--:B------:R-:W-:Y:S01]  /*6330*/  FFMA.FTZ R31, R31, R42.reuse, -R40 ;  /* 0x0000002a1f1f7223 */ /* 0x080fe20000010828 */
[----:B------:R-:W-:Y:S01]  /*6340*/  F2FP.F16.E4M3.UNPACK_B R90, R35.H1 ;  /* 0x00000023ff5a723e */ /* 0x000fe200030006ff */
[----:B------:R-:W-:Y:S01]  /*6350*/  FFMA.FTZ R38, R41, R42, R38 ;  /* 0x0000002a29267223 */ /* 0x000fe20000010026 */
[----:B------:R-:W-:Y:S01]  /*6360*/  F2FP.F16.E4M3.UNPACK_B R35, R9 ;  /* 0x00000009ff23723e */ /* 0x000fe200020006ff */
[----:B------:R-:W-:Y:S01]  /*6370*/  HADD2.F32 R86, -RZ, R33.H0_H0 ;  /* 0x20000021ff567230 */ /* 0x000fe20000004100 */
[-C--:B------:R-:W-:Y:S01]  /*6380*/  F2FP.F16.E4M3.UNPACK_B R40, R15.reuse ;  /* 0x0000000fff28723e */ /* 0x080fe200020006ff */
[----:B------:R-:W-:Y:S01]  /*6390*/  HADD2.F32 R91, -RZ, R90.H0_H0 ;  /* 0x2000005aff5b7230 */ /* 0x000fe20000004100 */
[----:B------:R-:W-:Y:S01]  /*63a0*/  F2FP.F16.E4M3.UNPACK_B R15, R15.H1 ;  /* 0x0000000fff0f723e */ /* 0x000fe200030006ff */
[----:B------:R-:W-:Y:S01]  /*63b0*/  HADD2.F32 R97, -RZ, R35.H0_H0 ;  /* 0x20000023ff617230 */ /* 0x000fe20000004100 */
[-C--:B------:R-:W-:Y:S01]  /*63c0*/  F2FP.F16.E4M3.UNPACK_B R9, R8.reuse ;  /* 0x00000008ff09723e */ /* 0x080fe200020006ff */
[----:B------:R-:W-:Y:S01]  /*63d0*/  HADD2.F32 R42, -RZ, R40.H0_H0 ;  /* 0x20000028ff2a7230 */ /* 0x000fe20000004100 */
[----:B------:R-:W-:Y:S01]  /*63e0*/  F2FP.F16.E4M3.UNPACK_B R41, R8.H1 ;  /* 0x00000008ff29723e */ /* 0x000fe200030006ff */
[----:B------:R-:W-:-:S02]  /*63f0*/  HADD2.F32 R8, -RZ, R96.H0_H0 ;  /* 0x20000060ff087230 */ /* 0x000fc40000004100 */
[-C--:B------:R-:W-:Y:S01]  /*6400*/  FMUL.FTZ R99, R86, R97.reuse ;  /* 0x0000006156637220 */ /* 0x080fe20000410000 */
[----:B------:R-:W-:Y:S02]  /*6410*/  HADD2.F32 R43, -RZ, R15.H0_H0 ;  /* 0x2000000fff2b7230 */ /* 0x000fe40000004100 */
[----:B------:R-:W-:Y:S01]  /*6420*/  FMUL.FTZ R97, R42, R97 ;  /* 0x000000612a617220 */ /* 0x000fe20000410000 */
[----:B------:R-:W-:Y:S02]  /*6430*/  HADD2.F32 R93, -RZ, R9.H0_H0 ;  /* 0x20000009ff5d7230 */ /* 0x000fe40000004100 */
[-C--:B------:R-:W-:Y:S01]  /*6440*/  FMUL.FTZ R98, R91, R8.reuse ;  /* 0x000000085b627220 */ /* 0x080fe20000410000 */
[----:B------:R-:W-:Y:S02]  /*6450*/  HADD2.F32 R92, -RZ, R41.H0_H0 ;  /* 0x20000029ff5c7230 */ /* 0x000fe40000004100 */
[----:B------:R-:W-:Y:S01]  /*6460*/  FMUL.FTZ R100, R43, R8 ;  /* 0x000000082b647220 */ /* 0x000fe20000410000 */
[----:B------:R-:W-:-:S02]  /*6470*/  HADD2.F32 R90, -RZ, R90.H1_H1 ;  /* 0x3000005aff5a7230 */ /* 0x000fc40000004100 */
[-C--:B------:R-:W-:Y:S01]  /*6480*/  FFMA.FTZ R8, R42, R93.reuse, -R99 ;  /* 0x0000005d2a087223 */ /* 0x080fe20000010863 */
[----:B------:R-:W-:Y:S02]  /*6490*/  HADD2.F32 R96, -RZ, R96.H1_H1 ;  /* 0x30000060ff607230 */ /* 0x000fe40000004100 */
[----:B------:R-:W-:Y:S01]  /*64a0*/  FFMA.FTZ R42, R86, R93, R97 ;  /* 0x0000005d562a7223 */ /* 0x000fe20000010061 */
[----:B------:R-:W-:Y:S02]  /*64b0*/  HADD2.F32 R15, -RZ, R15.H1_H1 ;  /* 0x3000000fff0f7230 */ /* 0x000fe40000004100 */
[----:B------:R-:W-:Y:S01]  /*64c0*/  FFMA.FTZ R43, R43, R92, -R98 ;  /* 0x0000005c2b2b7223 */ /* 0x000fe20000010862 */
[----:B------:R-:W-:Y:S02]  /*64d0*/  HADD2.F32 R33, -RZ, R33.H1_H1 ;  /* 0x30000021ff217230 */ /* 0x000fe40000004100 */
[----:B------:R-:W-:Y:S01]  /*64e0*/  FMUL.FTZ R98, R90, R96 ;  /* 0x000000605a627220 */ /* 0x000fe20000410000 */
[----:B------:R-:W-:-:S02]  /*64f0*/  HADD2.F32 R35, -RZ, R35.H1_H1 ;  /* 0x30000023ff237230 */ /* 0x000fc40000004100 */
[----:B------:R-:W-:Y:S01]  /*6500*/  FMUL.FTZ R93, R15, R96 ;  /* 0x000000600f5d7220 */ /* 0x000fe20000410000 */
[----:B------:R-:W-:Y:S02]  /*6510*/  HADD2.F32 R40, -RZ, R40.H1_H1 ;  /* 0x30000028ff287230 */ /* 0x000fe40000004100 */
[----:B------:R-:W-:Y:S01]  /*6520*/  FFMA.FTZ R86, R91, R92, R100 ;  /* 0x0000005c5b567223 */ /* 0x000fe20000010064 */
[----:B------:R-:W-:Y:S02]  /*6530*/  HADD2.F32 R41, -RZ, R41.H1_H1 ;  /* 0x30000029ff297230 */ /* 0x000fe40000004100 */
[-C--:B------:R-:W-:Y:S01]  /*6540*/  FMUL.FTZ R91, R33, R35.reuse ;  /* 0x00000023215b7220 */ /* 0x080fe20000410000 */
[----:B------:R-:W-:Y:S02]  /*6550*/  HADD2.F32 R9, -RZ, R9.H1_H1 ;  /* 0x30000009ff097230 */ /* 0x000fe40000004100 */
[----:B------:R-:W-:Y:S01]  /*6560*/  FMUL.FTZ R92, R40, R35 ;  /* 0x00000023285c7220 */ /* 0x000fe20000410000 */
[----:B------:R-:W-:Y:S01]  /*6570*/  F2FP.SATFINITE.E4M3.F32.PACK_AB_MERGE_C R10, R31, R10, RZ ;  /* 0x0000000a1f0a723e */ /* 0x000fe200048070ff */
[-C--:B------:R-:W-:Y:S01]  /*6580*/  FFMA.FTZ R98, R15, R41.reuse, -R98 ;  /* 0x000000290f627223 */ /* 0x080fe20000010862 */
[----:B------:R-:W-:Y:S01]  /*6590*/  FFMA.FTZ R93, R90, R41, R93 ;  /* 0x000000295a5d7223 */ /* 0x000fe2000001005d */
[-C--:B------:R-:W-:Y:S01]  /*65a0*/  FFMA.FTZ R91, R40, R9.reuse, -R91 ;  /* 0x00000009285b7223 */ /* 0x080fe2000001085b */
[----:B------:R-:W-:Y:S01]  /*65b0*/  FFMA.FTZ R9, R33, R9, R92 ;  /* 0x0000000921097223 */ /* 0x000fe2000001005c */
[----:B------:R-:W-:-:S02]  /*65c0*/  F2FP.SATFINITE.E4M3.F32.PACK_AB_MERGE_C R11, R38, R11, RZ ;  /* 0x0000000b260b723e */ /* 0x000fc400048070ff */
[----:B------:R-:W-:Y:S02]  /*65d0*/  F2FP.SATFINITE.E4M3.F32.PACK_AB_MERGE_C R43, R98, R43, RZ ;  /* 0x0000002b622b723e */ /* 0x000fe400048070ff */
[----:B------:R-:W-:Y:S02]  /*65e0*/  F2FP.SATFINITE.E4M3.F32.PACK_AB_MERGE_C R86, R93, R86, RZ ;  /* 0x000000565d56723e */ /* 0x000fe400048070ff */
[----:B------:R-:W-:Y:S02]  /*65f0*/  F2FP.SATFINITE.E4M3.F32.PACK_AB_MERGE_C R13, R13, R28, R10 ;  /* 0x0000001c0d0d723e */ /* 0x000fe4000480700a */
[----:B------:R-:W-:Y:S02]  /*6600*/  F2FP.SATFINITE.E4M3.F32.PACK_AB_MERGE_C R15, R91, R8, R43 ;  /* 0x000000085b0f723e */ /* 0x000fe4000480702b */
[----:B------:R-:W-:Y:S02]  /*6610*/  F2FP.SATFINITE.E4M3.F32.PACK_AB_MERGE_C R33, R30, R29, R11 ;  /* 0x0000001d1e21723e */ /* 0x000fe4000480700b */
[----:B------:R-:W-:-:S07]  /*6620*/  F2FP.SATFINITE.E4M3.F32.PACK_AB_MERGE_C R35, R9, R42, R86 ;  /* 0x0000002a0923723e */ /* 0x000fce0004807056 */
.L_x_1165:
[----:B------:R-:W-:Y:S05]  /*6630*/  BSYNC B1 ;  /* 0x0000000000017941 */ /* 0x000fea0003800000 */
.L_x_1164:
[----:B-1----:R3:W-:Y:S01]  /*6640*/  STG.E.128 desc[UR40][R36.64], R12 ;  /* 0x0000000c24007986 */ /* 0x0027e2000c101d28 */
[----:B------:R-:W-:-:S13]  /*6650*/  ISETP.GE.AND P4, PT, R39, R94, PT ;  /* 0x0000005e2700720c */ /* 0x000fda0003f86270 */
[----:B------:R-:W-:Y:S05]  /*6660*/  @P4 BRA `(.L_x_1144) ;  /* 0x0000000000784947 */ /* 0x000fea0003800000 */
[--C-:B------:R-:W-:Y:S02]  /*6670*/  IADD3 R79, P4, P5, R58, R78, R39.reuse ;  /* 0x0000004e3a4f7210 */ /* 0x100fe40007d9e027 */
[----:B------:R-:W-:-:S04]  /*6680*/  SHF.R.S32.HI R8, RZ, 0x1f, R39 ;  /* 0x0000001fff087819 */ /* 0x000fc80000011427 */
[----:B------:R-:W-:Y:S02]  /*6690*/  IADD3.X R8, R75, R95, R8, P4, P5 ;  /* 0x0000005f4b087210 */ /* 0x000fe400027ea408 */
[----:B------:R-:W-:-:S05]  /*66a0*/  IADD3 R76, P4, R79, R76, RZ ;  /* 0x0000004c4f4c7210 */ /* 0x000fca0007f9e0ff */
[----:B------:R-:W-:-:S05]  /*66b0*/  IMAD.X R77, R8, 0x1, R77, P4 ;  /* 0x00000001084d7824 */ /* 0x000fca00020e064d */
[----:B--2---:R4:W-:Y:S01]  /*66c0*/  STG.E.128 desc[UR40][R76.64], R32 ;  /* 0x000000204c007986 */ /* 0x0049e2000c101d28 */
[----:B------:R-:W-:Y:S05]  /*66d0*/  BRA `(.L_x_1144) ;  /* 0x00000000005c7947 */ /* 0x000fea0003800000 */
.L_x_1137:
[----:B------:R-:W2:Y:S02]  /*66e0*/  LDL R8, [R1+0x4] ;  /* 0x0000040001087983 */ /* 0x000ea40000100800 */
[----:B--2---:R-:W-:-:S13]  /*66f0*/  ISETP.NE.AND P3, PT, R8, 0x3, PT ;  /* 0x000000030800780c */ /* 0x004fda0003f65270 */
[----:B------:R-:W-:Y:S05]  /*6700*/  @!P3 BRA `(.L_x_1166) ;  /* 0x000000000004b947 */ /* 0x000fea0003800000 */
[----:B------:R-:W-:Y:S01]  /*6710*/  BPT.TRAP 0x1 ;  /* 0x000000040000795c */ /* 0x000fe20000300000 */
.L_x_1166:
[----:B------:R-:W2:Y:S01]  /*6720*/  LDL R8, [R1+0x8] ;  /* 0x0000080001087983 */ /* 0x000ea20000100800 */
[----:B------:R-:W-:Y:S01]  /*6730*/  IMAD R82, R19, 0x8, R16 ;  /* 0x0000000813527824 */ /* 0x000fe200078e0210 */
[----:B------:R-:W-:Y:S01]  /*6740*/  BSSY B1, `(.L_x_1167) ;  /* 0x0000007000017945 */ /* 0x000fe20003800000 */
[----:B------:R-:W-:-:S05]  /*6750*/  IMAD R84, R2, -0x80, R26 ;  /* 0xffffff8002547824 */ /* 0x000fca00078e021a */
[----:B------:R-:W-:-:S04]  /*6760*/  VIMNMX R84, R84, 0x80, PT ;  /* 0x0000008054547848 */ /* 0x000fc80003fe0100 */
[----:B------:R-:W-:Y:S02]  /*6770*/  ISETP.GE.AND P4, PT, R154, R84, PT ;  /* 0x000000549a00720c */ /* 0x000fe40003f86270 */
[----:B--2---:R-:W-:-:S04]  /*6780*/  SHF.L.U32 R85, R8, 0x1f, RZ ;  /* 0x0000001f08557819 */ /* 0x004fc800000006ff */
[----:B------:R-:W0:Y:S02]  /*6790*/  SYNCS.PHASECHK.TRANS64.TRYWAIT P5, [R82+URZ+0x19c90], R85 ;  /* 0x019c9055520075a7 */ /* 0x000e2400080a017f */
[----:B0-----:R-:W-:Y:S05]  /*67a0*/  @!P5 BRA `(.L_x_1168) ;  /* 0x000001e800b8d947 */ /* 0x001fea0003800000 */
.L_x_1479:
[----:B------:R-:W-:Y:S05]  /*67b0*/  BSYNC B1 ;  /* 0x0000000000017941 */ /* 0x000fea0003800000 */
.L_x_1167:
[----:B------:R-:W-:Y:S05]  /*67c0*/  @P4 BRA `(.L_x_1144) ;  /* 0x0000000000204947 */ /* 0x000fea0003800000 */
[----:B------:R-:W-:Y:S01]  /*67d0*/  ISETP.NE.AND P4, PT, R45, RZ, PT ;  /* 0x000000ff2d00720c */ /* 0x000fe20003f85270 */
[----:B------:R-:W1:Y:S01]  /*67e0*/  @!P1 LDS.128 R8, [R83+0x15800] ;  /* 0x0158000053089984 */ /* 0x000e620000000c00 */
[----:B------:R-:W-:-:S11]  /*67f0*/  ISETP.NE.AND P5, PT, R44, RZ, PT ;  /* 0x000000ff2c00720c */ /* 0x000fd60003fa5270 */
[----:B------:R-:W2:Y:S04]  /*6800*/  @P4 LDS.128 R12, [R83+0x13800] ;  /* 0x01380000530c4984 */ /* 0x000ea80000000c00 */
[----:B------:R-:W3:Y:S04]  /*6810*/  @P5 LDS.128 R28, [R83+0x14800] ;  /* 0x01480000531c5984 */ /* 0x000ee80000000c00 */
[----:B-1----:R1:W-:Y:S04]  /*6820*/  @!P1 STG.E.128 desc[UR40][R32.64+0x40], R8 ;  /* 0x0000400820009986 */ /* 0x0023e8000c101d28 */
[----:B--2---:R1:W-:Y:S04]  /*6830*/  @P4 STG.E.128 desc[UR40][R32.64], R12 ;  /* 0x0000000c20004986 */ /* 0x0043e8000c101d28 */
[----:B---3--:R1:W-:Y:S02]  /*6840*/  @P5 STG.E.128 desc[UR40][R32.64+0x20], R28 ;  /* 0x0000201c20005986 */ /* 0x0083e4000c101d28 */
.L_x_1144:
[----:B------:R-:W-:Y:S05]  /*6850*/  BSYNC B0 ;  /* 0x0000000000007941 */ /* 0x000fea0003800000 */
.L_x_1136:
        /* <DEDUP_REMOVED lines=17> */
.L_x_1170:
[----:B------:R-:W-:Y:S05]  /*6970*/  BSYNC B0 ;  /* 0x0000000000007941 */ /* 0x000fea0003800000 */
.L_x_1169:
[----:B------:R-:W2:Y:S01]  /*6980*/  SYNCS.PHASECHK.TRANS64.TRYWAIT P5, [R82+URZ+0x19cb0], R85 ;  /* 0x019cb055520075a7 */ /* 0x000ea200080a017f */
[----:B------:R-:W-:Y:S01]  /*6990*/  BSSY B0, `(.L_x_1171) ;  /* 0x0000003000007945 */ /* 0x000fe20003800000 */
[----:B------:R-:W-:-:S03]  /*69a0*/  ISETP.GE.AND P3, PT, R154, R84, PT ;  /* 0x000000549a00720c */ /* 0x000fc60003f66270 */
[----:B--2---:R-:W-:Y:S10]  /*69b0*/  @!P5 BRA `(.L_x_1172) ;  /* 0x000001e80048d947 */ /* 0x004ff40003800000 */
.L_x_1480:
[----:B------:R-:W-:Y:S05]  /*69c0*/  BSYNC B0 ;  /* 0x0000000000007941 */ /* 0x000fea0003800000 */
.L_x_1171:
[----:B------:R-:W-:Y:S04]  /*69d0*/  BSSY B0, `(.L_x_1173) ;  /* 0x0000016000007945 */ /* 0x000fe80003800000 */
[----:B------:R-:W-:Y:S05]  /*69e0*/  @P3 BRA `(.L_x_1174) ;  /* 0x0000000000503947 */ /* 0x000fea0003800000 */
[----:B------:R-:W-:Y:S01]  /*69f0*/  ULDC UR8, c[0x0][0x2f4] ;  /* 0x0000bd0000087ab9 */ /* 0x000fe20000000800 */
[----:B---3--:R-:W-:Y:S01]  /*6a00*/  IMAD.WIDE R12, R2, 0x80, R46 ;  /* 0x00000080020c7825 */ /* 0x008fe200078e022e */
[----:B------:R-:W-:Y:S01]  /*6a10*/  ISETP.GE.AND P5, PT, R152, UR8, PT ;  /* 0x0000000898007c0c */ /* 0x000fe2000bfa6270 */
[----:B------:R-:W-:Y:S01]  /*6a20*/  ULDC.64 UR4, c[0x0][0x328] ;  /* 0x0000ca0000047ab9 */ /* 0x000fe20000000a00 */
[----:B------:R-:W-:Y:S01]  /*6a30*/  ULDC.64 UR6, c[0x0][0x318] ;  /* 0x0000c60000067ab9 */ /* 0x000fe20000000a00 */
[----:B------:R-:W-:Y:S02]  /*6a40*/  IMAD.MOV.U32 R14, RZ, RZ, R56 ;  /* 0x000000ffff0e7224 */ /* 0x000fe400078e0038 */
[----:B------:R-:W-:Y:S02]  /*6a50*/  IMAD.MOV.U32 R15, RZ, RZ, R0 ;  /* 0x000000ffff0f7224 */ /* 0x000fe400078e0000 */
[----:B------:R-:W-:Y:S02]  /*6a60*/  IMAD R13, R13, UR4, RZ ;  /* 0x000000040d0d7c24 */ /* 0x000fe4000f8e02ff */
[----:B------:R-:W-:-:S04]  /*6a70*/  IMAD.WIDE.U32 R14, R12, UR4, R14 ;  /* 0x000000040c0e7c25 */ /* 0x000fc8000f8e000e */
[----:B-1----:R-:W1:Y:S01]  /*6a80*/  @!P5 LDS.128 R8, [R83+0x9000] ;  /* 0x009000005308d984 */ /* 0x002e620000000c00 */
[----:B------:R-:W-:Y:S01]  /*6a90*/  IMAD R13, R12, UR5, R13 ;  /* 0x000000050c0d7c24 */ /* 0x000fe2000f8e020d */
[----:B------:R-:W-:-:S04]  /*6aa0*/  IADD3 R28, P3, R14, UR6, RZ ;  /* 0x000000060e1c7c10 */ /* 0x000fc8000ff7e0ff */
[----:B------:R-:W-:Y:S02]  /*6ab0*/  IADD3.X R29, R15, UR7, R13, P3, !PT ;  /* 0x000000070f1d7c10 */ /* 0x000fe40009ffe40d */
[----:B------:R-:W-:-:S03]  /*6ac0*/  ISETP.GE.AND P3, PT, R80, UR8, PT ;  /* 0x0000000850007c0c */ /* 0x000fc6000bf66270 */
[----:B-1----:R-:W-:Y:S01]  /*6ad0*/  @!P5 STG.E.128 desc[UR40][R28.64], R8 ;  /* 0x000000081c00d986 */ /* 0x002fe2000c101d28 */
[----:B------:R-:W-:-:S09]  /*6ae0*/  ISETP.GE.AND P5, PT, R64, UR8, PT ;  /* 0x0000000840007c0c */ /* 0x000fd2000bfa6270 */
[----:B------:R-:W1:Y:S04]  /*6af0*/  @!P3 LDS.128 R8, [R83+0xa000] ;  /* 0x00a000005308b984 */ /* 0x000e680000000c00 */
[----:B------:R-:W3:Y:S04]  /*6b00*/  @!P5 LDS.128 R12, [R83+0xb000] ;  /* 0x00b00000530cd984 */ /* 0x000ee80000000c00 */
[----:B-1----:R1:W-:Y:S04]  /*6b10*/  @!P3 STG.E.128 desc[UR40][R28.64+0x20], R8 ;  /* 0x000020081c00b986 */ /* 0x0023e8000c101d28 */
[----:B---3--:R1:W-:Y:S02]  /*6b20*/  @!P5 STG.E.128 desc[UR40][R28.64+0x40], R12 ;  /* 0x0000400c1c00d986 */ /* 0x0083e4000c101d28 */
.L_x_1174:
[----:B------:R-:W-:Y:S05]  /*6b30*/  BSYNC B0 ;  /* 0x0000000000007941 */ /* 0x000fea0003800000 */
.L_x_1173:
[----:B-1----:R-:W5:Y:S01]  /*6b40*/  LDL.LU R9, [R1+0x8] ;  /* 0x0000080001097983 */ /* 0x002f620000300800 */
[----:B0-2---:R-:W-:Y:S01]  /*6b50*/  @!P4 VIADD R82, R82, 0x19cc0 ;  /* 0x00019cc05252c836 */ /* 0x005fe20000000000 */
[----:B------:R-:W-:Y:S01]  /*6b60*/  PLOP3.LUT P3, PT, PT, PT, PT, 0x8, 0x0 ;  /* 0x000000000000781c */ /* 0x000fe20003f6e170 */
[----:B------:R-:W-:Y:S01]  /*6b70*/  VIADD R19, R19, 0x1 ;  /* 0x0000000113137836 */ /* 0x000fe20000000000 */
[----:B------:R-:W-:Y:S01]  /*6b80*/  @!PT LDS RZ, [RZ] ;  /* 0x00000000fffff984 */ /* 0x000fe20000000800 */
[----:B------:R-:W-:Y:S01]  /*6b90*/  @!PT LDS RZ, [RZ] ;  /* 0x00000000fffff984 */ /* 0x000fe20000000800 */
[----:B------:R-:W-:Y:S01]  /*6ba0*/  @!PT LDS RZ, [RZ] ;  /* 0x00000000fffff984 */ /* 0x000fe20000000800 */
[----:B------:R-:W-:Y:S01]  /*6bb0*/  @!PT LDS RZ, [RZ] ;  /* 0x00000000fffff984 */ /* 0x000fe20000000800 */
[----:B------:R0:W-:Y:S06]  /*6bc0*/  MEMBAR.ALL.CTA ;  /* 0x0000000000007992 */ /* 0x0001ec0000008000 */
[----:B0-----:R-:W0:Y:S01]  /*6bd0*/  FENCE.VIEW.ASYNC.S ;  /* 0x00000000000073c6 */ /* 0x001e220000000000 */
[----:B------:R-:W-:Y:S01]  /*6be0*/  @!P4 PRMT R82, RZ, 0x654, R82 ;  /* 0x00000654ff52c816 */ /* 0x000fe20000000052 */
[----:B0-----:R0:W-:Y:S06]  /*6bf0*/  BAR.SYNC.DEFER_BLOCKING R61, 0x80 ;  /* 0x0002003d0000751d */ /* 0x0011ec0000010000 */
[----:B------:R0:W-:Y:S01]  /*6c00*/  @!P4 SYNCS.ARRIVE.TRANS64.RED.A1T0 RZ, [R82+URZ], RZ ;  /* 0x000000ff52ffc9a7 */ /* 0x0001e2000810043f */
[----:B------:R-:W-:-:S04]  /*6c10*/  ISETP.NE.AND P4, PT, R19, 0x2, PT ;  /* 0x000000021300780c */ /* 0x000fc80003f85270 */
[----:B------:R-:W-:Y:S02]  /*6c20*/  SEL R8, RZ, 0x1, P4 ;  /* 0x00000001ff087807 */ /* 0x000fe40002000000 */
[----:B------:R-:W-:Y:S02]  /*6c30*/  SEL R19, R19, RZ, P4 ;  /* 0x000000ff13137207 */ /* 0x000fe40002000000 */
[----:B-----5:R-:W-:-:S05]  /*6c40*/  LOP3.LUT R9, R9, R8, RZ, 0x3c, !PT ;  /* 0x0000000809097212 */ /* 0x020fca00078e3cff */
[----:B------:R0:W-:Y:S01]  /*6c50*/  STL [R1+0x8], R9 ;  /* 0x0000080901007387 */ /* 0x0001e20000100800 */
[----:B------:R-:W-:Y:S05]  /*6c60*/  @P2 BRA `(.L_x_1175) ;  /* 0xffffffbc005c2947 */ /* 0x000fea000383ffff */
.L_x_1131:
[----:B------:R-:W2:Y:S01]  /*6c70*/  LDL R8, [R1+0xc] ;  /* 0x00000c0001087983 */ /* 0x000ea20000100800 */
[----:B------:R-:W1:Y:S01]  /*6c80*/  LDC R0, c[0x0][0x448] ;  /* 0x00011200ff007b82 */ /* 0x000e620000000800 */
[----:B------:R-:W-:Y:S07]  /*6c90*/  BSSY B0, `(.L_x_1176) ;  /* 0x000000d000007945 */ /* 0x000fee0003800000 */
[----:B------:R-:W3:Y:S01]  /*6ca0*/  LDC.64 R2, c[0x0][0x9e0] ;  /* 0x00027800ff027b82 */ /* 0x000ee20000000a00 */
[----:B-1----:R-:W-:-:S02]  /*6cb0*/  ISETP.NE.AND P1, PT, R0, 0x1, PT ;  /* 0x000000010000780c */ /* 0x002fc40003f25270 */
[----:B---3--:R-:W-:-:S11]  /*6cc0*/  ISETP.GE.AND P2, PT, R3, 0x1, PT ;  /* 0x000000010300780c */ /* 0x008fd60003f46270 */
[----:B------:R-:W1:Y:S08]  /*6cd0*/  @P1 LDC R5, c[0x0][0x44c] ;  /* 0x00011300ff051b82 */ /* 0x000e700000000800 */
[----:B------:R-:W3:Y:S01]  /*6ce0*/  @P1 LDC R4, c[0x0][0x450] ;  /* 0x00011400ff041b82 */ /* 0x000ee20000000800 */
[----:B--2---:R-:W-:-:S04]  /*6cf0*/  VIADD R0, R8, 0xbf ;  /* 0x000000bf08007836 */ /* 0x004fc80000000000 */
[----:B-1----:R-:W-:-:S05]  /*6d00*/  @P1 IMAD.HI.U32 R5, R0, R5, RZ ;  /* 0x0000000500051227 */ /* 0x002fca00078e00ff */
[----:B---3--:R-:W-:-:S05]  /*6d10*/  @P1 SHF.R.U32.HI R0, RZ, R4, R5 ;  /* 0x00000004ff001219 */ /* 0x008fca0000011605 */
[----:B------:R-:W-:Y:S01]  /*6d20*/  IMAD.IADD R5, R87, 0x1, R0 ;  /* 0x0000000157057824 */ /* 0x000fe200078e0200 */
[----:B------:R-:W-:Y:S06]  /*6d30*/  @P3 BRA `(.L_x_1177) ;  /* 0x0000000000083947 */ /* 0x000fec0003800000 */
[----:B------:R-:W1:Y:S02]  /*6d40*/  FENCE.VIEW.ASYNC.G ;  /* 0x00000000000073c6 */ /* 0x000e640000000100 */
[----:B-1----:R-:W-:Y:S06]  /*6d50*/  BAR.ARV 0xc, 0x200 ;  /* 0x0308000000007b1d */ /* 0x002fec0000002000 */
.L_x_1177:
[----:B------:R-:W-:Y:S05]  /*6d60*/  BSYNC B0 ;  /* 0x0000000000007941 */ /* 0x000fea0003800000 */
.L_x_1176:
[----:B------:R-:W-:Y:S01]  /*6d70*/  IMAD.IADD R2, R5, 0x1, R2 ;  /* 0x0000000105027824 */ /* 0x000fe200078e0202 */
[----:B------:R-:W-:Y:S06]  /*6d80*/  @!P2 BRA `(.L_x_1178) ;  /* 0x000000000048a947 */ /* 0x000fec0003800000 */
[C---:B------:R-:W-:Y:S01]  /*6d90*/  ISETP.GT.AND P0, PT, R5.reuse, RZ, PT ;  /* 0x000000ff0500720c */ /* 0x040fe20003f04270 */
[----:B------:R-:W-:Y:S01]  /*6da0*/  BSSY B0, `(.L_x_1179) ;  /* 0x000000e000007945 */ /* 0x000fe20003800000 */
[----:B------:R-:W-:-:S11]  /*6db0*/  VIADD R0, R5, 0xffffffff ;  /* 0xffffffff05007836 */ /* 0x000fd60000000000 */
        /* <DEDUP_REMOVED lines=8> */
.L_x_1180:
[----:B------:R-:W-:-:S13]  /*6e40*/  ISETP.NE.AND P0, PT, R3, 0x1, PT ;  /* 0x000000010300780c */ /* 0x000fda0003f05270 */
[----:B------:R-:W1:Y:S02]  /*6e50*/  @P0 LDC.64 R4, c[0x0][0x9e8] ;  /* 0x00027a00ff040b82 */ /* 0x000e640000000a00 */
[----:B-1----:R-:W-:-:S05]  /*6e60*/  @P0 IMAD.HI.U32 R4, R0, R4, RZ ;  /* 0x0000000400040227 */ /* 0x002fca00078e00ff */
[----:B------:R-:W-:-:S07]  /*6e70*/  @P0 SHF.R.U32.HI R0, RZ, R5, R4 ;  /* 0x00000005ff000219 */ /* 0x000fce0000011604 */
.L_x_1181:
[----:B------:R-:W-:Y:S05]  /*6e80*/  BSYNC B0 ;  /* 0x0000000000007941 */ /* 0x000fea0003800000 */
.L_x_1179:
[----:B------:R-:W-:-:S05]  /*6e90*/  IMAD R5, R0, R3, R3 ;  /* 0x0000000300057224 */ /* 0x000fca00078e0203 */
[----:B------:R-:W-:-:S07]  /*6ea0*/  VIMNMX R2, R2, R5, PT ;  /* 0x0000000502027248 */ /* 0x000fce0003fe0100 */
.L_x_1178:
[----:B------:R-:W1:Y:S01]  /*6eb0*/  @P1 LDC R0, c[0x0][0x44c] ;  /* 0x00011300ff001b82 */ /* 0x000e620000000800 */
[----:B------:R-:W-:Y:S01]  /*6ec0*/  VIADD R2, R2, 0x7f ;  /* 0x0000007f02027836 */ /* 0x000fe20000000000 */
[----:B------:R-:W-:-:S04]  /*6ed0*/  ULDC UR4, c[0x0][0x9dc] ;  /* 0x0002770000047ab9 */ /* 0x000fc80000000800 */
[----:B------:R-:W-:Y:S02]  /*6ee0*/  SHF.R.S32.HI R5, RZ, 0x1f, R2 ;  /* 0x0000001fff057819 */ /* 0x000fe40000011402 */
[----:B------:R-:W2:Y:S02]  /*6ef0*/  @P1 LDC R7, c[0x0][0x450] ;  /* 0x00011400ff071b82 */ /* 0x000ea40000000800 */
[----:B------:R-:W-:-:S04]  /*6f00*/  LEA.HI R5, R5, R2, RZ, 0x7 ;  /* 0x0000000205057211 */ /* 0x000fc800078f38ff */
[----:B------:R-:W-:-:S04]  /*6f10*/  SHF.R.S32.HI R5, RZ, 0x7, R5 ;  /* 0x00000007ff057819 */ /* 0x000fc80000011405 */
[----:B------:R-:W-:Y:S01]  /*6f20*/  VIMNMX R11, R88, R5, PT ;  /* 0x00000005580b7248 */ /* 0x000fe20003fe0100 */
[----:B-1----:R-:W-:-:S04]  /*6f30*/  @P1 IMAD.HI.U32 R4, R8, R0, RZ ;  /* 0x0000000008041227 */ /* 0x002fc800078e00ff */
[----:B------:R-:W-:Y:S01]  /*6f40*/  IMAD.MOV.U32 R0, RZ, RZ, R8 ;  /* 0x000000ffff007224 */ /* 0x000fe200078e0008 */
[----:B--2---:R-:W-:-:S05]  /*6f50*/  @P1 SHF.R.U32.HI R0, RZ, R7, R4 ;  /* 0x00000007ff001219 */ /* 0x004fca0000011604 */
        /* <DEDUP_REMOVED lines=13> */
.L_x_1184:
[----:B------:R-:W-:-:S13]  /*7030*/  ISETP.NE.AND P0, PT, R3, 0x1, PT ;  /* 0x000000010300780c */ /* 0x000fda0003f05270 */
[----:B------:R-:W1:Y:S02]  /*7040*/  @P0 LDC.64 R4, c[0x0][0x9e8] ;  /* 0x00027a00ff040b82 */ /* 0x000e640000000a00 */
[----:B-1----:R-:W-:-:S05]  /*7050*/  @P0 IMAD.HI.U32 R4, R0, R4, RZ ;  /* 0x0000000400040227 */ /* 0x002fca00078e00ff */
[----:B------:R-:W-:-:S07]  /*7060*/  @P0 SHF.R.U32.HI R0, RZ, R5, R4 ;  /* 0x00000005ff000219 */ /* 0x000fce0000011604 */
.L_x_1185:
[----:B------:R-:W-:Y:S05]  /*7070*/  BSYNC B0 ;  /* 0x0000000000007941 */ /* 0x000fea0003800000 */
.L_x_1183:
[----:B------:R-:W-:-:S05]  /*7080*/  IMAD R3, R0, R3, RZ ;  /* 0x0000000300037224 */ /* 0x000fca00078e02ff */
[----:B------:R-:W-:-:S07]  /*7090*/  VIMNMX R2, R2, R3, !PT ;  /* 0x0000000302027248 */ /* 0x000fce0007fe0100 */
.L_x_1182:
[----:B------:R-:W-:Y:S01]  /*70a0*/  SHF.R.S32.HI R3, RZ, 0x1f, R2 ;  /* 0x0000001fff037819 */ /* 0x000fe20000011402 */
[----:B------:R-:W-:Y:S01]  /*70b0*/  BSSY B0, `(.L_x_1186) ;  /* 0x0000027000007945 */ /* 0x000fe20003800000 */
[----:B------:R-:W-:Y:S02]  /*70c0*/  IMAD.MOV.U32 R88, RZ, RZ, RZ ;  /* 0x000000ffff587224 */ /* 0x000fe400078e00ff */
[----:B------:R-:W-:-:S04]  /*70d0*/  LEA.HI R3, R3, R2, RZ, 0x7 ;  /* 0x0000000203037211 */ /* 0x000fc800078f38ff */
[----:B------:R-:W-:-:S04]  /*70e0*/  SHF.R.S32.HI R3, RZ, 0x7, R3 ;  /* 0x00000007ff037819 */ /* 0x000fc80000011403 */
[----:B0-----:R-:W-:-:S04]  /*70f0*/  VIMNMX R9, RZ, R3, !PT ;  /* 0x00000003ff097248 */ /* 0x001fc80007fe0100 */
[----:B------:R-:W-:-:S13]  /*7100*/  ISETP.GT.AND P0, PT, R11, R9, PT ;  /* 0x000000090b00720c */ /* 0x000fda0003f04270 */
[----:B------:R-:W-:Y:S05]  /*7110*/  @!P0 BRA `(.L_x_1187) ;  /* 0x0000000000808947 */ /* 0x000fea0003800000 */
[----:B------:R-:W2:Y:S01]  /*7120*/  LDL R0, [R1+0x58] ;  /* 0x0000580001007983 */ /* 0x000ea20000100800 */
[----:B------:R-:W-:Y:S01]  /*7130*/  ULDC UR4, c[0x0][0x9f0] ;  /* 0x00027c0000047ab9 */ /* 0x000fe20000000800 */
[----:B--2---:R-:W-:-:S04]  /*7140*/  ISETP.NE.AND P0, PT, R0, RZ, PT ;  /* 0x000000ff0000720c */ /* 0x004fc80003f05270 */
        /* <DEDUP_REMOVED lines=29> */
.L_x_1187:
[----:B------:R-:W-:Y:S05]  /*7320*/  BSYNC B0 ;  /* 0x0000000000007941 */ /* 0x000fea0003800000 */
.L_x_1186:
[----:B------:R-:W2:Y:S01]  /*7330*/  LDL R0, [R1+0x68] ;  /* 0x0000680001007983 */ /* 0x000ea20000100800 */
[----:B------:R-:W-:Y:S02]  /*7340*/  PLOP3.LUT P0, PT, PT, PT, PT, 0x80, 0x0 ;  /* 0x000000000000781c */ /* 0x000fe40003f0f070 */
[----:B------:R-:W-:Y:S01]  /*7350*/  CS2R R2, SRZ ;  /* 0x0000000000027805 */ /* 0x000fe2000001ff00 */
[----:B------:R-:W-:Y:S01]  /*7360*/  IMAD.MOV.U32 R13, RZ, RZ, RZ ;  /* 0x000000ffff0d7224 */ /* 0x000fe200078e00ff */
[----:B------:R-:W-:Y:S01]  /*7370*/  CS2R R14, SRZ ;  /* 0x00000000000e7805 */ /* 0x000fe2000001ff00 */
[----:B----4-:R-:W-:Y:S01]  /*7380*/  IMAD.MOV.U32 R32, RZ, RZ, RZ ;  /* 0x000000ffff207224 */ /* 0x010fe200078e00ff */
        /* <DEDUP_REMOVED lines=19> */
[----:B------:R-:W-:Y:S02]  /*74c0*/  CS2R R122, SRZ ;  /* 0x00000000007a7805 */ /* 0x000fe4000001ff00 */
[----:B------:R-:W-:Y:S02]  /*74d0*/  CS2R R132, SRZ ;  /* 0x0000000000847805 */ /* 0x000fe4000001ff00 */
[----:B------:R-:W-:Y:S02]  /*74e0*/  CS2R R128, SRZ ;  /* 0x0000000000807805 */ /* 0x000fe4000001ff00 */
[----:B------:R-:W-:Y:S02]  /*74f0*/  CS2R R134, SRZ ;  /* 0x0000000000867805 */ /* 0x000fe4000001ff00 */
[----:B------:R-:W-:Y:S01]  /*7500*/  CS2R R130, SRZ ;  /* 0x0000000000827805 */ /* 0x000fe2000001ff00 */
[----:B--2---:R-:W-:Y:S01]  /*7510*/  IMAD R4, R0, R88, R9 ;  /* 0x0000005800047224 */ /* 0x004fe200078e0209 */
[----:B------:R-:W-:Y:S01]  /*7520*/  CS2R R8, SRZ ;  /* 0x0000000000087805 */ /* 0x000fe2000001ff00 */
        /* <DEDUP_REMOVED lines=38> */
.L_x_1190:
[----:B------:R-:W-:Y:S05]  /*7790*/  BSYNC B6 ;  /* 0x0000000000067941 */ /* 0x000fea0003800000 */
.L_x_1189:
[----:B------:R-:W2:Y:S01]  /*77a0*/  LDL R21, [R1+0x4c] ;  /* 0x00004c0001157983 */ /* 0x000ea20000100800 */
[----:B------:R-:W-:Y:S01]  /*77b0*/  ULDC.64 UR6, c[0x0][0x998] ;  /* 0x0002660000067ab9 */ /* 0x000fe20000000a00 */
[----:B------:R-:W-:Y:S02]  /*77c0*/  ULDC.64 UR4, c[0x0][0x990] ;  /* 0x0002640000047ab9 */ /* 0x000fe40000000a00 */
[----:B------:R-:W3:Y:S01]  /*77d0*/  LDL R20, [R1+0x3c] ;  /* 0x00003c0001147983 */ /* 0x000ee20000100800 */
[----:B------:R-:W-:Y:S02]  /*77e0*/  ISETP.NE.U32.AND P1, PT, RZ, UR6, PT ;  /* 0x00000006ff007c0c */ /* 0x000fe4000bf25070 */
[----:B------:R-:W-:Y:S02]  /*77f0*/  ISETP.NE.U32.AND P0, PT, RZ, UR4, PT ;  /* 0x00000004ff007c0c */ /* 0x000fe4000bf05070 */
[----:B------:R-:W-:Y:S02]  /*7800*/  ISETP.NE.AND.EX P1, PT, RZ, UR7, PT, P1 ;  /* 0x00000007ff007c0c */ /* 0x000fe4000bf25310 */
[----:B------:R-:W-:-:S11]  /*7810*/  ISETP.NE.AND.EX P0, PT, RZ, UR5, PT, P0 ;  /* 0x00000005ff007c0c */ /* 0x000fd6000bf05300 */
[----:B------:R-:W0:Y:S08]  /*7820*/  @P1 LDC.64 R8, c[0x0][0x9b8] ;  /* 0x00026e00ff081b82 */ /* 0x000e300000000a00 */
[----:B------:R-:W1:Y:S08]  /*7830*/  @P0 LDC.64 R6, c[0x0][0x9a8] ;  /* 0x00026a00ff060b82 */ /* 0x000e700000000a00 */
[----:B------:R-:W3:Y:S08]  /*7840*/  @P0 LDC.64 R10, c[0x0][0x9b0] ;  /* 0x00026c00ff0a0b82 */ /* 0x000ef00000000a00 */
[----:B------:R-:W4:Y:S01]  /*7850*/  @P1 LDC.64 R12, c[0x0][0x9c0] ;  /* 0x00027000ff0c1b82 */ /* 0x000f220000000a00 */
[----:B--2---:R-:W-:-:S02]  /*7860*/  @P1 SHF.R.S32.HI R5, RZ, 0x1f, R21 ;  /* 0x0000001fff051819 */ /* 0x004fc40000011415 */
[----:B------:R-:W-:-:S03]  /*7870*/  @P0 SHF.R.S32.HI R3, RZ, 0x1f, R21 ;  /* 0x0000001fff030819 */ /* 0x000fc60000011415 */
[----:B0-----:R-:W-:Y:S02]  /*7880*/  @P1 IMAD R2, R5, R8, RZ ;  /* 0x0000000805021224 */ /* 0x001fe400078e02ff */
[-C--:B-1----:R-:W-:Y:S02]  /*7890*/  @P0 IMAD R0, R3, R6.reuse, RZ ;  /* 0x0000000603000224 */ /* 0x082fe400078e02ff */
[C---:B------:R-:W-:Y:S02]  /*78a0*/  @P1 IMAD R9, R21.reuse, R9, R2 ;  /* 0x0000000915091224 */ /* 0x040fe400078e0202 */
[C---:B------:R-:W-:Y:S02]  /*78b0*/  @P0 IMAD R7, R21.reuse, R7, R0 ;  /* 0x0000000715070224 */ /* 0x040fe400078e0200 */
[----:B------:R-:W-:-:S04]  /*78c0*/  @P0 IMAD.WIDE.U32 R2, R21, R6, RZ ;  /* 0x0000000615020225 */ /* 0x000fc800078e00ff */
[----:B------:R-:W-:-:S04]  /*78d0*/  @P1 IMAD.WIDE.U32 R4, R21, R8, RZ ;  /* 0x0000000815041225 */ /* 0x000fc800078e00ff */
[----:B------:R-:W-:Y:S02]  /*78e0*/  @P0 IMAD.IADD R3, R3, 0x1, R7 ;  /* 0x0000000103030824 */ /* 0x000fe400078e0207 */
[----:B------:R-:W-:Y:S02]  /*78f0*/  @P1 IMAD.IADD R5, R5, 0x1, R9 ;  /* 0x0000000105051824 */ /* 0x000fe400078e0209 */
[----:B---3--:R-:W-:-:S04]  /*7900*/  @P0 IMAD.WIDE.U32 R2, R20, R10, R2 ;  /* 0x0000000a14020225 */ /* 0x008fc800078e0002 */
[----:B----4-:R-:W-:Y:S01]  /*7910*/  @P1 IMAD.WIDE.U32 R6, R20, R12, R4 ;  /* 0x0000000c14061225 */ /* 0x010fe200078e0004 */
        /* <DEDUP_REMOVED lines=26> */
.L_x_1194:
[----:B-1----:R1:W2:Y:S02]  /*7ac0*/  SYNCS.PHASECHK.TRANS64.TRYWAIT P0, [R16+URZ+0x19c00], R3 ;  /* 0x019c0003100075a7 */ /* 0x0022a4000800017f */
[----:B--2---:R-:W-:Y:S05]  /*7ad0*/  @!P0 NANOSLEEP.SYNCS 0x989680 ;  /* 0x009896800000895d */ /* 0x004fea0003900000 */
[----:B------:R-:W2:Y:S02]  /*7ae0*/  @!P0 SYNCS.PHASECHK.TRANS64 P0, [R16+URZ+0x19c00], R3 ;  /* 0x019c0003100085a7 */ /* 0x000ea4000800007f */
[----:B--2---:R-:W-:Y:S05]  /*7af0*/  @!P0 BRA `(.L_x_1194) ;  /* 0xfffffffc00f08947 */ /* 0x004fea000383ffff */
.L_x_1193:
[----:B------:R-:W-:Y:S05]  /*7b00*/  BSYNC B0 ;  /* 0x0000000000007941 */ /* 0x000fea0003800000 */
.L_x_1192:
[----:B------:R-:W-:Y:S05]  /*7b10*/  BRA `(.L_x_1195) ;  /* 0x0000004400647947 */ /* 0x000fea0003800000 */
.L_x_1191:
[----:B------:R-:W-:Y:S01]  /*7b20*/  LOP3.LUT P0, RZ, R26, 0x9f, RZ, 0xc0, !PT ;  /* 0x0000009f1aff7812 */ /* 0x000fe2000780c0ff */
[----:B------:R-:W-:Y:S01]  /*7b30*/  ULDC.64 UR4, c[0x0][0x3f8] ;  /* 0x0000fe0000047ab9 */ /* 0x000fe20000000a00 */
[----:B-----5:R-:W-:Y:S01]  /*7b40*/  SHF.R.S32.HI R0, RZ, 0x1f, R24 ;  /* 0x0000001fff007819 */ /* 0x020fe20000011418 */
[----:B------:R-:W-:Y:S01]  /*7b50*/  ULDC.64 UR6, c[0x0][0x408] ;  /* 0x0001020000067ab9 */ /* 0x000fe20000000a00 */
[----:B------:R-:W-:Y:S01]  /*7b60*/  IMAD.WIDE.U32 R26, R24, UR4, RZ ;  /* 0x00000004181a7c25 */ /* 0x000fe2000f8e00ff */
[----:B------:R-:W-:Y:S03]  /*7b70*/  BSSY B6, `(.L_x_1196) ;  /* 0x0000019000067945 */ /* 0x000fe60003800000 */
[C---:B------:R-:W-:Y:S02]  /*7b80*/  IMAD R3, R0.reuse, UR4, RZ ;  /* 0x0000000400037c24 */ /* 0x040fe4000f8e02ff */
[----:B------:R-:W-:-:S02]  /*7b90*/  IMAD R5, R0, UR6, RZ ;  /* 0x0000000600057c24 */ /* 0x000fc4000f8e02ff */
[C---:B------:R-:W-:Y:S02]  /*7ba0*/  IMAD R3, R24.reuse, UR5, R3 ;  /* 0x0000000518037c24 */ /* 0x040fe4000f8e0203 */
[C---:B------:R-:W-:Y:S02]  /*7bb0*/  IMAD R5, R24.reuse, UR7, R5 ;  /* 0x0000000718057c24 */ /* 0x040fe4000f8e0205 */
[----:B------:R-:W-:-:S04]  /*7bc0*/  IMAD.WIDE.U32 R24, R24, UR6, RZ ;  /* 0x0000000618187c25 */ /* 0x000fc8000f8e00ff */
        /* <DEDUP_REMOVED lines=19> */
.L_x_1197:
[----:B------:R-:W-:Y:S05]  /*7d00*/  BSYNC B6 ;  /* 0x0000000000067941 */ /* 0x000fea0003800000 */
.L_x_1196:
[----:B------:R-:W2:Y:S01]  /*7d10*/  LDL R21, [R1+0xc] ;  /* 0x00000c0001157983 */ /* 0x000ea20000100800 */
[----:B------:R-:W-:-:S03]  /*7d20*/  ULDC.U8 UR4, c[0x0][0x410] ;  /* 0x0001040000047ab9 */ /* 0x000fc60000000000 */
[----:B------:R-:W3:Y:S01]  /*7d30*/  LDL R20, [R1+0x50] ;  /* 0x0000500001147983 */ /* 0x000ee20000100800 */
[----:B------:R-:W-:Y:S01]  /*7d40*/  ISETP.NE.AND P0, PT, RZ, UR4, PT ;  /* 0x00000004ff007c0c */ /* 0x000fe2000bf05270 */
[----:B------:R-:W-:Y:S01]  /*7d50*/  BSSY B0, `(.L_x_1198) ;  /* 0x000042d000007945 */ /* 0x000fe20003800000 */
[----:B--2---:R-:W-:Y:S02]  /*7d60*/  IMAD.IADD R10, R154, 0x1, R21 ;  /* 0x000000019a0a7824 */ /* 0x004fe400078e0215 */
[----:B---3--:R-:W-:-:S09]  /*7d70*/  IMAD.IADD R37, R16, 0x1, R20 ;  /* 0x0000000110257824 */ /* 0x008fd200078e0214 */
[----:B------:R-:W-:Y:S05]  /*7d80*/  @!P0 BRA `(.L_x_1199) ;  /* 0x0000001c00408947 */ /* 0x000fea0003800000 */
[----:B------:R-:W0:Y:S01]  /*7d90*/  LDC R20, c[0x0][0x448] ;  /* 0x00011200ff147b82 */ /* 0x000e220000000800 */
[----:B------:R-:W-:Y:S01]  /*7da0*/  IMAD.MOV.U32 R5, RZ, RZ, R10 ;  /* 0x000000ffff057224 */ /* 0x000fe200078e000a */
[----:B------:R-:W-:Y:S01]  /*7db0*/  ULDC.64 UR4, c[0x0][0x3f8] ;  /* 0x0000fe0000047ab9 */ /* 0x000fe20000000a00 */
[----:B------:R-:W-:Y:S01]  /*7dc0*/  IMAD.MOV.U32 R6, RZ, RZ, R26 ;  /* 0x000000ffff067224 */ /* 0x000fe200078e001a */
[----:B------:R-:W-:Y:S01]  /*7dd0*/  ULDC.64 UR6, c[0x0][0x408] ;  /* 0x0001020000067ab9 */ /* 0x000fe20000000a00 */
[----:B------:R-:W-:Y:S01]  /*7de0*/  IMAD.MOV.U32 R8, RZ, RZ, R24 ;  /* 0x000000ffff087224 */ /* 0x000fe200078e0018 */
[----:B------:R-:W-:Y:S01]  /*7df0*/  ULDC.64 UR8, c[0x0][0x400] ;  /* 0x0001000000087ab9 */ /* 0x000fe20000000a00 */
[----:B------:R-:W-:Y:S01]  /*7e00*/  IMAD.MOV.U32 R9, RZ, RZ, R31 ;  /* 0x000000ffff097224 */ /* 0x000fe200078e001f */
[----:B0-----:R-:W-:-:S13]  /*7e10*/  ISETP.NE.AND P0, PT, R20, 0x1, PT ;  /* 0x000000011400780c */ /* 0x001fda0003f05270 */
[----:B------:R-:W0:Y:S08]  /*7e20*/  @P0 LDC R3, c[0x0][0x44c] ;  /* 0x00011300ff030b82 */ /* 0x000e300000000800 */
[----:B------:R-:W1:Y:S01]  /*7e30*/  @P0 LDC R7, c[0x0][0x450] ;  /* 0x00011400ff070b82 */ /* 0x000e620000000800 */
[----:B0-----:R-:W-:-:S05]  /*7e40*/  @P0 IMAD.HI.U32 R0, R10, R3, RZ ;  /* 0x000000030a000227 */ /* 0x001fca00078e00ff */
[----:B-1----:R-:W-:Y:S01]  /*7e50*/  @P0 SHF.R.U32.HI R5, RZ, R7, R0 ;  /* 0x00000007ff050219 */ /* 0x002fe20000011600 */
[----:B------:R-:W-:-:S03]  /*7e60*/  IMAD.MOV.U32 R7, RZ, RZ, R29 ;  /* 0x000000ffff077224 */ /* 0x000fc600078e001d */
[----:B------:R-:W-:Y:S01]  /*7e70*/  SHF.R.S32.HI R0, RZ, 0x1f, R5 ;  /* 0x0000001fff007819 */ /* 0x000fe20000011405 */
[----:B------:R-:W-:-:S04]  /*7e80*/  IMAD.WIDE.U32 R6, R5, UR4, R6 ;  /* 0x0000000405067c25 */ /* 0x000fc8000f8e0006 */
[----:B------:R-:W-:Y:S02]  /*7e90*/  IMAD R4, R0, UR4, RZ ;  /* 0x0000000400047c24 */ /* 0x000fe4000f8e02ff */
[----:B------:R-:W-:-:S04]  /*7ea0*/  IMAD.WIDE.U32 R8, R5, UR6, R8 ;  /* 0x0000000605087c25 */ /* 0x000fc8000f8e0008 */
[----:B------:R-:W-:Y:S02]  /*7eb0*/  IMAD R0, R0, UR6, RZ ;  /* 0x0000000600007c24 */ /* 0x000fe4000f8e02ff */
[C---:B------:R-:W-:Y:S01]  /*7ec0*/  IMAD R13, R5.reuse, UR5, R4 ;  /* 0x00000005050d7c24 */ /* 0x040fe2000f8e0204 */
[----:B------:R-:W-:Y:S01]  /*7ed0*/  ULDC.64 UR4, c[0x0][0x3e8] ;  /* 0x0000fa0000047ab9 */ /* 0x000fe20000000a00 */
[----:B------:R-:W-:Y:S01]  /*7ee0*/  IMAD R11, R5, UR7, R0 ;  /* 0x00000007050b7c24 */ /* 0x000fe2000f8e0200 */
[----:B------:R-:W-:Y:S01]  /*7ef0*/  IADD3 R3, P0, R6, UR4, RZ ;  /* 0x0000000406037c10 */ /* 0x000fe2000ff1e0ff */
[----:B------:R-:W-:Y:S01]  /*7f00*/  UMOV UR4, 0xffffffff ;  /* 0xffffffff00047882 */ /* 0x000fe20000000000 */
[----:B------:R-:W-:Y:S02]  /*7f10*/  IADD3 R5, P1, R8, UR8, RZ ;  /* 0x0000000808057c10 */ /* 0x000fe4000ff3e0ff */
[----:B------:R-:W-:Y:S02]  /*7f20*/  IADD3.X R13, R7, UR5, R13, P0, !PT ;  /* 0x00000005070d7c10 */ /* 0x000fe400087fe40d */
[----:B------:R-:W-:Y:S01]  /*7f30*/  IADD3.X R4, R9, UR9, R11, P1, !PT ;  /* 0x0000000909047c10 */ /* 0x000fe20008ffe40b */
[----:B------:R-:W-:Y:S08]  /*7f40*/  BRA.DIV UR4, `(.L_x_1200) ;  /* 0x000001d204f87947 */ /* 0x000ff0000b800000 */
[----:B------:R0:W1:Y:S04]  /*7f50*/  SHFL.IDX PT, R0, R13, RZ, 0x1e1f ;  /* 0x001e1fff0d007589 */ /* 0x00006800000e0000 */
[----:B------:R-:W2:Y:S04]  /*7f60*/  SHFL.IDX PT, R3, R3, RZ, 0x1e1f ;  /* 0x001e1fff03037589 */ /* 0x000ea800000e0000 */
[----:B------:R-:W3:Y:S04]  /*7f70*/  SHFL.IDX PT, R4, R4, RZ, 0x1e1f ;  /* 0x001e1fff04047589 */ /* 0x000ee800000e0000 */
[----:B------:R0:W4:Y:S02]  /*7f80*/  SHFL.IDX PT, R14, R5, RZ, 0x1e1f ;  /* 0x001e1fff050e7589 */ /* 0x00012400000e0000 */
.L_x_1486:
[----:B------:R-:W5:Y:S01]  /*7f90*/  LDL R6, [R1+0x60] ;  /* 0x0000600001067983 */ /* 0x000f620000100800 */
[----:B------:R-:W-:Y:S01]  /*7fa0*/  IMAD R39, R155, R20, RZ ;  /* 0x000000149b277224 */ /* 0x000fe200078e02ff */
[----:B------:R-:W-:Y:S01]  /*7fb0*/  BSSY B1, `(.L_x_1201) ;  /* 0x000002f000017945 */ /* 0x000fe20003800000 */
[----:B------:R-:W-:Y:S02]  /*7fc0*/  CS2R R26, SRZ ;  /* 0x00000000001a7805 */ /* 0x000fe4000001ff00 */
[----:B0-----:R-:W-:Y:S02]  /*7fd0*/  CS2R R12, SRZ ;  /* 0x00000000000c7805 */ /* 0x001fe4000001ff00 */
[----:B------:R-:W-:Y:S02]  /*7fe0*/  CS2R R8, SRZ ;  /* 0x0000000000087805 */ /* 0x000fe4000001ff00 */
[----:B------:R-:W-:Y:S02]  /*7ff0*/  ISETP.GE.AND P0, PT, R10, R39, PT ;  /* 0x000000270a00720c */ /* 0x000fe40003f06270 */
[----:B------:R-:W-:-:S02]  /*8000*/  CS2R R24, SRZ ;  /* 0x0000000000187805 */ /* 0x000fc4000001ff00 */
        /* <DEDUP_REMOVED lines=9> */
[----:B------:R-:W3:Y:S04]  /*80a0*/  LDL.64 R28, [R1+0x10] ;  /* 0x00001000011c7983 */ /* 0x000ee80000100a00 */
[----:B------:R-:W4:Y:S01]  /*80b0*/  LDL R15, [R1+0x2c] ;  /* 0x00002c00010f7983 */ /* 0x000f220000100800 */
[----:B------:R-:W-:Y:S02]  /*80c0*/  CS2R R20, SRZ ;  /* 0x0000000000147805 */ /* 0x000fe4000001ff00 */
[----:B------:R-:W-:Y:S02]  /*80d0*/  CS2R R12, SRZ ;  /* 0x00000000000c7805 */ /* 0x000fe4000001ff00 */
[----:B------:R-:W-:Y:S02]  /*80e0*/  CS2R R24, SRZ ;  /* 0x0000000000187805 */ /* 0x000fe4000001ff00 */
[----:B------:R-:W-:-:S02]  /*80f0*/  CS2R R26, SRZ ;  /* 0x00000000001a7805 */ /* 0x000fc4000001ff00 */
[----:B------:R-:W-:Y:S02]  /*8100*/  CS2R R10, SRZ ;  /* 0x00000000000a7805 */ /* 0x000fe4000001ff00 */
[----:B--2---:R-:W-:Y:S02]  /*8110*/  ISETP.GE.AND P2, PT, R32, UR4, PT ;  /* 0x0000000420007c0c */ /* 0x004fe4000bf46270 */
[----:B------:R-:W-:Y:S02]  /*8120*/  SHF.R.S32.HI R7, RZ, 0x1f, R32 ;  /* 0x0000001fff077819 */ /* 0x000fe40000011420 */
[----:B---3--:R-:W-:Y:S02]  /*8130*/  ISETP.GE.AND P1, PT, R28, UR4, PT ;  /* 0x000000041c007c0c */ /* 0x008fe4000bf26270 */
[----:B----4-:R-:W-:Y:S02]  /*8140*/  ISETP.GE.AND P0, PT, R15, UR4, PT ;  /* 0x000000040f007c0c */ /* 0x010fe4000bf06270 */
[----:B------:R-:W-:-:S05]  /*8150*/  SHF.R.S32.HI R9, RZ, 0x1f, R15 ;  /* 0x0000001fff097819 */ /* 0x000fca000001140f */
[CC--:B------:R-:W-:Y:S02]  /*8160*/  @!P2 IADD3 R30, P6, R32.reuse, R3.reuse, RZ ;  /* 0x00000003201ea210 */ /* 0x0c0fe40007fde0ff */
[-C--:B------:R-:W-:Y:S02]  /*8170*/  @!P2 IADD3 R32, P5, R32, R14.reuse, RZ ;  /* 0x0000000e2020a210 */ /* 0x080fe40007fbe0ff */
[-C--:B------:R-:W-:Y:S01]  /*8180*/  @!P1 IADD3 R6, P3, R28, R3.reuse, RZ ;  /* 0x000000031c069210 */ /* 0x080fe20007f7e0ff */
[--C-:B-1----:R-:W-:Y:S02]  /*8190*/  @!P2 IMAD.X R31, R0, 0x1, R7.reuse, P6 ;  /* 0x00000001001fa824 */ /* 0x102fe400030e0607 */
[----:B------:R-:W-:Y:S01]  /*81a0*/  @!P2 IMAD.X R33, R4, 0x1, R7, P5 ;  /* 0x000000010421a824 */ /* 0x000fe200028e0607 */
[C---:B------:R-:W-:Y:S02]  /*81b0*/  @!P0 IADD3 R34, P4, R15.reuse, R3, RZ ;  /* 0x000000030f228210 */ /* 0x040fe40007f9e0ff */
[----:B------:R-:W-:Y:S01]  /*81c0*/  @!P1 SHF.R.S32.HI R3, RZ, 0x1f, R28 ;  /* 0x0000001fff039819 */ /* 0x000fe2000001141c */
[----:B------:R0:W5:Y:S01]  /*81d0*/  @!P2 LD.E.64 R20, desc[UR40][R30.64] ;  /* 0x000000281e14a980 */ /* 0x000162000c101b00 */
[-C--:B------:R-:W-:Y:S01]  /*81e0*/  @!P1 IADD3 R28, P6, R28, R14.reuse, RZ ;  /* 0x0000000e1c1c9210 */ /* 0x080fe20007fde0ff */
[C---:B------:R-:W-:Y:S01]  /*81f0*/  @!P0 IMAD.X R35, R0.reuse, 0x1, R9, P4 ;  /* 0x0000000100238824 */ /* 0x040fe200020e0609 */
[----:B------:R-:W-:Y:S01]  /*8200*/  @!P0 IADD3 R14, P5, R15, R14, RZ ;  /* 0x0000000e0f0e8210 */ /* 0x000fe20007fbe0ff */
[--C-:B------:R-:W-:Y:S01]  /*8210*/  @!P1 IMAD.X R7, R0, 0x1, R3.reuse, P3 ;  /* 0x0000000100079824 */ /* 0x100fe200018e0603 */
[----:B------:R0:W5:Y:S01]  /*8220*/  @!P2 LD.E.64 R12, desc[UR40][R32.64] ;  /* 0x00000028200ca980 */ /* 0x000162000c101b00 */
[----:B------:R-:W-:-:S02]  /*8230*/  @!P1 IMAD.X R29, R4, 0x1, R3, P6 ;  /* 0x00000001041d9824 */ /* 0x000fc400030e0603 */
[----:B------:R-:W-:Y:S01]  /*8240*/  @!P0 IMAD.X R15, R4, 0x1, R9, P5 ;  /* 0x00000001040f8824 */ /* 0x000fe200028e0609 */
[----:B------:R-:W-:Y:S01]  /*8250*/  CS2R R8, SRZ ;  /* 0x0000000000087805 */ /* 0x000fe2000001ff00 */
[----:B------:R0:W5:Y:S04]  /*8260*/  @!P1 LD.E.64 R24, desc[UR40][R6.64] ;  /* 0x0000002806189980 */ /* 0x000168000c101b00 */
[----:B------:R0:W5:Y:S04]  /*8270*/  @!P1 LD.E.64 R26, desc[UR40][R28.64] ;  /* 0x000000281c1a9980 */ /* 0x000168000c101b00 */
[----:B------:R0:W5:Y:S04]  /*8280*/  @!P0 LD.E.64 R10, desc[UR40][R34.64] ;  /* 0x00000028220a8980 */ /* 0x000168000c101b00 */
[----:B------:R0:W5:Y:S02]  /*8290*/  @!P0 LD.E.64 R8, desc[UR40][R14.64] ;  /* 0x000000280e088980 */ /* 0x000164000c101b00 */
.L_x_1202:
[----:B------:R-:W-:Y:S05]  /*82a0*/  BSYNC B1 ;  /* 0x0000000000017941 */ /* 0x000fea0003800000 */
.L_x_1201:
[----:B-1----:R-:W2:Y:S01]  /*82b0*/  LDL.LU R0, [R1+0x44] ;  /* 0x0000440001007983 */ /* 0x002ea20000300800 */
[----:B------:R-:W1:Y:S01]  /*82c0*/  SYNCS.PHASECHK.TRANS64.TRYWAIT P0, [R16+URZ+0x19c00], R5 ;  /* 0x019c0005100075a7 */ /* 0x000e62000800017f */
[----:B------:R-:W-:Y:S01]  /*82d0*/  BSSY B1, `(.L_x_1203) ;  /* 0x0000005000017945 */ /* 0x000fe20003800000 */
[----:B--2---:R-:W-:-:S05]  /*82e0*/  IMAD R0, R0, -0xc0, R39 ;  /* 0xffffff4000007824 */ /* 0x004fca00078e0227 */
[----:B------:R-:W-:-:S04]  /*82f0*/  VIMNMX R3, R0, 0xc0, PT ;  /* 0x000000c000037848 */ /* 0x000fc80003fe0100 */
[----:B------:R-:W-:Y:S01]  /*8300*/  ISETP.GE.AND P1, PT, R154, R3, PT ;  /* 0x000000039a00720c */ /* 0x000fe20003f26270 */
[----:B-1----:R-:W-:-:S12]  /*8310*/  @!P0 BRA `(.L_x_1204) ;  /* 0x000001d000708947 */ /* 0x002fd80003800000 */
.L_x_1487:
[----:B------:R-:W-:Y:S05]  /*8320*/  BSYNC B1 ;  /* 0x0000000000017941 */ /* 0x000fea0003800000 */
.L_x_1203:
[----:B------:R-:W-:Y:S05]  /*8330*/  @P1 BRA `(.L_x_1205) ;  /* 0x0000003c00381947 */ /* 0x000fea0003800000 */
[----:B0-----:R-:W2:Y:S01]  /*8340*/  LDL.64 R6, [R1+0x10] ;  /* 0x0000100001067983 */ /* 0x001ea20000100a00 */
[----:B------:R-:W2:Y:S03]  /*8350*/  LDC R0, c[0x0][0x3f4] ;  /* 0x0000fd00ff007b82 */ /* 0x000ea60000000800 */
[----:B---3--:R-:W3:Y:S04]  /*8360*/  LDL R4, [R1+0x28] ;  /* 0x0000280001047983 */ /* 0x008ee80000100800 */
[----:B------:R-:W4:Y:S01]  /*8370*/  LDL R3, [R1+0x2c] ;  /* 0x00002c0001037983 */ /* 0x000f220000100800 */
[----:B------:R-:W-:Y:S01]  /*8380*/  BSSY B1, `(.L_x_1206) ;  /* 0x000007b000017945 */ /* 0x000fe20003800000 */
[----:B--2---:R-:W-:-:S02]  /*8390*/  ISETP.GE.AND P0, PT, R6, R0, PT ;  /* 0x000000000600720c */ /* 0x004fc40003f06270 */
[-C--:B---3--:R-:W-:Y:S02]  /*83a0*/  ISETP.GE.AND P1, PT, R4, R0.reuse, PT ;  /* 0x000000000400720c */ /* 0x088fe40003f26270 */
[----:B----4-:R-:W-:-:S09]  /*83b0*/  ISETP.GE.AND P2, PT, R3, R0, PT ;  /* 0x000000000300720c */ /* 0x010fd20003f46270 */
[----:B------:R-:W-:Y:S05]  /*83c0*/  @P0 BRA `(.L_x_1207) ;  /* 0x0000000400d80947 */ /* 0x000fea0003800000 */
[----:B-1----:R-:W0:Y:S01]  /*83d0*/  LDS.128 R4, [R37+0xf000] ;  /* 0x00f0000025047984 */ /* 0x002e220000000c00 */
[----:B-----5:R-:W-:Y:S02]  /*83e0*/  SHF.R.U32.HI R15, RZ, 0x8, R25 ;  /* 0x00000008ff0f7819 */ /* 0x020fe40000011619 */
[----:B------:R-:W-:Y:S02]  /*83f0*/  LOP3.LUT R14, R25, 0xff, RZ, 0xc0, !PT ;  /* 0x000000ff190e7812 */ /* 0x000fe400078ec0ff */
[----:B------:R-:W-:Y:S02]  /*8400*/  LOP3.LUT R15, R15, 0xff, RZ, 0xc0, !PT ;  /* 0x000000ff0f0f7812 */ /* 0x000fe400078ec0ff */
[----:B------:R-:W-:Y:S02]  /*8410*/  SHF.R.U32.HI R31, RZ, 0x8, R27 ;  /* 0x00000008ff1f7819 */ /* 0x000fe4000001161b */
[----:B------:R-:W-:Y:S02]  /*8420*/  SHF.R.U32.HI R3, RZ, 0x8, R24 ;  /* 0x00000008ff037819 */ /* 0x000fe40000011618 */
[----:B------:R-:W-:-:S02]  /*8430*/  PRMT R14, R15, 0x7604, R14 ;  /* 0x000076040f0e7816 */ /* 0x000fc4000000000e */
[----:B------:R-:W-:Y:S02]  /*8440*/  LOP3.LUT R28, R27, 0xff, RZ, 0xc0, !PT ;  /* 0x000000ff1b1c7812 */ /* 0x000fe400078ec0ff */
[----:B------:R-:W-:Y:S02]  /*8450*/  LOP3.LUT R31, R31, 0xff, RZ, 0xc0, !PT ;  /* 0x000000ff1f1f7812 */ /* 0x000fe400078ec0ff */
[----:B------:R-:W-:Y:S02]  /*8460*/  SHF.R.U32.HI R30, RZ, 0x10, R27 ;  /* 0x00000010ff1e7819 */ /* 0x000fe4000001161b */
[----:B------:R-:W-:Y:S02]  /*8470*/  LOP3.LUT R0, R24, 0xff, RZ, 0xc0, !PT ;  /* 0x000000ff18007812 */ /* 0x000fe400078ec0ff */
[----:B------:R-:W-:Y:S02]  /*8480*/  LOP3.LUT R3, R3, 0xff, RZ, 0xc0, !PT ;  /* 0x000000ff03037812 */ /* 0x000fe400078ec0ff */
[----:B------:R-:W-:-:S02]  /*8490*/  SHF.R.U32.HI R32, RZ, 0x10, R25 ;  /* 0x00000010ff207819 */ /* 0x000fc40000011619 */
[----:B------:R-:W-:Y:S02]  /*84a0*/  SHF.R.U32.HI R15, RZ, 0x8, R26 ;  /* 0x00000008ff0f7819 */ /* 0x000fe4000001161a */
[----:B------:R-:W-:Y:S01]  /*84b0*/  PRMT R28, R31, 0x7604, R28 ;  /* 0x000076041f1c7816 */ /* 0x000fe2000000001c */
[----:B------:R-:W-:Y:S01]  /*84c0*/  IMAD.U32 R31, R30, 0x10000, RZ ;  /* 0x000100001e1f7824 */ /* 0x000fe200078e00ff */
[----:B------:R-:W-:Y:S02]  /*84d0*/  PRMT R3, R3, 0x7604, R0 ;  /* 0x0000760403037816 */ /* 0x000fe40000000000 */
[----:B------:R-:W-:Y:S01]  /*84e0*/  LOP3.LUT R29, R15, 0xff, RZ, 0xc0, !PT ;  /* 0x000000ff0f1d7812 */ /* 0x000fe200078ec0ff */
[----:B------:R-:W-:Y:S01]  /*84f0*/  IMAD.U32 R15, R32, 0x10000, RZ ;  /* 0x00010000200f7824 */ /* 0x000fe200078e00ff */
[----:B------:R-:W-:Y:S02]  /*8500*/  LOP3.LUT R0, R26, 0xff, RZ, 0xc0, !PT ;  /* 0x000000ff1a007812 */ /* 0x000fe400078ec0ff */
[----:B------:R-:W-:-:S02]  /*8510*/  LOP3.LUT R31, R28, 0xff0000, R31, 0xf8, !PT ;  /* 0x00ff00001c1f7812 */ /* 0x000fc400078ef81f */
[----:B------:R-:W-:Y:S02]  /*8520*/  PRMT R29, R29, 0x7604, R0 ;  /* 0x000076041d1d7816 */ /* 0x000fe40000000000 */
[----:B------:R-:W-:Y:S02]  /*8530*/  LOP3.LUT R15, R14, 0xff0000, R15, 0xf8, !PT ;  /* 0x00ff00000e0f7812 */ /* 0x000fe400078ef80f */
[--C-:B------:R-:W-:Y:S02]  /*8540*/  LOP3.LUT R29, R29, 0xff0000, R26.reuse, 0xf8, !PT ;  /* 0x00ff00001d1d7812 */ /* 0x100fe400078ef81a */
[----:B------:R-:W-:Y:S02]  /*8550*/  LOP3.LUT R31, R31, 0xff000000, R27, 0xf8, !PT ;  /* 0xff0000001f1f7812 */ /* 0x000fe400078ef81b */
[----:B------:R-:W-:Y:S02]  /*8560*/  LOP3.LUT R27, R15, 0xff000000, R25, 0xf8, !PT ;  /* 0xff0000000f1b7812 */ /* 0x000fe400078ef819 */
[----:B------:R-:W-:-:S02]  /*8570*/  LOP3.LUT R30, R29, 0xff000000, R26, 0xf8, !PT ;  /* 0xff0000001d1e7812 */ /* 0x000fc400078ef81a */
[--C-:B------:R-:W-:Y:S02]  /*8580*/  LOP3.LUT R3, R3, 0xff0000, R24.reuse, 0xf8, !PT ;  /* 0x00ff000003037812 */ /* 0x100fe400078ef818 */
[-C--:B0-----:R-:W-:Y:S02]  /*8590*/  F2FP.F16.E4M3.UNPACK_B R0, R6.reuse.H1 ;  /* 0x00000006ff00723e */ /* 0x081fe400030006ff */
        /* <DEDUP_REMOVED lines=10> */
[C---:B------:R-:W-:Y:S01]  /*8640*/  FMUL.FTZ R35, R15.reuse, R33 ;  /* 0x000000210f237220 */ /* 0x040fe20000410000 */
[----:B------:R-:W-:Y:S01]  /*8650*/  F2FP.F16.E4M3.UNPACK_B R6, R5 ;  /* 0x00000005ff06723e */ /* 0x000fe200020006ff */
[----:B------:R-:W-:Y:S01]  /*8660*/  FMUL.FTZ R34, R15, R29 ;  /* 0x0000001d0f227220 */ /* 0x000fe20000410000 */
[----:B------:R-:W-:Y:S01]  /*8670*/  F2FP.F16.E4M3.UNPACK_B R7, R5.H1 ;  /* 0x00000005ff07723e */ /* 0x000fe200030006ff */
[----:B------:R-:W-:Y:S01]  /*8680*/  HADD2.F32 R32, -RZ, R32.H0_H0 ;  /* 0x20000020ff207230 */ /* 0x000fe20000004100 */
[----:B------:R-:W-:Y:S01]  /*8690*/  F2FP.F16.E4M3.UNPACK_B R31, R31.H1 ;  /* 0x0000001fff1f723e */ /* 0x000fe200030006ff */
[----:B------:R-:W-:-:S02]  /*86a0*/  HADD2.F32 R5, -RZ, R3.H1_H1 ;  /* 0x30000003ff057230 */ /* 0x000fc40000004100 */
[C---:B------:R-:W-:Y:S01]  /*86b0*/  FFMA.FTZ R35, R14.reuse, R29, -R35 ;  /* 0x0000001d0e237223 */ /* 0x040fe20000010823 */
[----:B------:R-:W-:Y:S02]  /*86c0*/  HADD2.F32 R26, -RZ, R26.H0_H0 ;  /* 0x2000001aff1a7230 */ /* 0x000fe40000004100 */
        /* <DEDUP_REMOVED lines=69> */
[----:B------:R0:W-:Y:S02]  /*8b20*/  STS.128 [R37+0xf000], R4 ;  /* 0x00f0000425007388 */ /* 0x0001e40000000c00 */
.L_x_1207:
[----:B------:R-:W-:Y:S05]  /*8b30*/  BSYNC B1 ;  /* 0x0000000000017941 */ /* 0x000fea0003800000 */
.L_x_1206:
[----:B------:R-:W-:Y:S04]  /*8b40*/  BSSY B1, `(.L_x_1208) ;  /* 0x000007c000017945 */ /* 0x000fe80003800000 */
[----:B------:R-:W-:Y:S05]  /*8b50*/  @P1 BRA `(.L_x_1209) ;  /* 0x0000000400e81947 */ /* 0x000fea0003800000 */
[----:B01----:R-:W0:Y:S01]  /*8b60*/  LDS.128 R4, [R37+0x10800] ;  /* 0x0108000025047984 */ /* 0x003e220000000c00 */
[----:B-----5:R-:W-:Y:S02]  /*8b70*/  SHF.R.U32.HI R14, RZ, 0x8, R21 ;  /* 0x00000008ff0e7819 */ /* 0x020fe40000011615 */
[----:B------:R-:W-:Y:S02]  /*8b80*/  SHF.R.U32.HI R26, RZ, 0x8, R13 ;  /* 0x00000008ff1a7819 */ /* 0x000fe4000001160d */
[----:B------:R-:W-:Y:S02]  /*8b90*/  LOP3.LUT R15, R21, 0xff, RZ, 0xc0, !PT ;  /* 0x000000ff150f7812 */ /* 0x000fe400078ec0ff */
[----:B------:R-:W-:Y:S02]  /*8ba0*/  LOP3.LUT R27, R13, 0xff, RZ, 0xc0, !PT ;  /* 0x000000ff0d1b7812 */ /* 0x000fe400078ec0ff */
[----:B------:R-:W-:Y:S02]  /*8bb0*/  LOP3.LUT R14, R14, 0xff, RZ, 0xc0, !PT ;  /* 0x000000ff0e0e7812 */ /* 0x000fe400078ec0ff */
[----:B------:R-:W-:-:S02]  /*8bc0*/  LOP3.LUT R26, R26, 0xff, RZ, 0xc0, !PT ;  /* 0x000000ff1a1a7812 */ /* 0x000fc400078ec0ff */
[----:B------:R-:W-:Y:S02]  /*8bd0*/  SHF.R.U32.HI R0, RZ, 0x8, R20 ;  /* 0x00000008ff007819 */ /* 0x000fe40000011614 */
[----:B------:R-:W-:Y:S02]  /*8be0*/  SHF.R.U32.HI R24, RZ, 0x8, R12 ;  /* 0x00000008ff187819 */ /* 0x000fe4000001160c */
[----:B------:R-:W-:Y:S02]  /*8bf0*/  PRMT R15, R14, 0x7604, R15 ;  /* 0x000076040e0f7816 */ /* 0x000fe4000000000f */
[----:B------:R-:W-:Y:S02]  /*8c00*/  PRMT R27, R26, 0x7604, R27 ;  /* 0x000076041a1b7816 */ /* 0x000fe4000000001b */
[----:B------:R-:W-:Y:S02]  /*8c10*/  SHF.R.U32.HI R14, RZ, 0x10, R21 ;  /* 0x00000010ff0e7819 */ /* 0x000fe40000011615 */
[----:B------:R-:W-:-:S02]  /*8c20*/  SHF.R.U32.HI R26, RZ, 0x10, R13 ;  /* 0x00000010ff1a7819 */ /* 0x000fc4000001160d */
        /* <DEDUP_REMOVED lines=8> */
[----:B------:R-:W-:Y:S02]  /*8cb0*/  SHF.R.U32.HI R0, RZ, 0x10, R20 ;  /* 0x00000010ff007819 */ /* 0x000fe40000011614 */
[----:B------:R-:W-:Y:S02]  /*8cc0*/  SHF.R.U32.HI R24, RZ, 0x10, R12 ;  /* 0x00000010ff187819 */ /* 0x000fe4000001160c */
[----:B------:R-:W-:Y:S02]  /*8cd0*/  PRMT R15, R14, 0x7054, R15 ;  /* 0x000070540e0f7816 */ /* 0x000fe4000000000f */
[----:B------:R-:W-:-:S02]  /*8ce0*/  PRMT R27, R26, 0x7054, R27 ;  /* 0x000070541a1b7816 */ /* 0x000fc4000000001b */
[----:B------:R-:W-:Y:S02]  /*8cf0*/  LOP3.LUT R0, R0, 0xff, RZ, 0xc0, !PT ;  /* 0x000000ff00007812 */ /* 0x000fe400078ec0ff */
[----:B------:R-:W-:Y:S02]  /*8d00*/  LOP3.LUT R24, R24, 0xff, RZ, 0xc0, !PT ;  /* 0x000000ff18187812 */ /* 0x000fe400078ec0ff */
[----:B------:R-:W-:Y:S02]  /*8d10*/  LOP3.LUT R27, R27, 0xff000000, R13, 0xf8, !PT ;  /* 0xff0000001b1b7812 */ /* 0x000fe400078ef80d */
[----:B------:R-:W-:Y:S02]  /*8d20*/  LOP3.LUT R21, R15, 0xff000000, R21, 0xf8, !PT ;  /* 0xff0000000f157812 */ /* 0x000fe400078ef815 */
[----:B------:R-:W-:Y:S02]  /*8d30*/  PRMT R3, R0, 0x7054, R3 ;  /* 0x0000705400037816 */ /* 0x000fe40000000003 */
[----:B------:R-:W-:-:S02]  /*8d40*/  PRMT R25, R24, 0x7054, R25 ;  /* 0x0000705418197816 */ /* 0x000fc40000000019 */
[-C--:B0-----:R-:W-:Y:S02]  /*8d50*/  F2FP.F16.E4M3.UNPACK_B R0, R6.reuse.H1 ;  /* 0x00000006ff00723e */ /* 0x081fe400030006ff */
[----:B------:R-:W-:Y:S02]  /*8d60*/  F2FP.F16.E4M3.UNPACK_B R28, R27 ;  /* 0x0000001bff1c723e */ /* 0x000fe400020006ff */
[----:B------:R-:W-:Y:S01]  /*8d70*/  F2FP.F16.E4M3.UNPACK_B R24, R21 ;  /* 0x00000015ff18723e */ /* 0x000fe200020006ff */
[----:B------:R-:W-:Y:S01]  /*8d80*/  HADD2.F32 R13, -RZ, R0.H1_H1 ;  /* 0x30000000ff0d7230 */ /* 0x000fe20000004100 */
[----:B------:R-:W-:Y:S01]  /*8d90*/  LOP3.LUT R20, R3, 0xff000000, R20, 0xf8, !PT ;  /* 0xff00000003147812 */ /* 0x000fe200078ef814 */
[----:B------:R-:W-:Y:S01]  /*8da0*/  HADD2.F32 R29, -RZ, R28.H1_H1 ;  /* 0x3000001cff1d7230 */ /* 0x000fe20000004100 */
[----:B------:R-:W-:Y:S01]  /*8db0*/  LOP3.LUT R26, R25, 0xff000000, R12, 0xf8, !PT ;  /* 0xff000000191a7812 */ /* 0x000fe200078ef80c */
[----:B------:R-:W-:Y:S01]  /*8dc0*/  HADD2.F32 R25, -RZ, R24.H1_H1 ;  /* 0x30000018ff197230 */ /* 0x000fe20000004100 */
[----:B------:R-:W-:Y:S01]  /*8dd0*/  F2FP.F16.E4M3.UNPACK_B R3, R6 ;  /* 0x00000006ff03723e */ /* 0x000fe200020006ff */
[----:B------:R-:W-:Y:S01]  /*8de0*/  HADD2.F32 R12, -RZ, R0.H0_H0 ;  /* 0x20000000ff0c7230 */ /* 0x000fe20000004100 */
[----:B------:R-:W-:Y:S01]  /*8df0*/  F2FP.F16.E4M3.UNPACK_B R14, R7 ;  /* 0x00000007ff0e723e */ /* 0x000fe200020006ff */
[C---:B------:R-:W-:Y:S01]  /*8e00*/  FMUL.FTZ R31, R13.reuse, R29 ;  /* 0x0000001d0d1f7220 */ /* 0x040fe20000410000 */
[----:B------:R-:W-:Y:S01]  /*8e10*/  F2FP.F16.E4M3.UNPACK_B R15, R7.H1 ;  /* 0x00000007ff0f723e */ /* 0x000fe200030006ff */
[----:B------:R-:W-:Y:S01]  /*8e20*/  FMUL.FTZ R30, R13, R25 ;  /* 0x000000190d1e7220 */ /* 0x000fe20000410000 */
[-C--:B------:R-:W-:Y:S01]  /*8e30*/  F2FP.F16.E4M3.UNPACK_B R6, R5.reuse ;  /* 0x00000005ff06723e */ /* 0x080fe200020006ff */
[----:B------:R-:W-:Y:S01]  /*8e40*/  HADD2.F32 R28, -RZ, R28.H0_H0 ;  /* 0x2000001cff1c7230 */ /* 0x000fe20000004100 */
[----:B------:R-:W-:Y:S01]  /*8e50*/  F2FP.F16.E4M3.UNPACK_B R7, R5.H1 ;  /* 0x00000005ff07723e */ /* 0x000fe200030006ff */
[----:B------:R-:W-:Y:S01]  /*8e60*/  HADD2.F32 R5, -RZ, R3.H1_H1 ;  /* 0x30000003ff057230 */ /* 0x000fe20000004100 */
[----:B------:R-:W-:Y:S01]  /*8e70*/  F2FP.F16.E4M3.UNPACK_B R27, R27.H1 ;  /* 0x0000001bff1b723e */ /* 0x000fe200030006ff */
[----:B------:R-:W-:-:S02]  /*8e80*/  HADD2.F32 R24, -RZ, R24.H0_H0 ;  /* 0x20000018ff187230 */ /* 0x000fc40000004100 */
[C---:B------:R-:W-:Y:S01]  /*8e90*/  FFMA.FTZ R31, R12.reuse, R25, -R31 ;  /* 0x000000190c1f7223 */ /* 0x040fe2000001081f */
[----:B------:R-:W-:Y:S01]  /*8ea0*/  FFMA.FTZ R30, R12, R29, R30 ;  /* 0x0000001d0c1e7223 */ /* 0x000fe2000001001e */
[----:B------:R-:W-:Y:S01]  /*8eb0*/  HADD2.F32 R3, -RZ, R3.H0_H0 ;  /* 0x20000003ff037230 */ /* 0x000fe20000004100 */
[----:B------:R-:W-:Y:S01]  /*8ec0*/  F2FP.F16.E4M3.UNPACK_B R21, R21.H1 ;  /* 0x00000015ff15723e */ /* 0x000fe200030006ff */
[C---:B------:R-:W-:Y:S01]  /*8ed0*/  FMUL.FTZ R12, R5.reuse, R28 ;  /* 0x0000001c050c7220 */ /* 0x040fe20000410000 */
[----:B------:R-:W-:Y:S01]  /*8ee0*/  FMUL.FTZ R25, R5, R24 ;  /* 0x0000001805197220 */ /* 0x000fe20000410000 */
[--C-:B------:R-:W-:Y:S01]  /*8ef0*/  HADD2.F32 R5, -RZ, R14.reuse.H1_H1 ;  /* 0x3000000eff057230 */ /* 0x100fe20000004100 */
[----:B------:R-:W-:Y:S01]  /*8f00*/  F2FP.F16.E4M3.UNPACK_B R0, R4 ;  /* 0x00000004ff00723e */ /* 0x000fe200020006ff */
[----:B------:R-:W-:Y:S02]  /*8f10*/  HADD2.F32 R13, -RZ, R27.H0_H0 ;  /* 0x2000001bff0d7230 */ /* 0x000fe40000004100 */
[C---:B------:R-:W-:Y:S01]  /*8f20*/  FFMA.FTZ R29, R3.reuse, R24, -R12 ;  /* 0x00000018031d7223 */ /* 0x040fe2000001080c */
[----:B------:R-:W-:Y:S01]  /*8f30*/  FFMA.FTZ R28, R3, R28, R25 ;  /* 0x0000001c031c7223 */ /* 0x000fe20000010019 */
[----:B------:R-:W-:Y:S01]  /*8f40*/  HADD2.F32 R12, -RZ, R21.H0_H0 ;  /* 0x20000015ff0c7230 */ /* 0x000fe20000004100 */
[----:B------:R-:W-:Y:S01]  /*8f50*/  F2FP.F16.E4M3.UNPACK_B R4, R4.H1 ;  /* 0x00000004ff04723e */ /* 0x000fe200030006ff */
[----:B------:R-:W-:-:S02]  /*8f60*/  HADD2.F32 R14, -RZ, R14.H0_H0 ;  /* 0x2000000eff0e7230 */ /* 0x000fc40000004100 */
[CC--:B------:R-:W-:Y:S01]  /*8f70*/  FMUL.FTZ R25, R5.reuse, R13.reuse ;  /* 0x0000000d05197220 */ /* 0x0c0fe20000410000 */
[----:B------:R-:W-:Y:S02]  /*8f80*/  HADD2.F32 R24, -RZ, R27.H1_H1 ;  /* 0x3000001bff187230 */ /* 0x000fe40000004100 */
[-C--:B------:R-:W-:Y:S01]  /*8f90*/  FMUL.FTZ R5, R5, R12.reuse ;  /* 0x0000000c05057220 */ /* 0x080fe20000410000 */
[----:B------:R-:W-:Y:S02]  /*8fa0*/  HADD2.F32 R3, -RZ, R15.H1_H1 ;  /* 0x3000000fff037230 */ /* 0x000fe40000004100 */
[C---:B------:R-:W-:Y:S01]  /*8fb0*/  FFMA.FTZ R27, R14.reuse, R12, -R25 ;  /* 0x0000000c0e1b7223 */ /* 0x040fe20000010819 */
[----:B------:R-:W-:Y:S02]  /*8fc0*/  HADD2.F32 R12, -RZ, R21.H1_H1 ;  /* 0x30000015ff0c7230 */ /* 0x000fe40000004100 */
[----:B------:R-:W-:Y:S01]  /*8fd0*/  FFMA.FTZ R32, R14, R13, R5 ;  /* 0x0000000d0e207223 */ /* 0x000fe20000010005 */
[----:B------:R-:W-:-:S02]  /*8fe0*/  HADD2.F32 R15, -RZ, R15.H0_H0 ;  /* 0x2000000fff0f7230 */ /* 0x000fc40000004100 */
        /* <DEDUP_REMOVED lines=49> */
.L_x_1209:
[----:B------:R-:W-:Y:S05]  /*9300*/  BSYNC B1 ;  /* 0x0000000000017941 */ /* 0x000fea0003800000 */
.L_x_1208:
[----:B------:R-:W-:Y:S05]  /*9310*/  @P2 BRA `(.L_x_1205) ;  /* 0x0000002c00402947 */ /* 0x000fea0003800000 */
[----:B012---:R-:W0:Y:S01]  /*9320*/  LDS.128 R4, [R37+0x12000] ;  /* 0x0120000025047984 */ /* 0x007e220000000c00 */
[----:B-----5:R-:W-:Y:S02]  /*9330*/  SHF.R.U32.HI R13, RZ, 0x8, R11 ;  /* 0x00000008ff0d7819 */ /* 0x020fe4000001160b */
[----:B------:R-:W-:Y:S02]  /*9340*/  LOP3.LUT R12, R11, 0xff, RZ, 0xc0, !PT ;  /* 0x000000ff0b0c7812 */ /* 0x000fe400078ec0ff */
[----:B------:R-:W-:Y:S02]  /*9350*/  LOP3.LUT R13, R13, 0xff, RZ, 0xc0, !PT ;  /* 0x000000ff0d0d7812 */ /* 0x000fe400078ec0ff */
[----:B------:R-:W-:Y:S02]  /*9360*/  SHF.R.U32.HI R21, RZ, 0x8, R9 ;  /* 0x00000008ff157819 */ /* 0x000fe40000011609 */
[----:B------:R-:W-:Y:S02]  /*9370*/  PRMT R12, R13, 0x7604, R12 ;  /* 0x000076040d0c7816 */ /* 0x000fe4000000000c */
[----:B------:R-:W-:-:S02]  /*9380*/  SHF.R.U32.HI R24, RZ, 0x10, R11 ;  /* 0x00000010ff187819 */ /* 0x000fc4000001160b */
[----:B------:R-:W-:Y:S02]  /*9390*/  SHF.R.U32.HI R13, RZ, 0x8, R8 ;  /* 0x00000008ff0d7819 */ /* 0x000fe40000011608 */
[----:B------:R-:W-:Y:S02]  /*93a0*/  LOP3.LUT R14, R9, 0xff, RZ, 0xc0, !PT ;  /* 0x000000ff090e7812 */ /* 0x000fe400078ec0ff */
[----:B------:R-:W-:Y:S02]  /*93b0*/  LOP3.LUT R21, R21, 0xff, RZ, 0xc0, !PT ;  /* 0x000000ff15157812 */ /* 0x000fe400078ec0ff */
[----:B------:R-:W-:Y:S02]  /*93c0*/  SHF.R.U32.HI R20, RZ, 0x10, R9 ;  /* 0x00000010ff147819 */ /* 0x000fe40000011609 */
[----:B------:R-:W-:Y:S02]  /*93d0*/  SHF.R.U32.HI R3, RZ, 0x8, R10 ;  /* 0x00000008ff037819 */ /* 0x000fe4000001160a */
[----:B------:R-:W-:Y:S01]  /*93e0*/  LOP3.LUT R15, R13, 0xff, RZ, 0xc0, !PT ;  /* 0x000000ff0d0f7812 */ /* 0x000fe200078ec0ff */
[----:B------:R-:W-:Y:S01]  /*93f0*/  IMAD.U32 R13, R24, 0x10000, RZ ;  /* 0x00010000180d7824 */ /* 0x000fe200078e00ff */
[----:B------:R-:W-:Y:S01]  /*9400*/  PRMT R14, R21, 0x7604, R14 ;  /* 0x00007604150e7816 */ /* 0x000fe2000000000e */
[----:B------:R-:W-:Y:S01]  /*9410*/  IMAD.U32 R21, R20, 0x10000, RZ ;  /* 0x0001000014157824 */ /* 0x000fe200078e00ff */
[----:B------:R-:W-:-:S02]  /*9420*/  LOP3.LUT R0, R10, 0xff, RZ, 0xc0, !PT ;  /* 0x000000ff0a007812 */ /* 0x000fc400078ec0ff */
[----:B------:R-:W-:Y:S02]  /*9430*/  LOP3.LUT R3, R3, 0xff, RZ, 0xc0, !PT ;  /* 0x000000ff03037812 */ /* 0x000fe400078ec0ff */
[----:B------:R-:W-:Y:S02]  /*9440*/  LOP3.LUT R13, R12, 0xff0000, R13, 0xf8, !PT ;  /* 0x00ff00000c0d7812 */ /* 0x000fe400078ef80d */
[----:B------:R-:W-:Y:S02]  /*9450*/  PRMT R3, R3, 0x7604, R0 ;  /* 0x0000760403037816 */ /* 0x000fe40000000000 */
[----:B------:R-:W-:Y:S02]  /*9460*/  LOP3.LUT R0, R8, 0xff, RZ, 0xc0, !PT ;  /* 0x000000ff08007812 */ /* 0x000fe400078ec0ff */
[----:B------:R-:W-:Y:S02]  /*9470*/  LOP3.LUT R21, R14, 0xff0000, R21, 0xf8, !PT ;  /* 0x00ff00000e157812 */ /* 0x000fe400078ef815 */
[----:B------:R-:W-:-:S02]  /*9480*/  PRMT R15, R15, 0x7604, R0 ;  /* 0x000076040f0f7816 */ /* 0x000fc40000000000 */
[----:B------:R-:W-:Y:S02]  /*9490*/  LOP3.LUT R21, R21, 0xff000000, R9, 0xf8, !PT ;  /* 0xff00000015157812 */ /* 0x000fe400078ef809 */
[----:B------:R-:W-:Y:S02]  /*94a0*/  LOP3.LUT R13, R13, 0xff000000, R11, 0xf8, !PT ;  /* 0xff0000000d0d7812 */ /* 0x000fe400078ef80b */
[----:B------:R-:W-:Y:S02]  /*94b0*/  LOP3.LUT R3, R3, 0xff0000, R10, 0xf8, !PT ;  /* 0x00ff000003037812 */ /* 0x000fe400078ef80a */
[----:B0-----:R-:W-:Y:S02]  /*94c0*/  F2FP.F16.E4M3.UNPACK_B R0, R6.H1 ;  /* 0x00000006ff00723e */ /* 0x001fe400030006ff */
[----:B------:R-:W-:Y:S02]  /*94d0*/  LOP3.LUT R15, R15, 0xff0000, R8, 0xf8, !PT ;  /* 0x00ff00000f0f7812 */ /* 0x000fe400078ef808 */
[----:B------:R-:W-:Y:S01]  /*94e0*/  F2FP.F16.E4M3.UNPACK_B R24, R21 ;  /* 0x00000015ff18723e */ /* 0x000fe200020006ff */
[----:B------:R-:W-:Y:S01]  /*94f0*/  HADD2.F32 R9, -RZ, R0.H1_H1 ;  /* 0x30000000ff097230 */ /* 0x000fe20000004100 */
[----:B------:R-:W-:-:S02]  /*9500*/  F2FP.F16.E4M3.UNPACK_B R14, R13 ;  /* 0x0000000dff0e723e */ /* 0x000fc400020006ff */
        /* <DEDUP_REMOVED lines=88> */
.L_x_1199:
[----:B------:R-:W0:Y:S01]  /*9a90*/  LDC R28, c[0x0][0x448] ;  /* 0x00011200ff1c7b82 */ /* 0x000e220000000800 */
[----:B------:R-:W-:Y:S01]  /*9aa0*/  IMAD.MOV.U32 R9, RZ, RZ, R10 ;  /* 0x000000ffff097224 */ /* 0x000fe200078e000a */
[----:B------:R-:W-:Y:S01]  /*9ab0*/  ULDC.64 UR4, c[0x0][0x3f8] ;  /* 0x0000fe0000047ab9 */ /* 0x000fe20000000a00 */
[----:B------:R-:W-:Y:S01]  /*9ac0*/  IMAD.MOV.U32 R4, RZ, RZ, R26 ;  /* 0x000000ffff047224 */ /* 0x000fe200078e001a */
[----:B------:R-:W-:Y:S01]  /*9ad0*/  ULDC.64 UR6, c[0x0][0x408] ;  /* 0x0001020000067ab9 */ /* 0x000fe20000000a00 */
[----:B------:R-:W-:Y:S01]  /*9ae0*/  IMAD.MOV.U32 R5, RZ, RZ, R29 ;  /* 0x000000ffff057224 */ /* 0x000fe200078e001d */
[----:B------:R-:W-:Y:S01]  /*9af0*/  ULDC.64 UR8, c[0x0][0x400] ;  /* 0x0001000000087ab9 */ /* 0x000fe20000000a00 */
[----:B------:R-:W-:Y:S02]  /*9b00*/  IMAD.MOV.U32 R6, RZ, RZ, R24 ;  /* 0x000000ffff067224 */ /* 0x000fe400078e0018 */
[----:B------:R-:W-:Y:S01]  /*9b10*/  IMAD.MOV.U32 R7, RZ, RZ, R31 ;  /* 0x000000ffff077224 */ /* 0x000fe200078e001f */
[----:B0-----:R-:W-:-:S13]  /*9b20*/  ISETP.NE.AND P0, PT, R28, 0x1, PT ;  /* 0x000000011c00780c */ /* 0x001fda0003f05270 */
[----:B------:R-:W0:Y:S08]  /*9b30*/  @P0 LDC R3, c[0x0][0x44c] ;  /* 0x00011300ff030b82 */ /* 0x000e300000000800 */
[----:B------:R-:W1:Y:S01]  /*9b40*/  @P0 LDC R0, c[0x0][0x450] ;  /* 0x00011400ff000b82 */ /* 0x000e620000000800 */
[----:B0-----:R-:W-:-:S05]  /*9b50*/  @P0 IMAD.HI.U32 R3, R10, R3, RZ ;  /* 0x000000030a030227 */ /* 0x001fca00078e00ff */
[----:B-1----:R-:W-:-:S04]  /*9b60*/  @P0 SHF.R.U32.HI R9, RZ, R0, R3 ;  /* 0x00000000ff090219 */ /* 0x002fc80000011603 */
[----:B------:R-:W-:Y:S01]  /*9b70*/  SHF.R.S32.HI R0, RZ, 0x1f, R9 ;  /* 0x0000001fff007819 */ /* 0x000fe20000011409 */
[----:B------:R-:W-:-:S04]  /*9b80*/  IMAD.WIDE.U32 R4, R9, UR4, R4 ;  /* 0x0000000409047c25 */ /* 0x000fc8000f8e0004 */
[----:B------:R-:W-:Y:S02]  /*9b90*/  IMAD R8, R0, UR4, RZ ;  /* 0x0000000400087c24 */ /* 0x000fe4000f8e02ff */
[----:B------:R-:W-:-:S04]  /*9ba0*/  IMAD.WIDE.U32 R6, R9, UR6, R6 ;  /* 0x0000000609067c25 */ /* 0x000fc8000f8e0006 */
[----:B------:R-:W-:Y:S01]  /*9bb0*/  IMAD R0, R0, UR6, RZ ;  /* 0x0000000600007c24 */ /* 0x000fe2000f8e02ff */
[----:B------:R-:W-:Y:S01]  /*9bc0*/  IADD3 R21, P1, R6, UR8, RZ ;  /* 0x0000000806157c10 */ /* 0x000fe2000ff3e0ff */
[C---:B------:R-:W-:Y:S01]  /*9bd0*/  IMAD R13, R9.reuse, UR5, R8 ;  /* 0x00000005090d7c24 */ /* 0x040fe2000f8e0208 */
[----:B------:R-:W-:Y:S01]  /*9be0*/  ULDC.64 UR4, c[0x0][0x3e8] ;  /* 0x0000fa0000047ab9 */ /* 0x000fe20000000a00 */
[----:B------:R-:W-:Y:S01]  /*9bf0*/  IMAD R9, R9, UR7, R0 ;  /* 0x0000000709097c24 */ /* 0x000fe2000f8e0200 */
[----:B------:R-:W-:Y:S01]  /*9c00*/  IADD3 R3, P0, R4, UR4, RZ ;  /* 0x0000000404037c10 */ /* 0x000fe2000ff1e0ff */
[----:B------:R-:W-:-:S03]  /*9c10*/  UMOV UR4, 0xffffffff ;  /* 0xffffffff00047882 */ /* 0x000fc60000000000 */
[----:B------:R-:W-:Y:S02]  /*9c20*/  IADD3.X R13, R5, UR5, R13, P0, !PT ;  /* 0x00000005050d7c10 */ /* 0x000fe400087fe40d */
[----:B------:R-:W-:Y:S01]  /*9c30*/  IADD3.X R20, R7, UR9, R9, P1, !PT ;  /* 0x0000000907147c10 */ /* 0x000fe20008ffe409 */
[----:B------:R-:W-:Y:S06]  /*9c40*/  BRA.DIV UR4, `(.L_x_1210) ;  /* 0x000001ba04387947 */ /* 0x000fec000b800000 */
[----:B------:R0:W1:Y:S04]  /*9c50*/  SHFL.IDX PT, R0, R13, RZ, 0x1e1f ;  /* 0x001e1fff0d007589 */ /* 0x00006800000e0000 */
[----:B------:R-:W2:Y:S04]  /*9c60*/  SHFL.IDX PT, R3, R3, RZ, 0x1e1f ;  /* 0x001e1fff03037589 */ /* 0x000ea800000e0000 */
[----:B------:R-:W3:Y:S04]  /*9c70*/  SHFL.IDX PT, R20, R20, RZ, 0x1e1f ;  /* 0x001e1fff14147589 */ /* 0x000ee800000e0000 */
[----:B0-----:R-:W4:Y:S02]  /*9c80*/  SHFL.IDX PT, R21, R21, RZ, 0x1e1f ;  /* 0x001e1fff15157589 */ /* 0x001f2400000e0000 */
.L_x_1493:
[----:B------:R-:W5:Y:S01]  /*9c90*/  LDL R13, [R1+0x60] ;  /* 0x00006000010d7983 */ /* 0x000f620000100800 */
[----:B------:R-:W-:Y:S01]  /*9ca0*/  IMAD R41, R155, R28, RZ ;  /* 0x0000001c9b297224 */ /* 0x000fe200078e02ff */
[----:B------:R-:W-:Y:S01]  /*9cb0*/  BSSY B1, `(.L_x_1211) ;  /* 0x000002b000017945 */ /* 0x000fe20003800000 */
[----:B------:R-:W-:Y:S02]  /*9cc0*/  CS2R R4, SRZ ;  /* 0x0000000000047805 */ /* 0x000fe4000001ff00 */
[----:B------:R-:W-:Y:S02]  /*9cd0*/  CS2R R8, SRZ ;  /* 0x0000000000087805 */ /* 0x000fe4000001ff00 */
[----:B------:R-:W-:Y:S02]  /*9ce0*/  CS2R R14, SRZ ;  /* 0x00000000000e7805 */ /* 0x000fe4000001ff00 */
[----:B------:R-:W-:Y:S02]  /*9cf0*/  ISETP.GE.AND P0, PT, R10, R41, PT ;  /* 0x000000290a00720c */ /* 0x000fe40003f06270 */
[----:B------:R-:W-:-:S02]  /*9d00*/  CS2R R10, SRZ ;  /* 0x00000000000a7805 */ /* 0x000fc4000001ff00 */
        /* <DEDUP_REMOVED lines=9> */
[----:B------:R-:W3:Y:S01]  /*9da0*/  LDL R29, [R1+0x70] ;  /* 0x00007000011d7983 */ /* 0x000ee20000100800 */
        /* <DEDUP_REMOVED lines=12> */
[----:B--2---:R-:W-:-:S02]  /*9e70*/  @!P4 IADD3 R28, P0, R152, R3, RZ ;  /* 0x00000003981cc210 */ /* 0x004fc40007f1e0ff */
[----:B----4-:R-:W-:-:S05]  /*9e80*/  @!P4 IADD3 R30, P1, R152, R21, RZ ;  /* 0x00000015981ec210 */ /* 0x010fca0007f3e0ff */
[--C-:B---3--:R-:W-:Y:S02]  /*9e90*/  @!P4 IMAD.X R31, R20, 0x1, R5.reuse, P1 ;  /* 0x00000001141fc824 */ /* 0x108fe400008e0605 */
[----:B------:R-:W-:Y:S02]  /*9ea0*/  @!P5 IMAD.SHL.U32 R4, R29, 0x10, RZ ;  /* 0x000000101d04d824 */ /* 0x000fe400078e00ff */
[----:B-1----:R-:W-:-:S03]  /*9eb0*/  @!P4 IMAD.X R29, R0, 0x1, R5, P0 ;  /* 0x00000001001dc824 */ /* 0x002fc600000e0605 */
[-C--:B------:R-:W-:Y:S02]  /*9ec0*/  @!P5 IADD3 R32, P2, R3, R4.reuse, RZ ;  /* 0x000000040320d210 */ /* 0x080fe40007f5e0ff */
[----:B------:R-:W-:Y:S01]  /*9ed0*/  @!P5 IADD3 R34, P3, R21, R4, RZ ;  /* 0x000000041522d210 */ /* 0x000fe20007f7e0ff */
[----:B------:R0:W5:Y:S01]  /*9ee0*/  @!P4 LD.E.128 R12, desc[UR40][R28.64] ;  /* 0x000000281c0cc980 */ /* 0x000162000c101d00 */
[----:B------:R-:W-:Y:S02]  /*9ef0*/  @!P5 SHF.R.S32.HI R3, RZ, 0x1f, R4 ;  /* 0x0000001fff03d819 */ /* 0x000fe40000011404 */
[----:B------:R-:W-:-:S03]  /*9f00*/  CS2R R4, SRZ ;  /* 0x0000000000047805 */ /* 0x000fc6000001ff00 */
[--C-:B------:R-:W-:Y:S02]  /*9f10*/  @!P5 IMAD.X R33, R0, 0x1, R3.reuse, P2 ;  /* 0x000000010021d824 */ /* 0x100fe400010e0603 */
[----:B------:R-:W-:Y:S01]  /*9f20*/  @!P5 IMAD.X R35, R20, 0x1, R3, P3 ;  /* 0x000000011423d824 */ /* 0x000fe200018e0603 */
[----:B------:R0:W5:Y:S04]  /*9f30*/  @!P4 LD.E.128 R4, desc[UR40][R30.64] ;  /* 0x000000281e04c980 */ /* 0x000168000c101d00 */
[----:B------:R0:W5:Y:S04]  /*9f40*/  @!P5 LD.E.128 R24, desc[UR40][R32.64] ;  /* 0x000000282018d980 */ /* 0x000168000c101d00 */
[----:B------:R0:W5:Y:S02]  /*9f50*/  @!P5 LD.E.128 R8, desc[UR40][R34.64] ;  /* 0x000000282208d980 */ /* 0x000164000c101d00 */
.L_x_1212:
[----:B------:R-:W-:Y:S05]  /*9f60*/  BSYNC B1 ;  /* 0x0000000000017941 */ /* 0x000fea0003800000 */
.L_x_1211:
[----:B-1----:R-:W2:Y:S01]  /*9f70*/  LDL.LU R0, [R1+0x44] ;  /* 0x0000440001007983 */ /* 0x002ea20000300800 */
[----:B------:R-:W1:Y:S01]  /*9f80*/  SYNCS.PHASECHK.TRANS64.TRYWAIT P0, [R16+URZ+0x19c00], R39 ;  /* 0x019c0027100075a7 */ /* 0x000e62000800017f */
[----:B------:R-:W-:Y:S01]  /*9f90*/  BSSY B1, `(.L_x_1213) ;  /* 0x0000005000017945 */ /* 0x000fe20003800000 */
[----:B--2---:R-:W-:-:S05]  /*9fa0*/  IMAD R0, R0, -0xc0, R41 ;  /* 0xffffff4000007824 */ /* 0x004fca00078e0229 */
[----:B------:R-:W-:-:S04]  /*9fb0*/  VIMNMX R3, R0, 0xc0, PT ;  /* 0x000000c000037848 */ /* 0x000fc80003fe0100 */
[----:B------:R-:W-:Y:S01]  /*9fc0*/  ISETP.GE.AND P1, PT, R154, R3, PT ;  /* 0x000000039a00720c */ /* 0x000fe20003f26270 */
[----:B-1----:R-:W-:-:S12]  /*9fd0*/  @!P0 BRA `(.L_x_1214) ;  /* 0x000001b400c48947 */ /* 0x002fd80003800000 */
.L_x_1494:
[----:B------:R-:W-:Y:S05]  /*9fe0*/  BSYNC B1 ;  /* 0x0000000000017941 */ /* 0x000fea0003800000 */
.L_x_1213:
[----:B------:R-:W-:Y:S05]  /*9ff0*/  @P1 BRA `(.L_x_1205) ;  /* 0x0000002000081947 */ /* 0x000fea0003800000 */
[----:B------:R2:W5:Y:S01]  /*a000*/  LDL R63, [R1+0x20] ;  /* 0x00002000013f7983 */ /* 0x0005620000100800 */
[----:B------:R-:W0:Y:S03]  /*a010*/  LDC R3, c[0x0][0x3f4] ;  /* 0x0000fd00ff037b82 */ /* 0x000e260000000800 */
[----:B------:R2:W5:Y:S04]  /*a020*/  LDL R62, [R1+0x30] ;  /* 0x00003000013e7983 */ /* 0x0005680000100800 */
[----:B------:R2:W5:Y:S01]  /*a030*/  LDL R60, [R1+0x78] ;  /* 0x00007800013c7983 */ /* 0x0005620000100800 */
[C---:B------:R-:W-:Y:S01]  /*a040*/  VIADD R0, R152.reuse, 0x20 ;  /* 0x0000002098007836 */ /* 0x040fe20000000000 */
[----:B------:R-:W-:Y:S01]  /*a050*/  BSSY B1, `(.L_x_1215) ;  /* 0x00000fd000017945 */ /* 0x000fe20003800000 */
[----:B0-----:R-:W-:-:S03]  /*a060*/  ISETP.GE.AND P0, PT, R152, R3, PT ;  /* 0x000000039800720c */ /* 0x001fc60003f06270 */
[----:B------:R-:W-:-:S10]  /*a070*/  ISETP.GE.AND P1, PT, R0, R3, PT ;  /* 0x000000030000720c */ /* 0x000fd40003f26270 */
[----:B--2---:R-:W-:Y:S05]  /*a080*/  @P0 BRA `(.L_x_1216) ;  /* 0x0000000c00e40947 */ /* 0x004fea0003800000 */
[----:B----4-:R-:W0:Y:S01]  /*a090*/  S2R R21, SR_TID.X ;  /* 0x0000000000157919 */ /* 0x010e220000002100 */
[----:B---3-5:R-:W-:Y:S02]  /*a0a0*/  SHF.R.U32.HI R20, RZ, 0x8, R12 ;  /* 0x00000008ff147819 */ /* 0x028fe4000001160c */
[----:B------:R-:W-:Y:S02]  /*a0b0*/  LOP3.LUT R0, R12, 0xff, RZ, 0xc0, !PT ;  /* 0x000000ff0c007812 */ /* 0x000fe400078ec0ff */
[----:B------:R-:W-:Y:S02]  /*a0c0*/  SHF.R.U32.HI R30, RZ, 0x8, R14 ;  /* 0x00000008ff1e7819 */ /* 0x000fe4000001160e */
[----:B------:R-:W-:Y:S02]  /*a0d0*/  SHF.R.U32.HI R29, RZ, 0x8, R13 ;  /* 0x00000008ff1d7819 */ /* 0x000fe4000001160d */
[----:B------:R-:W-:Y:S02]  /*a0e0*/  LOP3.LUT R28, R13, 0xff, RZ, 0xc0, !PT ;  /* 0x000000ff0d1c7812 */ /* 0x000fe400078ec0ff */
[----:B------:R-:W-:-:S02]  /*a0f0*/  LOP3.LUT R29, R29, 0xff, RZ, 0xc0, !PT ;  /* 0x000000ff1d1d7812 */ /* 0x000fc400078ec0ff */
[----:B------:R-:W-:Y:S02]  /*a100*/  SHF.R.U32.HI R40, RZ, 0x8, R5 ;  /* 0x00000008ff287819 */ /* 0x000fe40000011605 */
[----:B------:R-:W-:Y:S02]  /*a110*/  PRMT R38, R29, 0x7604, R28 ;  /* 0x000076041d267816 */ /* 0x000fe4000000001c */
[----:B------:R-:W-:Y:S02]  /*a120*/  SHF.R.U32.HI R29, RZ, 0x8, R15 ;  /* 0x00000008ff1d7819 */ /* 0x000fe4000001160f */
[----:B------:R-:W-:Y:S02]  /*a130*/  LOP3.LUT R28, R15, 0xff, RZ, 0xc0, !PT ;  /* 0x000000ff0f1c7812 */ /* 0x000fe400078ec0ff */
[----:B------:R-:W-:Y:S02]  /*a140*/  LOP3.LUT R29, R29, 0xff, RZ, 0xc0, !PT ;  /* 0x000000ff1d1d7812 */ /* 0x000fe400078ec0ff */
[----:B------:R-:W-:-:S02]  /*a150*/  SHF.R.U32.HI R43, RZ, 0x8, R6 ;  /* 0x00000008ff2b7819 */ /* 0x000fc40000011606 */
[----:B------:R-:W-:Y:S02]  /*a160*/  LOP3.LUT R40, R40, 0xff, RZ, 0xc0, !PT ;  /* 0x000000ff28287812 */ /* 0x000fe400078ec0ff */
[----:B------:R-:W-:Y:S02]  /*a170*/  LOP3.LUT R42, R6, 0xff, RZ, 0xc0, !PT ;  /* 0x000000ff062a7812 */ /* 0x000fe400078ec0ff */
[----:B------:R-:W-:Y:S02]  /*a180*/  LOP3.LUT R43, R43, 0xff, RZ, 0xc0, !PT ;  /* 0x000000ff2b2b7812 */ /* 0x000fe400078ec0ff */
[----:B------:R-:W-:Y:S01]  /*a190*/  SHF.R.U32.HI R49, RZ, 0x10, R5 ;  /* 0x00000010ff317819 */ /* 0x000fe20000011605 */
[----:B0-----:R-:W-:Y:S01]  /*a1a0*/  VIADD R31, R21, 0xffffff80 ;  /* 0xffffff80151f7836 */ /* 0x001fe20000000000 */
[----:B------:R-:W-:Y:S02]  /*a1b0*/  LOP3.LUT R21, R20, 0xff, RZ, 0xc0, !PT ;  /* 0x000000ff14157812 */ /* 0x000fe400078ec0ff */
[----:B------:R-:W-:Y:S01]  /*a1c0*/  LOP3.LUT R20, R14, 0xff, RZ, 0xc0, !PT ;  /* 0x000000ff0e147812 */ /* 0x000fe200078ec0ff */
[----:B------:R-:W-:Y:S01]  /*a1d0*/  IMAD.U32 R49, R49, 0x10000, RZ ;  /* 0x0001000031317824 */ /* 0x000fe200078e00ff */
[----:B------:R-:W-:-:S02]  /*a1e0*/  LEA.HI R32, R31, R31, RZ, 0x1 ;  /* 0x0000001f1f207211 */ /* 0x000fc400078f08ff */
[----:B-1----:R-:W-:Y:S02]  /*a1f0*/  PRMT R39, R21, 0x7604, R0 ;  /* 0x0000760415277816 */ /* 0x002fe40000000000 */
[----:B------:R-:W-:Y:S02]  /*a200*/  LOP3.LUT R32, R32, 0xfffffffe, RZ, 0xc0, !PT ;  /* 0xfffffffe20207812 */ /* 0x000fe400078ec0ff */
[----:B------:R-:W-:Y:S02]  /*a210*/  SHF.R.U32.HI R21, RZ, 0x8, R4 ;  /* 0x00000008ff157819 */ /* 0x000fe40000011604 */
[----:B------:R-:W-:Y:S01]  /*a220*/  PRMT R51, R43, 0x7604, R42 ;  /* 0x000076042b337816 */ /* 0x000fe2000000002a */
[----:B------:R-:W-:Y:S01]  /*a230*/  IMAD.IADD R32, R31, 0x1, -R32 ;  /* 0x000000011f207824 */ /* 0x000fe200078e0a20 */
[----:B------:R-:W-:Y:S02]  /*a240*/  LOP3.LUT R31, R30, 0xff, RZ, 0xc0, !PT ;  /* 0x000000ff1e1f7812 */ /* 0x000fe400078ec0ff */
[----:B------:R-:W-:-:S02]  /*a250*/  LOP3.LUT R33, R21, 0xff, RZ, 0xc0, !PT ;  /* 0x000000ff15217812 */ /* 0x000fc400078ec0ff */
[----:B------:R-:W-:Y:S02]  /*a260*/  LEA.HI R0, R3, R32, RZ, 0x1c ;  /* 0x0000002003007211 */ /* 0x000fe400078fe0ff */
[----:B------:R-:W-:Y:S02]  /*a270*/  PRMT R41, R31, 0x7604, R20 ;  /* 0x000076041f297816 */ /* 0x000fe40000000014 */
[C---:B------:R-:W-:Y:S01]  /*a280*/  LEA.HI R20, R0.reuse, R0, RZ, 0x1 ;  /* 0x0000000000147211 */ /* 0x040fe200078f08ff */
[----:B------:R-:W-:Y:S01]  /*a290*/  IMAD.SHL.U32 R0, R0, 0x10, RZ ;  /* 0x0000001000007824 */ /* 0x000fe200078e00ff */
[----:B------:R-:W-:Y:S02]  /*a2a0*/  LOP3.LUT R32, R4, 0xff, RZ, 0xc0, !PT ;  /* 0x000000ff04207812 */ /* 0x000fe400078ec0ff */
[----:B------:R-:W-:Y:S02]  /*a2b0*/  SHF.R.S32.HI R20, RZ, 0x1, R20 ;  /* 0x00000001ff147819 */ /* 0x000fe40000011414 */
[----:B------:R-:W-:-:S02]  /*a2c0*/  LOP3.LUT R0, R63, 0x10, R0, 0xf8, !PT ;  /* 0x000000103f007812 */ /* 0x000fc400078ef800 */
[----:B------:R-:W-:Y:S01]  /*a2d0*/  PRMT R47, R33, 0x7604, R32 ;  /* 0x00007604212f7816 */ /* 0x000fe20000000020 */
[----:B------:R-:W-:Y:S01]  /*a2e0*/  IMAD R21, R20, 0x1800, R62 ;  /* 0x0000180014157824 */ /* 0x000fe200078e023e */
[----:B------:R-:W-:Y:S02]  /*a2f0*/  LOP3.LUT R0, R0, R60, RZ, 0x3c, !PT ;  /* 0x0000003c00007212 */ /* 0x000fe400078e3cff */
[----:B------:R-:W-:Y:S02]  /*a300*/  PRMT R20, R29, 0x7604, R28 ;  /* 0x000076041d147816 */ /* 0x000fe4000000001c */
[----:B------:R-:W-:Y:S01]  /*a310*/  IADD3 R0, R16, R21, R0 ;  /* 0x0000001510007210 */ /* 0x000fe20007ffe000 */
[----:B------:R-:W0:Y:S01]  /*a320*/  LDS.128 R28, [R37+0xf000] ;  /* 0x00f00000251c7984 */ /* 0x000e220000000c00 */
[----:B------:R-:W-:Y:S02]  /*a330*/  LOP3.LUT R21, R5, 0xff, RZ, 0xc0, !PT ;  /* 0x000000ff05157812 */ /* 0x000fe400078ec0ff */
[----:B------:R-:W-:Y:S01]  /*a340*/  SHF.R.U32.HI R43, RZ, 0x10, R15 ;  /* 0x00000010ff2b7819 */ /* 0x000fe2000001160f */
[----:B------:R-:W1:Y:S01]  /*a350*/  LDS.128 R32, [R0+0xf000] ;  /* 0x00f0000000207984 */ /* 0x000e620000000c00 */
[----:B------:R-:W-:-:S02]  /*a360*/  PRMT R40, R40, 0x7604, R21 ;  /* 0x0000760428287816 */ /* 0x000fc40000000015 */
[----:B------:R-:W-:Y:S01]  /*a370*/  SHF.R.U32.HI R21, RZ, 0x10, R13 ;  /* 0x00000010ff157819 */ /* 0x000fe2000001160d */
[----:B------:R-:W-:Y:S01]  /*a380*/  IMAD.U32 R43, R43, 0x10000, RZ ;  /* 0x000100002b2b7824 */ /* 0x000fe200078e00ff */
[----:B------:R-:W-:Y:S02]  /*a390*/  SHF.R.U32.HI R45, RZ, 0x8, R7 ;  /* 0x00000008ff2d7819 */ /* 0x000fe40000011607 */
[----:B------:R-:W-:Y:S01]  /*a3a0*/  LOP3.LUT R44, R7, 0xff, RZ, 0xc0, !PT ;  /* 0x000000ff072c7812 */ /* 0x000fe200078ec0ff */
[----:B------:R-:W-:Y:S01]  /*a3b0*/  IMAD.U32 R21, R21, 0x10000, RZ ;  /* 0x0001000015157824 */ /* 0x000fe200078e00ff */
[----:B------:R-:W-:Y:S02]  /*a3c0*/  LOP3.LUT R45, R45, 0xff, RZ, 0xc0, !PT ;  /* 0x000000ff2d2d7812 */ /* 0x000fe400078ec0ff */
[----:B------:R-:W-:Y:S02]  /*a3d0*/  LOP3.LUT R49, R40, 0xff0000, R49, 0xf8, !PT ;  /* 0x00ff000028317812 */ /* 0x000fe400078ef831 */
[----:B------:R-:W-:-:S02]  /*a3e0*/  LOP3.LUT R21, R38, 0xff0000, R21, 0xf8, !PT ;  /* 0x00ff000026157812 */ /* 0x000fc400078ef815 */
[----:B------:R-:W-:Y:S02]  /*a3f0*/  PRMT R44, R45, 0x7604, R44 ;  /* 0x000076042d2c7816 */ /* 0x000fe4000000002c */
[----:B------:R-:W-:Y:S02]  /*a400*/  LOP3.LUT R49, R49, 0xff000000, R5, 0xf8, !PT ;  /* 0xff00000031317812 */ /* 0x000fe400078ef805 */
[----:B------:R-:W-:Y:S02]  /*a410*/  LOP3.LUT R45, R20, 0xff0000, R43, 0xf8, !PT ;  /* 0x00ff0000142d7812 */ /* 0x000fe400078ef82b */
[----:B------:R-:W-:Y:S02]  /*a420*/  LOP3.LUT R39, R39, 0xff0000, R12, 0xf8, !PT ;  /* 0x00ff000027277812 */ /* 0x000fe400078ef80c */
[----:B------:R-:W-:Y:S02]  /*a430*/  LOP3.LUT R41, R41, 0xff0000, R14, 0xf8, !PT ;  /* 0x00ff000029297812 */ /* 0x000fe400078ef80e */
[----:B------:R-:W-:-:S02]  /*a440*/  LOP3.LUT R43, R21, 0xff000000, R13, 0xf8, !PT ;  /* 0xff000000152b7812 */ /* 0x000fc400078ef80d */
[----:B------:R-:W-:Y:S02]  /*a450*/  LOP3.LUT R47, R47, 0xff0000, R4, 0xf8, !PT ;  /* 0x00ff00002f2f7812 */ /* 0x000fe400078ef804 */
[----:B------:R-:W-:Y:S02]  /*a460*/  LOP3.LUT R51, R51, 0xff0000, R6, 0xf8, !PT ;  /* 0x00ff000033337812 */ /* 0x000fe400078ef806 */
[----:B------:R-:W-:Y:S02]  /*a470*/  F2FP.F16.E4M3.UNPACK_B R48, R49 ;  /* 0x00000031ff30723e */ /* 0x000fe400020006ff */
[----:B------:R-:W-:Y:S02]  /*a480*/  SHF.R.U32.HI R53, RZ, 0x10, R7 ;  /* 0x00000010ff357819 */ /* 0x000fe40000011607 */
[----:B------:R-:W-:Y:S01]  /*a490*/  LOP3.LUT R20, R39, 0xff000000, R12, 0xf8, !PT ;  /* 0xff00000027147812 */ /* 0x000fe200078ef80c */
[--C-:B------:R-:W-:Y:S01]  /*a4a0*/  HADD2.F32 R50, -RZ, R48.reuse.H0_H0 ;  /* 0x20000030ff327230 */ /* 0x100fe20000004100 */
[----:B------:R-:W-:Y:S01]  /*a4b0*/  LOP3.LUT R45, R45, 0xff000000, R15, 0xf8, !PT ;  /* 0xff0000002d2d7812 */ /* 0x000fe200078ef80f */
[----:B------:R-:W-:Y:S01]  /*a4c0*/  IMAD.U32 R53, R53, 0x10000, RZ ;  /* 0x0001000035357824 */ /* 0x000fe200078e00ff */
[----:B0-----:R-:W-:Y:S01]  /*a4d0*/  F2FP.F16.E4M3.UNPACK_B R15, R28 ;  /* 0x0000001cff0f723e */ /* 0x001fe200020006ff */
[----:B------:R-:W-:Y:S01]  /*a4e0*/  HADD2.F32 R48, -RZ, R48.H1_H1 ;  /* 0x30000030ff307230 */ /* 0x000fe20000004100 */
[----:B-1----:R-:W-:-:S02]  /*a4f0*/  F2FP.F16.E4M3.UNPACK_B R21, R33 ;  /* 0x00000021ff15723e */ /* 0x002fc400020006ff */
[----:B------:R-:W-:Y:S02]  /*a500*/  F2FP.F16.E4M3.UNPACK_B R39, R28.H1 ;  /* 0x0000001cff27723e */ /* 0x000fe400030006ff */
[----:B------:R-:W-:Y:S02]  /*a510*/  LOP3.LUT R12, R41, 0xff000000, R14, 0xf8, !PT ;  /* 0xff000000290c7812 */ /* 0x000fe400078ef80e */
[----:B------:R-:W-:Y:S02]  /*a520*/  LOP3.LUT R38, R47, 0xff000000, R4, 0xf8, !PT ;  /* 0xff0000002f267812 */ /* 0x000fe400078ef804 */
[----:B------:R-:W-:Y:S02]  /*a530*/  F2FP.F16.E4M3.UNPACK_B R28, R43 ;  /* 0x0000002bff1c723e */ /* 0x000fe400020006ff */
[----:B------:R-:W-:Y:S01]  /*a540*/  LOP3.LUT R4, R51, 0xff000000, R6, 0xf8, !PT ;  /* 0xff00000033047812 */ /* 0x000fe200078ef806 */
[--C-:B------:R-:W-:Y:S01]  /*a550*/  HADD2.F32 R6, -RZ, R21.reuse.H0_H0 ;  /* 0x20000015ff067230 */ /* 0x100fe20000004100 */
[-C--:B------:R-:W-:Y:S01]  /*a560*/  F2FP.F16.E4M3.UNPACK_B R14, R29.reuse ;  /* 0x0000001dff0e723e */ /* 0x080fe200020006ff */
[----:B------:R-:W-:Y:S01]  /*a570*/  HADD2.F32 R21, -RZ, R21.H1_H1 ;  /* 0x30000015ff157230 */ /* 0x000fe20000004100 */
[----:B------:R-:W-:Y:S01]  /*a580*/  F2FP.F16.E4M3.UNPACK_B R40, R29.H1 ;  /* 0x0000001dff28723e */ /* 0x000fe200030006ff */
[----:B------:R-:W-:Y:S01]  /*a590*/  HADD2.F32 R29, -RZ, R28.H0_H0 ;  /* 0x2000001cff1d7230 */ /* 0x000fe20000004100 */
[-C--:B------:R-:W-:Y:S01]  /*a5a0*/  F2FP.F16.E4M3.UNPACK_B R42, R31.reuse ;  /* 0x0000001fff2a723e */ /* 0x080fe200020006ff */
[--C-:B------:R-:W-:Y:S01]  /*a5b0*/  HADD2.F32 R13, -RZ, R14.reuse.H0_H0 ;  /* 0x2000000eff0d7230 */ /* 0x100fe20000004100 */
[----:B------:R-:W-:Y:S01]  /*a5c0*/  F2FP.F16.E4M3.UNPACK_B R46, R31.H1 ;  /* 0x0000001fff2e723e */ /* 0x000fe200030006ff */
[----:B------:R-:W-:Y:S01]  /*a5d0*/  HADD2.F32 R14, -RZ, R14.H1_H1 ;  /* 0x3000000eff0e7230 */ /* 0x000fe20000004100 */
[----:B------:R-:W-:Y:S01]  /*a5e0*/  F2FP.F16.E4M3.UNPACK_B R31, R32 ;  /* 0x00000020ff1f723e */ /* 0x000fe200020006ff */
[----:B------:R-:W-:Y:S01]  /*a5f0*/  FMUL.FTZ R51, R21, R48 ;  /* 0x0000003015337220 */ /* 0x000fe20000410000 */
[----:B------:R-:W-:Y:S01]  /*a600*/  F2FP.F16.E4M3.UNPACK_B R41, R32.H1 ;  /* 0x00000020ff29723e */ /* 0x000fe200030006ff */
[----:B------:R-:W-:Y:S01]  /*a610*/  FMUL.FTZ R32, R6, R50 ;  /* 0x0000003206207220 */ /* 0x000fe20000410000 */
[----:B------:R-:W-:-:S02]  /*a620*/  LOP3.LUT R53, R44, 0xff0000, R53, 0xf8, !PT ;  /* 0x00ff00002c357812 */ /* 0x000fc400078ef835 */
[-C--:B------:R-:W-:Y:S02]  /*a630*/  F2FP.F16.E4M3.UNPACK_B R44, R35.reuse ;  /* 0x00000023ff2c723e */ /* 0x080fe400020006ff */
[----:B------:R-:W-:Y:S01]  /*a640*/  F2FP.F16.E4M3.UNPACK_B R47, R35.H1 ;  /* 0x00000023ff2f723e */ /* 0x000fe200030006ff */
[----:B------:R-:W-:Y:S01]  /*a650*/  FMUL.FTZ R35, R6, R29 ;  /* 0x0000001d06237220 */ /* 0x000fe20000410000 */
[----:B------:R-:W-:Y:S01]  /*a660*/  F2FP.F16.E4M3.UNPACK_B R33, R33.H1 ;  /* 0x00000021ff21723e */ /* 0x000fe200030006ff */
[C---:B------:R-:W-:Y:S01]  /*a670*/  FFMA.FTZ R6, R13.reuse, R29, -R32 ;  /* 0x0000001d0d067223 */ /* 0x040fe20000010820 */
[----:B------:R-:W-:Y:S01]  /*a680*/  F2FP.F16.E4M3.UNPACK_B R49, R49.H1 ;  /* 0x00000031ff31723e */ /* 0x000fe200030006ff */
[----:B------:R-:W-:Y:S01]  /*a690*/  HADD2.F32 R32, -RZ, R28.H1_H1 ;  /* 0x3000001cff207230 */ /* 0x000fe20000004100 */
[----:B------:R-:W-:Y:S01]  /*a6a0*/  F2FP.F16.E4M3.UNPACK_B R43, R43.H1 ;  /* 0x0000002bff2b723e */ /* 0x000fe200030006ff */
[----:B------:R-:W-:Y:S01]  /*a6b0*/  FFMA.FTZ R13, R13, R50, R35 ;  /* 0x000000320d0d7223 */ /* 0x000fe20000010023 */
[----:B------:R-:W-:Y:S01]  /*a6c0*/  HADD2.F32 R28, -RZ, R33.H0_H0 ;  /* 0x20000021ff1c7230 */ /* 0x000fe20000004100 */
[----:B------:R-:W-:Y:S01]  /*a6d0*/  LOP3.LUT R53, R53, 0xff000000, R7, 0xf8, !PT ;  /* 0xff00000035357812 */ /* 0x000fe200078ef807 */
[----:B------:R-:W-:-:S02]  /*a6e0*/  HADD2.F32 R50, -RZ, R49.H0_H0 ;  /* 0x20000031ff327230 */ /* 0x000fc40000004100 */
[-C--:B------:R-:W-:Y:S01]  /*a6f0*/  FMUL.FTZ R55, R21, R32.reuse ;  /* 0x0000002015377220 */ /* 0x080fe20000410000 */
[----:B------:R-:W-:Y:S02]  /*a700*/  HADD2.F32 R35, -RZ, R43.H0_H0 ;  /* 0x2000002bff237230 */ /* 0x000fe40000004100 */
[----:B------:R-:W-:Y:S01]  /*a710*/  FFMA.FTZ R21, R14, R32, -R51 ;  /* 0x000000200e157223 */ /* 0x000fe20000010833 */
[----:B------:R-:W-:Y:S02]  /*a720*/  HADD2.F32 R29, -RZ, R40.H0_H0 ;  /* 0x20000028ff1d7230 */ /* 0x000fe40000004100 */
[----:B------:R-:W-:Y:S01]  /*a730*/  FMUL.FTZ R52, R28, R50 ;  /* 0x000000321c347220 */ /* 0x000fe20000410000 */
[----:B------:R-:W-:Y:S01]  /*a740*/  FFMA.FTZ R14, R14, R48, R55 ;  /* 0x000000300e0e7223 */ /* 0x000fe20000010037 */
[----:B------:R-:W-:Y:S01]  /*a750*/  FMUL.FTZ R57, R28, R35 ;  /* 0x000000231c397220 */ /* 0x000fe20000410000 */
[----:B------:R-:W-:Y:S01]  /*a760*/  F2FP.F16.E4M3.UNPACK_B R51, R53 ;  /* 0x00000035ff33723e */ /* 0x000fe200020006ff */
[C---:B------:R-:W-:Y:S01]  /*a770*/  FFMA.FTZ R28, R29.reuse, R35, -R52 ;  /* 0x000000231d1c7223 */ /* 0x040fe20000010834 */
[----:B------:R-:W-:Y:S01]  /*a780*/  F2FP.F16.E4M3.UNPACK_B R48, R45 ;  /* 0x0000002dff30723e */ /* 0x000fe200020006ff */
[----:B------:R-:W-:Y:S01]  /*a790*/  FFMA.FTZ R29, R29, R50, R57 ;  /* 0x000000321d1d7223 */ /* 0x000fe20000010039 */
[----:B------:R-:W-:Y:S01]  /*a7a0*/  HADD2.F32 R50, -RZ, R49.H1_H1 ;  /* 0x30000031ff327230 */ /* 0x000fe20000004100 */
        /* <DEDUP_REMOVED lines=8> */
[C---:B------:R-:W-:Y:S01]  /*a830*/  FMUL.FTZ R59, R35.reuse, R52 ;  /* 0x00000034233b7220 */ /* 0x040fe20000410000 */
[----:B------:R-:W-:Y:S02]  /*a840*/  HADD2.F32 R33, -RZ, R33.H1_H1 ;  /* 0x30000021ff217230 */ /* 0x000fe40000004100 */
[-C--:B------:R-:W-:Y:S01]  /*a850*/  FMUL.FTZ R61, R35, R49.reuse ;  /* 0x00000031233d7220 */ /* 0x080fe20000410000 */
[----:B------:R-:W-:Y:S02]  /*a860*/  HADD2.F32 R43, -RZ, R43.H1_H1 ;  /* 0x3000002bff2b7230 */ /* 0x000fe40000004100 */
[C---:B------:R-:W-:Y:S01]  /*a870*/  FFMA.FTZ R35, R32.reuse, R49, -R59 ;  /* 0x0000003120237223 */ /* 0x040fe2000001083b */
[----:B------:R-:W-:Y:S02]  /*a880*/  HADD2.F32 R40, -RZ, R40.H1_H1 ;  /* 0x30000028ff287230 */ /* 0x000fe40000004100 */
[C---:B------:R-:W-:Y:S01]  /*a890*/  FMUL.FTZ R55, R33.reuse, R50 ;  /* 0x0000003221377220 */ /* 0x040fe20000410000 */
[----:B------:R-:W-:Y:S01]  /*a8a0*/  FFMA.FTZ R32, R32, R52, R61 ;  /* 0x0000003420207223 */ /* 0x000fe2000001003d */
[----:B------:R-:W-:Y:S01]  /*a8b0*/  HADD2.F32 R49, -RZ, R48.H1_H1 ;  /* 0x30000030ff317230 */ /* 0x000fe20000004100 */
[----:B------:R-:W-:Y:S01]  /*a8c0*/  F2FP.F16.E4M3.UNPACK_B R52, R53.H1 ;  /* 0x00000035ff34723e */ /* 0x000fe200030006ff */
[----:B------:R-:W-:Y:S01]  /*a8d0*/  FMUL.FTZ R57, R33, R43 ;  /* 0x0000002b21397220 */ /* 0x000fe20000410000 */
[----:B------:R-:W-:Y:S01]  /*a8e0*/  F2FP.F16.E4M3.UNPACK_B R48, R45.H1 ;  /* 0x0000002dff30723e */ /* 0x000fe200030006ff */
[----:B------:R-:W-:Y:S01]  /*a8f0*/  FFMA.FTZ R33, R40, R43, -R55 ;  /* 0x0000002b28217223 */ /* 0x000fe20000010837 */
[----:B------:R-:W-:-:S02]  /*a900*/  HADD2.F32 R51, -RZ, R51.H1_H1 ;  /* 0x30000033ff337230 */ /* 0x000fc40000004100 */
[----:B------:R-:W-:Y:S01]  /*a910*/  FFMA.FTZ R40, R40, R50, R57 ;  /* 0x0000003228287223 */ /* 0x000fe20000010039 */
[----:B------:R-:W-:Y:S02]  /*a920*/  HADD2.F32 R44, -RZ, R44.H1_H1 ;  /* 0x3000002cff2c7230 */ /* 0x000fe40000004100 */
[----:B------:R-:W-:Y:S02]  /*a930*/  HADD2.F32 R43, -RZ, R42.H1_H1 ;  /* 0x3000002aff2b7230 */ /* 0x000fe40000004100 */
[----:B------:R-:W-:Y:S02]  /*a940*/  HADD2.F32 R53, -RZ, R52.H0_H0 ;  /* 0x20000034ff357230 */ /* 0x000fe40000004100 */
[C---:B------:R-:W-:Y:S01]  /*a950*/  FMUL.FTZ R54, R44.reuse, R51 ;  /* 0x000000332c367220 */ /* 0x040fe20000410000 */
[----:B------:R-:W-:Y:S02]  /*a960*/  HADD2.F32 R42, -RZ, R47.H0_H0 ;  /* 0x2000002fff2a7230 */ /* 0x000fe40000004100 */
[----:B------:R-:W-:Y:S01]  /*a970*/  FMUL.FTZ R44, R44, R49 ;  /* 0x000000312c2c7220 */ /* 0x000fe20000410000 */
[----:B------:R-:W-:Y:S01]  /*a980*/  HADD2.F32 R50, -RZ, R48.H0_H0 ;  /* 0x20000030ff327230 */ /* 0x000fe20000004100 */
[----:B------:R-:W-:Y:S01]  /*a990*/  F2FP.SATFINITE.E4M3.F32.PACK_AB_MERGE_C R29, R40, R29, RZ ;  /* 0x0000001d281d723e */ /* 0x000fe200048070ff */
[----:B------:R-:W-:-:S02]  /*a9a0*/  HADD2.F32 R45, -RZ, R46.H0_H0 ;  /* 0x2000002eff2d7230 */ /* 0x000fc40000004100 */
[C---:B------:R-:W-:Y:S01]  /*a9b0*/  FMUL.FTZ R56, R42.reuse, R53 ;  /* 0x000000352a387220 */ /* 0x040fe20000410000 */
[----:B------:R-:W-:Y:S02]  /*a9c0*/  HADD2.F32 R55, -RZ, R52.H1_H1 ;  /* 0x30000034ff377230 */ /* 0x000fe40000004100 */
[-C--:B------:R-:W-:Y:S01]  /*a9d0*/  FMUL.FTZ R58, R42, R50.reuse ;  /* 0x000000322a3a7220 */ /* 0x080fe20000410000 */
        /* <DEDUP_REMOVED lines=9> */
[----:B------:R-:W-:-:S02]  /*aa70*/  HADD2.F32 R54, -RZ, R53.H0_H0 ;  /* 0x20000035ff367230 */ /* 0x000fc40000004100 */
[----:B------:R-:W-:Y:S02]  /*aa80*/  HADD2.F32 R47, -RZ, R41.H0_H0 ;  /* 0x20000029ff2f7230 */ /* 0x000fe40000004100 */
        /* <DEDUP_REMOVED lines=11> */
[----:B------:R-:W-:Y:S02]  /*ab40*/  HADD2.F32 R54, -RZ, R53.H1_H1 ;  /* 0x30000035ff367230 */ /* 0x000fe40000004100 */
[C---:B------:R-:W-:Y:S01]  /*ab50*/  FFMA.FTZ R47, R46.reuse, R51, -R59 ;  /* 0x000000332e2f7223 */ /* 0x040fe2000001083b */
[----:B------:R-:W-:Y:S01]  /*ab60*/  HADD2.F32 R39, -RZ, R39.H1_H1 ;  /* 0x30000027ff277230 */ /* 0x000fe20000004100 */
[----:B------:R-:W-:Y:S01]  /*ab70*/  F2FP.F16.E4M3.UNPACK_B R50, R20 ;  /* 0x00000014ff32723e */ /* 0x000fe200020006ff */
[C---:B------:R-:W-:Y:S01]  /*ab80*/  FMUL.FTZ R53, R41.reuse, R52 ;  /* 0x0000003429357220 */ /* 0x040fe20000410000 */
[----:B------:R-:W-:Y:S01]  /*ab90*/  F2FP.F16.E4M3.UNPACK_B R51, R38 ;  /* 0x00000026ff33723e */ /* 0x000fe200020006ff */
[-C--:B------:R-:W-:Y:S01]  /*aba0*/  FMUL.FTZ R20, R41, R54.reuse ;  /* 0x0000003629147220 */ /* 0x080fe20000410000 */
[----:B------:R-:W-:Y:S01]  /*abb0*/  FFMA.FTZ R46, R46, R55, R56 ;  /* 0x000000372e2e7223 */ /* 0x000fe20000010038 */
[----:B------:R-:W-:Y:S01]  /*abc0*/  FFMA.FTZ R56, R39, R54, R53 ;  /* 0x0000003627387223 */ /* 0x000fe20000010035 */
[----:B------:R-:W-:-:S02]  /*abd0*/  HADD2.F32 R38, -RZ, R31.H0_H0 ;  /* 0x2000001fff267230 */ /* 0x000fc40000004100 */
[----:B------:R-:W-:Y:S01]  /*abe0*/  FFMA.FTZ R57, R39, R52, -R20 ;  /* 0x0000003427397223 */ /* 0x000fe20000010814 */
[--C-:B------:R-:W-:Y:S02]  /*abf0*/  HADD2.F32 R41, -RZ, R51.reuse.H0_H0 ;  /* 0x20000033ff297230 */ /* 0x100fe40000004100 */
[--C-:B------:R-:W-:Y:S02]  /*ac00*/  HADD2.F32 R39, -RZ, R50.reuse.H0_H0 ;  /* 0x20000032ff277230 */ /* 0x100fe40000004100 */
[----:B------:R-:W-:Y:S02]  /*ac10*/  HADD2.F32 R52, -RZ, R51.H1_H1 ;  /* 0x30000033ff347230 */ /* 0x000fe40000004100 */
[C---:B------:R-:W-:Y:S01]  /*ac20*/  FMUL.FTZ R53, R38.reuse, R41 ;  /* 0x0000002926357220 */ /* 0x040fe20000410000 */
[----:B------:R-:W-:Y:S02]  /*ac30*/  HADD2.F32 R31, -RZ, R31.H1_H1 ;  /* 0x3000001fff1f7230 */ /* 0x000fe40000004100 */
[----:B------:R-:W-:Y:S01]  /*ac40*/  FMUL.FTZ R55, R38, R39 ;  /* 0x0000002726377220 */ /* 0x000fe20000410000 */
[----:B------:R-:W-:Y:S01]  /*ac50*/  HADD2.F32 R20, -RZ, R15.H0_H0 ;  /* 0x2000000fff147230 */ /* 0x000fe20000004100 */
[----:B------:R-:W-:Y:S01]  /*ac60*/  F2FP.F16.E4M3.UNPACK_B R51, R4.H1 ;  /* 0x00000004ff33723e */ /* 0x000fe200030006ff */
[----:B------:R-:W-:-:S02]  /*ac70*/  HADD2.F32 R50, -RZ, R50.H1_H1 ;  /* 0x30000032ff327230 */ /* 0x000fc40000004100 */
[C---:B------:R-:W-:Y:S01]  /*ac80*/  FMUL.FTZ R54, R31.reuse, R52 ;  /* 0x000000341f367220 */ /* 0x040fe20000410000 */
[----:B------:R-:W-:Y:S02]  /*ac90*/  HADD2.F32 R15, -RZ, R15.H1_H1 ;  /* 0x3000000fff0f7230 */ /* 0x000fe40000004100 */
[C---:B------:R-:W-:Y:S01]  /*aca0*/  FFMA.FTZ R53, R20.reuse, R39, -R53 ;  /* 0x0000002714357223 */ /* 0x040fe20000010835 */
[----:B------:R-:W-:Y:S01]  /*acb0*/  FFMA.FTZ R55, R20, R41, R55 ;  /* 0x0000002914377223 */ /* 0x000fe20000010037 */
[----:B------:R-:W-:Y:S01]  /*acc0*/  F2FP.F16.E4M3.UNPACK_B R38, R12.H1 ;  /* 0x0000000cff26723e */ /* 0x000fe200030006ff */
[-C--:B------:R-:W-:Y:S01]  /*acd0*/  FMUL.FTZ R31, R31, R50.reuse ;  /* 0x000000321f1f7220 */ /* 0x080fe20000410000 */
[----:B------:R-:W-:Y:S02]  /*ace0*/  HADD2.F32 R41, -RZ, R51.H0_H0 ;  /* 0x20000033ff297230 */ /* 0x000fe40000004100 */
[----:B------:R-:W-:Y:S01]  /*acf0*/  FFMA.FTZ R54, R15, R50, -R54 ;  /* 0x000000320f367223 */ /* 0x000fe20000010836 */
[----:B------:R-:W-:-:S02]  /*ad00*/  HADD2.F32 R20, -RZ, R34.H0_H0 ;  /* 0x20000022ff147230 */ /* 0x000fc40000004100 */
[----:B------:R-:W-:Y:S01]  /*ad10*/  FFMA.FTZ R52, R15, R52, R31 ;  /* 0x000000340f347223 */ /* 0x000fe2000001001f */
[--C-:B------:R-:W-:Y:S01]  /*ad20*/  HADD2.F32 R31, -RZ, R38.reuse.H0_H0 ;  /* 0x20000026ff1f7230 */ /* 0x100fe20000004100 */
[----:B------:R-:W-:Y:S01]  /*ad30*/  F2FP.F16.E4M3.UNPACK_B R12, R12 ;  /* 0x0000000cff0c723e */ /* 0x000fe200020006ff */
[----:B------:R-:W-:Y:S02]  /*ad40*/  HADD2.F32 R39, -RZ, R38.H1_H1 ;  /* 0x30000026ff277230 */ /* 0x000fe40000004100 */
[C---:B------:R-:W-:Y:S01]  /*ad50*/  FMUL.FTZ R38, R20.reuse, R41 ;  /* 0x0000002914267220 */ /* 0x040fe20000410000 */
[----:B------:R-:W-:Y:S02]  /*ad60*/  HADD2.F32 R15, -RZ, R30.H0_H0 ;  /* 0x2000001eff0f7230 */ /* 0x000fe40000004100 */
[----:B------:R-:W-:Y:S01]  /*ad70*/  FMUL.FTZ R20, R20, R31 ;  /* 0x0000001f14147220 */ /* 0x000fe20000410000 */
[----:B------:R-:W-:Y:S01]  /*ad80*/  HADD2.F32 R51, -RZ, R51.H1_H1 ;  /* 0x30000033ff337230 */ /* 0x000fe20000004100 */
[----:B------:R-:W-:Y:S01]  /*ad90*/  F2FP.F16.E4M3.UNPACK_B R4, R4 ;  /* 0x00000004ff04723e */ /* 0x000fe200020006ff */
[----:B------:R-:W-:-:S02]  /*ada0*/  HADD2.F32 R34, -RZ, R34.H1_H1 ;  /* 0x30000022ff227230 */ /* 0x000fc40000004100 */
[C---:B------:R-:W-:Y:S01]  /*adb0*/  FFMA.FTZ R38, R15.reuse, R31, -R38 ;  /* 0x0000001f0f267223 */ /* 0x040fe20000010826 */
[----:B------:R-:W-:Y:S02]  /*adc0*/  HADD2.F32 R30, -RZ, R30.H1_H1 ;  /* 0x3000001eff1e7230 */ /* 0x000fe40000004100 */
[----:B------:R-:W-:Y:S01]  /*add0*/  FFMA.FTZ R41, R15, R41, R20 ;  /* 0x000000290f297223 */ /* 0x000fe20000010014 */
[--C-:B------:R-:W-:Y:S02]  /*ade0*/  HADD2.F32 R15, -RZ, R12.reuse.H0_H0 ;  /* 0x2000000cff0f7230 */ /* 0x100fe40000004100 */
[C---:B------:R-:W-:Y:S01]  /*adf0*/  FMUL.FTZ R31, R34.reuse, R51 ;  /* 0x00000033221f7220 */ /* 0x040fe20000410000 */
[-C--:B------:R-:W-:Y:S01]  /*ae00*/  FMUL.FTZ R34, R34, R39.reuse ;  /* 0x0000002722227220 */ /* 0x080fe20000410000 */
[----:B------:R-:W-:Y:S02]  /*ae10*/  HADD2.F32 R20, -RZ, R12.H1_H1 ;  /* 0x3000000cff147230 */ /* 0x000fe40000004100 */
[C---:B------:R-:W-:Y:S01]  /*ae20*/  FFMA.FTZ R59, R30.reuse, R39, -R31 ;  /* 0x000000271e3b7223 */ /* 0x040fe2000001081f */
[----:B------:R-:W-:Y:S01]  /*ae30*/  FFMA.FTZ R50, R30, R51, R34 ;  /* 0x000000331e327223 */ /* 0x000fe20000010022 */
[----:B------:R-:W-:-:S02]  /*ae40*/  HADD2.F32 R12, -RZ, R7.H0_H0 ;  /* 0x20000007ff0c7230 */ /* 0x000fc40000004100 */
[--C-:B------:R-:W-:Y:S01]  /*ae50*/  HADD2.F32 R30, -RZ, R4.reuse.H1_H1 ;  /* 0x30000004ff1e7230 */ /* 0x100fe20000004100 */
[----:B------:R-:W-:Y:S01]  /*ae60*/  F2FP.SATFINITE.E4M3.F32.PACK_AB_MERGE_C R38, R59, R38, RZ ;  /* 0x000000263b26723e */ /* 0x000fe200048070ff */
[----:B------:R-:W-:Y:S01]  /*ae70*/  HADD2.F32 R7, -RZ, R7.H1_H1 ;  /* 0x30000007ff077230 */ /* 0x000fe20000004100 */
[----:B------:R-:W-:Y:S01]  /*ae80*/  F2FP.SATFINITE.E4M3.F32.PACK_AB_MERGE_C R41, R50, R41, RZ ;  /* 0x000000293229723e */ /* 0x000fe200048070ff */
[----:B------:R-:W-:Y:S02]  /*ae90*/  HADD2.F32 R31, -RZ, R4.H0_H0 ;  /* 0x20000004ff1f7230 */ /* 0x000fe40000004100 */
[--C-:B------:R-:W-:Y:S02]  /*aea0*/  HADD2.F32 R4, -RZ, R5.reuse.H0_H0 ;  /* 0x20000005ff047230 */ /* 0x100fe40000004100 */
[C---:B------:R-:W-:Y:S01]  /*aeb0*/  FMUL.FTZ R34, R7.reuse, R30 ;  /* 0x0000001e07227220 */ /* 0x040fe20000410000 */
[----:B------:R-:W-:Y:S02]  /*aec0*/  HADD2.F32 R5, -RZ, R5.H1_H1 ;  /* 0x30000005ff057230 */ /* 0x000fe40000004100 */
[C---:B------:R-:W-:Y:S01]  /*aed0*/  FMUL.FTZ R39, R12.reuse, R31 ;  /* 0x0000001f0c277220 */ /* 0x040fe20000410000 */
[-C--:B------:R-:W-:Y:S01]  /*aee0*/  FMUL.FTZ R7, R7, R20.reuse ;  /* 0x0000001407077220 */ /* 0x080fe20000410000 */
[----:B------:R-:W-:Y:S01]  /*aef0*/  FMUL.FTZ R12, R12, R15 ;  /* 0x0000000f0c0c7220 */ /* 0x000fe20000410000 */
[----:B------:R-:W-:-:S02]  /*af00*/  FFMA.FTZ R34, R5, R20, -R34 ;  /* 0x0000001405227223 */ /* 0x000fc40000010822 */
[----:B------:R-:W-:Y:S01]  /*af10*/  FFMA.FTZ R30, R5, R30, R7 ;  /* 0x0000001e051e7223 */ /* 0x000fe20000010007 */
[C---:B------:R-:W-:Y:S01]  /*af20*/  FFMA.FTZ R39, R4.reuse, R15, -R39 ;  /* 0x0000000f04277223 */ /* 0x040fe20000010827 */
[----:B------:R-:W-:Y:S01]  /*af30*/  FFMA.FTZ R31, R4, R31, R12 ;  /* 0x0000001f041f7223 */ /* 0x000fe2000001000c */
[----:B------:R-:W-:Y:S02]  /*af40*/  F2FP.SATFINITE.E4M3.F32.PACK_AB_MERGE_C R5, R33, R28, RZ ;  /* 0x0000001c2105723e */ /* 0x000fe400048070ff */
[----:B------:R-:W-:Y:S02]  /*af50*/  F2FP.SATFINITE.E4M3.F32.PACK_AB_MERGE_C R7, R47, R44, RZ ;  /* 0x0000002c2f07723e */ /* 0x000fe400048070ff */
[----:B------:R-:W-:Y:S02]  /*af60*/  F2FP.SATFINITE.E4M3.F32.PACK_AB_MERGE_C R4, R57, R48, RZ ;  /* 0x000000303904723e */ /* 0x000fe400048070ff */
[----:B------:R-:W-:Y:S02]  /*af70*/  F2FP.SATFINITE.E4M3.F32.PACK_AB_MERGE_C R15, R46, R45, RZ ;  /* 0x0000002d2e0f723e */ /* 0x000fe400048070ff */
[----:B------:R-:W-:-:S02]  /*af80*/  F2FP.SATFINITE.E4M3.F32.PACK_AB_MERGE_C R12, R56, R49, RZ ;  /* 0x00000031380c723e */ /* 0x000fc400048070ff */
[----:B------:R-:W-:Y:S02]  /*af90*/  F2FP.SATFINITE.E4M3.F32.PACK_AB_MERGE_C R5, R21, R6, R5 ;  /* 0x000000061505723e */ /* 0x000fe40004807005 */
[----:B------:R-:W-:Y:S02]  /*afa0*/  F2FP.SATFINITE.E4M3.F32.PACK_AB_MERGE_C R7, R42, R35, R7 ;  /* 0x000000232a07723e */ /* 0x000fe40004807007 */
[----:B------:R-:W-:Y:S02]  /*afb0*/  F2FP.SATFINITE.E4M3.F32.PACK_AB_MERGE_C R4, R54, R53, R4 ;  /* 0x000000353604723e */ /* 0x000fe40004807004 */
[----:B------:R-:W-:Y:S02]  /*afc0*/  F2FP.SATFINITE.E4M3.F32.PACK_AB_MERGE_C R6, R34, R39, R38 ;  /* 0x000000272206723e */ /* 0x000fe40004807026 */
[----:B------:R-:W-:Y:S02]  /*afd0*/  F2FP.SATFINITE.E4M3.F32.PACK_AB_MERGE_C R15, R43, R32, R15 ;  /* 0x000000202b0f723e */ /* 0x000fe4000480700f */
[----:B------:R-:W-:Y:S01]  /*afe0*/  F2FP.SATFINITE.E4M3.F32.PACK_AB_MERGE_C R12, R52, R55, R12 ;  /* 0x00000037340c723e */ /* 0x000fe2000480700c */
[----:B------:R0:W-:Y:S01]  /*aff0*/  STS.128 [R37+0xf000], R4 ;  /* 0x00f0000425007388 */ /* 0x0001e20000000c00 */
[----:B------:R-:W-:-:S05]  /*b000*/  F2FP.SATFINITE.E4M3.F32.PACK_AB_MERGE_C R14, R30, R31, R41 ;  /* 0x0000001f1e0e723e */ /* 0x000fca0004807029 */
[----:B------:R0:W-:Y:S02]  /*b010*/  STS.128 [R0+0xf000], R12 ;  /* 0x00f0000c00007388 */ /* 0x0001e40000000c00 */
.L_x_1216:
[----:B------:R-:W-:Y:S05]  /*b020*/  BSYNC B1 ;  /* 0x0000000000017941 */ /* 0x000fea0003800000 */
.L_x_1215:
[----:B------:R-:W-:Y:S05]  /*b030*/  @P1 BRA `(.L_x_1205) ;  /* 0x0000000c00f81947 */ /* 0x000fea0003800000 */
[----:B----4-:R-:W2:Y:S04]  /*b040*/  LDL R21, [R1+0x70] ;  /* 0x0000700001157983 */ /* 0x010ea80000100800 */
[----:B------:R-:W4:Y:S01]  /*b050*/  LDL R49, [R1+0x74] ;  /* 0x0000740001317983 */ /* 0x000f220000100800 */
[----:B0----5:R-:W-:Y:S02]  /*b060*/  SHF.R.U32.HI R0, RZ, 0x8, R24 ;  /* 0x00000008ff007819 */ /* 0x021fe40000011618 */
[----:B------:R-:W-:Y:S02]  /*b070*/  LOP3.LUT R5, R24, 0xff, RZ, 0xc0, !PT ;  /* 0x000000ff18057812 */ /* 0x000fe400078ec0ff */
[----:B------:R-:W-:Y:S02]  /*b080*/  LOP3.LUT R0, R0, 0xff, RZ, 0xc0, !PT ;  /* 0x000000ff00007812 */ /* 0x000fe400078ec0ff */
[----:B------:R-:W-:-:S02]  /*b090*/  SHF.R.U32.HI R14, RZ, 0x8, R25 ;  /* 0x00000008ff0e7819 */ /* 0x000fc40000011619 */
[----:B---3--:R-:W-:Y:S02]  /*b0a0*/  PRMT R20, R0, 0x7604, R5 ;  /* 0x0000760400147816 */ /* 0x008fe40000000005 */
[----:B------:R-:W-:Y:S02]  /*b0b0*/  LOP3.LUT R7, R25, 0xff, RZ, 0xc0, !PT ;  /* 0x000000ff19077812 */ /* 0x000fe400078ec0ff */
[----:B------:R-:W-:Y:S02]  /*b0c0*/  SHF.R.U32.HI R6, RZ, 0x8, R27 ;  /* 0x00000008ff067819 */ /* 0x000fe4000001161b */
[----:B------:R-:W-:Y:S02]  /*b0d0*/  LOP3.LUT R0, R14, 0xff, RZ, 0xc0, !PT ;  /* 0x000000ff0e007812 */ /* 0x000fe400078ec0ff */
[----:B------:R-:W-:Y:S02]  /*b0e0*/  LOP3.LUT R13, R27, 0xff, RZ, 0xc0, !PT ;  /* 0x000000ff1b0d7812 */ /* 0x000fe400078ec0ff */
[----:B------:R-:W-:-:S02]  /*b0f0*/  LOP3.LUT R6, R6, 0xff, RZ, 0xc0, !PT ;  /* 0x000000ff06067812 */ /* 0x000fc400078ec0ff */
[----:B------:R-:W-:Y:S02]  /*b100*/  PRMT R28, R0, 0x7604, R7 ;  /* 0x00007604001c7816 */ /* 0x000fe40000000007 */
[----:B------:R-:W-:Y:S02]  /*b110*/  SHF.R.U32.HI R12, RZ, 0x8, R8 ;  /* 0x00000008ff0c7819 */ /* 0x000fe40000011608 */
[----:B------:R-:W-:Y:S02]  /*b120*/  PRMT R32, R6, 0x7604, R13 ;  /* 0x0000760406207816 */ /* 0x000fe4000000000d */
[----:B------:R-:W-:Y:S02]  /*b130*/  LOP3.LUT R15, R8, 0xff, RZ, 0xc0, !PT ;  /* 0x000000ff080f7812 */ /* 0x000fe400078ec0ff */
[----:B------:R-:W-:Y:S02]  /*b140*/  LOP3.LUT R12, R12, 0xff, RZ, 0xc0, !PT ;  /* 0x000000ff0c0c7812 */ /* 0x000fe400078ec0ff */
[----:B------:R-:W-:-:S02]  /*b150*/  SHF.R.U32.HI R13, RZ, 0x8, R10 ;  /* 0x00000008ff0d7819 */ /* 0x000fc4000001160a */
[----:B------:R-:W-:Y:S02]  /*b160*/  PRMT R33, R12, 0x7604, R15 ;  /* 0x000076040c217816 */ /* 0x000fe4000000000f */
[----:B------:R-:W-:Y:S02]  /*b170*/  LOP3.LUT R14, R13, 0xff, RZ, 0xc0, !PT ;  /* 0x000000ff0d0e7812 */ /* 0x000fe400078ec0ff */
        /* <DEDUP_REMOVED lines=8> */
[----:B------:R-:W-:Y:S02]  /*b200*/  SHF.R.U32.HI R29, RZ, 0x8, R11 ;  /* 0x00000008ff1d7819 */ /* 0x000fe4000001160b */
[----:B------:R-:W-:-:S02]  /*b210*/  LOP3.LUT R34, R11, 0xff, RZ, 0xc0, !PT ;  /* 0x000000ff0b227812 */ /* 0x000fc400078ec0ff */
[----:B------:R-:W-:-:S04]  /*b220*/  SHF.R.U32.HI R31, RZ, 0x10, R27 ;  /* 0x00000010ff1f7819 */ /* 0x000fc8000001161b */
[----:B------:R-:W-:-:S04]  /*b230*/  LOP3.LUT R31, R31, 0xff, RZ, 0xc0, !PT ;  /* 0x000000ff1f1f7812 */ /* 0x000fc800078ec0ff */
[----:B------:R-:W-:Y:S02]  /*b240*/  PRMT R31, R31, 0x7054, R32 ;  /* 0x000070541f1f7816 */ /* 0x000fe40000000020 */
[----:B------:R-:W-:Y:S02]  /*b250*/  SHF.R.U32.HI R32, RZ, 0x10, R11 ;  /* 0x00000010ff207819 */ /* 0x000fe4000001160b */
[----:B------:R-:W-:Y:S02]  /*b260*/  LOP3.LUT R38, R31, 0xff000000, R27, 0xf8, !PT ;  /* 0xff0000001f267812 */ /* 0x000fe400078ef81b */
[----:B------:R-:W-:Y:S02]  /*b270*/  LOP3.LUT R32, R32, 0xff, RZ, 0xc0, !PT ;  /* 0x000000ff20207812 */ /* 0x000fe400078ec0ff */
[----:B--2---:R-:W-:Y:S02]  /*b280*/  LEA.HI R3, R3, R21, RZ, 0x1c ;  /* 0x0000001503037211 */ /* 0x004fe400078fe0ff */
[----:B------:R-:W-:-:S02]  /*b290*/  LOP3.LUT R21, R10, 0xff, RZ, 0xc0, !PT ;  /* 0x000000ff0a157812 */ /* 0x000fc400078ec0ff */
[C---:B------:R-:W-:Y:S01]  /*b2a0*/  LEA.HI R0, R3.reuse, R3, RZ, 0x1 ;  /* 0x0000000303007211 */ /* 0x040fe200078f08ff */
[----:B------:R-:W-:Y:S01]  /*b2b0*/  IMAD.SHL.U32 R3, R3, 0x10, RZ ;  /* 0x0000001003037824 */ /* 0x000fe200078e00ff */
[----:B------:R-:W-:Y:S01]  /*b2c0*/  PRMT R37, R14, 0x7604, R21 ;  /* 0x000076040e257816 */ /* 0x000fe20000000015 */
[----:B----4-:R-:W-:Y:S01]  /*b2d0*/  LDS.128 R4, [R49+0xf000] ;  /* 0x00f0000031047984 */ /* 0x010fe20000000c00 */
[----:B------:R-:W-:Y:S02]  /*b2e0*/  SHF.R.S32.HI R0, RZ, 0x1, R0 ;  /* 0x00000001ff007819 */ /* 0x000fe40000011400 */
[----:B------:R-:W-:Y:S02]  /*b2f0*/  LOP3.LUT R3, R63, 0x10, R3, 0xf8, !PT ;  /* 0x000000103f037812 */ /* 0x000fe400078ef803 */
[----:B------:R-:W-:Y:S01]  /*b300*/  SHF.R.U32.HI R21, RZ, 0x10, R25 ;  /* 0x00000010ff157819 */ /* 0x000fe20000011619 */
[----:B------:R-:W-:Y:S01]  /*b310*/  IMAD R13, R0, 0x1800, R62 ;  /* 0x00001800000d7824 */ /* 0x000fe200078e023e */
[----:B------:R-:W-:-:S02]  /*b320*/  LOP3.LUT R0, R3, R60, RZ, 0x3c, !PT ;  /* 0x0000003c03007212 */ /* 0x000fc400078e3cff */
[----:B------:R-:W-:Y:S02]  /*b330*/  LOP3.LUT R3, R29, 0xff, RZ, 0xc0, !PT ;  /* 0x000000ff1d037812 */ /* 0x000fe400078ec0ff */
[----:B------:R-:W-:Y:S02]  /*b340*/  IADD3 R0, R16, R13, R0 ;  /* 0x0000000d10007210 */ /* 0x000fe40007ffe000 */
[----:B-1----:R-:W-:Y:S02]  /*b350*/  PRMT R39, R3, 0x7604, R34 ;  /* 0x0000760403277816 */ /* 0x002fe40000000022 */
[----:B------:R-:W-:Y:S01]  /*b360*/  LOP3.LUT R21, R21, 0xff, RZ, 0xc0, !PT ;  /* 0x000000ff15157812 */ /* 0x000fe200078ec0ff */
[----:B------:R-:W0:Y:S01]  /*b370*/  LDS.128 R12, [R0+0xf000] ;  /* 0x00f00000000c7984 */ /* 0x000e220000000c00 */
[----:B------:R-:W-:Y:S02]  /*b380*/  SHF.R.U32.HI R3, RZ, 0x10, R24 ;  /* 0x00000010ff037819 */ /* 0x000fe40000011618 */
[----:B------:R-:W-:-:S02]  /*b390*/  SHF.R.U32.HI R29, RZ, 0x10, R26 ;  /* 0x00000010ff1d7819 */ /* 0x000fc4000001161a */
[----:B------:R-:W-:Y:S02]  /*b3a0*/  PRMT R21, R21, 0x7054, R28 ;  /* 0x0000705415157816 */ /* 0x000fe4000000001c */
[----:B------:R-:W-:Y:S02]  /*b3b0*/  LOP3.LUT R3, R3, 0xff, RZ, 0xc0, !PT ;  /* 0x000000ff03037812 */ /* 0x000fe400078ec0ff */
[----:B------:R-:W-:Y:S02]  /*b3c0*/  SHF.R.U32.HI R28, RZ, 0x10, R9 ;  /* 0x00000010ff1c7819 */ /* 0x000fe40000011609 */
[----:B------:R-:W-:Y:S02]  /*b3d0*/  LOP3.LUT R29, R29, 0xff, RZ, 0xc0, !PT ;  /* 0x000000ff1d1d7812 */ /* 0x000fe400078ec0ff */
[----:B------:R-:W-:Y:S02]  /*b3e0*/  PRMT R3, R3, 0x7054, R20 ;  /* 0x0000705403037816 */ /* 0x000fe40000000014 */
[----:B------:R-:W-:-:S02]  /*b3f0*/  LOP3.LUT R28, R28, 0xff, RZ, 0xc0, !PT ;  /* 0x000000ff1c1c7812 */ /* 0x000fc400078ec0ff */
[----:B------:R-:W-:Y:S02]  /*b400*/  SHF.R.U32.HI R20, RZ, 0x10, R8 ;  /* 0x00000010ff147819 */ /* 0x000fe40000011608 */
[----:B------:R-:W-:Y:S02]  /*b410*/  PRMT R29, R29, 0x7054, R30 ;  /* 0x000070541d1d7816 */ /* 0x000fe4000000001e */
[----:B------:R-:W-:Y:S02]  /*b420*/  SHF.R.U32.HI R30, RZ, 0x10, R10 ;  /* 0x00000010ff1e7819 */ /* 0x000fe4000001160a */
[----:B------:R-:W-:Y:S02]  /*b430*/  PRMT R35, R28, 0x7054, R35 ;  /* 0x000070541c237816 */ /* 0x000fe40000000023 */
[----:B------:R-:W-:Y:S02]  /*b440*/  LOP3.LUT R20, R20, 0xff, RZ, 0xc0, !PT ;  /* 0x000000ff14147812 */ /* 0x000fe400078ec0ff */
[----:B------:R-:W-:-:S02]  /*b450*/  LOP3.LUT R30, R30, 0xff, RZ, 0xc0, !PT ;  /* 0x000000ff1e1e7812 */ /* 0x000fc400078ec0ff */
[----:B------:R-:W-:Y:S02]  /*b460*/  PRMT R41, R32, 0x7054, R39 ;  /* 0x0000705420297816 */ /* 0x000fe40000000027 */
[----:B------:R-:W-:Y:S02]  /*b470*/  LOP3.LUT R39, R35, 0xff000000, R9, 0xf8, !PT ;  /* 0xff00000023277812 */ /* 0x000fe400078ef809 */
[----:B------:R-:W-:Y:S02]  /*b480*/  PRMT R33, R20, 0x7054, R33 ;  /* 0x0000705414217816 */ /* 0x000fe40000000021 */
[----:B------:R-:W-:Y:S02]  /*b490*/  LOP3.LUT R28, R21, 0xff000000, R25, 0xf8, !PT ;  /* 0xff000000151c7812 */ /* 0x000fe400078ef819 */
[----:B------:R-:W-:Y:S02]  /*b4a0*/  LOP3.LUT R20, R3, 0xff000000, R24, 0xf8, !PT ;  /* 0xff00000003147812 */ /* 0x000fe400078ef818 */
[----:B------:R-:W-:-:S02]  /*b4b0*/  PRMT R37, R30, 0x7054, R37 ;  /* 0x000070541e257816 */ /* 0x000fc40000000025 */
[----:B------:R-:W-:Y:S02]  /*b4c0*/  LOP3.LUT R3, R29, 0xff000000, R26, 0xf8, !PT ;  /* 0xff0000001d037812 */ /* 0x000fe400078ef81a */
[----:B------:R-:W-:Y:S02]  /*b4d0*/  F2FP.F16.E4M3.UNPACK_B R40, R39 ;  /* 0x00000027ff28723e */ /* 0x000fe400020006ff */
[----:B0-----:R-:W-:Y:S02]  /*b4e0*/  F2FP.F16.E4M3.UNPACK_B R26, R13 ;  /* 0x0000000dff1a723e */ /* 0x001fe400020006ff */
[----:B------:R-:W-:Y:S01]  /*b4f0*/  F2FP.F16.E4M3.UNPACK_B R32, R28 ;  /* 0x0000001cff20723e */ /* 0x000fe200020006ff */
[----:B------:R-:W-:Y:S01]  /*b500*/  HADD2.F32 R42, -RZ, R40.H0_H0 ;  /* 0x20000028ff2a7230 */ /* 0x000fe20000004100 */
[----:B------:R-:W-:Y:S02]  /*b510*/  LOP3.LUT R21, R33, 0xff000000, R8, 0xf8, !PT ;  /* 0xff00000021157812 */ /* 0x000fe400078ef808 */
[----:B------:R-:W-:Y:S01]  /*b520*/  LOP3.LUT R8, R37, 0xff000000, R10, 0xf8, !PT ;  /* 0xff00000025087812 */ /* 0x000fe200078ef80a */
[----:B------:R-:W-:Y:S01]  /*b530*/  HADD2.F32 R34, -RZ, R32.H0_H0 ;  /* 0x20000020ff227230 */ /* 0x000fe20000004100 */
[----:B------:R-:W-:-:S02]  /*b540*/  F2FP.F16.E4M3.UNPACK_B R10, R5 ;  /* 0x00000005ff0a723e */ /* 0x000fc400020006ff */
[----:B------:R-:W-:Y:S01]  /*b550*/  F2FP.F16.E4M3.UNPACK_B R25, R5.H1 ;  /* 0x00000005ff19723e */ /* 0x000fe200030006ff */
[----:B------:R-:W-:Y:S01]  /*b560*/  HADD2.F32 R5, -RZ, R26.H0_H0 ;  /* 0x2000001aff057230 */ /* 0x000fe20000004100 */
[-C--:B------:R-:W-:Y:S01]  /*b570*/  F2FP.F16.E4M3.UNPACK_B R24, R12.reuse ;  /* 0x0000000cff18723e */ /* 0x080fe200020006ff */
[----:B------:R-:W-:Y:S01]  /*b580*/  HADD2.F32 R9, -RZ, R10.H0_H0 ;  /* 0x2000000aff097230 */ /* 0x000fe20000004100 */
[----:B------:R-:W-:Y:S01]  /*b590*/  F2FP.F16.E4M3.UNPACK_B R30, R12.H1 ;  /* 0x0000000cff1e723e */ /* 0x000fe200030006ff */
[----:B------:R-:W-:Y:S01]  /*b5a0*/  HADD2.F32 R26, -RZ, R26.H1_H1 ;  /* 0x3000001aff1a7230 */ /* 0x000fe20000004100 */
[----:B------:R-:W-:Y:S01]  /*b5b0*/  F2FP.F16.E4M3.UNPACK_B R27, R13.H1 ;  /* 0x0000000dff1b723e */ /* 0x000fe200030006ff */
[C---:B------:R-:W-:Y:S01]  /*b5c0*/  FMUL.FTZ R12, R5.reuse, R42 ;  /* 0x0000002a050c7220 */ /* 0x040fe20000410000 */
[----:B------:R-:W-:Y:S01]  /*b5d0*/  FMUL.FTZ R13, R5, R34 ;  /* 0x00000022050d7220 */ /* 0x000fe20000410000 */
[----:B------:R-:W-:Y:S01]  /*b5e0*/  F2FP.F16.E4M3.UNPACK_B R39, R39.H1 ;  /* 0x00000027ff27723e */ /* 0x000fe200030006ff */
[----:B------:R-:W-:Y:S01]  /*b5f0*/  HADD2.F32 R10, -RZ, R10.H1_H1 ;  /* 0x3000000aff0a7230 */ /* 0x000fe20000004100 */
[----:B------:R-:W-:Y:S01]  /*b600*/  F2FP.F16.E4M3.UNPACK_B R28, R28.H1 ;  /* 0x0000001cff1c723e */ /* 0x000fe200030006ff */
[----:B------:R-:W-:Y:S01]  /*b610*/  FFMA.FTZ R5, R9, R34, -R12 ;  /* 0x0000002209057223 */ /* 0x000fe2000001080c */
[----:B------:R-:W-:Y:S01]  /*b620*/  LOP3.LUT R43, R41, 0xff000000, R11, 0xf8, !PT ;  /* 0xff000000292b7812 */ /* 0x000fe200078ef80b */
[----:B------:R-:W-:Y:S01]  /*b630*/  FFMA.FTZ R9, R9, R42, R13 ;  /* 0x0000002a09097223 */ /* 0x000fe2000001000d */
[----:B------:R-:W-:Y:S01]  /*b640*/  HADD2.F32 R41, -RZ, R40.H1_H1 ;  /* 0x30000028ff297230 */ /* 0x000fe20000004100 */
[-C--:B------:R-:W-:Y:S01]  /*b650*/  F2FP.F16.E4M3.UNPACK_B R33, R15.reuse ;  /* 0x0000000fff21723e */ /* 0x080fe200020006ff */
[----:B------:R-:W-:Y:S01]  /*b660*/  HADD2.F32 R13, -RZ, R32.H1_H1 ;  /* 0x30000020ff0d7230 */ /* 0x000fe20000004100 */
[----:B------:R-:W-:Y:S01]  /*b670*/  F2FP.F16.E4M3.UNPACK_B R37, R15.H1 ;  /* 0x0000000fff25723e */ /* 0x000fe200030006ff */
[----:B------:R-:W-:-:S02]  /*b680*/  HADD2.F32 R34, -RZ, R39.H0_H0 ;  /* 0x20000027ff227230 */ /* 0x000fc40000004100 */
[C---:B------:R-:W-:Y:S01]  /*b690*/  FMUL.FTZ R45, R26.reuse, R41 ;  /* 0x000000291a2d7220 */ /* 0x040fe20000410000 */
[----:B------:R-:W-:Y:S02]  /*b6a0*/  HADD2.F32 R12, -RZ, R27.H0_H0 ;  /* 0x2000001bff0c7230 */ /* 0x000fe40000004100 */
[----:B------:R-:W-:Y:S01]  /*b6b0*/  FMUL.FTZ R26, R26, R13 ;  /* 0x0000000d1a1a7220 */ /* 0x000fe20000410000 */
[--C-:B------:R-:W-:Y:S01]  /*b6c0*/  HADD2.F32 R32, -RZ, R28.reuse.H0_H0 ;  /* 0x2000001cff207230 */ /* 0x100fe20000004100 */
[----:B------:R-:W-:Y:S01]  /*b6d0*/  F2FP.F16.E4M3.UNPACK_B R31, R7 ;  /* 0x00000007ff1f723e */ /* 0x000fe200020006ff */
[----:B------:R-:W-:Y:S02]  /*b6e0*/  HADD2.F32 R15, -RZ, R25.H0_H0 ;  /* 0x20000019ff0f7230 */ /* 0x000fe40000004100 */
[C---:B------:R-:W-:Y:S01]  /*b6f0*/  FMUL.FTZ R40, R12.reuse, R34 ;  /* 0x000000220c287220 */ /* 0x040fe20000410000 */
[----:B------:R-:W-:Y:S02]  /*b700*/  HADD2.F32 R27, -RZ, R27.H1_H1 ;  /* 0x3000001bff1b7230 */ /* 0x000fe40000004100 */
[-C--:B------:R-:W-:Y:S01]  /*b710*/  FMUL.FTZ R47, R12, R32.reuse ;  /* 0x000000200c2f7220 */ /* 0x080fe20000410000 */
[C---:B------:R-:W-:Y:S01]  /*b720*/  FFMA.FTZ R12, R10.reuse, R13, -R45 ;  /* 0x0000000d0a0c7223 */ /* 0x040fe2000001082d */
[C---:B------:R-:W-:Y:S01]  /*b730*/  FFMA.FTZ R13, R15.reuse, R32, -R40 ;  /* 0x000000200f0d7223 */ /* 0x040fe20000010828 */
[----:B------:R-:W-:Y:S01]  /*b740*/  FFMA.FTZ R10, R10, R41, R26 ;  /* 0x000000290a0a7223 */ /* 0x000fe2000001001a */
[----:B------:R-:W-:Y:S01]  /*b750*/  FFMA.FTZ R15, R15, R34, R47 ;  /* 0x000000220f0f7223 */ /* 0x000fe2000001002f */
[----:B------:R-:W-:Y:S01]  /*b760*/  F2FP.F16.E4M3.UNPACK_B R41, R43 ;  /* 0x0000002bff29723e */ /* 0x000fe200020006ff */
        /* <DEDUP_REMOVED lines=8> */
[----:B------:R-:W-:Y:S01]  /*b7f0*/  HADD2.F32 R39, -RZ, R34.H0_H0 ;  /* 0x20000022ff277230 */ /* 0x000fe20000004100 */
[----:B------:R-:W-:Y:S01]  /*b800*/  F2FP.F16.E4M3.UNPACK_B R35, R7.H1 ;  /* 0x00000007ff23723e */ /* 0x000fe200030006ff */
[----:B------:R-:W-:Y:S02]  /*b810*/  HADD2.F32 R25, -RZ, R25.H1_H1 ;  /* 0x30000019ff197230 */ /* 0x000fe40000004100 */
[C---:B------:R-:W-:Y:S01]  /*b820*/  FMUL.FTZ R47, R26.reuse, R45 ;  /* 0x0000002d1a2f7220 */ /* 0x040fe20000410000 */
[----:B------:R-:W-:Y:S02]  /*b830*/  HADD2.F32 R32, -RZ, R31.H0_H0 ;  /* 0x2000001fff207230 */ /* 0x000fe40000004100 */
[----:B------:R-:W-:Y:S01]  /*b840*/  FMUL.FTZ R44, R26, R39 ;  /* 0x000000271a2c7220 */ /* 0x000fe20000410000 */
[----:B------:R-:W-:-:S02]  /*b850*/  HADD2.F32 R41, -RZ, R41.H1_H1 ;  /* 0x30000029ff297230 */ /* 0x000fc40000004100 */
[C---:B------:R-:W-:Y:S01]  /*b860*/  FFMA.FTZ R26, R25.reuse, R28, -R42 ;  /* 0x0000001c191a7223 */ /* 0x040fe2000001082a */
[----:B------:R-:W-:Y:S01]  /*b870*/  F2FP.F16.E4M3.UNPACK_B R42, R43.H1 ;  /* 0x0000002bff2a723e */ /* 0x000fe200030006ff */
[----:B------:R-:W-:Y:S01]  /*b880*/  FFMA.FTZ R28, R25, R40, R27 ;  /* 0x00000028191c7223 */ /* 0x000fe2000001001b */
[C---:B------:R-:W-:Y:S01]  /*b890*/  FFMA.FTZ R27, R32.reuse, R39, -R47 ;  /* 0x00000027201b7223 */ /* 0x040fe2000001082f */
[----:B------:R-:W-:Y:S01]  /*b8a0*/  FFMA.FTZ R25, R32, R45, R44 ;  /* 0x0000002d20197223 */ /* 0x000fe2000001002c */
[----:B------:R-:W-:Y:S01]  /*b8b0*/  HADD2.F32 R32, -RZ, R33.H1_H1 ;  /* 0x30000021ff207230 */ /* 0x000fe20000004100 */
[-C--:B------:R-:W-:Y:S01]  /*b8c0*/  F2FP.F16.E4M3.UNPACK_B R29, R4.reuse.H1 ;  /* 0x00000004ff1d723e */ /* 0x080fe200030006ff */
[----:B------:R-:W-:Y:S01]  /*b8d0*/  HADD2.F32 R39, -RZ, R34.H1_H1 ;  /* 0x30000022ff277230 */ /* 0x000fe20000004100 */
[----:B------:R-:W-:Y:S01]  /*b8e0*/  F2FP.F16.E4M3.UNPACK_B R11, R4 ;  /* 0x00000004ff0b723e */ /* 0x000fe200020006ff */
[----:B------:R-:W-:Y:S02]  /*b8f0*/  HADD2.F32 R43, -RZ, R42.H0_H0 ;  /* 0x2000002aff2b7230 */ /* 0x000fe40000004100 */
[----:B------:R-:W-:Y:S01]  /*b900*/  FMUL.FTZ R44, R32, R41 ;  /* 0x00000029202c7220 */ /* 0x000fe20000410000 */
[----:B------:R-:W-:-:S02]  /*b910*/  HADD2.F32 R34, -RZ, R37.H0_H0 ;  /* 0x20000025ff227230 */ /* 0x000fc40000004100 */
[----:B------:R-:W-:Y:S01]  /*b920*/  FMUL.FTZ R32, R32, R39 ;  /* 0x0000002720207220 */ /* 0x000fe20000410000 */
[----:B------:R-:W-:Y:S01]  /*b930*/  HADD2.F32 R40, -RZ, R38.H0_H0 ;  /* 0x20000026ff287230 */ /* 0x000fe20000004100 */
[----:B------:R-:W-:Y:S01]  /*b940*/  F2FP.F16.E4M3.UNPACK_B R4, R6 ;  /* 0x00000006ff04723e */ /* 0x000fe200020006ff */
[----:B------:R-:W-:Y:S02]  /*b950*/  HADD2.F32 R31, -RZ, R31.H1_H1 ;  /* 0x3000001fff1f7230 */ /* 0x000fe40000004100 */
[C---:B------:R-:W-:Y:S01]  /*b960*/  FMUL.FTZ R46, R34.reuse, R43 ;  /* 0x0000002b222e7220 */ /* 0x040fe20000410000 */
[--C-:B------:R-:W-:Y:S02]  /*b970*/  HADD2.F32 R33, -RZ, R35.reuse.H0_H0 ;  /* 0x20000023ff217230 */ /* 0x100fe40000004100 */
[-C--:B------:R-:W-:Y:S01]  /*b980*/  FMUL.FTZ R48, R34, R40.reuse ;  /* 0x0000002822307220 */ /* 0x080fe20000410000 */
[----:B------:R-:W-:Y:S02]  /*b990*/  HADD2.F32 R35, -RZ, R35.H1_H1 ;  /* 0x30000023ff237230 */ /* 0x000fe40000004100 */
        /* <DEDUP_REMOVED lines=8> */
[----:B------:R-:W-:Y:S01]  /*ba20*/  F2FP.F16.E4M3.UNPACK_B R7, R6.H1 ;  /* 0x00000006ff07723e */ /* 0x000fe200030006ff */
[----:B------:R-:W-:Y:S01]  /*ba30*/  HADD2.F32 R40, -RZ, R38.H1_H1 ;  /* 0x30000026ff287230 */ /* 0x000fe20000004100 */
[----:B------:R-:W-:Y:S01]  /*ba40*/  F2FP.F16.E4M3.UNPACK_B R6, R14 ;  /* 0x0000000eff06723e */ /* 0x000fe200020006ff */
[----:B------:R-:W-:-:S02]  /*ba50*/  HADD2.F32 R38, -RZ, R30.H0_H0 ;  /* 0x2000001eff267230 */ /* 0x000fc40000004100 */
[C---:B------:R-:W-:Y:S01]  /*ba60*/  FMUL.FTZ R50, R39.reuse, R46 ;  /* 0x0000002e27327220 */ /* 0x040fe20000410000 */
[----:B------:R-:W-:Y:S02]  /*ba70*/  HADD2.F32 R42, -RZ, R41.H0_H0 ;  /* 0x20000029ff2a7230 */ /* 0x000fe40000004100 */
[----:B------:R-:W-:Y:S01]  /*ba80*/  FMUL.FTZ R45, R39, R40 ;  /* 0x00000028272d7220 */ /* 0x000fe20000410000 */
[----:B------:R-:W-:Y:S01]  /*ba90*/  HADD2.F32 R44, -RZ, R43.H0_H0 ;  /* 0x2000002bff2c7230 */ /* 0x000fe20000004100 */
[----:B------:R-:W-:Y:S01]  /*baa0*/  F2FP.F16.E4M3.UNPACK_B R14, R14.H1 ;  /* 0x0000000eff0e723e */ /* 0x000fe200030006ff */
[----:B------:R-:W-:Y:S02]  /*bab0*/  HADD2.F32 R37, -RZ, R29.H0_H0 ;  /* 0x2000001dff257230 */ /* 0x000fe40000004100 */
[C---:B------:R-:W-:Y:S01]  /*bac0*/  FMUL.FTZ R39, R38.reuse, R42 ;  /* 0x0000002a26277220 */ /* 0x040fe20000410000 */
[----:B------:R-:W-:Y:S02]  /*bad0*/  HADD2.F32 R43, -RZ, R43.H1_H1 ;  /* 0x3000002bff2b7230 */ /* 0x000fe40000004100 */
[----:B------:R-:W-:Y:S01]  /*bae0*/  FMUL.FTZ R48, R38, R44 ;  /* 0x0000002c26307220 */ /* 0x000fe20000410000 */
[C---:B------:R-:W-:Y:S01]  /*baf0*/  FFMA.FTZ R38, R35.reuse, R40, -R50 ;  /* 0x0000002823267223 */ /* 0x040fe20000010832 */
[----:B------:R-:W-:Y:S01]  /*bb00*/  FFMA.FTZ R40, R35, R46, R45 ;  /* 0x0000002e23287223 */ /* 0x000fe2000001002d */
[----:B------:R-:W-:Y:S01]  /*bb10*/  FFMA.FTZ R45, R37, R44, R39 ;  /* 0x0000002c252d7223 */ /* 0x000fe20000010027 */
[----:B------:R-:W-:Y:S01]  /*bb20*/  HADD2.F32 R30, -RZ, R30.H1_H1 ;  /* 0x3000001eff1e7230 */ /* 0x000fe20000004100 */
[----:B------:R-:W-:Y:S01]  /*bb30*/  F2FP.F16.E4M3.UNPACK_B R39, R21 ;  /* 0x00000015ff27723e */ /* 0x000fe200020006ff */
[----:B------:R-:W-:-:S02]  /*bb40*/  HADD2.F32 R41, -RZ, R41.H1_H1 ;  /* 0x30000029ff297230 */ /* 0x000fc40000004100 */
[----:B------:R-:W-:Y:S01]  /*bb50*/  FFMA.FTZ R35, R37, R42, -R48 ;  /* 0x0000002a25237223 */ /* 0x000fe20000010830 */
[----:B------:R-:W-:Y:S01]  /*bb60*/  HADD2.F32 R29, -RZ, R29.H1_H1 ;  /* 0x3000001dff1d7230 */ /* 0x000fe20000004100 */
[----:B------:R-:W-:Y:S01]  /*bb70*/  F2FP.F16.E4M3.UNPACK_B R37, R20 ;  /* 0x00000014ff25723e */ /* 0x000fe200020006ff */
[C---:B------:R-:W-:Y:S01]  /*bb80*/  FMUL.FTZ R20, R30.reuse, R43 ;  /* 0x0000002b1e147220 */ /* 0x040fe20000410000 */
[----:B------:R-:W-:Y:S01]  /*bb90*/  FMUL.FTZ R42, R30, R41 ;  /* 0x000000291e2a7220 */ /* 0x000fe20000410000 */
[----:B------:R-:W-:Y:S01]  /*bba0*/  HADD2.F32 R30, -RZ, R39.H0_H0 ;  /* 0x20000027ff1e7230 */ /* 0x000fe20000004100 */
[----:B------:R-:W-:Y:S01]  /*bbb0*/  F2FP.SATFINITE.E4M3.F32.PACK_AB_MERGE_C R13, R26, R13, RZ ;  /* 0x0000000d1a0d723e */ /* 0x000fe200048070ff */
[----:B------:R-:W-:Y:S02]  /*bbc0*/  HADD2.F32 R21, -RZ, R24.H0_H0 ;  /* 0x20000018ff157230 */ /* 0x000fe40000004100 */
[C---:B------:R-:W-:Y:S01]  /*bbd0*/  FFMA.FTZ R46, R29.reuse, R41, -R20 ;  /* 0x000000291d2e7223 */ /* 0x040fe20000010814 */
[----:B------:R-:W-:Y:S01]  /*bbe0*/  FFMA.FTZ R48, R29, R43, R42 ;  /* 0x0000002b1d307223 */ /* 0x000fe2000001002a */
[----:B------:R-:W-:Y:S01]  /*bbf0*/  HADD2.F32 R29, -RZ, R37.H0_H0 ;  /* 0x20000025ff1d7230 */ /* 0x000fe20000004100 */
[----:B------:R-:W-:Y:S01]  /*bc00*/  F2FP.SATFINITE.E4M3.F32.PACK_AB_MERGE_C R15, R28, R15, RZ ;  /* 0x0000000f1c0f723e */ /* 0x000fe200048070ff */
[----:B------:R-:W-:-:S02]  /*bc10*/  HADD2.F32 R20, -RZ, R11.H0_H0 ;  /* 0x2000000bff147230 */ /* 0x000fc40000004100 */
[C---:B------:R-:W-:Y:S01]  /*bc20*/  FMUL.FTZ R41, R21.reuse, R30 ;  /* 0x0000001e15297220 */ /* 0x040fe20000410000 */
[----:B------:R-:W-:Y:S02]  /*bc30*/  HADD2.F32 R39, -RZ, R39.H1_H1 ;  /* 0x30000027ff277230 */ /* 0x000fe40000004100 */
[-C--:B------:R-:W-:Y:S01]  /*bc40*/  FMUL.FTZ R21, R21, R29.reuse ;  /* 0x0000001d15157220 */ /* 0x080fe20000410000 */
[----:B------:R-:W-:Y:S02]  /*bc50*/  HADD2.F32 R24, -RZ, R24.H1_H1 ;  /* 0x30000018ff187230 */ /* 0x000fe40000004100 */
[----:B------:R-:W-:Y:S01]  /*bc60*/  FFMA.FTZ R41, R20, R29, -R41 ;  /* 0x0000001d14297223 */ /* 0x000fe20000010829 */
[----:B------:R-:W-:Y:S01]  /*bc70*/  HADD2.F32 R37, -RZ, R37.H1_H1 ;  /* 0x30000025ff257230 */ /* 0x000fe20000004100 */
[----:B------:R-:W-:Y:S01]  /*bc80*/  F2FP.F16.E4M3.UNPACK_B R29, R8.H1 ;  /* 0x00000008ff1d723e */ /* 0x000fe200030006ff */
[----:B------:R-:W-:Y:S02]  /*bc90*/  HADD2.F32 R11, -RZ, R11.H1_H1 ;  /* 0x3000000bff0b7230 */ /* 0x000fe40000004100 */
[----:B------:R-:W-:Y:S01]  /*bca0*/  FMUL.FTZ R44, R24, R39 ;  /* 0x00000027182c7220 */ /* 0x000fe20000410000 */
[----:B------:R-:W-:Y:S01]  /*bcb0*/  FFMA.FTZ R42, R20, R30, R21 ;  /* 0x0000001e142a7223 */ /* 0x000fe20000010015 */
        /* <DEDUP_REMOVED lines=16> */
[----:B------:R-:W-:Y:S01]  /*bdc0*/  HADD2.F32 R7, -RZ, R7.H1_H1 ;  /* 0x30000007ff077230 */ /* 0x000fe20000004100 */
[----:B------:R-:W-:Y:S01]  /*bdd0*/  F2FP.SATFINITE.E4M3.F32.PACK_AB_MERGE_C R5, R12, R5, R13 ;  /* 0x000000050c05723e */ /* 0x000fe2000480700d */
[--C-:B------:R-:W-:Y:S02]  /*bde0*/  HADD2.F32 R11, -RZ, R3.reuse.H1_H1 ;  /* 0x30000003ff0b7230 */ /* 0x100fe40000004100 */
[C---:B------:R-:W-:Y:S01]  /*bdf0*/  FMUL.FTZ R24, R14.reuse, R29 ;  /* 0x0000001d0e187220 */ /* 0x040fe20000410000 */
[----:B------:R-:W-:Y:S01]  /*be00*/  FMUL.FTZ R52, R14, R21 ;  /* 0x000000150e347220 */ /* 0x000fe20000410000 */
[----:B------:R-:W-:Y:S01]  /*be10*/  F2FP.F16.E4M3.UNPACK_B R14, R8 ;  /* 0x00000008ff0e723e */ /* 0x000fe200020006ff */
[----:B------:R-:W-:-:S02]  /*be20*/  HADD2.F32 R8, -RZ, R3.H0_H0 ;  /* 0x20000003ff087230 */ /* 0x000fc40000004100 */
[C---:B------:R-:W-:Y:S01]  /*be30*/  FFMA.FTZ R37, R7.reuse, R21, -R24 ;  /* 0x0000001507257223 */ /* 0x040fe20000010818 */
[----:B------:R-:W-:Y:S01]  /*be40*/  FFMA.FTZ R43, R7, R29, R52 ;  /* 0x0000001d072b7223 */ /* 0x000fe20000010034 */
[----:B------:R-:W-:Y:S01]  /*be50*/  HADD2.F32 R7, -RZ, R6.H0_H0 ;  /* 0x20000006ff077230 */ /* 0x000fe20000004100 */
[----:B------:R-:W-:Y:S01]  /*be60*/  F2FP.SATFINITE.E4M3.F32.PACK_AB_MERGE_C R9, R10, R9, R15 ;  /* 0x000000090a09723e */ /* 0x000fe2000480700f */
[--C-:B------:R-:W-:Y:S01]  /*be70*/  HADD2.F32 R20, -RZ, R14.reuse.H0_H0 ;  /* 0x2000000eff147230 */ /* 0x100fe20000004100 */
[----:B------:R-:W-:Y:S01]  /*be80*/  F2FP.SATFINITE.E4M3.F32.PACK_AB_MERGE_C R37, R37, R50, RZ ;  /* 0x000000322525723e */ /* 0x000fe200048070ff */
[----:B------:R-:W-:Y:S01]  /*be90*/  HADD2.F32 R21, -RZ, R14.H1_H1 ;  /* 0x3000000eff157230 */ /* 0x000fe20000004100 */
[----:B------:R-:W-:Y:S01]  /*bea0*/  F2FP.SATFINITE.E4M3.F32.PACK_AB_MERGE_C R30, R43, R30, RZ ;  /* 0x0000001e2b1e723e */ /* 0x000fe200048070ff */
[----:B------:R-:W-:Y:S02]  /*beb0*/  HADD2.F32 R6, -RZ, R6.H1_H1 ;  /* 0x30000006ff067230 */ /* 0x000fe40000004100 */
[----:B------:R-:W-:Y:S01]  /*bec0*/  FMUL.FTZ R14, R7, R20 ;  /* 0x00000014070e7220 */ /* 0x000fe20000410000 */
[----:B------:R-:W-:-:S02]  /*bed0*/  HADD2.F32 R3, -RZ, R4.H0_H0 ;  /* 0x20000004ff037230 */ /* 0x000fc40000004100 */
[-C--:B------:R-:W-:Y:S01]  /*bee0*/  FMUL.FTZ R7, R7, R8.reuse ;  /* 0x0000000807077220 */ /* 0x080fe20000410000 */
[----:B------:R-:W-:Y:S02]  /*bef0*/  HADD2.F32 R4, -RZ, R4.H1_H1 ;  /* 0x30000004ff047230 */ /* 0x000fe40000004100 */
[C---:B------:R-:W-:Y:S01]  /*bf00*/  FMUL.FTZ R29, R6.reuse, R21 ;  /* 0x00000015061d7220 */ /* 0x040fe20000410000 */
        /* <DEDUP_REMOVED lines=12> */
[----:B------:R-:W-:-:S02]  /*bfd0*/  F2FP.SATFINITE.E4M3.F32.PACK_AB_MERGE_C R11, R32, R25, R11 ;  /* 0x00000019200b723e */ /* 0x000fc4000480700b */
[----:B------:R-:W-:Y:S01]  /*bfe0*/  F2FP.SATFINITE.E4M3.F32.PACK_AB_MERGE_C R8, R39, R42, R8 ;  /* 0x0000002a2708723e */ /* 0x000fe20004807008 */
[----:B------:R2:W-:Y:S01]  /*bff0*/  STS.128 [R49+0xf000], R4 ;  /* 0x00f0000431007388 */ /* 0x0005e20000000c00 */
[----:B------:R-:W-:-:S05]  /*c000*/  F2FP.SATFINITE.E4M3.F32.PACK_AB_MERGE_C R10, R24, R3, R30 ;  /* 0x00000003180a723e */ /* 0x000fca000480701e */
[----:B------:R2:W-:Y:S02]  /*c010*/  STS.128 [R0+0xf000], R8 ;  /* 0x00f0000800007388 */ /* 0x0005e40000000c00 */
.L_x_1205:
[----:B------:R-:W-:Y:S05]  /*c020*/  BSYNC B0 ;  /* 0x0000000000007941 */ /* 0x000fea0003800000 */
.L_x_1198:
        /* <DEDUP_REMOVED lines=8> */
.L_x_1195:
[----:B0-2---:R-:W2:Y:S02]  /*c0b0*/  LDL R0, [R1+0x4] ;  /* 0x0000040001007983 */ /* 0x005ea40000100800 */
[----:B--2---:R-:W-:-:S13]  /*c0c0*/  ISETP.NE.AND P0, PT, R0, 0x3, PT ;  /* 0x000000030000780c */ /* 0x004fda0003f05270 */
[----:B------:R-:W-:Y:S05]  /*c0d0*/  @!P0 BRA `(.L_x_1217) ;  /* 0x0000000000048947 */ /* 0x000fea0003800000 */
[----:B------:R-:W-:Y:S01]  /*c0e0*/  BPT.TRAP 0x1 ;  /* 0x000000040000795c */ /* 0x000fe20000300000 */
.L_x_1217:
[----:B-1----:R-:W-:Y:S01]  /*c0f0*/  IMAD R3, R18, 0x8, R16 ;  /* 0x0000000812037824 */ /* 0x002fe200078e0210 */
[----:B------:R-:W-:-:S04]  /*c100*/  SHF.L.U32 R0, R22, 0x1f, RZ ;  /* 0x0000001f16007819 */ /* 0x000fc800000006ff */
[----:B------:R0:W1:Y:S01]  /*c110*/  SYNCS.PHASECHK.TRANS64.TRYWAIT P2, [R3+URZ+0x19c30], R0 ;  /* 0x019c3000030075a7 */ /* 0x000062000804017f */
[----:B------:R-:W-:Y:S05]  /*c120*/  @!P0 BRA `(.L_x_1218) ;  /* 0x0000000000048947 */ /* 0x000fea0003800000 */
[----:B------:R-:W-:Y:S01]  /*c130*/  BPT.TRAP 0x1 ;  /* 0x000000040000795c */ /* 0x000fe20000300000 */
.L_x_1218:
[----:B---3-5:R-:W2:Y:S02]  /*c140*/  S2R R4, SR_TID.X ;  /* 0x0000000000047919 */ /* 0x028ea40000002100 */
[----:B--2---:R-:W-:-:S04]  /*c150*/  LOP3.LUT R4, R4, 0x7f, RZ, 0xc0, !PT ;  /* 0x0000007f04047812 */ /* 0x004fc800078ec0ff */
[----:B------:R-:W-:Y:S01]  /*c160*/  ISETP.NE.AND P1, PT, R4, RZ, PT ;  /* 0x000000ff0400720c */ /* 0x000fe20003f25270 */
[----:B-1----:R-:W-:-:S12]  /*c170*/  @P2 BRA `(.L_x_1219) ;  /* 0x0000000000082947 */ /* 0x002fd80003800000 */
[----:B------:R-:W1:Y:S02]  /*c180*/  SYNCS.PHASECHK.TRANS64.TRYWAIT P2, [R3+URZ+0x19c30], R0 ;  /* 0x019c3000030075a7 */ /* 0x000e64000804017f */
[----:B-1----:R-:W-:Y:S05]  /*c190*/  @!P2 BRA `(.L_x_1220) ;  /* 0x000001940068a947 */ /* 0x002fea0003800000 */
.L_x_1219:
[----:B------:R-:W-:Y:S05]  /*c1a0*/  WARPSYNC.ALL ;  /* 0x0000000000007948 */ /* 0x000fea0003800000 */
[----:B01----:R-:W-:Y:S01]  /*c1b0*/  VIADD R0, R16, 0x13800 ;  /* 0x0001380010007836 */ /* 0x003fe20000000000 */
[----:B------:R-:W-:Y:S01]  /*c1c0*/  LOP3.LUT R6, R36, 0x10000, RZ, 0xfc, !PT ;  /* 0x0001000024067812 */ /* 0x000fe200078efcff */
[----:B------:R-:W-:Y:S01]  /*c1d0*/  IMAD.MOV.U32 R7, RZ, RZ, -0x3ffffff0 ;  /* 0xc0000010ff077424 */ /* 0x000fe200078e00ff */
[----:B------:R-:W0:Y:S01]  /*c1e0*/  LDC R95, c[0x0][0x448] ;  /* 0x00011200ff5f7b82 */ /* 0x000e220000000800 */
[----:B------:R-:W-:Y:S01]  /*c1f0*/  IMAD.MOV.U32 R5, RZ, RZ, -0x3ffffff0 ;  /* 0xc0000010ff057424 */ /* 0x000fe200078e00ff */
[----:B------:R-:W-:Y:S01]  /*c200*/  SHF.R.U32.HI R0, RZ, 0x4, R0 ;  /* 0x00000004ff007819 */ /* 0x000fe20000011600 */
[----:B------:R-:W-:-:S02]  /*c210*/  IMAD.MOV.U32 R157, RZ, RZ, -0x3ffffff0 ;  /* 0xc0000010ff9d7424 */ /* 0x000fc400078e00ff */
[----:B------:R-:W-:Y:S01]  /*c220*/  IMAD.MOV.U32 R9, RZ, RZ, -0x3ffffff0 ;  /* 0xc0000010ff097424 */ /* 0x000fe200078e00ff */
[----:B------:R-:W-:Y:S01]  /*c230*/  LOP3.LUT R0, R0, 0x3fff, RZ, 0xc0, !PT ;  /* 0x00003fff00007812 */ /* 0x000fe200078ec0ff */
[----:B------:R-:W-:Y:S01]  /*c240*/  IMAD.MOV.U32 R11, RZ, RZ, -0x3ffffff0 ;  /* 0xc0000010ff0b7424 */ /* 0x000fe200078e00ff */
[----:B------:R-:W-:Y:S01]  /*c250*/  LOP3.LUT R17, R17, 0xffffffbf, RZ, 0xc0, !PT ;  /* 0xffffffbf11117812 */ /* 0x000fe200078ec0ff */
[----:B------:R-:W-:Y:S01]  /*c260*/  @!P1 VIADD R3, R3, 0x19c40 ;  /* 0x00019c4003039836 */ /* 0x000fe20000000000 */
[----:B------:R-:W-:Y:S01]  /*c270*/  LOP3.LUT R4, R0, 0x10000, RZ, 0xfc, !PT ;  /* 0x0001000000047812 */ /* 0x000fe200078efcff */
[----:B------:R-:W-:-:S04]  /*c280*/  ULDC UR36, c[0x0][0x9dc] ;  /* 0x0002770000247ab9 */ /* 0x000fc80000000800 */
[----:B------:R1:W-:Y:S01]  /*c290*/  STL [R1+0x18], R4 ;  /* 0x0000180401007387 */ /* 0x0003e20000100800 */
[----:B------:R-:W-:Y:S02]  /*c2a0*/  R2UR UR4, R6 ;  /* 0x00000000060472ca */ /* 0x000fe400000e0000 */
[----:B------:R-:W-:Y:S01]  /*c2b0*/  R2UR UR5, R7 ;  /* 0x00000000070572ca */ /* 0x000fe200000e0000 */
[----:B------:R-:W-:Y:S01]  /*c2c0*/  WARPGROUP.ARRIVE ;  /* 0x00000000000079c5 */ /* 0x000fe20000000000 */
[----:B------:R-:W-:Y:S01]  /*c2d0*/  R2UR UR7, R5 ;  /* 0x00000000050772ca */ /* 0x000fe200000e0000 */
[----:B------:R-:W2:Y:S01]  /*c2e0*/  LDL R12, [R1+0x34] ;  /* 0x00003400010c7983 */ /* 0x000ea20000100800 */
[----:B-1----:R-:W-:-:S03]  /*c2f0*/  IMAD R4, R18, 0x300, R4 ;  /* 0x0000030012047824 */ /* 0x002fc600078e0204 */
[----:B------:R-:W2:Y:S02]  /*c300*/  LDL R93, [R1+0xc] ;  /* 0x00000c00015d7983 */ /* 0x000ea40000100800 */
[----:B------:R-:W-:Y:S02]  /*c310*/  R2UR UR6, R4 ;  /* 0x00000000040672ca */ /* 0x000fe400000e0000 */
[----:B------:R-:W3:Y:S11]  /*c320*/  LDL R97, [R1] ;  /* 0x0000000001617983 */ /* 0x000ef60000100800 */
[----:B------:R-:W-:Y:S01]  /*c330*/  QGMMA.64x128x32.F32.E4M3.E4M3 R24, gdesc[UR4], RZ, !UPT, gsb0 ;  /* 0x01e00000041879f3 */ /* 0x000fe2000c0008ff */
[----:B------:R-:W-:-:S02]  /*c340*/  VIADD R156, R6, 0x180 ;  /* 0x00000180069c7836 */ /* 0x000fc40000000000 */
[----:B------:R-:W-:Y:S01]  /*c350*/  VIADD R8, R4, 0x100 ;  /* 0x0000010004087836 */ /* 0x000fe20000000000 */
[----:B------:R-:W-:Y:S02]  /*c360*/  R2UR UR5, R157 ;  /* 0x000000009d0572ca */ /* 0x000fe400000e0000 */
[----:B------:R-:W-:Y:S02]  /*c370*/  R2UR UR4, R156 ;  /* 0x000000009c0472ca */ /* 0x000fe400000e0000 */
[----:B------:R-:W-:Y:S02]  /*c380*/  R2UR UR6, R8 ;  /* 0x00000000080672ca */ /* 0x000fe400000e0000 */
[----:B------:R-:W-:Y:S01]  /*c390*/  R2UR UR7, R9 ;  /* 0x00000000090772ca */ /* 0x000fe200000e0000 */
[----:B------:R-:W-:Y:S02]  /*c3a0*/  VIADD R10, R6, 0x300 ;  /* 0x00000300060a7836 */ /* 0x000fe40000000000 */
[----:B------:R-:W-:-:S02]  /*c3b0*/  VIADD R4, R4, 0x200 ;  /* 0x0000020004047836 */ /* 0x000fc40000000000 */
[----:B------:R-:W-:Y:S01]  /*c3c0*/  IMAD.MOV.U32 R5, RZ, RZ, -0x3ffffff0 ;  /* 0xc0000010ff057424 */ /* 0x000fe200078e00ff */
[----:B------:R-:W-:Y:S02]  /*c3d0*/  WARPGROUP.DEPBAR.LE gsb0, 0x0 ;  /* 0x00008000000079c5 */ /* 0x000fe40000010000 */
[----:B------:R-:W-:-:S06]  /*c3e0*/  WARPGROUP.ARRIVE ;  /* 0x00000000000079c5 */ /* 0x000fcc0000000000 */
[----:B------:R-:W-:Y:S01]  /*c3f0*/  QGMMA.64x128x32.F32.E4M3.E4M3 R24, gdesc[UR4], R24, gsb0 ;  /* 0x01e00000041879f3 */ /* 0x000fe20008000818 */
[----:B------:R-:W-:Y:S02]  /*c400*/  R2UR UR4, R10 ;  /* 0x000000000a0472ca */ /* 0x000fe400000e0000 */
[----:B------:R-:W-:Y:S02]  /*c410*/  R2UR UR5, R11 ;  /* 0x000000000b0572ca */ /* 0x000fe400000e0000 */
[----:B------:R-:W-:Y:S02]  /*c420*/  R2UR UR6, R4 ;  /* 0x00000000040672ca */ /* 0x000fe400000e0000 */
[----:B------:R-:W-:Y:S02]  /*c430*/  R2UR UR7, R5 ;  /* 0x00000000050772ca */ /* 0x000fe400000e0000 */
[----:B0-----:R-:W-:-:S13]  /*c440*/  ISETP.NE.AND P2, PT, R95, 0x1, PT ;  /* 0x000000015f00780c */ /* 0x001fda0003f45270 */
[----:B------:R-:W0:Y:S08]  /*c450*/  @P2 LDC R5, c[0x0][0x44c] ;  /* 0x00011300ff052b82 */ /* 0x000e300000000800 */
[----:B------:R-:W1:Y:S01]  /*c460*/  @P2 LDC R13, c[0x0][0x450] ;  /* 0x00011400ff0d2b82 */ /* 0x000e620000000800 */
[----:B------:R-:W-:Y:S02]  /*c470*/  WARPGROUP.DEPBAR.LE gsb0, 0x0 ;  /* 0x00008000000079c5 */ /* 0x000fe40000010000 */
[----:B------:R-:W-:-:S06]  /*c480*/  WARPGROUP.ARRIVE ;  /* 0x00000000000079c5 */ /* 0x000fcc0000000000 */
[----:B------:R-:W-:Y:S01]  /*c490*/  QGMMA.64x128x32.F32.E4M3.E4M3 R24, gdesc[UR4], R24, gsb0 ;  /* 0x01e00000041879f3 */ /* 0x000fe20008000818 */
[----:B------:R-:W-:Y:S01]  /*c4a0*/  @P2 LOP3.LUT R17, R17, 0x40, RZ, 0xfc, !PT ;  /* 0x0000004011112812 */ /* 0x000fe200078efcff */
[----:B------:R-:W-:-:S03]  /*c4b0*/  ULOP3.LUT UR36, URZ, UR36, URZ, 0x33, !UPT ;  /* 0x000000243f247292 */ /* 0x000fc6000f8e333f */
[----:B------:R-:W-:Y:S01]  /*c4c0*/  LOP3.LUT R17, R17, 0xffffffdf, RZ, 0xc0, !PT ;  /* 0xffffffdf11117812 */ /* 0x000fe200078ec0ff */
[----:B------:R-:W-:Y:S02]  /*c4d0*/  WARPGROUP.DEPBAR.LE gsb0, 0x0 ;  /* 0x00008000000079c5 */ /* 0x000fe40000010000 */
        /* <DEDUP_REMOVED lines=8> */
[----:B--2---:R-:W-:-:S04]  /*c560*/  IMAD.IADD R78, R12, 0x1, R93 ;  /* 0x000000010c4e7824 */ /* 0x004fc800078e025d */
[----:B0-----:R-:W-:-:S05]  /*c570*/  @P2 IMAD.HI.U32 R4, R78, R5, RZ ;  /* 0x000000054e042227 */ /* 0x001fca00078e00ff */
[----:B-1----:R-:W-:Y:S02]  /*c580*/  @P2 SHF.R.U32.HI R78, RZ, R13, R4 ;  /* 0x0000000dff4e2219 */ /* 0x002fe40000011604 */
[----:B------:R-:W0:Y:S01]  /*c590*/  LDC.64 R12, c[0x0][0x9e0] ;  /* 0x00027800ff0c7b82 */ /* 0x000e220000000a00 */
[C---:B----4-:R-:W-:Y:S01]  /*c5a0*/  FMUL.FTZ R21, R2.reuse, R28 ;  /* 0x0000001c02157220 */ /* 0x050fe20000410000 */
        /* <DEDUP_REMOVED lines=27> */
[----:B------:R-:W1:Y:S01]  /*c760*/  SHFL.IDX PT, R84, R78, RZ, 0x1c1f ;  /* 0x001c1fff4e547589 */ /* 0x000e6200000e0000 */
[----:B------:R-:W-:-:S02]  /*c770*/  IMAD.MOV.U32 R5, RZ, RZ, -0x80 ;  /* 0xffffff80ff057424 */ /* 0x000fc400078e00ff */
        /* <DEDUP_REMOVED lines=19> */
[----:B------:R-:W-:Y:S01]  /*c8b0*/  @!P1 PRMT R4, RZ, 0x654, R3 ;  /* 0x00000654ff049816 */ /* 0x000fe20000000003 */
        /* <DEDUP_REMOVED lines=9> */
[----:B------:R2:W-:Y:S01]  /*c950*/  @!P1 SYNCS.ARRIVE.TRANS64.RED.A1T0 RZ, [R4+URZ], RZ ;  /* 0x000000ff04ff99a7 */ /* 0x0005e2000810043f */
[----:B0-----:R-:W-:Y:S01]  /*c960*/  ISETP.GE.AND P2, PT, R13, 0x1, PT ;  /* 0x000000010d00780c */ /* 0x001fe20003f46270 */
[----:B------:R-:W0:Y:S01]  /*c970*/  MUFU.TANH R9, R9 ;  /* 0x0000000900097308 */ /* 0x000e220000002400 */
[----:B--2---:R-:W-:-:S07]  /*c980*/  IADD3 R4, -R23, 0x1, R82 ;  /* 0x0000000117047810 */ /* 0x004fce0007ffe152 */
[----:B------:R-:W2:Y:S01]  /*c990*/  MUFU.TANH R14, R14 ;  /* 0x0000000e000e7308 */ /* 0x000ea20000002400 */
[----:B---3--:R-:W-:-:S07]  /*c9a0*/  IADD3 R85, -R155, R4, R97 ;  /* 0x000000049b557210 */ /* 0x008fce0007ffe161 */
[----:B------:R-:W3:Y:S01]  /*c9b0*/  MUFU.TANH R0, R0 ;  /* 0x0000000000007308 */ /* 0x000ee20000002400 */
[----:B------:R-:W-:-:S07]  /*c9c0*/  VIADD R87, R85, UR36 ;  /* 0x0000002455577c36 */ /* 0x000fce0008000000 */
[----:B------:R-:W4:Y:S01]  /*c9d0*/  MUFU.TANH R8, R8 ;  /* 0x0000000800087308 */ /* 0x000f220000002400 */
[----:B------:R-:W-:-:S07]  /*c9e0*/  FMUL.FTZ R86, R2, R86 ;  /* 0x0000005602567220 */ /* 0x000fce0000410000 */
        /* <DEDUP_REMOVED lines=60> */
[----:B------:R-:W-:Y:S01]  /*cdb0*/  IADD3 R90, -R23, R97, R82 ;  /* 0x00000061175a7210 */ /* 0x000fe20007ffe152 */
[----:B-1----:R-:W-:Y:S01]  /*cdc0*/  IMAD.IADD R83, R87, 0x1, R84 ;  /* 0x0000000157537824 */ /* 0x002fe200078e0254 */
[----:B------:R-:W-:-:S02]  /*cdd0*/  @P2 LOP3.LUT R17, R17, 0x20, RZ, 0xfc, !PT ;  /* 0x0000002011112812 */ /* 0x000fc400078efcff */
[----:B------:R-:W-:-:S03]  /*cde0*/  LEA R80, R88, 0xffffff80, 0x7 ;  /* 0xffffff8058507811 */ /* 0x000fc600078e38ff */
[----:B------:R1:W0:Y:S02]  /*cdf0*/  MUFU.TANH R3, R86 ;  /* 0x0000005600037308 */ /* 0x0002240000002400 */
[----:B-1----:R-:W-:Y:S01]  /*ce00*/  VIADDMNMX R86, R84, R85, R90, PT ;  /* 0x0000005554567246 */ /* 0x002fe2000380015a */
[----:B--234-:R-:W-:Y:S06]  /*ce10*/  @!P2 BRA `(.L_x_1221) ;  /* 0x000000000050a947 */ /* 0x01cfec0003800000 */
[----:B------:R-:W-:Y:S01]  /*ce20*/  IADD3 R91, -R155, R97, R84 ;  /* 0x000000619b5b7210 */ /* 0x000fe20007ffe154 */
[----:B------:R-:W-:Y:S03]  /*ce30*/  BSSY B0, `(.L_x_1222) ;  /* 0x000000e000007945 */ /* 0x000fe60003800000 */
        /* <DEDUP_REMOVED lines=9> */
.L_x_1223:
[----:B------:R-:W-:-:S13]  /*ced0*/  ISETP.NE.AND P2, PT, R13, 0x1, PT ;  /* 0x000000010d00780c */ /* 0x000fda0003f45270 */
[----:B------:R-:W1:Y:S02]  /*cee0*/  @P2 LDC.64 R4, c[0x0][0x9e8] ;  /* 0x00027a00ff042b82 */ /* 0x000e640000000a00 */
[----:B-1----:R-:W-:-:S05]  /*cef0*/  @P2 IMAD.HI.U32 R4, R91, R4, RZ ;  /* 0x000000045b042227 */ /* 0x002fca00078e00ff */
[----:B------:R-:W-:-:S07]  /*cf00*/  @P2 SHF.R.U32.HI R91, RZ, R5, R4 ;  /* 0x00000005ff5b2219 */ /* 0x000fce0000011604 */
.L_x_1224:
[----:B------:R-:W-:Y:S05]  /*cf10*/  BSYNC B0 ;  /* 0x0000000000007941 */ /* 0x000fea0003800000 */
.L_x_1222:
[----:B------:R-:W-:-:S04]  /*cf20*/  IMAD R4, R91, R13, -R80 ;  /* 0x0000000d5b047224 */ /* 0x000fc800078e0a50 */
[----:B------:R-:W-:-:S05]  /*cf30*/  IMAD.IADD R4, R4, 0x1, -R23 ;  /* 0x0000000104047824 */ /* 0x000fca00078e0a17 */
[----:B------:R-:W-:Y:S02]  /*cf40*/  VIMNMX R83, R83, R4, !PT ;  /* 0x0000000453537248 */ /* 0x000fe40007fe0100 */
[----:B------:R-:W-:-:S07]  /*cf50*/  VIADDMNMX R86, R4, R13, R86, PT ;  /* 0x0000000d04567246 */ /* 0x000fce0003800156 */
.L_x_1221:
[C---:B------:R-:W-:Y:S01]  /*cf60*/  ISETP.GE.AND P2, PT, R82.reuse, 0x2, PT ;  /* 0x000000025200780c */ /* 0x040fe20003f46270 */
[----:B------:R-:W1:Y:S01]  /*cf70*/  SHFL.IDX PT, R78, R78, 0x1, 0x1c1f ;  /* 0x003c1f004e4e7f89 */ /* 0x000e6200000e0000 */
[C---:B------:R-:W-:Y:S02]  /*cf80*/  ISETP.GE.AND P6, PT, R82.reuse, 0x9, PT ;  /* 0x000000095200780c */ /* 0x040fe40003fc6270 */
[----:B------:R-:W-:Y:S02]  /*cf90*/  ISETP.GT.AND P3, PT, R83, 0x1, !P2 ;  /* 0x000000015300780c */ /* 0x000fe40005764270 */
[----:B------:R-:W-:Y:S02]  /*cfa0*/  ISETP.GE.AND P4, PT, R82, 0xa, PT ;  /* 0x0000000a5200780c */ /* 0x000fe40003f86270 */
[----:B------:R-:W-:Y:S02]  /*cfb0*/  ISETP.LT.OR P3, PT, R86, 0x2, P3 ;  /* 0x000000025600780c */ /* 0x000fe40001f61670 */
[----:B------:R-:W-:-:S02]  /*cfc0*/  LOP3.LUT R17, R17, 0xf7ffffff, RZ, 0xc0, !PT ;  /* 0xf7ffffff11117812 */ /* 0x000fc400078ec0ff */
[----:B------:R-:W-:Y:S02]  /*cfd0*/  FSEL R14, R14, -INF , !P3 ;  /* 0xff8000000e0e7808 */ /* 0x000fe40005800000 */
[----:B------:R-:W-:Y:S02]  /*cfe0*/  ISETP.GT.AND P3, PT, R83, 0x8, !P6 ;  /* 0x000000085300780c */ /* 0x000fe40007764270 */
[----:B------:R-:W-:Y:S02]  /*cff0*/  ISETP.GE.AND P5, PT, R82, 0x1, PT ;  /* 0x000000015200780c */ /* 0x000fe40003fa6270 */
[----:B------:R-:W-:Y:S02]  /*d000*/  ISETP.LT.OR P3, PT, R86, 0x9, P3 ;  /* 0x000000095600780c */ /* 0x000fe40001f61670 */
[----:B------:R-:W-:Y:S02]  /*d010*/  @P4 LOP3.LUT R17, R17, 0x8000000, RZ, 0xfc, !PT ;  /* 0x0800000011114812 */ /* 0x000fe400078efcff */
[----:B0-----:R-:W-:-:S02]  /*d020*/  FSEL R84, R21, -INF , !P3 ;  /* 0xff80000015547808 */ /* 0x001fc40005800000 */
[----:B------:R-:W-:Y:S01]  /*d030*/  ISETP.GT.AND P3, PT, R83, 0x9, !P4 ;  /* 0x000000095300780c */ /* 0x000fe20006764270 */
[----:B-1----:R-:W-:Y:S01]  /*d040*/  IMAD.IADD R87, R87, 0x1, R78 ;  /* 0x0000000157577824 */ /* 0x002fe200078e024e */
[----:B------:R-:W-:Y:S02]  /*d050*/  ISETP.GE.AND P4, PT, R82, 0x11, PT ;  /* 0x000000115200780c */ /* 0x000fe40003f86270 */
[----:B------:R-:W-:Y:S02]  /*d060*/  ISETP.LT.OR P3, PT, R86, 0xa, P3 ;  /* 0x0000000a5600780c */ /* 0x000fe40001f61670 */
[----:B------:R-:W-:Y:S02]  /*d070*/  LOP3.LUT R17, R17, 0xfbffffff, RZ, 0xc0, !PT ;  /* 0xfbffffff11117812 */ /* 0x000fe400078ec0ff */
[----:B------:R-:W-:Y:S02]  /*d080*/  FSEL R24, R24, -INF , !P3 ;  /* 0xff80000018187808 */ /* 0x000fe40005800000 */
[----:B------:R-:W-:-:S02]  /*d090*/  ISETP.GT.AND P3, PT, R83, 0x10, !P4 ;  /* 0x000000105300780c */ /* 0x000fc40006764270 */
[----:B------:R-:W-:Y:S02]  /*d0a0*/  VIADDMNMX R90, R78, R85, R90, PT ;  /* 0x000000554e5a7246 */ /* 0x000fe4000380015a */
[----:B------:R-:W-:Y:S02]  /*d0b0*/  ISETP.LT.OR P3, PT, R86, 0x11, P3 ;  /* 0x000000115600780c */ /* 0x000fe40001f61670 */
[----:B------:R-:W-:Y:S02]  /*d0c0*/  @P4 LOP3.LUT R17, R17, 0x4000000, RZ, 0xfc, !PT ;  /* 0x0400000011114812 */ /* 0x000fe400078efcff */
[----:B------:R-:W-:Y:S02]  /*d0d0*/  ISETP.GE.AND P4, PT, R82, 0x12, PT ;  /* 0x000000125200780c */ /* 0x000fe40003f86270 */
[----:B------:R-:W-:Y:S02]  /*d0e0*/  LOP3.LUT R17, R17, 0xfdffffff, RZ, 0xc0, !PT ;  /* 0xfdffffff11117812 */ /* 0x000fe400078ec0ff */
[----:B------:R-:W-:-:S02]  /*d0f0*/  FSEL R92, R27, -INF , !P3 ;  /* 0xff8000001b5c7808 */ /* 0x000fc40005800000 */
        /* <DEDUP_REMOVED lines=153> */
[----:B------:R-:W-:-:S04]  /*da90*/  ISETP.GT.AND P4, PT, R83, RZ, !P5 ;  /* 0x000000ff5300720c */ /* 0x000fc80006f84270 */
[----:B------:R-:W-:-:S04]  /*daa0*/  ISETP.LT.OR P4, PT, R86, 0x1, P4 ;  /* 0x000000015600780c */ /* 0x000fc80002781670 */
[----:B------:R-:W-:Y:S02]  /*dab0*/  FSEL R21, R9, -INF , !P4 ;  /* 0xff80000009157808 */ /* 0x000fe40006000000 */
[----:B------:R-:W-:-:S13]  /*dac0*/  ISETP.GE.AND P4, PT, R82, 0x7a, PT ;  /* 0x0000007a5200780c */ /* 0x000fda0003f86270 */
[----:B------:R-:W-:Y:S02]  /*dad0*/  @P4 LOP3.LUT R17, R17, 0x20000000, RZ, 0xfc, !PT ;  /* 0x2000000011114812 */ /* 0x000fe400078efcff */
[----:B------:R-:W-:-:S04]  /*dae0*/  ISETP.GT.AND P4, PT, R83, 0x79, !P4 ;  /* 0x000000795300780c */ /* 0x000fc80006784270 */
[----:B------:R-:W-:-:S04]  /*daf0*/  ISETP.LT.OR P4, PT, R86, 0x7a, P4 ;  /* 0x0000007a5600780c */ /* 0x000fc80002781670 */
[----:B------:R-:W-:Y:S02]  /*db00*/  FSEL R82, R81, -INF , !P4 ;  /* 0xff80000051527808 */ /* 0x000fe40006000000 */
[----:B------:R-:W-:-:S13]  /*db10*/  ISETP.GE.AND P4, PT, R13, 0x1, PT ;  /* 0x000000010d00780c */ /* 0x000fda0003f86270 */
[----:B------:R-:W-:Y:S05]  /*db20*/  @!P4 BRA `(.L_x_1225) ;  /* 0x000000000050c947 */ /* 0x000fea0003800000 */
[----:B------:R-:W-:Y:S01]  /*db30*/  IADD3 R9, -R155, R97, R78 ;  /* 0x000000619b097210 */ /* 0x000fe20007ffe14e */
[----:B------:R-:W-:Y:S03]  /*db40*/  BSSY B0, `(.L_x_1226) ;  /* 0x000000e000007945 */ /* 0x000fe60003800000 */
[----:B------:R-:W-:-:S13]  /*db50*/  ISETP.GT.AND P4, PT, R9, -0x1, PT ;  /* 0xffffffff0900780c */ /* 0x000fda0003f84270 */
        /* <DEDUP_REMOVED lines=8> */
.L_x_1227:
[----:B------:R-:W-:-:S13]  /*dbe0*/  ISETP.NE.AND P4, PT, R13, 0x1, PT ;  /* 0x000000010d00780c */ /* 0x000fda0003f85270 */
[----:B------:R-:W0:Y:S02]  /*dbf0*/  @P4 LDC.64 R4, c[0x0][0x9e8] ;  /* 0x00027a00ff044b82 */ /* 0x000e240000000a00 */
[----:B0-----:R-:W-:-:S05]  /*dc00*/  @P4 IMAD.HI.U32 R4, R9, R4, RZ ;  /* 0x0000000409044227 */ /* 0x001fca00078e00ff */
[----:B------:R-:W-:-:S07]  /*dc10*/  @P4 SHF.R.U32.HI R9, RZ, R5, R4 ;  /* 0x00000005ff094219 */ /* 0x000fce0000011604 */
.L_x_1228:
[----:B------:R-:W-:Y:S05]  /*dc20*/  BSYNC B0 ;  /* 0x0000000000007941 */ /* 0x000fea0003800000 */
.L_x_1226:
[----:B------:R-:W-:-:S04]  /*dc30*/  IMAD R80, R9, R13, -R80 ;  /* 0x0000000d09507224 */ /* 0x000fc800078e0a50 */
[----:B------:R-:W-:-:S05]  /*dc40*/  IMAD.IADD R80, R80, 0x1, -R23 ;  /* 0x0000000150507824 */ /* 0x000fca00078e0a17 */
[----:B------:R-:W-:Y:S02]  /*dc50*/  VIMNMX R87, R87, R80, !PT ;  /* 0x0000005057577248 */ /* 0x000fe40007fe0100 */
[----:B------:R-:W-:-:S07]  /*dc60*/  VIADDMNMX R90, R80, R13, R90, PT ;  /* 0x0000000d505a7246 */ /* 0x000fce000380015a */
.L_x_1225:
[C---:B------:R-:W-:Y:S01]  /*dc70*/  ISETP.GT.AND P2, PT, R87.reuse, 0x1, !P2 ;  /* 0x000000015700780c */ /* 0x040fe20005744270 */
[----:B------:R-:W-:Y:S01]  /*dc80*/  ULDC UR4, c[0x0][0x988] ;  /* 0x0002620000047ab9 */ /* 0x000fe20000000800 */
[----:B------:R-:W-:Y:S02]  /*dc90*/  ISETP.GT.AND P6, PT, R87, 0x8, !P6 ;  /* 0x000000085700780c */ /* 0x000fe400077c4270 */
[C---:B------:R-:W-:Y:S02]  /*dca0*/  ISETP.LT.OR P2, PT, R90.reuse, 0x2, P2 ;  /* 0x000000025a00780c */ /* 0x040fe40001741670 */
[----:B------:R-:W-:Y:S02]  /*dcb0*/  ISETP.LT.OR P6, PT, R90, 0x9, P6 ;  /* 0x000000095a00780c */ /* 0x000fe400037c1670 */
[----:B------:R-:W-:Y:S02]  /*dcc0*/  FSEL R4, R8, -INF , !P2 ;  /* 0xff80000008047808 */ /* 0x000fe40005000000 */
[----:B------:R-:W-:-:S02]  /*dcd0*/  LOP3.LUT P2, RZ, R17, 0x8000000, RZ, 0xc0, !PT ;  /* 0x0800000011ff7812 */ /* 0x000fc4000784c0ff */
[----:B------:R-:W-:Y:S02]  /*dce0*/  FSEL R78, R15, -INF , !P6 ;  /* 0xff8000000f4e7808 */ /* 0x000fe40007000000 */
[----:B------:R-:W-:Y:S02]  /*dcf0*/  ISETP.GT.AND P2, PT, R87, 0x9, !P2 ;  /* 0x000000095700780c */ /* 0x000fe40005744270 */
[C---:B------:R-:W-:Y:S02]  /*dd00*/  LOP3.LUT P6, RZ, R17.reuse, 0x2000000, RZ, 0xc0, !PT ;  /* 0x0200000011ff7812 */ /* 0x040fe400078cc0ff */
[----:B------:R-:W-:Y:S02]  /*dd10*/  ISETP.LT.OR P2, PT, R90, 0xa, P2 ;  /* 0x0000000a5a00780c */ /* 0x000fe40001741670 */
[----:B------:R-:W-:Y:S02]  /*dd20*/  LOP3.LUT P4, RZ, R17, 0x1000000, RZ, 0xc0, !PT ;  /* 0x0100000011ff7812 */ /* 0x000fe4000788c0ff */
        /* <DEDUP_REMOVED lines=8> */
[----:B------:R-:W-:Y:S02]  /*ddb0*/  ISETP.GT.AND P2, PT, R87, 0x11, !P6 ;  /* 0x000000115700780c */ /* 0x000fe40007744270 */
[----:B------:R-:W-:Y:S02]  /*ddc0*/  FMNMX.FTZ R5, R92, R5, !PT ;  /* 0x000000055c057209 */ /* 0x000fe40007810000 */
[----:B------:R-:W-:Y:S02]  /*ddd0*/  ISETP.LT.OR P2, PT, R90, 0x12, P2 ;  /* 0x000000125a00780c */ /* 0x000fe40001741670 */
[----:B------:R-:W-:Y:S02]  /*dde0*/  FMNMX.FTZ R5, R28, R5, !PT ;  /* 0x000000051c057209 */ /* 0x000fe40007810000 */
[----:B------:R-:W-:-:S02]  /*ddf0*/  FSEL R26, R26, -INF , !P2 ;  /* 0xff8000001a1a7808 */ /* 0x000fc40005000000 */
[----:B------:R-:W-:Y:S02]  /*de00*/  ISETP.GT.AND P2, PT, R87, 0x18, !P4 ;  /* 0x000000185700780c */ /* 0x000fe40006744270 */
[----:B------:R-:W-:Y:S02]  /*de10*/  FMNMX.FTZ R5, R94, R5, !PT ;  /* 0x000000055e057209 */ /* 0x000fe40007810000 */
[----:B------:R-:W-:Y:S02]  /*de20*/  ISETP.LT.OR P2, PT, R90, 0x19, P2 ;  /* 0x000000195a00780c */ /* 0x000fe40001741670 */
[----:B------:R-:W-:Y:S02]  /*de30*/  FMNMX.FTZ R5, R32, R5, !PT ;  /* 0x0000000520057209 */ /* 0x000fe40007810000 */
[----:B------:R-:W-:Y:S02]  /*de40*/  FSEL R86, R29, -INF , !P2 ;  /* 0xff8000001d567808 */ /* 0x000fe40005000000 */
[----:B------:R-:W-:-:S02]  /*de50*/  LOP3.LUT P2, RZ, R17, 0x800000, RZ, 0xc0, !PT ;  /* 0x0080000011ff7812 */ /* 0x000fc4000784c0ff */
[----:B------:R-:W-:Y:S02]  /*de60*/  LOP3.LUT P6, RZ, R17, 0x4000, RZ, 0xc0, !PT ;  /* 0x0000400011ff7812 */ /* 0x000fe400078cc0ff */
[----:B------:R-:W-:Y:S02]  /*de70*/  ISETP.GT.AND P2, PT, R87, 0x19, !P2 ;  /* 0x000000195700780c */ /* 0x000fe40005744270 */
[----:B------:R-:W-:Y:S02]  /*de80*/  FMNMX.FTZ R5, R96, R5, !PT ;  /* 0x0000000560057209 */ /* 0x000fe40007810000 */
[----:B------:R-:W-:Y:S02]  /*de90*/  ISETP.LT.OR P2, PT, R90, 0x1a, P2 ;  /* 0x0000001a5a00780c */ /* 0x000fe40001741670 */
[----:B------:R-:W-:Y:S02]  /*dea0*/  FMNMX.FTZ R5, R36, R5, !PT ;  /* 0x0000000524057209 */ /* 0x000fe40007810000 */
[----:B------:R-:W-:-:S02]  /*deb0*/  FSEL R30, R30, -INF , !P2 ;  /* 0xff8000001e1e7808 */ /* 0x000fc40005000000 */
[C---:B------:R-:W-:Y:S02]  /*dec0*/  LOP3.LUT P2, RZ, R17.reuse, 0x400000, RZ, 0xc0, !PT ;  /* 0x0040000011ff7812 */ /* 0x040fe4000784c0ff */
[----:B------:R-:W-:Y:S02]  /*ded0*/  LOP3.LUT P4, RZ, R17, 0x2000, RZ, 0xc0, !PT ;  /* 0x0000200011ff7812 */ /* 0x000fe4000788c0ff */
        /* <DEDUP_REMOVED lines=27> */
[----:B------:R-:W-:-:S02]  /*e090*/  ISETP.GT.AND P5, PT, R87, RZ, !P5 ;  /* 0x000000ff5700720c */ /* 0x000fc40006fa4270 */
[----:B------:R-:W-:Y:S02]  /*e0a0*/  ISETP.GT.AND P2, PT, R87, 0x30, !P2 ;  /* 0x000000305700780c */ /* 0x000fe40005744270 */
[----:B------:R-:W-:Y:S02]  /*e0b0*/  FMNMX.FTZ R5, R60, R5, !PT ;  /* 0x000000053c057209 */ /* 0x000fe40007810000 */
[C---:B------:R-:W-:Y:S02]  /*e0c0*/  ISETP.LT.OR P2, PT, R90.reuse, 0x31, P2 ;  /* 0x000000315a00780c */ /* 0x040fe40001741670 */
[----:B------:R-:W-:Y:S02]  /*e0d0*/  ISETP.LT.OR P5, PT, R90, 0x1, P5 ;  /* 0x000000015a00780c */ /* 0x000fe40002fa1670 */
[----:B------:R-:W-:Y:S02]  /*e0e0*/  FSEL R126, R41, -INF , !P2 ;  /* 0xff800000297e7808 */ /* 0x000fe40005000000 */
[----:B------:R-:W-:-:S02]  /*e0f0*/  LOP3.LUT P2, RZ, R17, 0x20000, RZ, 0xc0, !PT ;  /* 0x0002000011ff7812 */ /* 0x000fc4000784c0ff */
[----:B------:R-:W-:Y:S02]  /*e100*/  FMNMX.FTZ R5, R110, R5, !PT ;  /* 0x000000056e057209 */ /* 0x000fe40007810000 */
[----:B------:R-:W-:Y:S02]  /*e110*/  ISETP.GT.AND P2, PT, R87, 0x31, !P2 ;  /* 0x000000315700780c */ /* 0x000fe40005744270 */
[----:B------:R-:W-:Y:S02]  /*e120*/  FSEL R0, R0, -INF , !P5 ;  /* 0xff80000000007808 */ /* 0x000fe40006800000 */
        /* <DEDUP_REMOVED lines=41> */
[----:B------:R-:W-:Y:S01]  /*e3c0*/  LOP3.LUT P2, RZ, R17, 0x400, RZ, 0xc0, !PT ;  /* 0x0000040011ff7812 */ /* 0x000fe2000784c0ff */
[----:B------:R-:W0:Y:S01]  /*e3d0*/  SHFL.BFLY PT, R5, R8, 0x2, 0x1f ;  /* 0x0c401f0008057f89 */ /* 0x000e2200000e0000 */
        /* <DEDUP_REMOVED lines=16> */
[----:B0-----:R-:W-:Y:S02]  /*e4e0*/  FMNMX.FTZ R15, R8, R5, !PT ;  /* 0x00000005080f7209 */ /* 0x001fe40007810000 */
[----:B------:R-:W-:Y:S02]  /*e4f0*/  ISETP.LT.OR P2, PT, R90, 0x59, P2 ;  /* 0x000000595a00780c */ /* 0x000fe40001741670 */
[----:B------:R-:W-:Y:S01]  /*e500*/  FMNMX.FTZ R33, R130, R33, !PT ;  /* 0x0000002182217209 */ /* 0x000fe20007810000 */
[----:B------:R-:W0:Y:S01]  /*e510*/  SHFL.BFLY PT, R142, R15, 0x1, 0x1f ;  /* 0x0c201f000f8e7f89 */ /* 0x000e2200000e0000 */
        /* <DEDUP_REMOVED lines=14> */
[----:B------:R-:W-:Y:S01]  /*e600*/  FSEL R138, R65, -INF , !P2 ;  /* 0xff800000418a7808 */ /* 0x000fe20005000000 */
[----:B------:R-:W-:Y:S01]  /*e610*/  IMAD.U32 R65, RZ, RZ, UR4 ;  /* 0x00000004ff417e24 */ /* 0x000fe2000f8e00ff */
[C---:B------:R-:W-:Y:S02]  /*e620*/  LOP3.LUT P2, RZ, R17.reuse, 0x8, RZ, 0xc0, !PT ;  /* 0x0000000811ff7812 */ /* 0x040fe4000784c0ff */
[----:B------:R-:W-:Y:S02]  /*e630*/  LOP3.LUT P4, RZ, R17, 0x1, RZ, 0xc0, !PT ;  /* 0x0000000111ff7812 */ /* 0x000fe4000788c0ff */
[----:B------:R-:W-:Y:S02]  /*e640*/  ISETP.GT.AND P2, PT, R87, 0x61, !P2 ;  /* 0x000000615700780c */ /* 0x000fe40005744270 */
[----:B------:R-:W-:Y:S02]  /*e650*/  FMNMX.FTZ R37, R136, R35, !PT ;  /* 0x0000002388257209 */ /* 0x000fe40007810000 */
[----:B------:R-:W-:-:S02]  /*e660*/  ISETP.LT.OR P2, PT, R90, 0x62, P2 ;  /* 0x000000625a00780c */ /* 0x000fc40001741670 */
[----:B------:R-:W-:Y:S02]  /*e670*/  FMNMX.FTZ R37, R62, R37, !PT ;  /* 0x000000253e257209 */ /* 0x000fe40007810000 */
[----:B------:R-:W-:Y:S02]  /*e680*/  FSEL R66, R66, -INF , !P2 ;  /* 0xff80000042427808 */ /* 0x000fe40005000000 */
[----:B------:R-:W-:Y:S02]  /*e690*/  LOP3.LUT P2, RZ, R17, 0x4, RZ, 0xc0, !PT ;  /* 0x0000000411ff7812 */ /* 0x000fe4000784c0ff */
[----:B0-----:R-:W-:Y:S02]  /*e6a0*/  FMNMX.FTZ R9, R15, R142, !PT ;  /* 0x0000008e0f097209 */ /* 0x001fe40007810000 */
[----:B------:R-:W-:Y:S02]  /*e6b0*/  ISETP.GT.AND P2, PT, R87, 0x68, !P2 ;  /* 0x000000685700780c */ /* 0x000fe40005744270 */
[----:B------:R-:W-:Y:S01]  /*e6c0*/  FMNMX.FTZ R37, R138, R37, !PT ;  /* 0x000000258a257209 */ /* 0x000fe20007810000 */
[----:B------:R-:W-:-:S01]  /*e6d0*/  FFMA.FTZ R5, R9, R65, -8 ;  /* 0xc100000009057423 */ /* 0x000fc20000010041 */
[----:B------:R-:W-:-:S02]  /*e6e0*/  ISETP.LT.OR P2, PT, R90, 0x69, P2 ;  /* 0x000000695a00780c */ /* 0x000fc40001741670 */
[----:B------:R-:W-:Y:S02]  /*e6f0*/  FMNMX.FTZ R37, R66, R37, !PT ;  /* 0x0000002542257209 */ /* 0x000fe40007810000 */
[----:B------:R-:W-:Y:S02]  /*e700*/  FSEL R140, R69, -INF , !P2 ;  /* 0xff800000458c7808 */ /* 0x000fe40005000000 */
[----:B------:R-:W-:Y:S02]  /*e710*/  ISETP.GT.AND P2, PT, R87, 0x69, !P6 ;  /* 0x000000695700780c */ /* 0x000fe40007744270 */
[----:B------:R-:W-:Y:S02]  /*e720*/  LOP3.LUT P6, RZ, R17, 0x10000000, RZ, 0xc0, !PT ;  /* 0x1000000011ff7812 */ /* 0x000fe400078cc0ff */
[----:B------:R-:W-:Y:S02]  /*e730*/  ISETP.LT.OR P2, PT, R90, 0x6a, P2 ;  /* 0x0000006a5a00780c */ /* 0x000fe40001741670 */
[----:B------:R-:W-:-:S02]  /*e740*/  FMNMX.FTZ R39, R140, R37, !PT ;  /* 0x000000258c277209 */ /* 0x000fc40007810000 */
[----:B------:R-:W-:Y:S02]  /*e750*/  FSEL R70, R70, -INF , !P2 ;  /* 0xff80000046467808 */ /* 0x000fe40005000000 */
[----:B------:R-:W-:Y:S02]  /*e760*/  ISETP.GT.AND P2, PT, R87, 0x70, !P4 ;  /* 0x000000705700780c */ /* 0x000fe40006744270 */
[----:B------:R-:W-:Y:S02]  /*e770*/  LOP3.LUT P4, RZ, R17, 0x20000000, RZ, 0xc0, !PT ;  /* 0x2000000011ff7812 */ /* 0x000fe4000788c0ff */
[----:B------:R-:W-:Y:S02]  /*e780*/  ISETP.LT.OR P2, PT, R90, 0x71, P2 ;  /* 0x000000715a00780c */ /* 0x000fe40001741670 */
[----:B------:R-:W-:Y:S02]  /*e790*/  ISETP.GT.AND P3, PT, R87, 0x78, !P3 ;  /* 0x000000785700780c */ /* 0x000fe40005f64270 */
[----:B------:R-:W-:-:S02]  /*e7a0*/  FSEL R74, R74, -INF , !P2 ;  /* 0xff8000004a4a7808 */ /* 0x000fc40005000000 */
[----:B------:R-:W-:Y:S02]  /*e7b0*/  FSETP.NEU.FTZ.AND P2, PT, R9, -INF , PT ;  /* 0xff8000000900780b */ /* 0x000fe40003f5d000 */
[----:B------:R-:W-:Y:S02]  /*e7c0*/  FMNMX.FTZ R39, R70, R39, !PT ;  /* 0x0000002746277209 */ /* 0x000fe40007810000 */
[----:B------:R-:W-:Y:S02]  /*e7d0*/  FSEL R5, R5, RZ, P2 ;  /* 0x000000ff05057208 */ /* 0x000fe40001000000 */
[C---:B------:R-:W-:Y:S02]  /*e7e0*/  ISETP.GT.AND P2, PT, R87.reuse, 0x71, !P6 ;  /* 0x000000715700780c */ /* 0x040fe40007744270 */
[----:B------:R-:W-:Y:S01]  /*e7f0*/  ISETP.GT.AND P4, PT, R87, 0x79, !P4 ;  /* 0x000000795700780c */ /* 0x000fe20006784270 */
[-CC-:B------:R-:W-:Y:S01]  /*e800*/  FFMA.FTZ R8, R21, R65.reuse, -R5.reuse ;  /* 0x0000004115087223 */ /* 0x180fe20000010805 */
[----:B------:R-:W-:Y:S01]  /*e810*/  ISETP.LT.OR P2, PT, R90, 0x72, P2 ;  /* 0x000000725a00780c */ /* 0x000fe20001741670 */
[-CC-:B------:R-:W-:Y:S01]  /*e820*/  FFMA.FTZ R21, R84, R65.reuse, -R5.reuse ;  /* 0x0000004154157223 */ /* 0x180fe20000010805 */
[----:B------:R-:W-:Y:S01]  /*e830*/  ISETP.LT.OR P3, PT, R90, 0x79, P3 ;  /* 0x000000795a00780c */ /* 0x000fe20001f61670 */
[--C-:B------:R-:W-:Y:S01]  /*e840*/  FFMA.FTZ R84, R52, R65, -R5.reuse ;  /* 0x0000004134547223 */ /* 0x100fe20000010805 */
[----:B------:R-:W-:Y:S01]  /*e850*/  FSEL R72, R72, -INF , !P2 ;  /* 0xff80000048487808 */ /* 0x000fe20005000000 */
[----:B------:R0:W-:Y:S01]  /*e860*/  MUFU.EX2 R15, R8 ;  /* 0x00000008000f7308 */ /* 0x0001e20000000800 */
[----:B------:R-:W-:Y:S01]  /*e870*/  FMNMX.FTZ R39, R74, R39, !PT ;  /* 0x000000274a277209 */ /* 0x000fe20007810000 */
[-CC-:B------:R-:W-:Y:S01]  /*e880*/  FFMA.FTZ R92, R92, R65.reuse, -R5.reuse ;  /* 0x000000415c5c7223 */ /* 0x180fe20000010805 */
[----:B------:R-:W-:Y:S01]  /*e890*/  ISETP.LT.OR P4, PT, R90, 0x7a, P4 ;  /* 0x0000007a5a00780c */ /* 0x000fe20002781670 */
[-CC-:B------:R-:W-:Y:S01]  /*e8a0*/  FFMA.FTZ R94, R94, R65.reuse, -R5.reuse ;  /* 0x000000415e5e7223 */ /* 0x180fe20000010805 */
[----:B------:R-:W-:Y:S01]  /*e8b0*/  FSEL R52, R3, -INF , !P3 ;  /* 0xff80000003347808 */ /* 0x000fe20005800000 */
[--C-:B------:R-:W-:Y:S01]  /*e8c0*/  FFMA.FTZ R14, R14, R65, -R5.reuse ;  /* 0x000000410e0e7223 */ /* 0x100fe20000010805 */
[----:B------:R-:W-:Y:S01]  /*e8d0*/  FMNMX.FTZ R39, R72, R39, !PT ;  /* 0x0000002748277209 */ /* 0x000fe20007810000 */
[----:B------:R1:W-:Y:S01]  /*e8e0*/  MUFU.EX2 R25, R92 ;  /* 0x0000005c00197308 */ /* 0x0003e20000000800 */
[----:B------:R-:W-:Y:S01]  /*e8f0*/  FSEL R90, R77, -INF , !P4 ;  /* 0xff8000004d5a7808 */ /* 0x000fe20006000000 */
[--C-:B------:R-:W-:Y:S01]  /*e900*/  FFMA.FTZ R24, R24, R65, -R5.reuse ;  /* 0x0000004118187223 */ /* 0x100fe20000010805 */
[----:B------:R-:W-:Y:S01]  /*e910*/  FMNMX.FTZ R39, R52, R39, !PT ;  /* 0x0000002734277209 */ /* 0x000fe20007810000 */
[-CC-:B------:R-:W-:Y:S01]  /*e920*/  FFMA.FTZ R28, R28, R65.reuse, -R5.reuse ;  /* 0x000000411c1c7223 */ /* 0x180fe20000010805 */
[----:B------:R-:W-:-:S01]  /*e930*/  FFMA.FTZ R32, R32, R65, -R5 ;  /* 0x0000004120207223 */ /* 0x000fc20000010805 */
[--C-:B------:R-:W-:Y:S01]  /*e940*/  FFMA.FTZ R96, R96, R65, -R5.reuse ;  /* 0x0000004160607223 */ /* 0x100fe20000010805 */
[----:B0-----:R-:W-:Y:S01]  /*e950*/  FMNMX.FTZ R8, R90, R39, !PT ;  /* 0x000000275a087209 */ /* 0x001fe20007810000 */
[----:B------:R0:W-:Y:S01]  /*e960*/  MUFU.EX2 R27, R94 ;  /* 0x0000005e001b7308 */ /* 0x0001e20000000800 */
[----:B------:R-:W-:-:S01]  /*e970*/  FFMA.FTZ R36, R36, R65, -R5 ;  /* 0x0000004124247223 */ /* 0x000fc20000010805 */
[-CC-:B------:R-:W-:Y:S01]  /*e980*/  FFMA.FTZ R98, R98, R65.reuse, -R5.reuse ;  /* 0x0000004162627223 */ /* 0x180fe20000010805 */
[----:B------:R-:W-:-:S01]  /*e990*/  FFMA.FTZ R40, R40, R65, -R5 ;  /* 0x0000004128287223 */ /* 0x000fc20000010805 */
[----:B------:R-:W2:Y:S01]  /*e9a0*/  SHFL.BFLY PT, R43, R8, 0x2, 0x1f ;  /* 0x0c401f00082b7f89 */ /* 0x000ea200000e0000 */
        /* <DEDUP_REMOVED lines=14> */
[----:B-1----:R-:W-:-:S01]  /*ea90*/  FFMA.FTZ R92, R116, R65, -R5 ;  /* 0x00000041745c7223 */ /* 0x002fc20000010805 */
[-CC-:B------:R-:W-:Y:S01]  /*eaa0*/  FFMA.FTZ R47, R118, R65.reuse, -R5.reuse ;  /* 0x00000041762f7223 */ /* 0x180fe20000010805 */
[----:B0-----:R-:W-:-:S01]  /*eab0*/  FFMA.FTZ R94, R120, R65, -R5 ;  /* 0x00000041785e7223 */ /* 0x001fc20000010805 */
[----:B------:R-:W-:Y:S01]  /*eac0*/  MUFU.EX2 R14, R14 ;  /* 0x0000000e000e7308 */ /* 0x000fe20000000800 */
[----:B------:R-:W-:-:S02]  /*ead0*/  ISETP.NE.AND P6, PT, R95, 0x1, PT ;  /* 0x000000015f00780c */ /* 0x000fc40003fc5270 */
[----:B--2---:R-:W-:-:S05]  /*eae0*/  FMNMX.FTZ R49, R8, R43, !PT ;  /* 0x0000002b08317209 */ /* 0x004fca0007810000 */
[----:B------:R-:W-:Y:S01]  /*eaf0*/  MUFU.EX2 R21, R21 ;  /* 0x0000001500157308 */ /* 0x000fe20000000800 */
[----:B------:R-:W0:Y:S07]  /*eb00*/  SHFL.BFLY PT, R8, R49, 0x1, 0x1f ;  /* 0x0c201f0031087f89 */ /* 0x000e2e00000e0000 */
[----:B------:R-:W1:Y:S08]  /*eb10*/  MUFU.EX2 R24, R24 ;  /* 0x0000001800187308 */ /* 0x000e700000000800 */
[----:B------:R-:W-:Y:S08]  /*eb20*/  MUFU.EX2 R28, R28 ;  /* 0x0000001c001c7308 */ /* 0x000ff00000000800 */
[----:B------:R-:W2:Y:S01]  /*eb30*/  MUFU.EX2 R32, R32 ;  /* 0x0000002000207308 */ /* 0x000ea20000000800 */
[----:B-1----:R-:W-:-:S02]  /*eb40*/  F2FP.SATFINITE.E4M3.F32.PACK_AB_MERGE_C R148, R24, R21, RZ ;  /* 0x000000151894723e */ /* 0x002fc400048070ff */
[----:B0-----:R-:W-:Y:S01]  /*eb50*/  FMNMX.FTZ R8, R49, R8, !PT ;  /* 0x0000000831087209 */ /* 0x001fe20007810000 */
[----:B------:R-:W-:-:S01]  /*eb60*/  FFMA.FTZ R49, R76, R65, -R5 ;  /* 0x000000414c317223 */ /* 0x000fc20000010805 */
[----:B------:R-:W-:Y:S01]  /*eb70*/  FFMA.FTZ R76, R82, R65, -R5 ;  /* 0x00000041524c7223 */ /* 0x000fe20000010805 */
[----:B------:R-:W-:Y:S02]  /*eb80*/  F2FP.SATFINITE.E4M3.F32.PACK_AB_MERGE_C R148, R14, R15, R148 ;  /* 0x0000000f0e94723e */ /* 0x000fe40004807094 */
[C---:B------:R-:W-:Y:S01]  /*eb90*/  FFMA.FTZ R51, R8.reuse, R65, -8 ;  /* 0xc100000008337423 */ /* 0x040fe20000010041 */
[----:B------:R-:W-:Y:S01]  /*eba0*/  FSETP.NEU.FTZ.AND P2, PT, R8, -INF , PT ;  /* 0xff8000000800780b */ /* 0x000fe20003f5d000 */
[----:B------:R-:W-:Y:S03]  /*ebb0*/  MUFU.EX2 R29, R96 ;  /* 0x00000060001d7308 */ /* 0x000fe60000000800 */
[----:B------:R-:W-:-:S02]  /*ebc0*/  FSEL R5, R51, RZ, P2 ;  /* 0x000000ff33057208 */ /* 0x000fc40001000000 */
[----:B--2---:R-:W-:-:S03]  /*ebd0*/  F2FP.SATFINITE.E4M3.F32.PACK_AB_MERGE_C R150, R32, R27, RZ ;  /* 0x0000001b2096723e */ /* 0x004fc600048070ff */
[-CC-:B------:R-:W-:Y:S01]  /*ebe0*/  FFMA.FTZ R0, R0, R65.reuse, -R5.reuse ;  /* 0x0000004100007223 */ /* 0x180fe20000010805 */
[----:B------:R-:W-:-:S01]  /*ebf0*/  FFMA.FTZ R51, R4, R65, -R5 ;  /* 0x0000004104337223 */ /* 0x000fc20000010805 */
[-CC-:B------:R-:W-:Y:S01]  /*ec00*/  FFMA.FTZ R4, R78, R65.reuse, -R5.reuse ;  /* 0x000000414e047223 */ /* 0x180fe20000010805 */
[----:B------:R-:W-:-:S01]  /*ec10*/  FFMA.FTZ R53, R20, R65, -R5 ;  /* 0x0000004114357223 */ /* 0x000fc20000010805 */
[----:B------:R-:W-:Y:S01]  /*ec20*/  FFMA.FTZ R20, R80, R65, -R5 ;  /* 0x0000004150147223 */ /* 0x000fe20000010805 */
[----:B------:R-:W-:-:S01]  /*ec30*/  FADD.FTZ R78, R15, R14 ;  /* 0x0000000e0f4e7221 */ /* 0x000fc20000010000 */
[----:B------:R-:W-:Y:S01]  /*ec40*/  MUFU.EX2 R0, R0 ;  /* 0x0000000000007308 */ /* 0x000fe20000000800 */
[----:B------:R-:W-:-:S01]  /*ec50*/  FFMA.FTZ R55, R26, R65, -R5 ;  /* 0x000000411a377223 */ /* 0x000fc20000010805 */
[----:B------:R-:W-:Y:S01]  /*ec60*/  FFMA.FTZ R26, R86, R65, -R5 ;  /* 0x00000041561a7223 */ /* 0x000fe20000010805 */
[----:B------:R-:W-:-:S01]  /*ec70*/  FADD.FTZ R71, R21, R78 ;  /* 0x0000004e15477221 */ /* 0x000fc20000010000 */
[-CC-:B------:R-:W-:Y:S01]  /*ec80*/  FFMA.FTZ R57, R30, R65.reuse, -R5.reuse ;  /* 0x000000411e397223 */ /* 0x180fe20000010805 */
[----:B------:R-:W-:-:S01]  /*ec90*/  FFMA.FTZ R30, R122, R65, -R5 ;  /* 0x000000417a1e7223 */ /* 0x000fc20000010805 */
[----:B------:R-:W-:Y:S01]  /*eca0*/  FFMA.FTZ R59, R34, R65, -R5 ;  /* 0x00000041223b7223 */ /* 0x000fe20000010805 */
[----:B------:R-:W-:-:S01]  /*ecb0*/  FADD.FTZ R78, R24, R71 ;  /* 0x00000047184e7221 */ /* 0x000fc20000010000 */
[----:B------:R-:W0:Y:S01]  /*ecc0*/  MUFU.EX2 R51, R51 ;  /* 0x0000003300337308 */ /* 0x000e220000000800 */
[----:B------:R-:W-:-:S01]  /*ecd0*/  FFMA.FTZ R63, R124, R65, -R5 ;  /* 0x000000417c3f7223 */ /* 0x000fc20000010805 */
[----:B------:R-:W-:Y:S01]  /*ece0*/  FFMA.FTZ R38, R38, R65, -R5 ;  /* 0x0000004126267223 */ /* 0x000fe20000010805 */
[----:B------:R-:W-:-:S01]  /*ecf0*/  FADD.FTZ R75, R25, R78 ;  /* 0x0000004e194b7221 */ /* 0x000fc20000010000 */
[-CC-:B------:R-:W-:Y:S01]  /*ed00*/  FFMA.FTZ R34, R126, R65.reuse, -R5.reuse ;  /* 0x000000417e227223 */ /* 0x180fe20000010805 */
[----:B------:R-:W-:-:S01]  /*ed10*/  FFMA.FTZ R61, R42, R65, -R5 ;  /* 0x000000412a3d7223 */ /* 0x000fc20000010805 */
[----:B------:R-:W-:Y:S01]  /*ed20*/  FFMA.FTZ R42, R128, R65, -R5 ;  /* 0x00000041802a7223 */ /* 0x000fe20000010805 */
[----:B------:R-:W-:-:S01]  /*ed30*/  FADD.FTZ R80, R28, R75 ;  /* 0x0000004b1c507221 */ /* 0x000fc20000010000 */
[----:B------:R-:W1:Y:S01]  /*ed40*/  MUFU.EX2 R4, R4 ;  /* 0x0000000400047308 */ /* 0x000e620000000800 */
[----:B------:R-:W-:Y:S01]  /*ed50*/  F2FP.SATFINITE.E4M3.F32.PACK_AB_MERGE_C R150, R28, R25, R150 ;  /* 0x000000191c96723e */ /* 0x000fe20004807096 */
[----:B------:R-:W-:Y:S01]  /*ed60*/  FFMA.FTZ R67, R46, R65, -R5 ;  /* 0x000000412e437223 */ /* 0x000fe20000010805 */
[----:B------:R-:W-:-:S01]  /*ed70*/  FADD.FTZ R75, R27, R80 ;  /* 0x000000501b4b7221 */ /* 0x000fc20000010000 */
        /* <DEDUP_REMOVED lines=13> */
[----:B-1----:R-:W-:-:S01]  /*ee50*/  FADD.FTZ R78, R4, R73 ;  /* 0x00000049044e7221 */ /* 0x002fc20000010000 */
[----:B------:R-:W-:-:S06]  /*ee60*/  FFMA.FTZ R52, R52, R65, -R5 ;  /* 0x0000004134347223 */ /* 0x000fcc0000010805 */
[----:B------:R-:W1:Y:S01]  /*ee70*/  MUFU.EX2 R55, R55 ;  /* 0x0000003700377308 */ /* 0x000e620000000800 */
[----:B--2---:R-:W-:-:S01]  /*ee80*/  FADD.FTZ R73, R53, R78 ;  /* 0x0000004e35497221 */ /* 0x004fc20000010000 */
[----:B------:R-:W-:Y:S01]  /*ee90*/  FADD.FTZ R78, R32, R75 ;  /* 0x0000004b204e7221 */ /* 0x000fe20000010000 */
[----:B------:R-:W-:-:S04]  /*eea0*/  F2FP.SATFINITE.E4M3.F32.PACK_AB_MERGE_C R149, R53, R4, RZ ;  /* 0x000000043595723e */ /* 0x000fc800048070ff */
[----:B------:R-:W-:Y:S01]  /*eeb0*/  F2FP.SATFINITE.E4M3.F32.PACK_AB_MERGE_C R149, R51, R0, R149 ;  /* 0x000000003395723e */ /* 0x000fe20004807095 */
[----:B------:R-:W2:Y:S01]  /*eec0*/  MUFU.EX2 R26, R26 ;  /* 0x0000001a001a7308 */ /* 0x000ea20000000800 */
[----:B0-----:R-:W-:-:S01]  /*eed0*/  FADD.FTZ R24, R20, R73 ;  /* 0x0000004914187221 */ /* 0x001fc20000010000 */
[----:B------:R-:W-:-:S06]  /*eee0*/  FADD.FTZ R73, R29, R78 ;  /* 0x0000004e1d497221 */ /* 0x000fcc0000010000 */
        /* <DEDUP_REMOVED lines=8> */
[----:B------:R-:W0:Y:S01]  /*ef70*/  MUFU.EX2 R31, R98 ;  /* 0x00000062001f7308 */ /* 0x000e220000000800 */
[----:B-1----:R-:W-:-:S07]  /*ef80*/  FADD.FTZ R32, R36, R73 ;  /* 0x0000004924207221 */ /* 0x002fce0000010000 */
[----:B------:R-:W1:Y:S01]  /*ef90*/  MUFU.EX2 R59, R59 ;  /* 0x0000003b003b7308 */ /* 0x000e620000000800 */
[----:B--2---:R-:W-:-:S01]  /*efa0*/  FADD.FTZ R24, R30, R15 ;  /* 0x0000000f1e187221 */ /* 0x004fc20000010000 */
[----:B------:R-:W-:-:S06]  /*efb0*/  FFMA.FTZ R15, R62, R65, -R5 ;  /* 0x000000413e0f7223 */ /* 0x000fcc0000010805 */
[----:B------:R-:W2:Y:S01]  /*efc0*/  MUFU.EX2 R40, R40 ;  /* 0x0000002800287308 */ /* 0x000ea20000000800 */
[----:B0-----:R-:W-:-:S07]  /*efd0*/  FADD.FTZ R25, R31, R32 ;  /* 0x000000201f197221 */ /* 0x001fce0000010000 */
[----:B------:R-:W0:Y:S01]  /*efe0*/  MUFU.EX2 R63, R63 ;  /* 0x0000003f003f7308 */ /* 0x000e220000000800 */
[----:B-1----:R-:W-:-:S07]  /*eff0*/  FADD.FTZ R24, R59, R24 ;  /* 0x000000183b187221 */ /* 0x002fce0000010000 */
[----:B------:R-:W1:Y:S01]  /*f000*/  MUFU.EX2 R33, R100 ;  /* 0x0000006400217308 */ /* 0x000e620000000800 */
[C---:B--2---:R-:W-:Y:S01]  /*f010*/  F2FP.SATFINITE.E4M3.F32.PACK_AB_MERGE_C R144, R40.reuse, R31, RZ ;  /* 0x0000001f2890723e */ /* 0x044fe200048070ff */
[----:B------:R-:W-:-:S03]  /*f020*/  FADD.FTZ R40, R40, R25 ;  /* 0x0000001928287221 */ /* 0x000fc60000010000 */
[----:B------:R-:W-:-:S03]  /*f030*/  F2FP.SATFINITE.E4M3.F32.PACK_AB_MERGE_C R144, R36, R29, R144 ;  /* 0x0000001d2490723e */ /* 0x000fc60004807090 */
[----:B------:R-:W2:Y:S01]  /*f040*/  MUFU.EX2 R38, R38 ;  /* 0x0000002600267308 */ /* 0x000ea20000000800 */
[----:B0-----:R-:W-:-:S07]  /*f050*/  FADD.FTZ R27, R63, R24 ;  /* 0x000000183f1b7221 */ /* 0x001fce0000010000 */
[----:B------:R-:W0:Y:S01]  /*f060*/  MUFU.EX2 R44, R44 ;  /* 0x0000002c002c7308 */ /* 0x000e220000000800 */
[----:B-1----:R-:W-:-:S07]  /*f070*/  FADD.FTZ R25, R33, R40 ;  /* 0x0000002821197221 */ /* 0x002fce0000010000 */
[----:B------:R-:W1:Y:S01]  /*f080*/  MUFU.EX2 R34, R34 ;  /* 0x0000002200227308 */ /* 0x000e620000000800 */
[----:B--2---:R-:W-:-:S01]  /*f090*/  FADD.FTZ R27, R38, R27 ;  /* 0x0000001b261b7221 */ /* 0x004fc20000010000 */
[----:B------:R-:W-:-:S04]  /*f0a0*/  F2FP.SATFINITE.E4M3.F32.PACK_AB_MERGE_C R38, R38, R63, RZ ;  /* 0x0000003f2626723e */ /* 0x000fc800048070ff */
[----:B------:R-:W-:Y:S02]  /*f0b0*/  F2FP.SATFINITE.E4M3.F32.PACK_AB_MERGE_C R145, R59, R30, R38 ;  /* 0x0000001e3b91723e */ /* 0x000fe40004807026 */
[----:B------:R-:W-:Y:S01]  /*f0c0*/  MUFU.EX2 R35, R102 ;  /* 0x0000006600237308 */ /* 0x000fe20000000800 */
[----:B0-----:R-:W-:-:S01]  /*f0d0*/  FADD.FTZ R28, R44, R25 ;  /* 0x000000192c1c7221 */ /* 0x001fc20000010000 */
[----:B------:R-:W-:-:S06]  /*f0e0*/  FFMA.FTZ R25, R138, R65, -R5 ;  /* 0x000000418a197223 */ /* 0x000fcc0000010805 */
[----:B------:R-:W0:Y:S01]  /*f0f0*/  MUFU.EX2 R48, R48 ;  /* 0x0000003000307308 */ /* 0x000e220000000800 */
[----:B-1----:R-:W-:-:S01]  /*f100*/  FADD.FTZ R32, R34, R27 ;  /* 0x0000001b22207221 */ /* 0x002fc20000010000 */
[----:B------:R-:W-:-:S06]  /*f110*/  FFMA.FTZ R27, R140, R65, -R5 ;  /* 0x000000418c1b7223 */ /* 0x000fcc0000010805 */
[----:B------:R-:W1:Y:S08]  /*f120*/  MUFU.EX2 R61, R61 ;  /* 0x0000003d003d7308 */ /* 0x000e700000000800 */
[----:B------:R-:W-:Y:S01]  /*f130*/  MUFU.EX2 R3, R3 ;  /* 0x0000000300037308 */ /* 0x000fe20000000800 */
[----:B0-----:R-:W-:Y:S01]  /*f140*/  F2FP.SATFINITE.E4M3.F32.PACK_AB_MERGE_C R146, R48, R35, RZ ;  /* 0x000000233092723e */ /* 0x001fe200048070ff */
[----:B------:R-:W-:Y:S01]  /*f150*/  FADD.FTZ R35, R35, R28 ;  /* 0x0000001c23237221 */ /* 0x000fe20000010000 */
[----:B------:R-:W-:-:S01]  /*f160*/  FFMA.FTZ R28, R66, R65, -R5 ;  /* 0x00000041421c7223 */ /* 0x000fc20000010805 */
[----:B------:R-:W-:Y:S01]  /*f170*/  FFMA.FTZ R5, R90, R65, -R5 ;  /* 0x000000415a057223 */ /* 0x000fe20000010805 */
[----:B------:R-:W-:Y:S01]  /*f180*/  F2FP.SATFINITE.E4M3.F32.PACK_AB_MERGE_C R146, R44, R33, R146 ;  /* 0x000000212c92723e */ /* 0x000fe20004807092 */
[----:B------:R-:W-:-:S02]  /*f190*/  FADD.FTZ R48, R48, R35 ;  /* 0x0000002330307221 */ /* 0x000fc40000010000 */
[----:B------:R-:W0:Y:S01]  /*f1a0*/  MUFU.EX2 R56, R56 ;  /* 0x0000003800387308 */ /* 0x000e220000000800 */
[----:B-1----:R-:W-:-:S07]  /*f1b0*/  FADD.FTZ R29, R61, R32 ;  /* 0x000000203d1d7221 */ /* 0x002fce0000010000 */
[----:B------:R-:W1:Y:S08]  /*f1c0*/  MUFU.EX2 R42, R42 ;  /* 0x0000002a002a7308 */ /* 0x000e700000000800 */
[----:B------:R-:W-:Y:S01]  /*f1d0*/  MUFU.EX2 R37, R104 ;  /* 0x0000006800257308 */ /* 0x000fe20000000800 */
[----:B0-----:R-:W-:-:S07]  /*f1e0*/  F2FP.SATFINITE.E4M3.F32.PACK_AB_MERGE_C R24, R56, R3, RZ ;  /* 0x000000033818723e */ /* 0x001fce00048070ff */
[----:B------:R-:W0:Y:S01]  /*f1f0*/  MUFU.EX2 R84, R84 ;  /* 0x0000005400547308 */ /* 0x000e220000000800 */
[----:B-1----:R-:W-:-:S07]  /*f200*/  FADD.FTZ R32, R42, R29 ;  /* 0x0000001d2a207221 */ /* 0x002fce0000010000 */
[----:B------:R-:W1:Y:S08]  /*f210*/  MUFU.EX2 R67, R67 ;  /* 0x0000004300437308 */ /* 0x000e700000000800 */
[----:B------:R-:W2:Y:S01]  /*f220*/  MUFU.EX2 R46, R46 ;  /* 0x0000002e002e7308 */ /* 0x000ea20000000800 */
[----:B0-----:R-:W-:Y:S01]  /*f230*/  F2FP.SATFINITE.E4M3.F32.PACK_AB_MERGE_C R24, R84, R37, R24 ;  /* 0x000000255418723e */ /* 0x001fe20004807018 */
[----:B------:R-:W-:-:S04]  /*f240*/  FADD.FTZ R37, R37, R48 ;  /* 0x0000003025257221 */ /* 0x000fc80000010000 */
[----:B------:R-:W-:Y:S01]  /*f250*/  FADD.FTZ R84, R84, R37 ;  /* 0x0000002554547221 */ /* 0x000fe20000010000 */
[----:B------:R-:W-:Y:S01]  /*f260*/  IMAD.MOV.U32 R140, RZ, RZ, R24 ;  /* 0x000000ffff8c7224 */ /* 0x000fe200078e0018 */
[----:B------:R-:W0:Y:S01]  /*f270*/  MUFU.EX2 R69, R69 ;  /* 0x0000004500457308 */ /* 0x000e220000000800 */
[----:B-1----:R-:W-:-:S01]  /*f280*/  FADD.FTZ R29, R67, R32 ;  /* 0x00000020431d7221 */ /* 0x002fc20000010000 */
[----:B------:R-:W-:-:S04]  /*f290*/  F2FP.SATFINITE.E4M3.F32.PACK_AB_MERGE_C R42, R67, R42, RZ ;  /* 0x0000002a432a723e */ /* 0x000fc800048070ff */
[----:B------:R-:W-:Y:S02]  /*f2a0*/  F2FP.SATFINITE.E4M3.F32.PACK_AB_MERGE_C R147, R61, R34, R42 ;  /* 0x000000223d93723e */ /* 0x000fe4000480702a */
[----:B------:R-:W1:Y:S01]  /*f2b0*/  MUFU.EX2 R50, R50 ;  /* 0x0000003200327308 */ /* 0x000e620000000800 */
[----:B--2---:R-:W-:-:S01]  /*f2c0*/  FADD.FTZ R32, R46, R29 ;  /* 0x0000001d2e207221 */ /* 0x004fc20000010000 */
[----:B------:R-:W-:-:S04]  /*f2d0*/  FADD.FTZ R29, R3, R84 ;  /* 0x00000054031d7221 */ /* 0x000fc80000010000 */
[----:B------:R-:W-:Y:S02]  /*f2e0*/  FADD.FTZ R56, R56, R29 ;  /* 0x0000001d38387221 */ /* 0x000fe40000010000 */
[----:B------:R-:W2:Y:S01]  /*f2f0*/  MUFU.EX2 R71, R71 ;  /* 0x0000004700477308 */ /* 0x000ea20000000800 */
[----:B0-----:R-:W-:-:S07]  /*f300*/  FADD.FTZ R3, R69, R32 ;  /* 0x0000002045037221 */ /* 0x001fce0000010000 */
[----:B------:R-:W0:Y:S01]  /*f310*/  MUFU.EX2 R54, R54 ;  /* 0x0000003600367308 */ /* 0x000e220000000800 */
[----:B-1----:R-:W-:-:S07]  /*f320*/  FADD.FTZ R26, R50, R3 ;  /* 0x00000003321a7221 */ /* 0x002fce0000010000 */
[----:B------:R-:W-:Y:S01]  /*f330*/  MUFU.EX2 R41, R41 ;  /* 0x0000002900297308 */ /* 0x000fe20000000800 */
[----:B--2---:R-:W-:-:S01]  /*f340*/  FADD.FTZ R29, R71, R26 ;  /* 0x0000001a471d7221 */ /* 0x004fc20000010000 */
[----:B------:R-:W-:-:S04]  /*f350*/  F2FP.SATFINITE.E4M3.F32.PACK_AB_MERGE_C R50, R71, R50, RZ ;  /* 0x000000324732723e */ /* 0x000fc800048070ff */
[----:B------:R-:W-:Y:S02]  /*f360*/  F2FP.SATFINITE.E4M3.F32.PACK_AB_MERGE_C R141, R69, R46, R50 ;  /* 0x0000002e458d723e */ /* 0x000fe40004807032 */
[----:B------:R-:W1:Y:S01]  /*f370*/  MUFU.EX2 R64, R64 ;  /* 0x0000004000407308 */ /* 0x000e620000000800 */
[----:B0-----:R-:W-:-:S07]  /*f380*/  FADD.FTZ R26, R54, R29 ;  /* 0x0000001d361a7221 */ /* 0x001fce0000010000 */
[----:B------:R-:W0:Y:S08]  /*f390*/  MUFU.EX2 R21, R21 ;  /* 0x0000001500157308 */ /* 0x000e300000000800 */
[----:B------:R-:W-:Y:S01]  /*f3a0*/  MUFU.EX2 R39, R39 ;  /* 0x0000002700277308 */ /* 0x000fe20000000800 */
[----:B-1----:R-:W-:-:S07]  /*f3b0*/  F2FP.SATFINITE.E4M3.F32.PACK_AB_MERGE_C R142, R64, R41, RZ ;  /* 0x00000029408e723e */ /* 0x002fce00048070ff */
[----:B------:R-:W1:Y:S01]  /*f3c0*/  MUFU.EX2 R60, R60 ;  /* 0x0000003c003c7308 */ /* 0x000e620000000800 */
[----:B0-----:R-:W-:-:S02]  /*f3d0*/  FADD.FTZ R29, R21, R26 ;  /* 0x0000001a151d7221 */ /* 0x001fc40000010000 */
[----:B------:R-:W0:Y:S05]  /*f3e0*/  @P6 LDC R26, c[0x0][0x44c] ;  /* 0x00011300ff1a6b82 */ /* 0x000e2a0000000800 */
[----:B------:R-:W2:Y:S08]  /*f3f0*/  MUFU.EX2 R14, R14 ;  /* 0x0000000e000e7308 */ /* 0x000eb00000000800 */
[----:B------:R-:W3:Y:S01]  /*f400*/  MUFU.EX2 R15, R15 ;  /* 0x0000000f000f7308 */ /* 0x000ee20000000800 */
[----:B-1----:R-:W-:Y:S01]  /*f410*/  F2FP.SATFINITE.E4M3.F32.PACK_AB_MERGE_C R142, R60, R39, R142 ;  /* 0x000000273c8e723e */ /* 0x002fe2000480708e */
[----:B------:R-:W-:-:S04]  /*f420*/  FADD.FTZ R39, R39, R56 ;  /* 0x0000003827277221 */ /* 0x000fc80000010000 */
[----:B------:R-:W-:Y:S02]  /*f430*/  FADD.FTZ R60, R60, R39 ;  /* 0x000000273c3c7221 */ /* 0x000fe40000010000 */
[----:B------:R-:W1:Y:S01]  /*f440*/  MUFU.EX2 R25, R25 ;  /* 0x0000001900197308 */ /* 0x000e620000000800 */
[----:B--2---:R-:W-:-:S01]  /*f450*/  FADD.FTZ R0, R14, R29 ;  /* 0x0000001d0e007221 */ /* 0x004fc20000010000 */
[----:B------:R-:W-:Y:S01]  /*f460*/  FADD.FTZ R41, R41, R60 ;  /* 0x0000003c29297221 */ /* 0x000fe20000010000 */
[----:B------:R-:W2:Y:S01]  /*f470*/  @P6 LDC R29, c[0x0][0x450] ;  /* 0x00011400ff1d6b82 */ /* 0x000ea20000000800 */
[----:B0-----:R-:W-:-:S04]  /*f480*/  @P6 IMAD.HI.U32 R26, R93, R26, RZ ;  /* 0x0000001a5d1a6227 */ /* 0x001fc800078e00ff */
[----:B------:R-:W-:Y:S01]  /*f490*/  FADD.FTZ R64, R64, R41 ;  /* 0x0000002940407221 */ /* 0x000fe20000010000 */
[----:B------:R-:W-:Y:S01]  /*f4a0*/  MUFU.EX2 R45, R45 ;  /* 0x0000002d002d7308 */ /* 0x000fe20000000800 */
[----:B---3--:R-:W-:-:S01]  /*f4b0*/  FADD.FTZ R0, R15, R0 ;  /* 0x000000000f007221 */ /* 0x008fc20000010000 */
[----:B------:R-:W-:-:S04]  /*f4c0*/  F2FP.SATFINITE.E4M3.F32.PACK_AB_MERGE_C R14, R15, R14, RZ ;  /* 0x0000000e0f0e723e */ /* 0x000fc800048070ff */
[----:B------:R-:W-:Y:S02]  /*f4d0*/  F2FP.SATFINITE.E4M3.F32.PACK_AB_MERGE_C R143, R21, R54, R14 ;  /* 0x00000036158f723e */ /* 0x000fe4000480700e */
        /* <DEDUP_REMOVED lines=8> */
[----:B------:R-:W3:Y:S01]  /*f560*/  MUFU.EX2 R4, R70 ;  /* 0x0000004600047308 */ /* 0x000ee20000000800 */
[----:B0-----:R-:W-:Y:S01]  /*f570*/  F2FP.SATFINITE.E4M3.F32.PACK_AB_MERGE_C R136, R68, R43, R20 ;  /* 0x0000002b4488723e */ /* 0x001fe20004807014 */
[----:B------:R-:W-:-:S04]  /*f580*/  FADD.FTZ R43, R43, R64 ;  /* 0x000000402b2b7221 */ /* 0x000fc80000010000 */
[----:B------:R-:W-:Y:S02]  /*f590*/  FADD.FTZ R68, R68, R43 ;  /* 0x0000002b44447221 */ /* 0x000fe40000010000 */
[----:B------:R-:W0:Y:S01]  /*f5a0*/  MUFU.EX2 R3, R74 ;  /* 0x0000004a00037308 */ /* 0x000e220000000800 */
[----:B-1----:R-:W-:-:S01]  /*f5b0*/  FADD.FTZ R15, R27, R0 ;  /* 0x000000001b0f7221 */ /* 0x002fc20000010000 */
[----:B------:R-:W-:-:S04]  /*f5c0*/  FADD.FTZ R45, R45, R68 ;  /* 0x000000442d2d7221 */ /* 0x000fc80000010000 */
[----:B------:R-:W-:Y:S02]  /*f5d0*/  FADD.FTZ R92, R92, R45 ;  /* 0x0000002d5c5c7221 */ /* 0x000fe40000010000 */
[----:B------:R-:W-:Y:S01]  /*f5e0*/  MUFU.EX2 R49, R49 ;  /* 0x0000003100317308 */ /* 0x000fe20000000800 */
[C---:B---3--:R-:W-:Y:S01]  /*f5f0*/  F2FP.SATFINITE.E4M3.F32.PACK_AB_MERGE_C R27, R4.reuse, R27, RZ ;  /* 0x0000001b041b723e */ /* 0x048fe200048070ff */
[----:B------:R-:W-:-:S03]  /*f600*/  FADD.FTZ R4, R4, R15 ;  /* 0x0000000f04047221 */ /* 0x000fc60000010000 */
[----:B------:R-:W-:-:S03]  /*f610*/  F2FP.SATFINITE.E4M3.F32.PACK_AB_MERGE_C R137, R28, R25, R27 ;  /* 0x000000191c89723e */ /* 0x000fc6000480701b */
[----:B------:R-:W1:Y:S01]  /*f620*/  MUFU.EX2 R76, R76 ;  /* 0x0000004c004c7308 */ /* 0x000e620000000800 */
[----:B0-----:R-:W-:-:S01]  /*f630*/  FADD.FTZ R15, R3, R4 ;  /* 0x00000004030f7221 */ /* 0x001fc20000010000 */
[----:B------:R-:W-:Y:S01]  /*f640*/  IMAD.MOV.U32 R4, RZ, RZ, R93 ;  /* 0x000000ffff047224 */ /* 0x000fe200078e005d */
[----:B--2---:R-:W-:Y:S02]  /*f650*/  @P6 SHF.R.U32.HI R4, RZ, R29, R26 ;  /* 0x0000001dff046219 */ /* 0x004fe4000001161a */
[----:B------:R-:W-:-:S03]  /*f660*/  ISETP.GE.AND P6, PT, R13, 0x1, PT ;  /* 0x000000010d00780c */ /* 0x000fc60003fc6270 */
[----:B------:R-:W-:Y:S01]  /*f670*/  MUFU.EX2 R47, R47 ;  /* 0x0000002f002f7308 */ /* 0x000fe20000000800 */
[----:B------:R-:W-:-:S04]  /*f680*/  IMAD.IADD R89, R89, 0x1, R4 ;  /* 0x0000000159597824 */ /* 0x000fc800078e0204 */
[----:B------:R-:W-:-:S03]  /*f690*/  IMAD.IADD R12, R89, 0x1, R12 ;  /* 0x00000001590c7824 */ /* 0x000fc600078e020c */
[----:B------:R-:W0:Y:S01]  /*f6a0*/  MUFU.EX2 R94, R94 ;  /* 0x0000005e005e7308 */ /* 0x000e220000000800 */
[----:B-1----:R-:W-:-:S07]  /*f6b0*/  F2FP.SATFINITE.E4M3.F32.PACK_AB_MERGE_C R0, R76, R49, RZ ;  /* 0x000000314c00723e */ /* 0x002fce00048070ff */
[----:B------:R-:W1:Y:S08]  /*f6c0*/  MUFU.EX2 R72, R72 ;  /* 0x0000004800487308 */ /* 0x000e700000000800 */
[----:B------:R-:W-:Y:S01]  /*f6d0*/  MUFU.EX2 R52, R52 ;  /* 0x0000003400347308 */ /* 0x000fe20000000800 */
[----:B0-----:R-:W-:Y:S01]  /*f6e0*/  F2FP.SATFINITE.E4M3.F32.PACK_AB_MERGE_C R138, R94, R47, R0 ;  /* 0x0000002f5e8a723e */ /* 0x001fe20004807000 */
[----:B------:R-:W-:-:S04]  /*f6f0*/  FADD.FTZ R47, R47, R92 ;  /* 0x0000005c2f2f7221 */ /* 0x000fc80000010000 */
[----:B------:R-:W-:Y:S02]  /*f700*/  FADD.FTZ R94, R94, R47 ;  /* 0x0000002f5e5e7221 */ /* 0x000fe40000010000 */
[----:B------:R-:W0:Y:S01]  /*f710*/  MUFU.EX2 R5, R5 ;  /* 0x0000000500057308 */ /* 0x000e220000000800 */
[----:B-1----:R-:W-:-:S01]  /*f720*/  FADD.FTZ R15, R72, R15 ;  /* 0x0000000f480f7221 */ /* 0x002fc20000010000 */
[----:B------:R-:W-:-:S04]  /*f730*/  FADD.FTZ R49, R49, R94 ;  /* 0x0000005e31317221 */ /* 0x000fc80000010000 */
[----:B------:R-:W-:Y:S01]  /*f740*/  FADD.FTZ R4, R76, R49 ;  /* 0x000000314c047221 */ /* 0x000fe20000010000 */
[----:B0-----:R-:W-:Y:S01]  /*f750*/  F2FP.SATFINITE.E4M3.F32.PACK_AB_MERGE_C R0, R5, R52, RZ ;  /* 0x000000340500723e */ /* 0x001fe200048070ff */
[----:B------:R-:W-:-:S03]  /*f760*/  FADD.FTZ R52, R52, R15 ;  /* 0x0000000f34347221 */ /* 0x000fc60000010000 */
[----:B------:R-:W-:Y:S01]  /*f770*/  F2FP.SATFINITE.E4M3.F32.PACK_AB_MERGE_C R139, R72, R3, R0 ;  /* 0x00000003488b723e */ /* 0x000fe20004807000 */
[----:B------:R-:W-:-:S01]  /*f780*/  FADD.FTZ R3, R5, R52 ;  /* 0x0000003405037221 */ /* 0x000fc20000010000 */
[----:B------:R-:W-:Y:S01]  /*f790*/  VIADD R0, R88, 0xfffffffe ;  /* 0xfffffffe58007836 */ /* 0x000fe20000000000 */
[----:B------:R-:W-:Y:S06]  /*f7a0*/  @!P6 BRA `(.L_x_1229) ;  /* 0x000000000048e947 */ /* 0x000fec0003800000 */
        /* <DEDUP_REMOVED lines=11> */
.L_x_1231:
[----:B------:R-:W-:-:S13]  /*f860*/  ISETP.NE.AND P2, PT, R13, 0x1, PT ;  /* 0x000000010d00780c */ /* 0x000fda0003f45270 */
[----:B------:R-:W0:Y:S02]  /*f870*/  @P2 LDC.64 R14, c[0x0][0x9e8] ;  /* 0x00027a00ff0e2b82 */ /* 0x000e240000000a00 */
[----:B0-----:R-:W-:-:S05]  /*f880*/  @P2 IMAD.HI.U32 R14, R5, R14, RZ ;  /* 0x0000000e050e2227 */ /* 0x001fca00078e00ff */
[----:B------:R-:W-:-:S07]  /*f890*/  @P2 SHF.R.U32.HI R5, RZ, R15, R14 ;  /* 0x0000000fff052219 */ /* 0x000fce000001160e */
.L_x_1232:
[----:B------:R-:W-:Y:S05]  /*f8a0*/  BSYNC B0 ;  /* 0x0000000000007941 */ /* 0x000fea0003800000 */
.L_x_1230:
[----:B------:R-:W-:-:S05]  /*f8b0*/  IMAD R5, R5, R13, R13 ;  /* 0x0000000d05057224 */ /* 0x000fca00078e020d */
[----:B------:R-:W-:-:S07]  /*f8c0*/  VIMNMX R12, R12, R5, PT ;  /* 0x000000050c0c7248 */ /* 0x000fce0003fe0100 */
.L_x_1229:
[----:B------:R-:W2:Y:S01]  /*f8d0*/  LDL R13, [R1+0x38] ;  /* 0x00003800010d7983 */ /* 0x000ea20000100800 */
[----:B------:R-:W-:Y:S01]  /*f8e0*/  SHF.R.S32.HI R5, RZ, 0x1f, R12 ;  /* 0x0000001fff057819 */ /* 0x000fe2000001140c */
[----:B------:R-:W-:Y:S01]  /*f8f0*/  ULDC UR43, c[0x0][0x9e4] ;  /* 0x00027900002b7ab9 */ /* 0x000fe20000000800 */
[----:B------:R-:W-:Y:S01]  /*f900*/  ULDC UR38, c[0x0][0x9e4] ;  /* 0x0002790000267ab9 */ /* 0x000fe20000000800 */
[----:B------:R-:W-:Y:S01]  /*f910*/  ULDC UR37, c[0x0][0x988] ;  /* 0x0002620000257ab9 */ /* 0x000fe20000000800 */
[----:B------:R-:W-:Y:S01]  /*f920*/  LEA.HI R5, R5, R12, RZ, 0x7 ;  /* 0x0000000c05057211 */ /* 0x000fe200078f38ff */
[----:B------:R-:W-:Y:S01]  /*f930*/  ULDC UR42, c[0x0][0x988] ;  /* 0x00026200002a7ab9 */ /* 0x000fe20000000800 */
[----:B------:R-:W-:Y:S01]  /*f940*/  ULDC UR39, c[0x0][0x988] ;  /* 0x0002620000277ab9 */ /* 0x000fe20000000800 */
[----:B------:R-:W-:Y:S01]  /*f950*/  ULDC UR45, c[0x0][0x9e0] ;  /* 0x00027800002d7ab9 */ /* 0x000fe20000000800 */
[----:B------:R-:W-:Y:S01]  /*f960*/  SHF.R.S32.HI R5, RZ, 0x7, R5 ;  /* 0x00000007ff057819 */ /* 0x000fe20000011405 */
[----:B------:R-:W-:Y:S01]  /*f970*/  ULDC UR44, c[0x0][0x9e0] ;  /* 0x00027800002c7ab9 */ /* 0x000fe20000000800 */
[----:B------:R-:W-:Y:S01]  /*f980*/  BSSY B1, `(.L_x_1233) ;  /* 0x00003ad000017945 */ /* 0x000fe20003800000 */
        /* <DEDUP_REMOVED lines=24> */
[----:B--2---:R-:W-:-:S04]  /*fb10*/  VIMNMX R13, R13, R5, !PT ;  /* 0x000000050d0d7248 */ /* 0x004fc80007fe0100 */
[----:B------:R-:W-:Y:S01]  /*fb20*/  ISETP.GE.AND P2, PT, R0, R13, PT ;  /* 0x0000000d0000720c */ /* 0x000fe20003f46270 */
[----:B------:R0:W-:-:S12]  /*fb30*/  STL [R1+0x24], R13 ;  /* 0x0000240d01007387 */ /* 0x0001d80000100800 */
[----:B0-----:R-:W-:Y:S05]  /*fb40*/  @!P2 BRA `(.L_x_1234) ;  /* 0x000000380040a947 */ /* 0x001fea0003800000 */
[----:B------:R-:W-:Y:S01]  /*fb50*/  BSSY B0, `(.L_x_1235) ;  /* 0x000038b000007945 */ /* 0x000fe20003800000 */
        /* <DEDUP_REMOVED lines=24> */
.L_x_1255:
[----:B------:R-:W-:-:S05]  /*fce0*/  VIADD R5, R18, 0x1 ;  /* 0x0000000112057836 */ /* 0x000fca0000000000 */
[----:B------:R-:W-:-:S04]  /*fcf0*/  ISETP.NE.AND P2, PT, R5, 0x2, PT ;  /* 0x000000020500780c */ /* 0x000fc80003f45270 */
[----:B------:R-:W-:Y:S02]  /*fd00*/  SEL R13, RZ, 0x1, P2 ;  /* 0x00000001ff0d7807 */ /* 0x000fe40001000000 */
[----:B------:R-:W-:Y:S02]  /*fd10*/  SEL R5, R5, RZ, P2 ;  /* 0x000000ff05057207 */ /* 0x000fe40001000000 */
[----:B------:R-:W-:Y:S01]  /*fd20*/  LOP3.LUT R20, R22, R13, RZ, 0x3c, !PT ;  /* 0x0000000d16147212 */ /* 0x000fe200078e3cff */
[----:B------:R-:W-:Y:S06]  /*fd30*/  @!P0 BRA `(.L_x_1236) ;  /* 0x0000000000048947 */ /* 0x000fec0003800000 */
[----:B------:R-:W-:Y:S01]  /*fd40*/  BPT.TRAP 0x1 ;  /* 0x000000040000795c */ /* 0x000fe20000300000 */
.L_x_1236:
[----:B------:R-:W-:Y:S01]  /*fd50*/  IMAD R21, R5, 0x8, R16 ;  /* 0x0000000805157824 */ /* 0x000fe200078e0210 */
[----:B------:R-:W-:-:S04]  /*fd60*/  SHF.L.U32 R12, R20, 0x1f, RZ ;  /* 0x0000001f140c7819 */ /* 0x000fc800000006ff */
[----:B------:R0:W1:Y:S01]  /*fd70*/  SYNCS.PHASECHK.TRANS64.TRYWAIT P2, [R21+URZ+0x19c30], R12 ;  /* 0x019c300c150075a7 */ /* 0x000062000804017f */
[----:B------:R-:W-:Y:S05]  /*fd80*/  @!P0 BRA `(.L_x_1237) ;  /* 0x0000000000048947 */ /* 0x000fea0003800000 */
[----:B------:R-:W-:Y:S01]  /*fd90*/  BPT.TRAP 0x1 ;  /* 0x000000040000795c */ /* 0x000fe20000300000 */
.L_x_1237:
[----:B------:R-:W2:Y:S01]  /*fda0*/  LDL R13, [R1+0x18] ;  /* 0x00001800010d7983 */ /* 0x000ea20000100800 */
[----:B------:R-:W-:Y:S01]  /*fdb0*/  BSSY B2, `(.L_x_1238) ;  /* 0x0000006000027945 */ /* 0x000fe20003800000 */
[----:B------:R-:W-:Y:S02]  /*fdc0*/  IMAD.MOV.U32 R15, RZ, RZ, -0x3ffffff0 ;  /* 0xc0000010ff0f7424 */ /* 0x000fe400078e00ff */
[----:B--2---:R-:W-:Y:S01]  /*fdd0*/  IMAD R14, R5, 0x300, R13 ;  /* 0x00000300050e7824 */ /* 0x004fe200078e020d */
[----:B-1----:R-:W-:Y:S06]  /*fde0*/  @P2 BRA `(.L_x_1239) ;  /* 0x0000000000082947 */ /* 0x002fec0003800000 */
[----:B------:R-:W1:Y:S02]  /*fdf0*/  SYNCS.PHASECHK.TRANS64.TRYWAIT P2, [R21+URZ+0x19c30], R12 ;  /* 0x019c300c150075a7 */ /* 0x000e64000804017f */
[----:B-1----:R-:W-:Y:S05]  /*fe00*/  @!P2 BRA `(.L_x_1240) ;  /* 0x000001580060a947 */ /* 0x002fea0003800000 */
.L_x_1239:
[----:B------:R-:W-:Y:S05]  /*fe10*/  BSYNC B2 ;  /* 0x0000000000027941 */ /* 0x000fea0003800000 */
.L_x_1238:
[C---:B------:R-:W-:Y:S01]  /*fe20*/  R2UR UR6, R14.reuse ;  /* 0x000000000e0672ca */ /* 0x040fe200000e0000 */
[----:B------:R-:W-:Y:S01]  /*fe30*/  WARPGROUP.ARRIVE ;  /* 0x00000000000079c5 */ /* 0x000fe20000000000 */
[----:B------:R-:W-:Y:S01]  /*fe40*/  R2UR UR7, R15 ;  /* 0x000000000f0772ca */ /* 0x000fe200000e0000 */
[----:B01----:R-:W-:Y:S01]  /*fe50*/  VIADD R12, R14, 0x100 ;  /* 0x000001000e0c7836 */ /* 0x003fe20000000000 */
[----:B------:R-:W-:Y:S01]  /*fe60*/  R2UR UR4, R6 ;  /* 0x00000000060472ca */ /* 0x000fe200000e0000 */
[----:B------:R-:W-:Y:S01]  /*fe70*/  IMAD.MOV.U32 R13, RZ, RZ, -0x3ffffff0 ;  /* 0xc0000010ff0d7424 */ /* 0x000fe200078e00ff */
[----:B------:R-:W-:Y:S01]  /*fe80*/  R2UR UR5, R7 ;  /* 0x00000000070572ca */ /* 0x000fe200000e0000 */
[----:B------:R-:W-:Y:S01]  /*fe90*/  VIADD R14, R14, 0x200 ;  /* 0x000002000e0e7836 */ /* 0x000fe20000000000 */
[----:B------:R-:W-:Y:S01]  /*fea0*/  R2UR UR10, R12 ;  /* 0x000000000c0a72ca */ /* 0x000fe200000e0000 */
[----:B------:R-:W-:Y:S01]  /*feb0*/  IMAD.MOV.U32 R15, RZ, RZ, -0x3ffffff0 ;  /* 0xc0000010ff0f7424 */ /* 0x000fe200078e00ff */
[----:B------:R-:W-:-:S02]  /*fec0*/  R2UR UR11, R13 ;  /* 0x000000000d0b72ca */ /* 0x000fc400000e0000 */
[----:B------:R-:W-:Y:S02]  /*fed0*/  R2UR UR8, R156 ;  /* 0x000000009c0872ca */ /* 0x000fe400000e0000 */
[----:B------:R-:W-:Y:S02]  /*fee0*/  R2UR UR9, R157 ;  /* 0x000000009d0972ca */ /* 0x000fe400000e0000 */
[----:B------:R-:W-:Y:S02]  /*fef0*/  R2UR UR14, R14 ;  /* 0x000000000e0e72ca */ /* 0x000fe400000e0000 */
[----:B------:R-:W-:Y:S01]  /*ff00*/  R2UR UR15, R15 ;  /* 0x000000000f0f72ca */ /* 0x000fe200000e0000 */
[----:B------:R-:W-:Y:S01]  /*ff10*/  QGMMA.64x128x32.F32.E4M3.E4M3 R24, gdesc[UR4], RZ, !UPT, gsb0 ;  /* 0x01e00000041879f3 */ /* 0x000fe2000c0008ff */
[----:B------:R-:W-:Y:S02]  /*ff20*/  R2UR UR12, R10 ;  /* 0x000000000a0c72ca */ /* 0x000fe400000e0000 */
[----:B------:R-:W-:Y:S01]  /*ff30*/  R2UR UR13, R11 ;  /* 0x000000000b0d72ca */ /* 0x000fe200000e0000 */
[----:B------:R-:W-:-:S02]  /*ff40*/  WARPGROUP.DEPBAR.LE gsb0, 0x0 ;  /* 0x00008000000079c5 */ /* 0x000fc40000010000 */
[----:B------:R-:W-:-:S06]  /*ff50*/  WARPGROUP.ARRIVE ;  /* 0x00000000000079c5 */ /* 0x000fcc0000000000 */
[----:B------:R-:W-:Y:S03]  /*ff60*/  QGMMA.64x128x32.F32.E4M3.E4M3 R24, gdesc[UR8], R24, gsb0 ;  /* 0x01e00000081879f3 */ /* 0x000fe60008000818 */
[----:B------:R-:W-:Y:S02]  /*ff70*/  WARPGROUP.DEPBAR.LE gsb0, 0x0 ;  /* 0x00008000000079c5 */ /* 0x000fe40000010000 */
[----:B------:R-:W-:-:S07]  /*ff80*/  WARPGROUP.ARRIVE ;  /* 0x00000000000079c5 */ /* 0x000fce0000000000 */
[----:B------:R-:W-:Y:S03]  /*ff90*/  QGMMA.64x128x32.F32.E4M3.E4M3 R24, gdesc[UR12], R24, gsb0 ;  /* 0x01e000000c1879f3 */ /* 0x000fe60008000818 */
[----:B------:R-:W-:Y:S02]  /*ffa0*/  WARPGROUP.DEPBAR.LE gsb0, 0x0 ;  /* 0x00008000000079c5 */ /* 0x000fe40000010000 */
[----:B------:R-:W-:Y:S05]  /*ffb0*/  @!P0 BRA `(.L_x_1241) ;  /* 0x0000000000048947 */ /* 0x000fea0003800000 */
[----:B------:R-:W-:Y:S01]  /*ffc0*/  BPT.TRAP 0x1 ;  /* 0x000000040000795c */ /* 0x000fe20000300000 */
.L_x_1241:
[----:B------:R-:W-:Y:S01]  /*ffd0*/  SHF.L.U32 R12, R22, 0x1f, RZ ;  /* 0x0000001f160c7819 */ /* 0x000fe200000006ff */
[----:B------:R-:W-:-:S04]  /*ffe0*/  IMAD R22, R18, 0x8, R16 ;  /* 0x0000000812167824 */ /* 0x000fc800078e0210 */
[----:B------:R0:W1:Y:S01]  /*fff0*/  SYNCS.PHASECHK.TRANS64.TRYWAIT P2, [R22+URZ+0x19c50], R12 ;  /* 0x019c500c160075a7 */ /* 0x000062000804017f */
[----:B------:R-:W-:Y:S05]  /*10000*/  @!P0 BRA `(.L_x_1242) ;  /* 0x0000000000048947 */ /* 0x000fea0003800000 */
[----:B------:R-:W-:Y:S01]  /*10010*/  BPT.TRAP 0x1 ;  /* 0x000000040000795c */ /* 0x000fe20000300000 */
.L_x_1242:
[----:B------:R-:W-:Y:S04]  /*10020*/  BSSY B2, `(.L_x_1243) ;  /* 0x0000004000027945 */ /* 0x000fe80003800000 */
[----:B-1----:R-:W-:Y:S05]  /*10030*/  @P2 BRA `(.L_x_1244) ;  /* 0x0000000000082947 */ /* 0x002fea0003800000 */
[----:B------:R-:W1:Y:S02]  /*10040*/  SYNCS.PHASECHK.TRANS64.TRYWAIT P2, [R22+URZ+0x19c50], R12 ;  /* 0x019c500c160075a7 */ /* 0x000e64000804017f */
[----:B-1----:R-:W-:Y:S05]  /*10050*/  @!P2 BRA `(.L_x_1245) ;  /* 0x0000015400e0a947 */ /* 0x002fea0003800000 */
.L_x_1244:
[----:B------:R-:W-:Y:S05]  /*10060*/  BSYNC B2 ;  /* 0x0000000000027941 */ /* 0x000fea0003800000 */
.L_x_1243:
[----:B01----:R-:W-:Y:S01]  /*10070*/  VIADD R12, R16, 0x3000 ;  /* 0x00003000100c7836 */ /* 0x003fe20000000000 */
[----:B------:R-:W-:Y:S01]  /*10080*/  WARPGROUP.ARRIVE ;  /* 0x00000000000079c5 */ /* 0x000fe20000000000 */
[----:B------:R-:W-:Y:S01]  /*10090*/  IMAD.MOV.U32 R13, RZ, RZ, 0x40000040 ;  /* 0x40000040ff0d7424 */ /* 0x000fe200078e00ff */
[----:B------:R-:W-:Y:S02]  /*100a0*/  LOP3.LUT P5, RZ, R17, 0x20, RZ, 0xc0, !PT ;  /* 0x0000002011ff7812 */ /* 0x000fe400078ac0ff */
[----:B------:R-:W-:Y:S02]  /*100b0*/  SHF.R.U32.HI R12, RZ, 0x4, R12 ;  /* 0x00000004ff0c7819 */ /* 0x000fe4000001160c */
[----:B------:R-:W-:Y:S02]  /*100c0*/  R2UR UR7, R13 ;  /* 0x000000000d0772ca */ /* 0x000fe400000e0000 */
[----:B------:R-:W-:-:S04]  /*100d0*/  LOP3.LUT R12, R12, 0x3fff, RZ, 0xc0, !PT ;  /* 0x00003fff0c0c7812 */ /* 0x000fc800078ec0ff */
[----:B------:R-:W-:-:S05]  /*100e0*/  LOP3.LUT R12, R12, 0x10000, RZ, 0xfc, !PT ;  /* 0x000100000c0c7812 */ /* 0x000fca00078efcff */
[----:B------:R-:W-:-:S05]  /*100f0*/  IMAD R12, R18, 0x300, R12 ;  /* 0x00000300120c7824 */ /* 0x000fca00078e020c */
[----:B------:R-:W-:-:S13]  /*10100*/  R2UR UR6, R12 ;  /* 0x000000000c0672ca */ /* 0x000fda00000e0000 */
[----:B------:R-:W-:Y:S01]  /*10110*/  QGMMA.64x96x32.F32.E4M3.E4M3 R88, R148, gdesc[UR4], R88, gsb0 ;  /* 0x0160000494587df3 */ /* 0x000fe20008000858 */
[----:B------:R-:W-:Y:S02]  /*10120*/  VIADD R14, R12, 0x2 ;  /* 0x000000020c0e7836 */ /* 0x000fe40000000000 */
[----:B------:R-:W-:-:S03]  /*10130*/  IMAD.MOV.U32 R15, RZ, RZ, 0x40000040 ;  /* 0x40000040ff0f7424 */ /* 0x000fc600078e00ff */
[----:B------:R-:W-:Y:S02]  /*10140*/  R2UR UR6, R14 ;  /* 0x000000000e0672ca */ /* 0x000fe400000e0000 */
[----:B------:R-:W-:Y:S01]  /*10150*/  R2UR UR7, R15 ;  /* 0x000000000f0772ca */ /* 0x000fe200000e0000 */
[C---:B------:R-:W-:Y:S02]  /*10160*/  VIADD R14, R12.reuse, 0x4 ;  /* 0x000000040c0e7836 */ /* 0x040fe40000000000 */
[----:B------:R-:W-:Y:S01]  /*10170*/  IMAD.MOV.U32 R15, RZ, RZ, 0x40000040 ;  /* 0x40000040ff0f7424 */ /* 0x000fe200078e00ff */
[----:B------:R-:W-:Y:S02]  /*10180*/  WARPGROUP.DEPBAR.LE gsb0, 0x0 ;  /* 0x00008000000079c5 */ /* 0x000fe40000010000 */
[----:B------:R-:W-:Y:S01]  /*10190*/  WARPGROUP.ARRIVE ;  /* 0x00000000000079c5 */ /* 0x000fe20000000000 */
[----:B------:R-:W2:Y:S01]  /*101a0*/  LDL R150, [R1+0xc] ;  /* 0x00000c0001967983 */ /* 0x000ea20000100800 */
[----:B------:R-:W-:Y:S01]  /*101b0*/  VIADD R12, R12, 0x6 ;  /* 0x000000060c0c7836 */ /* 0x000fe20000000000 */
[----:B------:R-:W0:Y:S02]  /*101c0*/  LDC R149, c[0x0][0x448] ;  /* 0x00011200ff957b82 */ /* 0x000e240000000800 */
[----:B------:R-:W2:Y:S02]  /*101d0*/  LDL R151, [R1+0x34] ;  /* 0x0000340001977983 */ /* 0x000ea40000100800 */
[----:B------:R-:W-:Y:S01]  /*101e0*/  QGMMA.64x96x32.F32.E4M3.E4M3 R88, R144, gdesc[UR4], R88, gsb0 ;  /* 0x0160000490587df3 */ /* 0x000fe20008000858 */
[----:B------:R-:W-:Y:S01]  /*101f0*/  R2UR UR6, R14 ;  /* 0x000000000e0672ca */ /* 0x000fe200000e0000 */
[----:B------:R-:W-:Y:S01]  /*10200*/  IMAD.MOV.U32 R13, RZ, RZ, 0x40000040 ;  /* 0x40000040ff0d7424 */ /* 0x000fe200078e00ff */
[----:B------:R-:W-:Y:S01]  /*10210*/  R2UR UR7, R15 ;  /* 0x000000000f0772ca */ /* 0x000fe200000e0000 */
        /* <DEDUP_REMOVED lines=17> */
[----:B0-----:R-:W-:Y:S01]  /*10330*/  ISETP.NE.AND P2, PT, R149, 0x1, PT ;  /* 0x000000019500780c */ /* 0x001fe20003f45270 */
        /* <DEDUP_REMOVED lines=9> */
[----:B------:R-:W-:Y:S01]  /*103d0*/  @!P1 VIADD R21, R21, 0x19c40 ;  /* 0x00019c4015159836 */ /* 0x000fe20000000000 */
[----:B------:R-:W0:Y:S02]  /*103e0*/  MUFU.TANH R14, R14 ;  /* 0x0000000e000e7308 */ /* 0x000e240000002400 */
[----:B------:R-:W1:Y:S01]  /*103f0*/  @P2 LDC R45, c[0x0][0x44c] ;  /* 0x00011300ff2d2b82 */ /* 0x000e620000000800 */
[----:B------:R-:W-:-:S02]  /*10400*/  WARPGROUP.DEPBAR.LE gsb0, 0x0 ;  /* 0x00008000000079c5 */ /* 0x000fc40000010000 */
[----:B------:R-:W-:Y:S01]  /*10410*/  WARPGROUP.ARRIVE ;  /* 0x00000000000079c5 */ /* 0x000fe20000000000 */
[C---:B------:R-:W-:Y:S01]  /*10420*/  FMUL.FTZ R78, R2.reuse, R83 ;  /* 0x00000053024e7220 */ /* 0x040fe20000410000 */
[----:B------:R-:W-:Y:S01]  /*10430*/  FMUL.FTZ R47, R2, R50 ;  /* 0x00000032022f7220 */ /* 0x000fe20000410000 */
[----:B------:R-:W3:Y:S03]  /*10440*/  MUFU.TANH R15, R15 ;  /* 0x0000000f000f7308 */ /* 0x000ee60000002400 */
        /* <DEDUP_REMOVED lines=11> */
[----:B------:R-:W4:Y:S01]  /*10500*/  @P2 LDC R44, c[0x0][0x450] ;  /* 0x00011400ff2c2b82 */ /* 0x000f220000000800 */
        /* <DEDUP_REMOVED lines=13> */
[----:B------:R-:W0:Y:S01]  /*105e0*/  MUFU.TANH R18, R18 ;  /* 0x0000001200127308 */ /* 0x000e220000002400 */
[----:B------:R-:W-:Y:S01]  /*105f0*/  @!P1 PRMT R21, RZ, 0x654, R21 ;  /* 0x00000654ff159816 */ /* 0x000fe20000000015 */
[----:B------:R-:W-:-:S06]  /*10600*/  FMUL.FTZ R86, R2, R86 ;  /* 0x0000005602567220 */ /* 0x000fcc0000410000 */
        /* <DEDUP_REMOVED lines=11> */
[----:B------:R-:W5:Y:S01]  /*106c0*/  LDL R140, [R1] ;  /* 0x00000000018c7983 */ /* 0x000f620000100800 */
[----:B------:R-:W-:Y:S01]  /*106d0*/  WARPGROUP.ARRIVE ;  /* 0x00000000000079c5 */ /* 0x000fe20000000000 */
[C---:B------:R-:W-:Y:S01]  /*106e0*/  FMUL.FTZ R75, R2.reuse, R79 ;  /* 0x0000004f024b7220 */ /* 0x040fe20000410000 */
[C---:B------:R-:W-:Y:S02]  /*106f0*/  FMUL.FTZ R53, R2.reuse, R56 ;  /* 0x0000003802357220 */ /* 0x040fe40000410000 */
[----:B------:R-:W0:Y:S02]  /*10700*/  MUFU.TANH R12, R12 ;  /* 0x0000000c000c7308 */ /* 0x000e240000002400 */
[----:B------:R-:W-:Y:S01]  /*10710*/  QGMMA.64x96x32.F32.E4M3.E4M3 R88, R136, gdesc[UR4], R88, gsb0 ;  /* 0x0160000488587df3 */ /* 0x000fe20008000858 */
        /* <DEDUP_REMOVED lines=11> */
[----:B------:R-:W-:Y:S01]  /*107d0*/  IMAD.SHL.U32 R82, R0, 0x80, RZ ;  /* 0x0000008000527824 */ /* 0x000fe200078e00ff */
[----:B------:R-:W0:Y:S08]  /*107e0*/  MUFU.TANH R13, R13 ;  /* 0x0000000d000d7308 */ /* 0x000e300000002400 */
[----:B------:R-:W0:Y:S08]  /*107f0*/  MUFU.TANH R24, R24 ;  /* 0x0000001800187308 */ /* 0x000e300000002400 */
[----:B------:R-:W0:Y:S08]  /*10800*/  MUFU.TANH R26, R26 ;  /* 0x0000001a001a7308 */ /* 0x000e300000002400 */
[----:B------:R-:W0:Y:S08]  /*10810*/  MUFU.TANH R29, R29 ;  /* 0x0000001d001d7308 */ /* 0x000e300000002400 */
[----:B------:R-:W0:Y:S08]  /*10820*/  MUFU.TANH R31, R31 ;  /* 0x0000001f001f7308 */ /* 0x000e300000002400 */
[----:B------:R-:W0:Y:S08]  /*10830*/  MUFU.TANH R34, R34 ;  /* 0x0000002200227308 */ /* 0x000e300000002400 */
[----:B------:R-:W0:Y:S01]  /*10840*/  MUFU.TANH R36, R36 ;  /* 0x0000002400247308 */ /* 0x000e220000002400 */
[----:B--2---:R-:W-:-:S04]  /*10850*/  IMAD.IADD R81, R151, 0x1, R150 ;  /* 0x0000000197517824 */ /* 0x004fc800078e0296 */
[----:B-1----:R-:W-:-:S03]  /*10860*/  @P2 IMAD.HI.U32 R45, R81, R45, RZ ;  /* 0x0000002d512d2227 */ /* 0x002fc600078e00ff */
[----:B------:R-:W1:Y:S01]  /*10870*/  MUFU.TANH R39, R39 ;  /* 0x0000002700277308 */ /* 0x000e620000002400 */
[----:B------:R-:W-:Y:S01]  /*10880*/  IMAD.MOV.U32 R84, RZ, RZ, R81 ;  /* 0x000000ffff547224 */ /* 0x000fe200078e0051 */
[----:B----4-:R-:W-:Y:S01]  /*10890*/  @P2 SHF.R.U32.HI R84, RZ, R44, R45 ;  /* 0x0000002cff542219 */ /* 0x010fe2000001162d */
[----:B------:R-:W-:Y:S01]  /*108a0*/  FMUL.FTZ R81, R2, R87 ;  /* 0x0000005702517220 */ /* 0x000fe20000410000 */
[----:B------:R-:W-:-:S04]  /*108b0*/  IADD3 R87, -R23, 0x1, -R82 ;  /* 0x0000000117577810 */ /* 0x000fc80007ffe952 */
[----:B------:R-:W2:Y:S08]  /*108c0*/  MUFU.TANH R41, R41 ;  /* 0x0000002900297308 */ /* 0x000eb00000002400 */
[----:B------:R-:W4:Y:S08]  /*108d0*/  MUFU.TANH R42, R42 ;  /* 0x0000002a002a7308 */ /* 0x000f300000002400 */
[----:B------:R-:W0:Y:S08]  /*108e0*/  MUFU.TANH R43, R43 ;  /* 0x0000002b002b7308 */ /* 0x000e300000002400 */
[----:B------:R-:W0:Y:S08]  /*108f0*/  MUFU.TANH R46, R46 ;  /* 0x0000002e002e7308 */ /* 0x000e300000002400 */
[----:B------:R-:W0:Y:S01]  /*10900*/  MUFU.TANH R47, R47 ;  /* 0x0000002f002f7308 */ /* 0x000e220000002400 */
[----:B------:R-:W-:-:S02]  /*10910*/  WARPGROUP.DEPBAR.LE gsb0, 0x0 ;  /* 0x00008000000079c5 */ /* 0x000fc40000010000 */
[----:B------:R-:W3:Y:S01]  /*10920*/  SHFL.IDX PT, R138, R84, RZ, 0x1c1f ;  /* 0x001c1fff548a7589 */ /* 0x000ee200000e0000 */
[----:B------:R1:W-:Y:S04]  /*10930*/  @!P1 SYNCS.ARRIVE.TRANS64.RED.A1T0 RZ, [R21+URZ], RZ ;  /* 0x000000ff15ff99a7 */ /* 0x0003e8000810043f */
        /* <DEDUP_REMOVED lines=23> */
[----:B-----5:R-:W-:-:S07]  /*10ab0*/  IADD3 R87, -R155, R87, R140 ;  /* 0x000000579b577210 */ /* 0x020fce0007ffe18c */
        /* <DEDUP_REMOVED lines=13> */
[----:B-1----:R1:W0:Y:S02]  /*10b90*/  MUFU.TANH R21, R86 ;  /* 0x0000005600157308 */ /* 0x0022240000002400 */
[----:B-1----:R-:W-:-:S02]  /*10ba0*/  VIADD R86, R87, UR45 ;  /* 0x0000002d57567c36 */ /* 0x002fc40008000000 */
[----:B------:R-:W-:Y:S02]  /*10bb0*/  VIADD R87, R87, UR36 ;  /* 0x0000002457577c36 */ /* 0x000fe40008000000 */
[--C-:B---3--:R-:W-:Y:S02]  /*10bc0*/  IMAD.IADD R136, R86, 0x1, R138.reuse ;  /* 0x0000000156887824 */ /* 0x108fe400078e028a */
[----:B------:R-:W-:Y:S01]  /*10bd0*/  IMAD.IADD R137, R87, 0x1, R138 ;  /* 0x0000000157897824 */ /* 0x000fe200078e028a */
[----:B--2-4-:R-:W-:Y:S06]  /*10be0*/  @!P5 BRA `(.L_x_1246) ;  /* 0x000000000058d947 */ /* 0x014fec0003800000 */
[----:B------:R-:W-:Y:S01]  /*10bf0*/  IADD3 R138, -R155, R140, R138 ;  /* 0x0000008c9b8a7210 */ /* 0x000fe20007ffe18a */
[----:B------:R-:W-:Y:S03]  /*10c00*/  BSSY B2, `(.L_x_1247) ;  /* 0x0000010000027945 */ /* 0x000fe60003800000 */
        /* <DEDUP_REMOVED lines=10> */
.L_x_1248:
[----:B------:R-:W-:-:S05]  /*10cb0*/  IMAD.U32 R139, RZ, RZ, UR43 ;  /* 0x0000002bff8b7e24 */ /* 0x000fca000f8e00ff */
[----:B------:R-:W-:-:S13]  /*10cc0*/  ISETP.NE.AND P2, PT, R139, 0x1, PT ;  /* 0x000000018b00780c */ /* 0x000fda0003f45270 */
[----:B------:R-:W1:Y:S02]  /*10cd0*/  @P2 LDC.64 R44, c[0x0][0x9e8] ;  /* 0x00027a00ff2c2b82 */ /* 0x000e640000000a00 */
[----:B-1----:R-:W-:-:S05]  /*10ce0*/  @P2 IMAD.HI.U32 R44, R138, R44, RZ ;  /* 0x0000002c8a2c2227 */ /* 0x002fca00078e00ff */
[----:B------:R-:W-:-:S07]  /*10cf0*/  @P2 SHF.R.U32.HI R138, RZ, R45, R44 ;  /* 0x0000002dff8a2219 */ /* 0x000fce000001162c */
.L_x_1249:
[----:B------:R-:W-:Y:S05]  /*10d00*/  BSYNC B2 ;  /* 0x0000000000027941 */ /* 0x000fea0003800000 */
.L_x_1247:
[----:B------:R-:W-:-:S04]  /*10d10*/  IMAD R138, R138, R139, -R82 ;  /* 0x0000008b8a8a7224 */ /* 0x000fc800078e0a52 */
[----:B------:R-:W-:-:S05]  /*10d20*/  IMAD.IADD R138, R138, 0x1, -R23 ;  /* 0x000000018a8a7824 */ /* 0x000fca00078e0a17 */
[----:B------:R-:W-:Y:S02]  /*10d30*/  VIMNMX R137, R137, R138, !PT ;  /* 0x0000008a89897248 */ /* 0x000fe40007fe0100 */
[----:B------:R-:W-:-:S07]  /*10d40*/  VIADDMNMX R136, R138, R139, R136, PT ;  /* 0x0000008b8a887246 */ /* 0x000fce0003800188 */
.L_x_1246:
        /* <DEDUP_REMOVED lines=9> */
[----:B------:R-:W-:Y:S02]  /*10de0*/  ISETP.GT.AND P3, PT, R137, 0x9, P2 ;  /* 0x000000098900780c */ /* 0x000fe40001764270 */
[C---:B------:R-:W-:Y:S02]  /*10df0*/  ISETP.LT.OR P4, PT, R136.reuse, 0x9, P4 ;  /* 0x000000098800780c */ /* 0x040fe40002781670 */
[----:B------:R-:W-:-:S02]  /*10e00*/  ISETP.LT.OR P3, PT, R136, 0xa, P3 ;  /* 0x0000000a8800780c */ /* 0x000fc40001f61670 */
[----:B------:R-:W-:Y:S01]  /*10e10*/  FSEL R18, R18, -INF , !P4 ;  /* 0xff80000012127808 */ /* 0x000fe20006000000 */
[--C-:B-1----:R-:W-:Y:S01]  /*10e20*/  IMAD.IADD R86, R86, 0x1, R84.reuse ;  /* 0x0000000156567824 */ /* 0x102fe200078e0254 */
[----:B------:R-:W-:Y:S01]  /*10e30*/  FSEL R24, R24, -INF , !P3 ;  /* 0xff80000018187808 */ /* 0x000fe20005800000 */
[----:B------:R-:W-:Y:S01]  /*10e40*/  IMAD.IADD R87, R87, 0x1, R84 ;  /* 0x0000000157577824 */ /* 0x000fe200078e0254 */
[C---:B------:R-:W-:Y:S02]  /*10e50*/  ISETP.GT.AND P4, PT, R137.reuse, 0x10, P2 ;  /* 0x000000108900780c */ /* 0x040fe40001784270 */
[----:B------:R-:W-:Y:S02]  /*10e60*/  ISETP.GT.AND P3, PT, R137, 0x11, P2 ;  /* 0x000000118900780c */ /* 0x000fe40001764270 */
[C---:B------:R-:W-:Y:S02]  /*10e70*/  ISETP.LT.OR P4, PT, R136.reuse, 0x11, P4 ;  /* 0x000000118800780c */ /* 0x040fe40002781670 */
[----:B------:R-:W-:-:S02]  /*10e80*/  ISETP.LT.OR P3, PT, R136, 0x12, P3 ;  /* 0x000000128800780c */ /* 0x000fc40001f61670 */
[----:B------:R-:W-:Y:S02]  /*10e90*/  FSEL R27, R27, -INF , !P4 ;  /* 0xff8000001b1b7808 */ /* 0x000fe40006000000 */
[----:B------:R-:W-:Y:S02]  /*10ea0*/  FSEL R28, R28, -INF , !P3 ;  /* 0xff8000001c1c7808 */ /* 0x000fe40005800000 */
        /* <DEDUP_REMOVED lines=77> */
[----:B------:R-:W-:Y:S01]  /*11380*/  FSEL R85, R85, -INF , !P3 ;  /* 0xff80000055557808 */ /* 0x000fe20005800000 */
[----:B------:R-:W-:Y:S08]  /*11390*/  @!P5 BRA `(.L_x_1250) ;  /* 0x000000000058d947 */ /* 0x000ff00003800000 */
[----:B------:R-:W-:Y:S01]  /*113a0*/  IADD3 R84, -R155, R140, R84 ;  /* 0x0000008c9b547210 */ /* 0x000fe20007ffe154 */
[----:B------:R-:W-:Y:S03]  /*113b0*/  BSSY B2, `(.L_x_1251) ;  /* 0x0000010000027945 */ /* 0x000fe60003800000 */
        /* <DEDUP_REMOVED lines=10> */
.L_x_1252:
[----:B------:R-:W-:-:S05]  /*11460*/  IMAD.U32 R65, RZ, RZ, UR43 ;  /* 0x0000002bff417e24 */ /* 0x000fca000f8e00ff */
[----:B------:R-:W-:-:S13]  /*11470*/  ISETP.NE.AND P3, PT, R65, 0x1, PT ;  /* 0x000000014100780c */ /* 0x000fda0003f65270 */
[----:B------:R-:W0:Y:S02]  /*11480*/  @P3 LDC.64 R44, c[0x0][0x9e8] ;  /* 0x00027a00ff2c3b82 */ /* 0x000e240000000a00 */
[----:B0-----:R-:W-:-:S05]  /*11490*/  @P3 IMAD.HI.U32 R44, R84, R44, RZ ;  /* 0x0000002c542c3227 */ /* 0x001fca00078e00ff */
[----:B------:R-:W-:-:S07]  /*114a0*/  @P3 SHF.R.U32.HI R84, RZ, R45, R44 ;  /* 0x0000002dff543219 */ /* 0x000fce000001162c */
.L_x_1253:
[----:B------:R-:W-:Y:S05]  /*114b0*/  BSYNC B2 ;  /* 0x0000000000027941 */ /* 0x000fea0003800000 */
.L_x_1251:
[----:B------:R-:W-:-:S04]  /*114c0*/  IMAD R82, R84, R65, -R82 ;  /* 0x0000004154527224 */ /* 0x000fc800078e0a52 */
[----:B------:R-:W-:-:S05]  /*114d0*/  IMAD.IADD R82, R82, 0x1, -R23 ;  /* 0x0000000152527824 */ /* 0x000fca00078e0a17 */
[----:B------:R-:W-:Y:S02]  /*114e0*/  VIMNMX R87, R87, R82, !PT ;  /* 0x0000005257577248 */ /* 0x000fe40007fe0100 */
[----:B------:R-:W-:-:S07]  /*114f0*/  VIADDMNMX R86, R82, R65, R86, PT ;  /* 0x0000004152567246 */ /* 0x000fce0003800156 */
.L_x_1250:
[C---:B------:R-:W-:Y:S01]  /*11500*/  ISETP.GT.AND P3, PT, R87.reuse, 0x1, P2 ;  /* 0x000000015700780c */ /* 0x040fe20001764270 */
[----:B------:R-:W-:Y:S01]  /*11510*/  IMAD.U32 R65, RZ, RZ, UR42 ;  /* 0x0000002aff417e24 */ /* 0x000fe2000f8e00ff */
[----:B------:R-:W-:Y:S02]  /*11520*/  ISETP.GT.AND P4, PT, R87, 0x8, P2 ;  /* 0x000000085700780c */ /* 0x000fe40001784270 */
[C---:B------:R-:W-:Y:S02]  /*11530*/  ISETP.LT.OR P3, PT, R86.reuse, 0x2, P3 ;  /* 0x000000025600780c */ /* 0x040fe40001f61670 */
[----:B------:R-:W-:Y:S02]  /*11540*/  ISETP.LT.OR P4, PT, R86, 0x9, P4 ;  /* 0x000000095600780c */ /* 0x000fe40002781670 */
[----:B------:R-:W-:Y:S02]  /*11550*/  FSEL R15, R15, -INF , !P3 ;  /* 0xff8000000f0f7808 */ /* 0x000fe40005800000 */
[----:B------:R-:W-:-:S02]  /*11560*/  ISETP.GT.AND P3, PT, R87, 0x9, P2 ;  /* 0x000000095700780c */ /* 0x000fc40001764270 */
[----:B------:R-:W-:Y:S02]  /*11570*/  FSEL R25, R25, -INF , !P4 ;  /* 0xff80000019197808 */ /* 0x000fe40006000000 */
[----:B------:R-:W-:Y:S02]  /*11580*/  ISETP.LT.OR P3, PT, R86, 0xa, P3 ;  /* 0x0000000a5600780c */ /* 0x000fe40001f61670 */
[C---:B------:R-:W-:Y:S02]  /*11590*/  ISETP.GT.AND P4, PT, R87.reuse, 0x10, P2 ;  /* 0x000000105700780c */ /* 0x040fe40001784270 */
[----:B------:R-:W-:Y:S02]  /*115a0*/  FSEL R26, R26, -INF , !P3 ;  /* 0xff8000001a1a7808 */ /* 0x000fe40005800000 */
[----:B------:R-:W-:Y:S02]  /*115b0*/  ISETP.GT.AND P3, PT, R87, 0x11, P2 ;  /* 0x000000115700780c */ /* 0x000fe40001764270 */
[----:B------:R-:W-:-:S02]  /*115c0*/  ISETP.LT.OR P4, PT, R86, 0x11, P4 ;  /* 0x000000115600780c */ /* 0x000fc40002781670 */
[----:B------:R-:W-:Y:S02]  /*115d0*/  ISETP.LT.OR P3, PT, R86, 0x12, P3 ;  /* 0x000000125600780c */ /* 0x000fe40001f61670 */
[----:B------:R-:W-:Y:S02]  /*115e0*/  FSEL R29, R29, -INF , !P4 ;  /* 0xff8000001d1d7808 */ /* 0x000fe40006000000 */
[----:B------:R-:W-:Y:S02]  /*115f0*/  FSEL R30, R30, -INF , !P3 ;  /* 0xff8000001e1e7808 */ /* 0x000fe40005800000 */
[C---:B------:R-:W-:Y:S02]  /*11600*/  ISETP.GT.AND P3, PT, R87.reuse, 0x19, P2 ;  /* 0x000000195700780c */ /* 0x040fe40001764270 */
[----:B------:R-:W-:Y:S02]  /*11610*/  ISETP.GT.AND P4, PT, R87, 0x18, P2 ;  /* 0x000000185700780c */ /* 0x000fe40001784270 */
[----:B------:R-:W-:-:S02]  /*11620*/  ISETP.LT.OR P3, PT, R86, 0x1a, P3 ;  /* 0x0000001a5600780c */ /* 0x000fc40001f61670 */
[----:B------:R-:W-:Y:S02]  /*11630*/  ISETP.LT.OR P4, PT, R86, 0x19, P4 ;  /* 0x000000195600780c */ /* 0x000fe40002781670 */
[----:B------:R-:W-:Y:S02]  /*11640*/  FSEL R34, R34, -INF , !P3 ;  /* 0xff80000022227808 */ /* 0x000fe40005800000 */
[----:B------:R-:W-:Y:S02]  /*11650*/  ISETP.GT.AND P3, PT, R87, 0x21, P2 ;  /* 0x000000215700780c */ /* 0x000fe40001764270 */
[----:B------:R-:W-:Y:S02]  /*11660*/  FSEL R33, R33, -INF , !P4 ;  /* 0xff80000021217808 */ /* 0x000fe40006000000 */
[----:B------:R-:W-:Y:S02]  /*11670*/  ISETP.LT.OR P3, PT, R86, 0x22, P3 ;  /* 0x000000225600780c */ /* 0x000fe40001f61670 */
[----:B------:R-:W-:-:S02]  /*11680*/  ISETP.GT.AND P4, PT, R87, 0x20, P2 ;  /* 0x000000205700780c */ /* 0x000fc40001784270 */
[----:B------:R-:W-:Y:S02]  /*11690*/  FSEL R44, R38, -INF , !P3 ;  /* 0xff800000262c7808 */ /* 0x000fe40005800000 */
[----:B------:R-:W-:Y:S02]  /*116a0*/  FMNMX.FTZ R38, R12, R9, !PT ;  /* 0x000000090c267209 */ /* 0x000fe40007810000 */
[----:B------:R-:W-:Y:S02]  /*116b0*/  ISETP.LT.OR P4, PT, R86, 0x21, P4 ;  /* 0x000000215600780c */ /* 0x000fe40002781670 */
[----:B------:R-:W-:Y:S02]  /*116c0*/  FMNMX.FTZ R38, R14, R38, !PT ;  /* 0x000000260e267209 */ /* 0x000fe40007810000 */
[----:B------:R-:W-:Y:S02]  /*116d0*/  FSEL R37, R37, -INF , !P4 ;  /* 0xff80000025257808 */ /* 0x000fe40006000000 */
[----:B------:R-:W-:-:S02]  /*116e0*/  FMNMX.FTZ R38, R18, R38, !PT ;  /* 0x0000002612267209 */ /* 0x000fc40007810000 */
[C---:B------:R-:W-:Y:S02]  /*116f0*/  ISETP.GT.AND P4, PT, R87.reuse, 0x28, P2 ;  /* 0x000000285700780c */ /* 0x040fe40001784270 */
[----:B------:R-:W-:Y:S02]  /*11700*/  FMNMX.FTZ R38, R24, R38, !PT ;  /* 0x0000002618267209 */ /* 0x000fe40007810000 */
[----:B------:R-:W-:Y:S02]  /*11710*/  ISETP.GT.AND P3, PT, R87, 0x29, P2 ;  /* 0x000000295700780c */ /* 0x000fe40001764270 */
[----:B------:R-:W-:Y:S02]  /*11720*/  FMNMX.FTZ R38, R27, R38, !PT ;  /* 0x000000261b267209 */ /* 0x000fe40007810000 */
[----:B------:R-:W-:Y:S02]  /*11730*/  ISETP.LT.OR P4, PT, R86, 0x29, P4 ;  /* 0x000000295600780c */ /* 0x000fe40002781670 */
[----:B------:R-:W-:-:S02]  /*11740*/  FMNMX.FTZ R38, R28, R38, !PT ;  /* 0x000000261c267209 */ /* 0x000fc40007810000 */
[----:B------:R-:W-:Y:S02]  /*11750*/  ISETP.LT.OR P3, PT, R86, 0x2a, P3 ;  /* 0x0000002a5600780c */ /* 0x000fe40001f61670 */
[----:B------:R-:W-:Y:S02]  /*11760*/  FMNMX.FTZ R38, R31, R38, !PT ;  /* 0x000000261f267209 */ /* 0x000fe40007810000 */
[----:B------:R-:W-:Y:S02]  /*11770*/  FSEL R41, R41, -INF , !P4 ;  /* 0xff80000029297808 */ /* 0x000fe40006000000 */
        /* <DEDUP_REMOVED lines=39> */
[----:B------:R-:W-:Y:S02]  /*119f0*/  ISETP.GT.AND P4, PT, R87, 0x48, P2 ;  /* 0x000000485700780c */ /* 0x000fe40001784270 */
[----:B------:R-:W-:Y:S02]  /*11a00*/  FMNMX.FTZ R38, R77, R38, !PT ;  /* 0x000000264d267209 */ /* 0x000fe40007810000 */
[----:B------:R-:W-:Y:S02]  /*11a10*/  ISETP.GT.AND P3, PT, R87, 0x49, P2 ;  /* 0x000000495700780c */ /* 0x000fe40001764270 */
[----:B------:R-:W-:Y:S02]  /*11a20*/  FMNMX.FTZ R38, R79, R38, !PT ;  /* 0x000000264f267209 */ /* 0x000fe40007810000 */
[----:B------:R-:W-:Y:S02]  /*11a30*/  LOP3.LUT R17, R17, 0x7fffffff, RZ, 0xc0, !PT ;  /* 0x7fffffff11117812 */ /* 0x000fe400078ec0ff */
[----:B------:R-:W-:-:S02]  /*11a40*/  FMNMX.FTZ R38, R80, R38, !PT ;  /* 0x0000002650267209 */ /* 0x000fc40007810000 */
[C---:B------:R-:W-:Y:S02]  /*11a50*/  ISETP.LT.OR P4, PT, R86.reuse, 0x49, P4 ;  /* 0x000000495600780c */ /* 0x040fe40002781670 */
[----:B------:R-:W-:Y:S02]  /*11a60*/  FMNMX.FTZ R38, R83, R38, !PT ;  /* 0x0000002653267209 */ /* 0x000fe40007810000 */
[----:B------:R-:W-:Y:S02]  /*11a70*/  ISETP.LT.OR P3, PT, R86, 0x4a, P3 ;  /* 0x0000004a5600780c */ /* 0x000fe40001f61670 */
[----:B------:R-:W-:Y:S02]  /*11a80*/  FMNMX.FTZ R38, R85, R38, !PT ;  /* 0x0000002655267209 */ /* 0x000fe40007810000 */
[----:B------:R-:W-:Y:S02]  /*11a90*/  @P0 LOP3.LUT R17, R17, 0x80000000, RZ, 0xfc, !PT ;  /* 0x8000000011110812 */ /* 0x000fe400078efcff */
[----:B------:R-:W-:Y:S01]  /*11aa0*/  FSEL R59, R59, -INF , !P4 ;  /* 0xff8000003b3b7808 */ /* 0x000fe20006000000 */
[----:B------:R-:W0:Y:S01]  /*11ab0*/  SHFL.BFLY PT, R45, R38, 0x2, 0x1f ;  /* 0x0c401f00262d7f89 */ /* 0x000e2200000e0000 */
[----:B------:R-:W-:-:S02]  /*11ac0*/  FSEL R60, R60, -INF , !P3 ;  /* 0xff8000003c3c7808 */ /* 0x000fc40005800000 */
[C---:B------:R-:W-:Y:S02]  /*11ad0*/  ISETP.GT.AND P4, PT, R87.reuse, 0x50, P2 ;  /* 0x000000505700780c */ /* 0x040fe40001784270 */
[----:B------:R-:W-:Y:S02]  /*11ae0*/  ISETP.GT.AND P3, PT, R87, 0x51, P2 ;  /* 0x000000515700780c */ /* 0x000fe40001764270 */
[----:B------:R-:W-:Y:S02]  /*11af0*/  LOP3.LUT R17, R17, 0xbfffffff, RZ, 0xc0, !PT ;  /* 0xbfffffff11117812 */ /* 0x000fe400078ec0ff */
[C---:B------:R-:W-:Y:S02]  /*11b00*/  ISETP.LT.OR P4, PT, R86.reuse, 0x51, P4 ;  /* 0x000000515600780c */ /* 0x040fe40002781670 */
[----:B------:R-:W-:Y:S02]  /*11b10*/  ISETP.LT.OR P3, PT, R86, 0x52, P3 ;  /* 0x000000525600780c */ /* 0x000fe40001f61670 */
[----:B------:R-:W-:-:S02]  /*11b20*/  @P1 LOP3.LUT R17, R17, 0x40000000, RZ, 0xfc, !PT ;  /* 0x4000000011111812 */ /* 0x000fc400078efcff */
[----:B------:R-:W-:Y:S02]  /*11b30*/  ISETP.GT.AND P1, PT, R87, RZ, P2 ;  /* 0x000000ff5700720c */ /* 0x000fe40001724270 */
[----:B------:R-:W-:Y:S02]  /*11b40*/  FSEL R63, R63, -INF , !P4 ;  /* 0xff8000003f3f7808 */ /* 0x000fe40006000000 */
[----:B------:R-:W-:Y:S02]  /*11b50*/  FSEL R64, R64, -INF , !P3 ;  /* 0xff80000040407808 */ /* 0x000fe40005800000 */
[C---:B------:R-:W-:Y:S02]  /*11b60*/  ISETP.GT.AND P4, PT, R87.reuse, 0x58, P2 ;  /* 0x000000585700780c */ /* 0x040fe40001784270 */
[----:B------:R-:W-:Y:S02]  /*11b70*/  ISETP.GT.AND P3, PT, R87, 0x59, P2 ;  /* 0x000000595700780c */ /* 0x000fe40001764270 */
[----:B------:R-:W-:-:S02]  /*11b80*/  ISETP.LT.OR P4, PT, R86, 0x59, P4 ;  /* 0x000000595600780c */ /* 0x000fc40002781670 */
[----:B------:R-:W-:Y:S02]  /*11b90*/  ISETP.LT.OR P3, PT, R86, 0x5a, P3 ;  /* 0x0000005a5600780c */ /* 0x000fe40001f61670 */
[----:B------:R-:W-:Y:S02]  /*11ba0*/  LOP3.LUT R17, R17, 0xfffffff7, RZ, 0xc0, !PT ;  /* 0xfffffff711117812 */ /* 0x000fe400078ec0ff */
[----:B0-----:R-:W-:Y:S02]  /*11bb0*/  FMNMX.FTZ R38, R38, R45, !PT ;  /* 0x0000002d26267209 */ /* 0x001fe40007810000 */
[----:B------:R-:W-:Y:S02]  /*11bc0*/  FSEL R67, R67, -INF , !P4 ;  /* 0xff80000043437808 */ /* 0x000fe40006000000 */
[----:B------:R-:W-:Y:S01]  /*11bd0*/  FSEL R68, R68, -INF , !P3 ;  /* 0xff80000044447808 */ /* 0x000fe20005800000 */
[----:B------:R-:W0:Y:S01]  /*11be0*/  SHFL.BFLY PT, R45, R38, 0x1, 0x1f ;  /* 0x0c201f00262d7f89 */ /* 0x000e2200000e0000 */
[----:B------:R-:W-:-:S02]  /*11bf0*/  ISETP.GT.AND P4, PT, R87, 0x60, P2 ;  /* 0x000000605700780c */ /* 0x000fc40001784270 */
[----:B------:R-:W-:Y:S02]  /*11c00*/  ISETP.GT.AND P3, PT, R87, 0x61, P2 ;  /* 0x000000615700780c */ /* 0x000fe40001764270 */
[----:B------:R-:W-:Y:S02]  /*11c10*/  @P1 LOP3.LUT R17, R17, 0x8, RZ, 0xfc, !PT ;  /* 0x0000000811111812 */ /* 0x000fe400078efcff */
[----:B------:R-:W-:Y:S02]  /*11c20*/  ISETP.GT.AND P1, PT, R87, 0x79, P2 ;  /* 0x000000795700780c */ /* 0x000fe40001724270 */
[C---:B------:R-:W-:Y:S02]  /*11c30*/  ISETP.LT.OR P4, PT, R86.reuse, 0x61, P4 ;  /* 0x000000615600780c */ /* 0x040fe40002781670 */
[----:B------:R-:W-:Y:S02]  /*11c40*/  ISETP.LT.OR P3, PT, R86, 0x62, P3 ;  /* 0x000000625600780c */ /* 0x000fe40001f61670 */
[----:B------:R-:W-:-:S02]  /*11c50*/  FSEL R69, R69, -INF , !P4 ;  /* 0xff80000045457808 */ /* 0x000fc40006000000 */
[----:B------:R-:W-:Y:S02]  /*11c60*/  FSEL R70, R70, -INF , !P3 ;  /* 0xff80000046467808 */ /* 0x000fe40005800000 */
[C---:B------:R-:W-:Y:S02]  /*11c70*/  ISETP.GT.AND P0, PT, R87.reuse, 0x68, P2 ;  /* 0x000000685700780c */ /* 0x040fe40001704270 */
[C---:B------:R-:W-:Y:S02]  /*11c80*/  ISETP.GT.AND P3, PT, R87.reuse, 0x69, P2 ;  /* 0x000000695700780c */ /* 0x040fe40001764270 */
[C---:B------:R-:W-:Y:S02]  /*11c90*/  ISETP.GT.AND P4, PT, R87.reuse, 0x70, P2 ;  /* 0x000000705700780c */ /* 0x040fe40001784270 */
[C---:B------:R-:W-:Y:S02]  /*11ca0*/  ISETP.GT.AND P5, PT, R87.reuse, 0x71, P2 ;  /* 0x000000715700780c */ /* 0x040fe400017a4270 */
[----:B------:R-:W-:-:S02]  /*11cb0*/  ISETP.GT.AND P6, PT, R87, 0x78, P2 ;  /* 0x000000785700780c */ /* 0x000fc400017c4270 */
[C---:B------:R-:W-:Y:S02]  /*11cc0*/  LOP3.LUT P2, RZ, R17.reuse, 0x8, RZ, 0xc0, !PT ;  /* 0x0000000811ff7812 */ /* 0x040fe4000784c0ff */
[----:B------:R-:W-:Y:S02]  /*11cd0*/  LOP3.LUT R17, R17, 0xfffffffd, RZ, 0xc0, !PT ;  /* 0xfffffffd11117812 */ /* 0x000fe400078ec0ff */
[----:B0-----:R-:W-:Y:S02]  /*11ce0*/  FMNMX.FTZ R38, R38, R45, !PT ;  /* 0x0000002d26267209 */ /* 0x001fe40007810000 */
[----:B------:R-:W-:Y:S02]  /*11cf0*/  @P1 LOP3.LUT R17, R17, 0x2, RZ, 0xfc, !PT ;  /* 0x0000000211111812 */ /* 0x000fe400078efcff */
[----:B------:R-:W-:Y:S01]  /*11d00*/  ISETP.LT.OR P1, PT, R86, 0x69, P0 ;  /* 0x000000695600780c */ /* 0x000fe20000721670 */
[----:B------:R-:W-:-:S01]  /*11d10*/  FFMA.FTZ R82, R38, R65, -8 ;  /* 0xc100000026527423 */ /* 0x000fc20000010041 */
[----:B------:R-:W-:-:S02]  /*11d20*/  ISETP.LT.OR P0, PT, R86, 0x6a, P3 ;  /* 0x0000006a5600780c */ /* 0x000fc40001f01670 */
[C---:B------:R-:W-:Y:S02]  /*11d30*/  LOP3.LUT P3, RZ, R17.reuse, 0x2, RZ, 0xc0, !PT ;  /* 0x0000000211ff7812 */ /* 0x040fe4000786c0ff */
[----:B------:R-:W-:Y:S02]  /*11d40*/  LOP3.LUT R17, R17, 0xffffffef, RZ, 0xc0, !PT ;  /* 0xffffffef11117812 */ /* 0x000fe400078ec0ff */
[----:B------:R-:W-:Y:S02]  /*11d50*/  ISETP.LT.OR P2, PT, R86, 0x1, P2 ;  /* 0x000000015600780c */ /* 0x000fe40001741670 */
[----:B------:R-:W-:Y:S02]  /*11d60*/  FSEL R75, R75, -INF , !P0 ;  /* 0xff8000004b4b7808 */ /* 0x000fe40004000000 */
[----:B------:R-:W-:Y:S02]  /*11d70*/  FSEL R13, R13, -INF , !P2 ;  /* 0xff8000000d0d7808 */ /* 0x000fe40005000000 */
[----:B------:R-:W-:-:S02]  /*11d80*/  @P1 LOP3.LUT R17, R17, 0x10, RZ, 0xfc, !PT ;  /* 0x0000001011111812 */ /* 0x000fc400078efcff */
[----:B------:R-:W-:Y:S02]  /*11d90*/  ISETP.LT.OR P1, PT, R86, 0x71, P4 ;  /* 0x000000715600780c */ /* 0x000fe40002721670 */
[----:B------:R-:W-:Y:S02]  /*11da0*/  FSETP.NEU.FTZ.AND P4, PT, R38, -INF , PT ;  /* 0xff8000002600780b */ /* 0x000fe40003f9d000 */
[----:B------:R-:W-:Y:S02]  /*11db0*/  ISETP.LT.OR P5, PT, R86, 0x72, P5 ;  /* 0x000000725600780c */ /* 0x000fe40002fa1670 */
[----:B------:R-:W-:Y:S02]  /*11dc0*/  FSEL R45, R38, RZ, P4 ;  /* 0x000000ff262d7208 */ /* 0x000fe40002000000 */
[----:B------:R-:W-:Y:S02]  /*11dd0*/  FSEL R82, R82, RZ, P4 ;  /* 0x000000ff52527208 */ /* 0x000fe40002000000 */
[----:B------:R-:W-:Y:S01]  /*11de0*/  LOP3.LUT P4, RZ, R17, 0x10, RZ, 0xc0, !PT ;  /* 0x0000001011ff7812 */ /* 0x000fe2000788c0ff */
[----:B------:R-:W-:-:S01]  /*11df0*/  FADD.FTZ R9, -R45, R9 ;  /* 0x000000092d097221 */ /* 0x000fc20000010100 */
[----:B------:R-:W-:Y:S01]  /*11e00*/  FMNMX.FTZ R45, R13, R8, !PT ;  /* 0x000000080d2d7209 */ /* 0x000fe20007810000 */
[----:B------:R-:W-:-:S01]  /*11e10*/  FFMA.FTZ R43, R43, R65, -R82 ;  /* 0x000000412b2b7223 */ /* 0x000fc20000010852 */
[----:B------:R-:W-:Y:S01]  /*11e20*/  FSEL R74, R74, -INF , !P4 ;  /* 0xff8000004a4a7808 */ /* 0x000fe20006000000 */
[----:B------:R-:W-:-:S01]  /*11e30*/  FFMA.FTZ R12, R12, R65, -R82 ;  /* 0x000000410c0c7223 */ /* 0x000fc20000010852 */
[----:B------:R-:W-:Y:S01]  /*11e40*/  FMNMX.FTZ R45, R15, R45, !PT ;  /* 0x0000002d0f2d7209 */ /* 0x000fe20007810000 */
[----:B------:R-:W-:-:S01]  /*11e50*/  FFMA.FTZ R14, R14, R65, -R82 ;  /* 0x000000410e0e7223 */ /* 0x000fc20000010852 */
[----:B------:R-:W-:Y:S01]  /*11e60*/  FSEL R76, R76, -INF , !P1 ;  /* 0xff8000004c4c7808 */ /* 0x000fe20004800000 */
[----:B------:R-:W-:-:S01]  /*11e70*/  FFMA.FTZ R18, R18, R65, -R82 ;  /* 0x0000004112127223 */ /* 0x000fc20000010852 */
[----:B------:R-:W-:Y:S01]  /*11e80*/  FMNMX.FTZ R45, R25, R45, !PT ;  /* 0x0000002d192d7209 */ /* 0x000fe20007810000 */
[----:B------:R-:W-:-:S01]  /*11e90*/  FFMA.FTZ R24, R24, R65, -R82 ;  /* 0x0000004118187223 */ /* 0x000fc20000010852 */
[----:B------:R-:W-:Y:S01]  /*11ea0*/  ISETP.LT.OR P6, PT, R86, 0x79, P6 ;  /* 0x000000795600780c */ /* 0x000fe200037c1670 */
        /* <DEDUP_REMOVED lines=19> */
[-CC-:B------:R-:W-:Y:S01]  /*11fe0*/  FFMA.FTZ R50, R50, R65.reuse, -R82.reuse ;  /* 0x0000004132327223 */ /* 0x180fe20000010852 */
        /* <DEDUP_REMOVED lines=22> */
[----:B------:R-:W-:Y:S01]  /*12150*/  MUFU.EX2 R85, R43 ;  /* 0x0000002b00557308 */ /* 0x000fe20000000800 */
[----:B------:R-:W-:Y:S01]  /*12160*/  FMUL.FTZ R9, R9, R65 ;  /* 0x0000004109097220 */ /* 0x000fe20000410000 */
[----:B------:R-:W-:-:S02]  /*12170*/  LOP3.LUT P0, RZ, R17, 0x80000000, RZ, 0xc0, !PT ;  /* 0x8000000011ff7812 */ /* 0x000fc4000780c0ff */
[----:B------:R-:W-:Y:S02]  /*12180*/  FMNMX.FTZ R45, R51, R45, !PT ;  /* 0x0000002d332d7209 */ /* 0x000fe40007810000 */
[----:B------:R-:W-:Y:S02]  /*12190*/  LOP3.LUT P1, RZ, R17, 0x40000000, RZ, 0xc0, !PT ;  /* 0x4000000011ff7812 */ /* 0x000fe4000782c0ff */
[----:B------:R-:W-:Y:S01]  /*121a0*/  FMNMX.FTZ R45, R52, R45, !PT ;  /* 0x0000002d342d7209 */ /* 0x000fe20007810000 */
[----:B------:R-:W-:Y:S03]  /*121b0*/  MUFU.EX2 R12, R12 ;  /* 0x0000000c000c7308 */ /* 0x000fe60000000800 */
[----:B------:R-:W-:-:S04]  /*121c0*/  FMNMX.FTZ R45, R55, R45, !PT ;  /* 0x0000002d372d7209 */ /* 0x000fc80007810000 */
[----:B------:R-:W-:Y:S01]  /*121d0*/  FMNMX.FTZ R45, R56, R45, !PT ;  /* 0x0000002d382d7209 */ /* 0x000fe20007810000 */
[----:B------:R-:W0:Y:S03]  /*121e0*/  MUFU.EX2 R9, R9 ;  /* 0x0000000900097308 */ /* 0x000e260000000800 */
[----:B------:R-:W-:-:S04]  /*121f0*/  FMNMX.FTZ R45, R59, R45, !PT ;  /* 0x0000002d3b2d7209 */ /* 0x000fc80007810000 */
[----:B------:R-:W-:Y:S01]  /*12200*/  FMNMX.FTZ R45, R60, R45, !PT ;  /* 0x0000002d3c2d7209 */ /* 0x000fe20007810000 */
[----:B------:R-:W1:Y:S03]  /*12210*/  MUFU.EX2 R14, R14 ;  /* 0x0000000e000e7308 */ /* 0x000e660000000800 */
[----:B------:R-:W-:-:S04]  /*12220*/  FMNMX.FTZ R45, R63, R45, !PT ;  /* 0x0000002d3f2d7209 */ /* 0x000fc80007810000 */
[----:B------:R-:W-:Y:S01]  /*12230*/  FMNMX.FTZ R45, R64, R45, !PT ;  /* 0x0000002d402d7209 */ /* 0x000fe20007810000 */
[----:B------:R-:W-:Y:S01]  /*12240*/  MUFU.EX2 R18, R18 ;  /* 0x0000001200127308 */ /* 0x000fe20000000800 */
[----:B0-----:R-:W-:-:S02]  /*12250*/  FFMA.FTZ R4, R9, R4, R12 ;  /* 0x0000000409047223 */ /* 0x001fc4000001000c */
[----:B------:R-:W-:-:S04]  /*12260*/  FMNMX.FTZ R45, R67, R45, !PT ;  /* 0x0000002d432d7209 */ /* 0x000fc80007810000 */
[----:B------:R-:W-:Y:S01]  /*12270*/  FMNMX.FTZ R45, R68, R45, !PT ;  /* 0x0000002d442d7209 */ /* 0x000fe20007810000 */
[----:B------:R-:W-:Y:S01]  /*12280*/  MUFU.EX2 R24, R24 ;  /* 0x0000001800187308 */ /* 0x000fe20000000800 */
[----:B-1----:R-:W-:-:S02]  /*12290*/  FADD.FTZ R4, R14, R4 ;  /* 0x000000040e047221 */ /* 0x002fc40000010000 */
[----:B------:R-:W-:-:S04]  /*122a0*/  FMNMX.FTZ R45, R69, R45, !PT ;  /* 0x0000002d452d7209 */ /* 0x000fc80007810000 */
[----:B------:R-:W-:Y:S01]  /*122b0*/  FMNMX.FTZ R45, R70, R45, !PT ;  /* 0x0000002d462d7209 */ /* 0x000fe20007810000 */
[----:B------:R-:W-:Y:S03]  /*122c0*/  MUFU.EX2 R27, R27 ;  /* 0x0000001b001b7308 */ /* 0x000fe60000000800 */
        /* <DEDUP_REMOVED lines=8> */
[----:B------:R-:W-:Y:S04]  /*12350*/  MUFU.EX2 R32, R32 ;  /* 0x0000002000207308 */ /* 0x000fe80000000800 */
[----:B------:R-:W0:Y:S04]  /*12360*/  SHFL.BFLY PT, R84, R45, 0x2, 0x1f ;  /* 0x0c401f002d547f89 */ /* 0x000e2800000e0000 */
[----:B------:R-:W-:Y:S08]  /*12370*/  MUFU.EX2 R35, R35 ;  /* 0x0000002300237308 */ /* 0x000ff00000000800 */
[----:B------:R-:W-:Y:S08]  /*12380*/  MUFU.EX2 R36, R36 ;  /* 0x0000002400247308 */ /* 0x000ff00000000800 */
[----:B------:R-:W-:Y:S01]  /*12390*/  MUFU.EX2 R39, R39 ;  /* 0x0000002700277308 */ /* 0x000fe20000000800 */
[----:B0-----:R-:W-:-:S07]  /*123a0*/  FMNMX.FTZ R84, R45, R84, !PT ;  /* 0x000000542d547209 */ /* 0x001fce0007810000 */
[----:B------:R-:W-:Y:S01]  /*123b0*/  MUFU.EX2 R40, R40 ;  /* 0x0000002800287308 */ /* 0x000fe20000000800 */
[----:B------:R-:W0:Y:S07]  /*123c0*/  SHFL.BFLY PT, R43, R84, 0x1, 0x1f ;  /* 0x0c201f00542b7f89 */ /* 0x000e2e00000e0000 */
[----:B------:R-:W-:Y:S08]  /*123d0*/  MUFU.EX2 R46, R46 ;  /* 0x0000002e002e7308 */ /* 0x000ff00000000800 */
[----:B------:R-:W-:Y:S08]  /*123e0*/  MUFU.EX2 R49, R49 ;  /* 0x0000003100317308 */ /* 0x000ff00000000800 */
[----:B------:R-:W-:Y:S01]  /*123f0*/  MUFU.EX2 R50, R50 ;  /* 0x0000003200327308 */ /* 0x000fe20000000800 */
[----:B0-----:R-:W-:-:S04]  /*12400*/  FMNMX.FTZ R43, R84, R43, !PT ;  /* 0x0000002b542b7209 */ /* 0x001fc80007810000 */
[----:B------:R-:W-:-:S03]  /*12410*/  FSETP.NEU.FTZ.AND P2, PT, R43, -INF , PT ;  /* 0xff8000002b00780b */ /* 0x000fc60003f5d000 */
[----:B------:R-:W-:Y:S01]  /*12420*/  MUFU.EX2 R53, R53 ;  /* 0x0000003500357308 */ /* 0x000fe20000000800 */
[----:B------:R-:W-:-:S05]  /*12430*/  FSEL R45, R43, RZ, P2 ;  /* 0x000000ff2b2d7208 */ /* 0x000fca0001000000 */
[----:B------:R-:W-:Y:S01]  /*12440*/  FADD.FTZ R8, -R45, R8 ;  /* 0x000000082d087221 */ /* 0x000fe20000010100 */
[----:B------:R-:W-:-:S01]  /*12450*/  FFMA.FTZ R45, R43, R65, -8 ;  /* 0xc10000002b2d7423 */ /* 0x000fc20000010041 */
[----:B------:R-:W-:Y:S02]  /*12460*/  MUFU.EX2 R54, R54 ;  /* 0x0000003600367308 */ /* 0x000fe40000000800 */
[----:B------:R-:W-:Y:S02]  /*12470*/  FMUL.FTZ R8, R8, R65 ;  /* 0x0000004108087220 */ /* 0x000fe40000410000 */
[----:B------:R-:W-:-:S04]  /*12480*/  FSEL R84, R45, RZ, P2 ;  /* 0x000000ff2d547208 */ /* 0x000fc80001000000 */
[----:B------:R-:W-:Y:S01]  /*12490*/  MUFU.EX2 R8, R8 ;  /* 0x0000000800087308 */ /* 0x000fe20000000800 */
[----:B------:R-:W-:-:S01]  /*124a0*/  FFMA.FTZ R13, R13, R65, -R84 ;  /* 0x000000410d0d7223 */ /* 0x000fc20000010854 */
[-CC-:B------:R-:W-:Y:S01]  /*124b0*/  FFMA.FTZ R15, R15, R65.reuse, -R84.reuse ;  /* 0x000000410f0f7223 */ /* 0x180fe20000010854 */
[----:B------:R-:W-:-:S01]  /*124c0*/  FFMA.FTZ R25, R25, R65, -R84 ;  /* 0x0000004119197223 */ /* 0x000fc20000010854 */
[-CC-:B------:R-:W-:Y:S01]  /*124d0*/  FFMA.FTZ R26, R26, R65.reuse, -R84.reuse ;  /* 0x000000411a1a7223 */ /* 0x180fe20000010854 */
[----:B------:R-:W-:-:S01]  /*124e0*/  FFMA.FTZ R29, R29, R65, -R84 ;  /* 0x000000411d1d7223 */ /* 0x000fc20000010854 */
[-CC-:B------:R-:W-:Y:S01]  /*124f0*/  FFMA.FTZ R30, R30, R65.reuse, -R84.reuse ;  /* 0x000000411e1e7223 */ /* 0x180fe20000010854 */
[----:B------:R-:W-:-:S01]  /*12500*/  FFMA.FTZ R33, R33, R65, -R84 ;  /* 0x0000004121217223 */ /* 0x000fc20000010854 */
        /* <DEDUP_REMOVED lines=17> */
[----:B0-----:R-:W-:-:S01]  /*12620*/  FFMA.FTZ R3, R8, R3, R13 ;  /* 0x0000000308037223 */ /* 0x001fc2000001000d */
        /* <DEDUP_REMOVED lines=8> */
[----:B------:R-:W-:Y:S01]  /*126b0*/  FADD.FTZ R3, R18, R4 ;  /* 0x0000000412037221 */ /* 0x000fe20000010000 */
[----:B------:R-:W-:-:S01]  /*126c0*/  FFMA.FTZ R75, R75, R65, -R84 ;  /* 0x000000414b4b7223 */ /* 0x000fc20000010854 */
[-CC-:B------:R-:W-:Y:S01]  /*126d0*/  FFMA.FTZ R76, R76, R65.reuse, -R84.reuse ;  /* 0x000000414c4c7223 */ /* 0x180fe20000010854 */
[----:B------:R-:W-:-:S01]  /*126e0*/  FFMA.FTZ R78, R78, R65, -R84 ;  /* 0x000000414e4e7223 */ /* 0x000fc20000010854 */
[----:B------:R-:W-:Y:S01]  /*126f0*/  FADD.FTZ R3, R24, R3 ;  /* 0x0000000318037221 */ /* 0x000fe20000010000 */
[----:B------:R-:W-:-:S01]  /*12700*/  FFMA.FTZ R21, R21, R65, -R84 ;  /* 0x0000004115157223 */ /* 0x000fc20000010854 */
[----:B------:R-:W1:Y:S01]  /*12710*/  MUFU.EX2 R29, R29 ;  /* 0x0000001d001d7308 */ /* 0x000e620000000800 */
[----:B--2---:R-:W-:-:S01]  /*12720*/  FADD.FTZ R4, R25, R45 ;  /* 0x0000002d19047221 */ /* 0x004fc20000010000 */
[----:B------:R-:W-:Y:S01]  /*12730*/  FADD.FTZ R3, R27, R3 ;  /* 0x000000031b037221 */ /* 0x000fe20000010000 */
[----:B------:R-:W-:-:S03]  /*12740*/  FFMA.FTZ R81, R81, R65, -R84 ;  /* 0x0000004151517223 */ /* 0x000fc60000010854 */
        /* <DEDUP_REMOVED lines=99> */
.L_x_1254:
[----:B------:R-:W2:Y:S01]  /*12d80*/  LDL R45, [R1+0x1c] ;  /* 0x00001c00012d7983 */ /* 0x000ea20000100800 */
[----:B------:R-:W-:-:S05]  /*12d90*/  VIADD R22, R22, 0x19c60 ;  /* 0x00019c6016167836 */ /* 0x000fca0000000000 */
[----:B--2---:R-:W-:Y:S02]  /*12da0*/  PRMT R22, R45, 0x654, R22 ;  /* 0x000006542d167816 */ /* 0x004fe40000000016 */
[----:B------:R-:W2:Y:S01]  /*12db0*/  LDL R45, [R1+0x24] ;  /* 0x00002400012d7983 */ /* 0x000ea20000100800 */
[----:B------:R-:W-:Y:S01]  /*12dc0*/  F2FP.SATFINITE.E4M3.F32.PACK_AB_MERGE_C R18, R24, R18, RZ ;  /* 0x000000121812723e */ /* 0x000fe200048070ff */
[----:B------:R0:W-:Y:S01]  /*12dd0*/  SYNCS.ARRIVE.TRANS64.RED.A1T0 RZ, [R22+URZ], RZ ;  /* 0x000000ff16ff79a7 */ /* 0x0001e2000810043f */
        /* <DEDUP_REMOVED lines=79> */
[----:B------:R-:W-:Y:S01]  /*132d0*/  F2FP.SATFINITE.E4M3.F32.PACK_AB_MERGE_C R138, R80, R79, R82 ;  /* 0x0000004f508a723e */ /* 0x000fe20004807052 */
[----:B0-----:R-:W-:Y:S01]  /*132e0*/  IMAD.MOV.U32 R22, RZ, RZ, R20 ;  /* 0x000000ffff167224 */ /* 0x001fe200078e0014 */
[----:B------:R-:W-:Y:S01]  /*132f0*/  F2FP.SATFINITE.E4M3.F32.PACK_AB_MERGE_C R139, R78, R76, R21 ;  /* 0x0000004c4e8b723e */ /* 0x000fe20004807015 */
        /* <DEDUP_REMOVED lines=12> */
[----:B------:R-:W-:Y:S01]  /*133c0*/  IMAD.MOV.U32 R143, RZ, RZ, R67 ;  /* 0x000000ffff8f7224 */ /* 0x000fe200078e0043 */
[C---:B--2---:R-:W-:Y:S01]  /*133d0*/  ISETP.GT.AND P2, PT, R0.reuse, R45, PT ;  /* 0x0000002d0000720c */ /* 0x044fe20003f44270 */
[----:B------:R-:W-:-:S12]  /*133e0*/  VIADD R0, R0, 0xffffffff ;  /* 0xffffffff00007836 */ /* 0x000fd80000000000 */
[----:B------:R-:W-:Y:S05]  /*133f0*/  @P2 BRA `(.L_x_1255) ;  /* 0xffffffc800382947 */ /* 0x000fea000383ffff */
[----:B------:R-:W-:Y:S05]  /*13400*/  BSYNC B0 ;  /* 0x0000000000007941 */ /* 0x000fea0003800000 */
.L_x_1235:
[----:B------:R-:W-:Y:S02]  /*13410*/  IMAD.MOV.U32 R8, RZ, RZ, R43 ;  /* 0x000000ffff087224 */ /* 0x000fe400078e002b */
[----:B------:R-:W-:Y:S02]  /*13420*/  IMAD.MOV.U32 R9, RZ, RZ, R38 ;  /* 0x000000ffff097224 */ /* 0x000fe400078e0026 */
[----:B------:R-:W-:Y:S02]  /*13430*/  IMAD.MOV.U32 R18, RZ, RZ, R5 ;  /* 0x000000ffff127224 */ /* 0x000fe400078e0005 */
[----:B------:R-:W-:-:S07]  /*13440*/  IMAD.MOV.U32 R22, RZ, RZ, R20 ;  /* 0x000000ffff167224 */ /* 0x000fce00078e0014 */
.L_x_1234:
[----:B------:R-:W-:Y:S05]  /*13450*/  BSYNC B1 ;  /* 0x0000000000017941 */ /* 0x000fea0003800000 */
.L_x_1233:
[----:B------:R-:W2:Y:S01]  /*13460*/  LDL R5, [R1+0xc] ;  /* 0x00000c0001057983 */ /* 0x000ea20000100800 */
[----:B------:R-:W0:Y:S03]  /*13470*/  LDC R12, c[0x0][0x448] ;  /* 0x00011200ff0c7b82 */ /* 0x000e260000000800 */
[----:B------:R-:W3:Y:S01]  /*13480*/  LDL R14, [R1] ;  /* 0x00000000010e7983 */ /* 0x000ee20000100800 */
[----:B------:R-:W-:Y:S01]  /*13490*/  LOP3.LUT R17, R17, 0xffffffdf, RZ, 0xc0, !PT ;  /* 0xffffffdf11117812 */ /* 0x000fe200078ec0ff */
[----:B------:R-:W-:-:S03]  /*134a0*/  ULDC UR4, c[0x0][0x9dc] ;  /* 0x0002770000047ab9 */ /* 0x000fc60000000800 */
[----:B------:R-:W1:Y:S01]  /*134b0*/  LDC R15, c[0x0][0x9e4] ;  /* 0x00027900ff0f7b82 */ /* 0x000e620000000800 */
[----:B0-----:R-:W-:-:S13]  /*134c0*/  ISETP.NE.AND P2, PT, R12, 0x1, PT ;  /* 0x000000010c00780c */ /* 0x001fda0003f45270 */
[----:B------:R-:W0:Y:S01]  /*134d0*/  @P2 LDC R12, c[0x0][0x44c] ;  /* 0x00011300ff0c2b82 */ /* 0x000e220000000800 */
[----:B------:R-:W-:-:S04]  /*134e0*/  @P2 LOP3.LUT R17, R17, 0x20, RZ, 0xfc, !PT ;  /* 0x0000002011112812 */ /* 0x000fc800078efcff */
[----:B------:R-:W-:-:S03]  /*134f0*/  LOP3.LUT R17, R17, 0xffffffbf, RZ, 0xc0, !PT ;  /* 0xffffffbf11117812 */ /* 0x000fc600078ec0ff */
[----:B------:R-:W4:Y:S01]  /*13500*/  @P2 LDC R13, c[0x0][0x450] ;  /* 0x00011400ff0d2b82 */ /* 0x000f220000000800 */
[----:B--2---:R-:W-:-:S04]  /*13510*/  VIADD R5, R5, 0xbf ;  /* 0x000000bf05057836 */ /* 0x004fc80000000000 */
[----:B0-----:R-:W-:Y:S01]  /*13520*/  @P2 IMAD.HI.U32 R12, R5, R12, RZ ;  /* 0x0000000c050c2227 */ /* 0x001fe200078e00ff */
[----:B---3--:R-:W-:-:S04]  /*13530*/  IADD3 R14, R14, 0x1, -R155 ;  /* 0x000000010e0e7810 */ /* 0x008fc80007ffe89b */
[----:B----4-:R-:W-:Y:S02]  /*13540*/  @P2 SHF.R.U32.HI R5, RZ, R13, R12 ;  /* 0x0000000dff052219 */ /* 0x010fe4000001160c */
[----:B-1----:R-:W-:-:S03]  /*13550*/  ISETP.GE.AND P2, PT, R15, 0x1, PT ;  /* 0x000000010f00780c */ /* 0x002fc60003f46270 */
[----:B------:R-:W-:-:S04]  /*13560*/  IMAD.IADD R5, R5, 0x1, R14 ;  /* 0x0000000105057824 */ /* 0x000fc800078e020e */
[----:B------:R-:W-:-:S06]  /*13570*/  VIADD R14, R5, -UR4 ;  /* 0x80000004050e7c36 */ /* 0x000fcc0008000000 */
[----:B------:R-:W-:Y:S01]  /*13580*/  @P2 LOP3.LUT R17, R17, 0x40, RZ, 0xfc, !PT ;  /* 0x0000004011112812 */ /* 0x000fe200078efcff */
        /* <DEDUP_REMOVED lines=11> */
.L_x_1258:
[----:B------:R-:W-:-:S13]  /*13640*/  ISETP.NE.AND P2, PT, R15, 0x1, PT ;  /* 0x000000010f00780c */ /* 0x000fda0003f45270 */
[----:B------:R-:W0:Y:S02]  /*13650*/  @P2 LDC.64 R12, c[0x0][0x9e8] ;  /* 0x00027a00ff0c2b82 */ /* 0x000e240000000a00 */
[----:B0-----:R-:W-:-:S05]  /*13660*/  @P2 IMAD.HI.U32 R12, R5, R12, RZ ;  /* 0x0000000c050c2227 */ /* 0x001fca00078e00ff */
[----:B------:R-:W-:-:S07]  /*13670*/  @P2 SHF.R.U32.HI R5, RZ, R13, R12 ;  /* 0x0000000dff052219 */ /* 0x000fce000001160c */
.L_x_1259:
[----:B------:R-:W-:Y:S05]  /*13680*/  BSYNC B0 ;  /* 0x0000000000007941 */ /* 0x000fea0003800000 */
.L_x_1257:
[----:B------:R-:W-:-:S05]  /*13690*/  IMAD R5, R5, R15, RZ ;  /* 0x0000000f05057224 */ /* 0x000fca00078e02ff */
[----:B------:R-:W-:-:S07]  /*136a0*/  VIMNMX R14, R14, R5, !PT ;  /* 0x000000050e0e7248 */ /* 0x000fce0007fe0100 */
.L_x_1256:
[----:B------:R-:W2:Y:S01]  /*136b0*/  LDL R12, [R1+0x38] ;  /* 0x00003800010c7983 */ /* 0x000ea20000100800 */
[----:B------:R-:W-:Y:S01]  /*136c0*/  VIADD R14, R14, 0x7f ;  /* 0x0000007f0e0e7836 */ /* 0x000fe20000000000 */
[----:B------:R-:W-:Y:S04]  /*136d0*/  BSSY B0, `(.L_x_1260) ;  /* 0x0000265000007945 */ /* 0x000fe80003800000 */
[----:B------:R-:W-:-:S04]  /*136e0*/  SHF.R.S32.HI R5, RZ, 0x1f, R14 ;  /* 0x0000001fff057819 */ /* 0x000fc8000001140e */
[----:B------:R-:W-:-:S04]  /*136f0*/  LEA.HI R5, R5, R14, RZ, 0x7 ;  /* 0x0000000e05057211 */ /* 0x000fc800078f38ff */
[----:B------:R-:W-:-:S04]  /*13700*/  SHF.R.S32.HI R5, RZ, 0x7, R5 ;  /* 0x00000007ff057819 */ /* 0x000fc80000011405 */
[----:B--2---:R-:W-:-:S04]  /*13710*/  VIMNMX R21, R12, R5, !PT ;  /* 0x000000050c157248 */ /* 0x004fc80007fe0100 */
[----:B------:R-:W-:-:S13]  /*13720*/  ISETP.GE.AND P2, PT, R0, R21, PT ;  /* 0x000000150000720c */ /* 0x000fda0003f46270 */
[----:B------:R-:W-:Y:S05]  /*13730*/  @!P2 BRA `(.L_x_1261) ;  /* 0x000000240078a947 */ /* 0x000fea0003800000 */
[----:B------:R-:W-:Y:S01]  /*13740*/  BSSY B1, `(.L_x_1261) ;  /* 0x000025d000017945 */ /* 0x000fe20003800000 */
[----:B------:R-:W-:Y:S02]  /*13750*/  IMAD.MOV.U32 R5, RZ, RZ, R8 ;  /* 0x000000ffff057224 */ /* 0x000fe400078e0008 */
[----:B------:R-:W-:Y:S02]  /*13760*/  IMAD.MOV.U32 R14, RZ, RZ, R9 ;  /* 0x000000ffff0e7224 */ /* 0x000fe400078e0009 */
[----:B------:R-:W-:Y:S02]  /*13770*/  IMAD.MOV.U32 R13, RZ, RZ, R22 ;  /* 0x000000ffff0d7224 */ /* 0x000fe400078e0016 */
[----:B------:R-:W-:-:S07]  /*13780*/  IMAD.MOV.U32 R12, RZ, RZ, R18 ;  /* 0x000000ffff0c7224 */ /* 0x000fce00078e0012 */
.L_x_1273:
[----:B------:R-:W-:-:S04]  /*13790*/  ISETP.NE.AND P2, PT, R12, 0x1, PT ;  /* 0x000000010c00780c */ /* 0x000fc80003f45270 */
[----:B------:R-:W-:-:S04]  /*137a0*/  SEL R22, RZ, 0x1, P2 ;  /* 0x00000001ff167807 */ /* 0x000fc80001000000 */
[----:B------:R-:W-:Y:S01]  /*137b0*/  LOP3.LUT R22, R13, R22, RZ, 0x3c, !PT ;  /* 0x000000160d167212 */ /* 0x000fe200078e3cff */
[----:B0-----:R-:W-:Y:S06]  /*137c0*/  @!P0 BRA `(.L_x_1262) ;  /* 0x0000000000048947 */ /* 0x001fec0003800000 */
[----:B------:R-:W-:Y:S01]  /*137d0*/  BPT.TRAP 0x1 ;  /* 0x000000040000795c */ /* 0x000fe20000300000 */
.L_x_1262:
[----:B------:R-:W-:Y:S01]  /*137e0*/  VIADD R18, R12, 0x1 ;  /* 0x000000010c127836 */ /* 0x000fe20000000000 */
[----:B------:R-:W-:-:S04]  /*137f0*/  SHF.L.U32 R8, R22, 0x1f, RZ ;  /* 0x0000001f16087819 */ /* 0x000fc800000006ff */
[----:B------:R-:W-:-:S04]  /*13800*/  ISETP.NE.AND P2, PT, R18, 0x2, PT ;  /* 0x000000021200780c */ /* 0x000fc80003f45270 */
[----:B------:R-:W-:-:S05]  /*13810*/  SEL R18, R18, RZ, P2 ;  /* 0x000000ff12127207 */ /* 0x000fca0001000000 */
[----:B------:R-:W-:-:S04]  /*13820*/  IMAD R15, R18, 0x8, R16 ;  /* 0x00000008120f7824 */ /* 0x000fc800078e0210 */
[----:B------:R0:W1:Y:S01]  /*13830*/  SYNCS.PHASECHK.TRANS64.TRYWAIT P2, [R15+URZ+0x19c30], R8 ;  /* 0x019c30080f0075a7 */ /* 0x000062000804017f */
[----:B------:R-:W-:Y:S05]  /*13840*/  @!P0 BRA `(.L_x_1263) ;  /* 0x0000000000048947 */ /* 0x000fea0003800000 */
[----:B------:R-:W-:Y:S01]  /*13850*/  BPT.TRAP 0x1 ;  /* 0x000000040000795c */ /* 0x000fe20000300000 */
.L_x_1263:
[----:B------:R-:W2:Y:S01]  /*13860*/  LDL R9, [R1+0x18] ;  /* 0x0000180001097983 */ /* 0x000ea20000100800 */
[----:B------:R-:W-:Y:S01]  /*13870*/  BSSY B2, `(.L_x_1264) ;  /* 0x0000006000027945 */ /* 0x000fe20003800000 */
[----:B------:R-:W-:Y:S02]  /*13880*/  IMAD.MOV.U32 R25, RZ, RZ, -0x3ffffff0 ;  /* 0xc0000010ff197424 */ /* 0x000fe400078e00ff */
[----:B--2---:R-:W-:Y:S01]  /*13890*/  IMAD R24, R18, 0x300, R9 ;  /* 0x0000030012187824 */ /* 0x004fe200078e0209 */
[----:B-1----:R-:W-:Y:S06]  /*138a0*/  @P2 BRA `(.L_x_1265) ;  /* 0x0000000000082947 */ /* 0x002fec0003800000 */
[----:B------:R-:W1:Y:S02]  /*138b0*/  SYNCS.PHASECHK.TRANS64.TRYWAIT P2, [R15+URZ+0x19c30], R8 ;  /* 0x019c30080f0075a7 */ /* 0x000e64000804017f */
[----:B-1----:R-:W-:Y:S05]  /*138c0*/  @!P2 BRA `(.L_x_1266) ;  /* 0x0000011c00d8a947 */ /* 0x002fea0003800000 */
.L_x_1265:
[----:B------:R-:W-:Y:S05]  /*138d0*/  BSYNC B2 ;  /* 0x0000000000027941 */ /* 0x000fea0003800000 */
.L_x_1264:
[C---:B------:R-:W-:Y:S01]  /*138e0*/  R2UR UR6, R24.reuse ;  /* 0x00000000180672ca */ /* 0x040fe200000e0000 */
[C---:B01----:R-:W-:Y:S01]  /*138f0*/  VIADD R8, R24.reuse, 0x100 ;  /* 0x0000010018087836 */ /* 0x043fe20000000000 */
[----:B------:R-:W-:Y:S01]  /*13900*/  R2UR UR7, R25 ;  /* 0x00000000190772ca */ /* 0x000fe200000e0000 */
[----:B------:R-:W-:Y:S01]  /*13910*/  VIADD R24, R24, 0x200 ;  /* 0x0000020018187836 */ /* 0x000fe20000000000 */
[----:B------:R-:W-:Y:S01]  /*13920*/  R2UR UR4, R6 ;  /* 0x00000000060472ca */ /* 0x000fe200000e0000 */
[----:B------:R-:W-:Y:S01]  /*13930*/  IMAD.MOV.U32 R25, RZ, RZ, -0x3ffffff0 ;  /* 0xc0000010ff197424 */ /* 0x000fe200078e00ff */
[----:B------:R-:W-:Y:S01]  /*13940*/  R2UR UR5, R7 ;  /* 0x00000000070572ca */ /* 0x000fe200000e0000 */
[----:B------:R-:W-:Y:S01]  /*13950*/  IMAD.MOV.U32 R9, RZ, RZ, -0x3ffffff0 ;  /* 0xc0000010ff097424 */ /* 0x000fe200078e00ff */
[----:B------:R-:W-:Y:S02]  /*13960*/  R2UR UR14, R24 ;  /* 0x00000000180e72ca */ /* 0x000fe400000e0000 */
[----:B------:R-:W-:-:S02]  /*13970*/  R2UR UR15, R25 ;  /* 0x00000000190f72ca */ /* 0x000fc400000e0000 */
[----:B------:R-:W-:Y:S01]  /*13980*/  WARPGROUP.ARRIVE ;  /* 0x00000000000079c5 */ /* 0x000fe20000000000 */
[----:B------:R-:W-:Y:S02]  /*13990*/  R2UR UR10, R8 ;  /* 0x00000000080a72ca */ /* 0x000fe400000e0000 */
[----:B------:R-:W-:Y:S02]  /*139a0*/  R2UR UR11, R9 ;  /* 0x00000000090b72ca */ /* 0x000fe400000e0000 */
[----:B------:R-:W-:Y:S02]  /*139b0*/  R2UR UR8, R156 ;  /* 0x000000009c0872ca */ /* 0x000fe400000e0000 */
[----:B------:R-:W-:Y:S01]  /*139c0*/  QGMMA.64x128x32.F32.E4M3.E4M3 R24, gdesc[UR4], RZ, !UPT, gsb0 ;  /* 0x01e00000041879f3 */ /* 0x000fe2000c0008ff */
[----:B------:R-:W-:Y:S02]  /*139d0*/  R2UR UR9, R157 ;  /* 0x000000009d0972ca */ /* 0x000fe400000e0000 */
[----:B------:R-:W-:-:S02]  /*139e0*/  R2UR UR12, R10 ;  /* 0x000000000a0c72ca */ /* 0x000fc400000e0000 */
[----:B------:R-:W-:Y:S01]  /*139f0*/  R2UR UR13, R11 ;  /* 0x000000000b0d72ca */ /* 0x000fe200000e0000 */
[----:B------:R-:W-:Y:S02]  /*13a00*/  WARPGROUP.DEPBAR.LE gsb0, 0x0 ;  /* 0x00008000000079c5 */ /* 0x000fe40000010000 */
        /* <DEDUP_REMOVED lines=8> */
.L_x_1267:
[----:B------:R-:W-:Y:S01]  /*13a90*/  SHF.L.U32 R8, R13, 0x1f, RZ ;  /* 0x0000001f0d087819 */ /* 0x000fe200000006ff */
[----:B------:R-:W-:-:S04]  /*13aa0*/  IMAD R20, R12, 0x8, R16 ;  /* 0x000000080c147824 */ /* 0x000fc800078e0210 */
[----:B------:R0:W1:Y:S01]  /*13ab0*/  SYNCS.PHASECHK.TRANS64.TRYWAIT P2, [R20+URZ+0x19c50], R8 ;  /* 0x019c5008140075a7 */ /* 0x000062000804017f */
[----:B------:R-:W-:Y:S05]  /*13ac0*/  @!P0 BRA `(.L_x_1268) ;  /* 0x0000000000048947 */ /* 0x000fea0003800000 */
[----:B------:R-:W-:Y:S01]  /*13ad0*/  BPT.TRAP 0x1 ;  /* 0x000000040000795c */ /* 0x000fe20000300000 */
.L_x_1268:
[----:B------:R-:W-:Y:S04]  /*13ae0*/  BSSY B2, `(.L_x_1269) ;  /* 0x0000004000027945 */ /* 0x000fe80003800000 */
[----:B-1----:R-:W-:Y:S05]  /*13af0*/  @P2 BRA `(.L_x_1270) ;  /* 0x0000000000082947 */ /* 0x002fea0003800000 */
[----:B------:R-:W1:Y:S02]  /*13b00*/  SYNCS.PHASECHK.TRANS64.TRYWAIT P2, [R20+URZ+0x19c50], R8 ;  /* 0x019c5008140075a7 */ /* 0x000e64000804017f */
[----:B-1----:R-:W-:Y:S05]  /*13b10*/  @!P2 BRA `(.L_x_1271) ;  /* 0x0000011c0058a947 */ /* 0x002fea0003800000 */
.L_x_1270:
[----:B------:R-:W-:Y:S05]  /*13b20*/  BSYNC B2 ;  /* 0x0000000000027941 */ /* 0x000fea0003800000 */
.L_x_1269:
[----:B01----:R-:W-:Y:S01]  /*13b30*/  VIADD R8, R16, 0x3000 ;  /* 0x0000300010087836 */ /* 0x003fe20000000000 */
[----:B------:R-:W-:Y:S01]  /*13b40*/  WARPGROUP.ARRIVE ;  /* 0x00000000000079c5 */ /* 0x000fe20000000000 */
[----:B------:R-:W-:Y:S02]  /*13b50*/  IMAD.MOV.U32 R9, RZ, RZ, 0x40000040 ;  /* 0x40000040ff097424 */ /* 0x000fe400078e00ff */
[----:B------:R-:W-:Y:S01]  /*13b60*/  IMAD.MOV.U32 R13, RZ, RZ, 0x40000040 ;  /* 0x40000040ff0d7424 */ /* 0x000fe200078e00ff */
[----:B------:R-:W-:Y:S01]  /*13b70*/  SHF.R.U32.HI R8, RZ, 0x4, R8 ;  /* 0x00000004ff087819 */ /* 0x000fe20000011608 */
[----:B------:R-:W-:Y:S01]  /*13b80*/  @!P1 VIADD R15, R15, 0x19c40 ;  /* 0x00019c400f0f9836 */ /* 0x000fe20000000000 */
[----:B------:R-:W-:Y:S02]  /*13b90*/  R2UR UR7, R9 ;  /* 0x00000000090772ca */ /* 0x000fe400000e0000 */
[----:B------:R-:W-:Y:S02]  /*13ba0*/  LOP3.LUT R8, R8, 0x3fff, RZ, 0xc0, !PT ;  /* 0x00003fff08087812 */ /* 0x000fe400078ec0ff */
[----:B------:R-:W-:-:S02]  /*13bb0*/  @!P1 PRMT R15, RZ, 0x654, R15 ;  /* 0x00000654ff0f9816 */ /* 0x000fc4000000000f */
[----:B------:R-:W-:-:S05]  /*13bc0*/  LOP3.LUT R8, R8, 0x10000, RZ, 0xfc, !PT ;  /* 0x0001000008087812 */ /* 0x000fca00078efcff */
[----:B------:R-:W-:-:S04]  /*13bd0*/  IMAD R8, R12, 0x300, R8 ;  /* 0x000003000c087824 */ /* 0x000fc800078e0208 */
[C---:B------:R-:W-:Y:S01]  /*13be0*/  VIADD R12, R8.reuse, 0x2 ;  /* 0x00000002080c7836 */ /* 0x040fe20000000000 */
[----:B------:R-:W-:-:S13]  /*13bf0*/  R2UR UR6, R8 ;  /* 0x00000000080672ca */ /* 0x000fda00000e0000 */
[----:B------:R-:W-:Y:S01]  /*13c00*/  QGMMA.64x96x32.F32.E4M3.E4M3 R88, R148, gdesc[UR4], R88, gsb0 ;  /* 0x0160000494587df3 */ /* 0x000fe20008000858 */
[----:B------:R-:W-:Y:S01]  /*13c10*/  R2UR UR6, R12 ;  /* 0x000000000c0672ca */ /* 0x000fe200000e0000 */
[C---:B------:R-:W-:Y:S01]  /*13c20*/  VIADD R12, R8.reuse, 0x4 ;  /* 0x00000004080c7836 */ /* 0x040fe20000000000 */
[----:B------:R-:W-:Y:S01]  /*13c30*/  R2UR UR7, R13 ;  /* 0x000000000d0772ca */ /* 0x000fe200000e0000 */
[----:B------:R-:W-:Y:S02]  /*13c40*/  IMAD.MOV.U32 R13, RZ, RZ, 0x40000040 ;  /* 0x40000040ff0d7424 */ /* 0x000fe400078e00ff */
[----:B------:R-:W-:Y:S01]  /*13c50*/  VIADD R8, R8, 0x6 ;  /* 0x0000000608087836 */ /* 0x000fe20000000000 */
[----:B------:R-:W-:Y:S02]  /*13c60*/  WARPGROUP.DEPBAR.LE gsb0, 0x0 ;  /* 0x00008000000079c5 */ /* 0x000fe40000010000 */
[----:B------:R-:W-:-:S07]  /*13c70*/  WARPGROUP.ARRIVE ;  /* 0x00000000000079c5 */ /* 0x000fce0000000000 */
        /* <DEDUP_REMOVED lines=9> */
[----:B------:R-:W0:Y:S01]  /*13d10*/  MUFU.TANH R12, R12 ;  /* 0x0000000c000c7308 */ /* 0x000e220000002400 */
[C---:B------:R-:W-:Y:S01]  /*13d20*/  FMUL.FTZ R31, R2.reuse, R33 ;  /* 0x00000021021f7220 */ /* 0x040fe20000410000 */
        /* <DEDUP_REMOVED lines=23> */
[----:B0-----:R-:W-:Y:S01]  /*13ea0*/  FMNMX.FTZ R65, R12, R14, !PT ;  /* 0x0000000e0c417209 */ /* 0x001fe20007810000 */
[----:B------:R-:W-:Y:S01]  /*13eb0*/  FMUL.FTZ R34, R2, R36 ;  /* 0x0000002402227220 */ /* 0x000fe20000410000 */
[----:B-1----:R-:W-:Y:S01]  /*13ec0*/  FMNMX.FTZ R9, R24, R5, !PT ;  /* 0x0000000518097209 */ /* 0x002fe20007810000 */
[C---:B------:R-:W-:Y:S01]  /*13ed0*/  FMUL.FTZ R36, R2.reuse, R38 ;  /* 0x0000002602247220 */ /* 0x040fe20000410000 */
[C---:B------:R-:W-:Y:S01]  /*13ee0*/  FMUL.FTZ R38, R2.reuse, R40 ;  /* 0x0000002802267220 */ /* 0x040fe20000410000 */
[C---:B------:R-:W-:Y:S01]  /*13ef0*/  FMUL.FTZ R40, R2.reuse, R42 ;  /* 0x0000002a02287220 */ /* 0x040fe20000410000 */
[C---:B------:R-:W-:Y:S01]  /*13f00*/  FMUL.FTZ R42, R2.reuse, R44 ;  /* 0x0000002c022a7220 */ /* 0x040fe20000410000 */
        /* <DEDUP_REMOVED lines=42> */
[C---:B------:R-:W-:Y:S01]  /*141b0*/  FMUL.FTZ R85, R2.reuse, R86 ;  /* 0x0000005602557220 */ /* 0x040fe20000410000 */
[----:B------:R-:W-:-:S05]  /*141c0*/  FMUL.FTZ R86, R2, R87 ;  /* 0x0000005702567220 */ /* 0x000fca0000410000 */
        /* <DEDUP_REMOVED lines=10> */
[----:B------:R-:W-:Y:S01]  /*14270*/  QGMMA.64x96x32.F32.E4M3.E4M3 R88, R140, gdesc[UR4], R88, gsb0 ;  /* 0x016000048c587df3 */ /* 0x000fe20008000858 */
[----:B------:R-:W-:-:S05]  /*14280*/  R2UR UR6, R8 ;  /* 0x00000000080672ca */ /* 0x000fca00000e0000 */
        /* <DEDUP_REMOVED lines=101> */
[----:B0-----:R-:W-:Y:S02]  /*148e0*/  FMNMX.FTZ R9, R85, R9, !PT ;  /* 0x0000000955097209 */ /* 0x001fe40007810000 */
[----:B-1----:R-:W-:-:S05]  /*148f0*/  FMNMX.FTZ R87, R84, R65, !PT ;  /* 0x0000004154577209 */ /* 0x002fca0007810000 */
[----:B------:R-:W0:Y:S01]  /*14900*/  SHFL.BFLY PT, R140, R87, 0x2, 0x1f ;  /* 0x0c401f00578c7f89 */ /* 0x000e2200000e0000 */
[----:B--2---:R-:W-:-:S05]  /*14910*/  FMNMX.FTZ R65, R86, R9, !PT ;  /* 0x0000000956417209 */ /* 0x004fca0007810000 */
[----:B------:R-:W1:Y:S01]  /*14920*/  SHFL.BFLY PT, R9, R65, 0x2, 0x1f ;  /* 0x0c401f0041097f89 */ /* 0x000e6200000e0000 */
[----:B0-----:R-:W-:-:S05]  /*14930*/  FMNMX.FTZ R87, R87, R140, !PT ;  /* 0x0000008c57577209 */ /* 0x001fca0007810000 */
[----:B------:R-:W0:Y:S01]  /*14940*/  SHFL.BFLY PT, R140, R87, 0x1, 0x1f ;  /* 0x0c201f00578c7f89 */ /* 0x000e2200000e0000 */
[----:B-1----:R-:W-:Y:S01]  /*14950*/  FMNMX.FTZ R65, R65, R9, !PT ;  /* 0x0000000941417209 */ /* 0x002fe20007810000 */
[----:B------:R-:W-:-:S04]  /*14960*/  IMAD.MOV.U32 R9, RZ, RZ, 0x40000040 ;  /* 0x40000040ff097424 */ /* 0x000fc800078e00ff */
[----:B------:R-:W1:Y:S01]  /*14970*/  SHFL.BFLY PT, R141, R65, 0x1, 0x1f ;  /* 0x0c201f00418d7f89 */ /* 0x000e6200000e0000 */
[----:B------:R-:W-:-:S13]  /*14980*/  R2UR UR7, R9 ;  /* 0x00000000090772ca */ /* 0x000fda00000e0000 */
[----:B------:R-:W-:Y:S01]  /*14990*/  QGMMA.64x96x32.F32.E4M3.E4M3 R88, R136, gdesc[UR4], R88, gsb0 ;  /* 0x0160000488587df3 */ /* 0x000fe20008000858 */
[----:B0-----:R-:W-:-:S05]  /*149a0*/  FMNMX.FTZ R9, R87, R140, !PT ;  /* 0x0000008c57097209 */ /* 0x001fca0007810000 */
[----:B------:R-:W-:Y:S01]  /*149b0*/  FADD.FTZ R14, -R9, R14 ;  /* 0x0000000e090e7221 */ /* 0x000fe20000010100 */
[----:B-1----:R-:W-:Y:S01]  /*149c0*/  FMNMX.FTZ R8, R65, R141, !PT ;  /* 0x0000008d41087209 */ /* 0x002fe20007810000 */
[----:B------:R-:W-:-:S04]  /*149d0*/  IMAD.U32 R65, RZ, RZ, UR39 ;  /* 0x00000027ff417e24 */ /* 0x000fc8000f8e00ff */
[----:B------:R-:W-:Y:S01]  /*149e0*/  FADD.FTZ R5, -R8, R5 ;  /* 0x0000000508057221 */ /* 0x000fe20000010100 */
[----:B------:R-:W-:-:S03]  /*149f0*/  FMUL.FTZ R14, R14, R65 ;  /* 0x000000410e0e7220 */ /* 0x000fc60000410000 */
[----:B------:R-:W-:-:S03]  /*14a00*/  FMUL.FTZ R5, R5, R65 ;  /* 0x0000004105057220 */ /* 0x000fc60000410000 */
[----:B------:R-:W-:Y:S08]  /*14a10*/  MUFU.EX2 R14, R14 ;  /* 0x0000000e000e7308 */ /* 0x000ff00000000800 */
[----:B------:R-:W-:Y:S01]  /*14a20*/  MUFU.EX2 R5, R5 ;  /* 0x0000000500057308 */ /* 0x000fe20000000800 */
[----:B------:R-:W-:Y:S02]  /*14a30*/  WARPGROUP.DEPBAR.LE gsb0, 0x0 ;  /* 0x00008000000079c5 */ /* 0x000fe40000010000 */
[-C--:B------:R-:W-:Y:S01]  /*14a40*/  FFMA.FTZ R136, R9, R65.reuse, -8 ;  /* 0xc100000009887423 */ /* 0x080fe20000010041 */
[----:B------:R0:W-:Y:S03]  /*14a50*/  @!P1 SYNCS.ARRIVE.TRANS64.RED.A1T0 RZ, [R15+URZ], RZ ;  /* 0x000000ff0fff99a7 */ /* 0x0001e6000810043f */
        /* <DEDUP_REMOVED lines=31> */
[-C--:B------:R-:W-:Y:S01]  /*14c50*/  FFMA.FTZ R84, R84, R65.reuse, -R136 ;  /* 0x0000004154547223 */ /* 0x080fe20000010888 */
[----:B------:R-:W-:-:S01]  /*14c60*/  FFMA.FTZ R136, R8, R65, -8 ;  /* 0xc100000008887423 */ /* 0x000fc20000010041 */
[----:B------:R-:W1:Y:S03]  /*14c70*/  MUFU.EX2 R12, R12 ;  /* 0x0000000c000c7308 */ /* 0x000e660000000800 */
[----:B------:R-:W-:-:S01]  /*14c80*/  FFMA.FTZ R24, R24, R65, -R136 ;  /* 0x0000004118187223 */ /* 0x000fc20000010888 */
[-CC-:B------:R-:W-:Y:S01]  /*14c90*/  FFMA.FTZ R25, R25, R65.reuse, -R136.reuse ;  /* 0x0000004119197223 */ /* 0x180fe20000010888 */
[----:B------:R-:W-:-:S01]  /*14ca0*/  FFMA.FTZ R28, R28, R65, -R136 ;  /* 0x000000411c1c7223 */ /* 0x000fc20000010888 */
[-CC-:B------:R-:W-:Y:S01]  /*14cb0*/  FFMA.FTZ R29, R29, R65.reuse, -R136.reuse ;  /* 0x000000411d1d7223 */ /* 0x180fe20000010888 */
[----:B------:R-:W-:-:S01]  /*14cc0*/  FFMA.FTZ R32, R32, R65, -R136 ;  /* 0x0000004120207223 */ /* 0x000fc20000010888 */
[----:B------:R-:W2:Y:S01]  /*14cd0*/  MUFU.EX2 R13, R13 ;  /* 0x0000000d000d7308 */ /* 0x000ea20000000800 */
[----:B------:R-:W-:-:S01]  /*14ce0*/  FFMA.FTZ R33, R33, R65, -R136 ;  /* 0x0000004121217223 */ /* 0x000fc20000010888 */
[-CC-:B------:R-:W-:Y:S01]  /*14cf0*/  FFMA.FTZ R36, R36, R65.reuse, -R136.reuse ;  /* 0x0000004124247223 */ /* 0x180fe20000010888 */
[----:B------:R-:W-:-:S01]  /*14d00*/  FFMA.FTZ R37, R37, R65, -R136 ;  /* 0x0000004125257223 */ /* 0x000fc20000010888 */
[-CC-:B------:R-:W-:Y:S01]  /*14d10*/  FFMA.FTZ R40, R40, R65.reuse, -R136.reuse ;  /* 0x0000004128287223 */ /* 0x180fe20000010888 */
[----:B------:R-:W-:-:S01]  /*14d20*/  FFMA.FTZ R41, R41, R65, -R136 ;  /* 0x0000004129297223 */ /* 0x000fc20000010888 */
[-CC-:B------:R-:W-:Y:S01]  /*14d30*/  FFMA.FTZ R44, R44, R65.reuse, -R136.reuse ;  /* 0x000000412c2c7223 */ /* 0x180fe20000010888 */
[----:B------:R-:W-:-:S01]  /*14d40*/  FFMA.FTZ R45, R45, R65, -R136 ;  /* 0x000000412d2d7223 */ /* 0x000fc20000010888 */
[----:B------:R-:W3:Y:S01]  /*14d50*/  MUFU.EX2 R24, R24 ;  /* 0x0000001800187308 */ /* 0x000ee20000000800 */
        /* <DEDUP_REMOVED lines=9> */
[-CC-:B------:R-:W-:Y:S01]  /*14df0*/  FFMA.FTZ R60, R60, R65.reuse, -R136.reuse ;  /* 0x000000413c3c7223 */ /* 0x180fe20000010888 */
[----:B------:R-:W-:-:S01]  /*14e00*/  FFMA.FTZ R61, R61, R65, -R136 ;  /* 0x000000413d3d7223 */ /* 0x000fc20000010888 */
[-CC-:B------:R-:W-:Y:S01]  /*14e10*/  FFMA.FTZ R64, R64, R65.reuse, -R136.reuse ;  /* 0x0000004140407223 */ /* 0x180fe20000010888 */
[----:B------:R-:W-:-:S01]  /*14e20*/  FFMA.FTZ R66, R66, R65, -R136 ;  /* 0x0000004142427223 */ /* 0x000fc20000010888 */
[-CC-:B------:R-:W-:Y:S01]  /*14e30*/  FFMA.FTZ R69, R69, R65.reuse, -R136.reuse ;  /* 0x0000004145457223 */ /* 0x180fe20000010888 */
[----:B------:R-:W-:-:S01]  /*14e40*/  FFMA.FTZ R70, R70, R65, -R136 ;  /* 0x0000004146467223 */ /* 0x000fc20000010888 */
[----:B------:R-:W2:Y:S01]  /*14e50*/  MUFU.EX2 R26, R26 ;  /* 0x0000001a001a7308 */ /* 0x000ea20000000800 */
[----:B---3--:R-:W-:-:S01]  /*14e60*/  FFMA.FTZ R3, R5, R3, R24 ;  /* 0x0000000305037223 */ /* 0x008fc20000010018 */
[-CC-:B------:R-:W-:Y:S01]  /*14e70*/  FFMA.FTZ R73, R73, R65.reuse, -R136.reuse ;  /* 0x0000004149497223 */ /* 0x180fe20000010888 */
[----:B------:R-:W-:-:S01]  /*14e80*/  FFMA.FTZ R74, R74, R65, -R136 ;  /* 0x000000414a4a7223 */ /* 0x000fc20000010888 */
[-CC-:B------:R-:W-:Y:S01]  /*14e90*/  FFMA.FTZ R77, R77, R65.reuse, -R136.reuse ;  /* 0x000000414d4d7223 */ /* 0x180fe20000010888 */
[----:B------:R-:W-:-:S01]  /*14ea0*/  FFMA.FTZ R78, R78, R65, -R136 ;  /* 0x000000414e4e7223 */ /* 0x000fc20000010888 */
[-CC-:B------:R-:W-:Y:S01]  /*14eb0*/  FFMA.FTZ R81, R81, R65.reuse, -R136.reuse ;  /* 0x0000004151517223 */ /* 0x180fe20000010888 */
[----:B------:R-:W-:-:S01]  /*14ec0*/  FFMA.FTZ R82, R82, R65, -R136 ;  /* 0x0000004152527223 */ /* 0x000fc20000010888 */
[----:B------:R-:W3:Y:S01]  /*14ed0*/  MUFU.EX2 R28, R28 ;  /* 0x0000001c001c7308 */ /* 0x000ee20000000800 */
[----:B-1----:R-:W-:-:S01]  /*14ee0*/  FADD.FTZ R3, R25, R3 ;  /* 0x0000000319037221 */ /* 0x002fc20000010000 */
[-CC-:B------:R-:W-:Y:S01]  /*14ef0*/  FFMA.FTZ R85, R85, R65.reuse, -R136.reuse ;  /* 0x0000004155557223 */ /* 0x180fe20000010888 */
[----:B------:R-:W-:-:S05]  /*14f00*/  FFMA.FTZ R86, R86, R65, -R136 ;  /* 0x0000004156567223 */ /* 0x000fca0000010888 */
        /* <DEDUP_REMOVED lines=115> */
[----:B--2---:R-:W-:-:S01]  /*15640*/  FADD.FTZ R3, R85, R3 ;  /* 0x0000000355037221 */ /* 0x004fc20000010000 */
[----:B---3--:R-:W-:-:S03]  /*15650*/  FADD.FTZ R4, R84, R4 ;  /* 0x0000000454047221 */ /* 0x008fc60000010000 */
[----:B-1----:R-:W-:Y:S01]  /*15660*/  FADD.FTZ R3, R86, R3 ;  /* 0x0000000356037221 */ /* 0x002fe20000010000 */
[----:B0-----:R-:W-:Y:S06]  /*15670*/  @!P0 BRA `(.L_x_1272) ;  /* 0x0000000000048947 */ /* 0x001fec0003800000 */
[----:B------:R-:W-:Y:S01]  /*15680*/  BPT.TRAP 0x1 ;  /* 0x000000040000795c */ /* 0x000fe20000300000 */
.L_x_1272:
[----:B------:R-:W2:Y:S01]  /*15690*/  LDL R15, [R1+0x1c] ;  /* 0x00001c00010f7983 */ /* 0x000ea20000100800 */
[----:B------:R-:W-:Y:S01]  /*156a0*/  ISETP.GT.AND P2, PT, R0, R21, PT ;  /* 0x000000150000720c */ /* 0x000fe20003f44270 */
[----:B------:R-:W-:Y:S01]  /*156b0*/  VIADD R20, R20, 0x19c60 ;  /* 0x00019c6014147836 */ /* 0x000fe20000000000 */
        /* <DEDUP_REMOVED lines=97> */
[----:B------:R-:W-:Y:S01]  /*15cd0*/  IMAD.MOV.U32 R136, RZ, RZ, R75 ;  /* 0x000000ffff887224 */ /* 0x000fe200078e004b */
[----:B--2---:R-:W-:-:S04]  /*15ce0*/  PRMT R20, R15, 0x654, R20 ;  /* 0x000006540f147816 */ /* 0x004fc80000000014 */
[----:B------:R0:W-:Y:S01]  /*15cf0*/  SYNCS.ARRIVE.TRANS64.RED.A1T0 RZ, [R20+URZ], RZ ;  /* 0x000000ff14ff79a7 */ /* 0x0001e2000810043f */
[----:B------:R-:W-:Y:S05]  /*15d00*/  @P2 BRA `(.L_x_1273) ;  /* 0xffffffd800a02947 */ /* 0x000fea000383ffff */
[----:B------:R-:W-:Y:S05]  /*15d10*/  BSYNC B1 ;  /* 0x0000000000017941 */ /* 0x000fea0003800000 */
.L_x_1261:
[----:B------:R-:W-:Y:S05]  /*15d20*/  BSYNC B0 ;  /* 0x0000000000007941 */ /* 0x000fea0003800000 */
.L_x_1260:
[----:B------:R-:W2:Y:S01]  /*15d30*/  LDL R5, [R1+0x38] ;  /* 0x0000380001057983 */ /* 0x000ea20000100800 */
[----:B------:R-:W-:Y:S01]  /*15d40*/  BSSY B0, `(.L_x_1274) ;  /* 0x000037b000007945 */ /* 0x000fe20003800000 */
[----:B--2---:R-:W-:-:S13]  /*15d50*/  ISETP.GE.AND P2, PT, R0, R5, PT ;  /* 0x000000050000720c */ /* 0x004fda0003f46270 */
[----:B------:R-:W-:Y:S05]  /*15d60*/  @!P2 BRA `(.L_x_1275) ;  /* 0x0000003400e0a947 */ /* 0x000fea0003800000 */
[----:B------:R-:W-:Y:S02]  /*15d70*/  IMAD.MOV.U32 R5, RZ, RZ, R8 ;  /* 0x000000ffff057224 */ /* 0x000fe400078e0008 */
[----:B------:R-:W-:Y:S02]  /*15d80*/  IMAD.MOV.U32 R14, RZ, RZ, R9 ;  /* 0x000000ffff0e7224 */ /* 0x000fe400078e0009 */
[----:B------:R-:W-:Y:S02]  /*15d90*/  IMAD.MOV.U32 R13, RZ, RZ, R22 ;  /* 0x000000ffff0d7224 */ /* 0x000fe400078e0016 */
[----:B------:R-:W-:-:S07]  /*15da0*/  IMAD.MOV.U32 R12, RZ, RZ, R18 ;  /* 0x000000ffff0c7224 */ /* 0x000fce00078e0012 */
.L_x_1295:
[----:B------:R-:W-:-:S04]  /*15db0*/  ISETP.NE.AND P2, PT, R12, 0x1, PT ;  /* 0x000000010c00780c */ /* 0x000fc80003f45270 */
[----:B------:R-:W-:-:S04]  /*15dc0*/  SEL R22, RZ, 0x1, P2 ;  /* 0x00000001ff167807 */ /* 0x000fc80001000000 */
[----:B------:R-:W-:Y:S01]  /*15dd0*/  LOP3.LUT R22, R13, R22, RZ, 0x3c, !PT ;  /* 0x000000160d167212 */ /* 0x000fe200078e3cff */
[----:B------:R-:W-:Y:S06]  /*15de0*/  @!P0 BRA `(.L_x_1276) ;  /* 0x0000000000048947 */ /* 0x000fec0003800000 */
[----:B------:R-:W-:Y:S01]  /*15df0*/  BPT.TRAP 0x1 ;  /* 0x000000040000795c */ /* 0x000fe20000300000 */
.L_x_1276:
[----:B------:R-:W-:Y:S01]  /*15e00*/  VIADD R18, R12, 0x1 ;  /* 0x000000010c127836 */ /* 0x000fe20000000000 */
[----:B------:R-:W-:-:S04]  /*15e10*/  SHF.L.U32 R9, R22, 0x1f, RZ ;  /* 0x0000001f16097819 */ /* 0x000fc800000006ff */
[----:B------:R-:W-:-:S04]  /*15e20*/  ISETP.NE.AND P2, PT, R18, 0x2, PT ;  /* 0x000000021200780c */ /* 0x000fc80003f45270 */
[----:B------:R-:W-:-:S05]  /*15e30*/  SEL R18, R18, RZ, P2 ;  /* 0x000000ff12127207 */ /* 0x000fca0001000000 */
[----:B0-----:R-:W-:-:S04]  /*15e40*/  IMAD R20, R18, 0x8, R16 ;  /* 0x0000000812147824 */ /* 0x001fc800078e0210 */
[----:B------:R0:W1:Y:S01]  /*15e50*/  SYNCS.PHASECHK.TRANS64.TRYWAIT P2, [R20+URZ+0x19c30], R9 ;  /* 0x019c3009140075a7 */ /* 0x000062000804017f */
[----:B------:R-:W-:Y:S05]  /*15e60*/  @!P0 BRA `(.L_x_1277) ;  /* 0x0000000000048947 */ /* 0x000fea0003800000 */
[----:B------:R-:W-:Y:S01]  /*15e70*/  BPT.TRAP 0x1 ;  /* 0x000000040000795c */ /* 0x000fe20000300000 */
.L_x_1277:
[----:B------:R-:W2:Y:S01]  /*15e80*/  LDL R8, [R1+0x18] ;  /* 0x0000180001087983 */ /* 0x000ea20000100800 */
[----:B------:R-:W-:Y:S01]  /*15e90*/  BSSY B1, `(.L_x_1278) ;  /* 0x0000006000017945 */ /* 0x000fe20003800000 */
[----:B------:R-:W-:Y:S02]  /*15ea0*/  IMAD.MOV.U32 R25, RZ, RZ, -0x3ffffff0 ;  /* 0xc0000010ff197424 */ /* 0x000fe400078e00ff */
[----:B--2---:R-:W-:Y:S01]  /*15eb0*/  IMAD R24, R18, 0x300, R8 ;  /* 0x0000030012187824 */ /* 0x004fe200078e0208 */
[----:B-1----:R-:W-:Y:S06]  /*15ec0*/  @P2 BRA `(.L_x_1279) ;  /* 0x0000000000082947 */ /* 0x002fec0003800000 */
[----:B------:R-:W1:Y:S02]  /*15ed0*/  SYNCS.PHASECHK.TRANS64.TRYWAIT P2, [R20+URZ+0x19c30], R9 ;  /* 0x019c3009140075a7 */ /* 0x000e64000804017f */
[----:B-1----:R-:W-:Y:S05]  /*15ee0*/  @!P2 BRA `(.L_x_1280) ;  /* 0x000000f80078a947 */ /* 0x002fea0003800000 */
.L_x_1279:
[----:B------:R-:W-:Y:S05]  /*15ef0*/  BSYNC B1 ;  /* 0x0000000000017941 */ /* 0x000fea0003800000 */
.L_x_1278:
[C---:B------:R-:W-:Y:S01]  /*15f00*/  R2UR UR6, R24.reuse ;  /* 0x00000000180672ca */ /* 0x040fe200000e0000 */
[C---:B------:R-:W-:Y:S01]  /*15f10*/  VIADD R8, R24.reuse, 0x100 ;  /* 0x0000010018087836 */ /* 0x040fe20000000000 */
[----:B------:R-:W-:Y:S01]  /*15f20*/  R2UR UR7, R25 ;  /* 0x00000000190772ca */ /* 0x000fe200000e0000 */
[----:B------:R-:W-:Y:S01]  /*15f30*/  VIADD R24, R24, 0x200 ;  /* 0x0000020018187836 */ /* 0x000fe20000000000 */
[----:B------:R-:W-:Y:S01]  /*15f40*/  R2UR UR4, R6 ;  /* 0x00000000060472ca */ /* 0x000fe200000e0000 */
[----:B------:R-:W-:Y:S01]  /*15f50*/  IMAD.MOV.U32 R25, RZ, RZ, -0x3ffffff0 ;  /* 0xc0000010ff197424 */ /* 0x000fe200078e00ff */
[----:B------:R-:W-:Y:S01]  /*15f60*/  R2UR UR5, R7 ;  /* 0x00000000070572ca */ /* 0x000fe200000e0000 */
[----:B01----:R-:W-:Y:S01]  /*15f70*/  IMAD.MOV.U32 R9, RZ, RZ, -0x3ffffff0 ;  /* 0xc0000010ff097424 */ /* 0x003fe200078e00ff */
        /* <DEDUP_REMOVED lines=19> */
.L_x_1281:
[----:B------:R-:W-:Y:S01]  /*160b0*/  SHF.L.U32 R8, R13, 0x1f, RZ ;  /* 0x0000001f0d087819 */ /* 0x000fe200000006ff */
[----:B------:R-:W-:-:S04]  /*160c0*/  IMAD R15, R12, 0x8, R16 ;  /* 0x000000080c0f7824 */ /* 0x000fc800078e0210 */
[----:B------:R0:W1:Y:S01]  /*160d0*/  SYNCS.PHASECHK.TRANS64.TRYWAIT P2, [R15+URZ+0x19c50], R8 ;  /* 0x019c50080f0075a7 */ /* 0x000062000804017f */
[----:B------:R-:W-:Y:S05]  /*160e0*/  @!P0 BRA `(.L_x_1282) ;  /* 0x0000000000048947 */ /* 0x000fea0003800000 */
[----:B------:R-:W-:Y:S01]  /*160f0*/  BPT.TRAP 0x1 ;  /* 0x000000040000795c */ /* 0x000fe20000300000 */
.L_x_1282:
[----:B------:R-:W-:Y:S04]  /*16100*/  BSSY B1, `(.L_x_1283) ;  /* 0x0000004000017945 */ /* 0x000fe80003800000 */
[----:B-1----:R-:W-:Y:S05]  /*16110*/  @P2 BRA `(.L_x_1284) ;  /* 0x0000000000082947 */ /* 0x002fea0003800000 */
[----:B------:R-:W1:Y:S02]  /*16120*/  SYNCS.PHASECHK.TRANS64.TRYWAIT P2, [R15+URZ+0x19c50], R8 ;  /* 0x019c50080f0075a7 */ /* 0x000e64000804017f */
[----:B-1----:R-:W-:Y:S05]  /*16130*/  @!P2 BRA `(.L_x_1285) ;  /* 0x000000f400f8a947 */ /* 0x002fea0003800000 */
.L_x_1284:
[----:B------:R-:W-:Y:S05]  /*16140*/  BSYNC B1 ;  /* 0x0000000000017941 */ /* 0x000fea0003800000 */
.L_x_1283:
[----:B01----:R-:W-:Y:S01]  /*16150*/  VIADD R8, R16, 0x3000 ;  /* 0x0000300010087836 */ /* 0x003fe20000000000 */
[----:B------:R-:W-:Y:S01]  /*16160*/  WARPGROUP.ARRIVE ;  /* 0x00000000000079c5 */ /* 0x000fe20000000000 */
[----:B------:R-:W-:-:S03]  /*16170*/  IMAD.MOV.U32 R9, RZ, RZ, 0x40000040 ;  /* 0x40000040ff097424 */ /* 0x000fc600078e00ff */
        /* <DEDUP_REMOVED lines=45> */
[----:B------:R-:W-:Y:S01]  /*16450*/  FMUL.FTZ R21, R2, R28 ;  /* 0x0000001c02157220 */ /* 0x000fe20000410000 */
[----:B------:R-:W0:Y:S07]  /*16460*/  MUFU.TANH R12, R12 ;  /* 0x0000000c000c7308 */ /* 0x000e2e0000002400 */
[----:B------:R-:W1:Y:S01]  /*16470*/  @P2 LDC R45, c[0x0][0x44c] ;  /* 0x00011300ff2d2b82 */ /* 0x000e620000000800 */
[----:B------:R-:W-:-:S02]  /*16480*/  WARPGROUP.DEPBAR.LE gsb0, 0x0 ;  /* 0x00008000000079c5 */ /* 0x000fc40000010000 */
[----:B------:R-:W-:Y:S01]  /*16490*/  WARPGROUP.ARRIVE ;  /* 0x00000000000079c5 */ /* 0x000fe20000000000 */
[C---:B------:R-:W-:Y:S01]  /*164a0*/  FMUL.FTZ R78, R2.reuse, R80 ;  /* 0x00000050024e7220 */ /* 0x040fe20000410000 */
[C---:B------:R-:W-:Y:S01]  /*164b0*/  FMUL.FTZ R28, R2.reuse, R33 ;  /* 0x00000021021c7220 */ /* 0x040fe20000410000 */
[C---:B------:R-:W-:Y:S01]  /*164c0*/  FMUL.FTZ R33, R2.reuse, R38 ;  /* 0x0000002602217220 */ /* 0x040fe20000410000 */
[C---:B------:R-:W-:Y:S01]  /*164d0*/  FMUL.FTZ R38, R2.reuse, R43 ;  /* 0x0000002b02267220 */ /* 0x040fe20000410000 */
[----:B------:R-:W-:Y:S01]  /*164e0*/  FMUL.FTZ R43, R2, R48 ;  /* 0x00000030022b7220 */ /* 0x000fe20000410000 */
        /* <DEDUP_REMOVED lines=10> */
[----:B------:R-:W3:Y:S01]  /*16590*/  @P2 LDC R44, c[0x0][0x450] ;  /* 0x00011400ff2c2b82 */ /* 0x000ee20000000800 */
        /* <DEDUP_REMOVED lines=22> */
[----:B------:R-:W-:-:S07]  /*16700*/  FMUL.FTZ R85, R2, R85 ;  /* 0x0000005502557220 */ /* 0x000fce0000410000 */
        /* <DEDUP_REMOVED lines=16> */
[----:B------:R-:W-:Y:S01]  /*16810*/  FMUL.FTZ R79, R2, R81 ;  /* 0x00000051024f7220 */ /* 0x000fe20000410000 */
[----:B------:R-:W-:Y:S02]  /*16820*/  IMAD.SHL.U32 R82, R0, 0x80, RZ ;  /* 0x0000008000527824 */ /* 0x000fe400078e00ff */
[----:B------:R-:W-:-:S02]  /*16830*/  FMUL.FTZ R81, R2, R87 ;  /* 0x0000005702517220 */ /* 0x000fc40000410000 */
[----:B------:R-:W0:Y:S01]  /*16840*/  MUFU.TANH R8, R8 ;  /* 0x0000000800087308 */ /* 0x000e220000002400 */
[----:B------:R-:W-:-:S07]  /*16850*/  IADD3 R87, -R23, 0x1, -R82 ;  /* 0x0000000117577810 */ /* 0x000fce0007ffe952 */
        /* <DEDUP_REMOVED lines=9> */
[----:B------:R-:W1:Y:S08]  /*168f0*/  MUFU.TANH R39, R39 ;  /* 0x0000002700277308 */ /* 0x000e700000002400 */
[----:B------:R-:W2:Y:S08]  /*16900*/  MUFU.TANH R40, R40 ;  /* 0x0000002800287308 */ /* 0x000eb00000002400 */
[----:B------:R-:W0:Y:S08]  /*16910*/  MUFU.TANH R41, R41 ;  /* 0x0000002900297308 */ /* 0x000e300000002400 */
[----:B------:R-:W0:Y:S08]  /*16920*/  MUFU.TANH R42, R42 ;  /* 0x0000002a002a7308 */ /* 0x000e300000002400 */
[----:B------:R-:W0:Y:S08]  /*16930*/  MUFU.TANH R43, R43 ;  /* 0x0000002b002b7308 */ /* 0x000e300000002400 */
[----:B------:R-:W0:Y:S01]  /*16940*/  MUFU.TANH R46, R46 ;  /* 0x0000002e002e7308 */ /* 0x000e220000002400 */
[----:B------:R-:W-:-:S02]  /*16950*/  WARPGROUP.DEPBAR.LE gsb0, 0x0 ;  /* 0x00008000000079c5 */ /* 0x000fc40000010000 */
[----:B------:R-:W4:Y:S01]  /*16960*/  LDC R139, c[0x0][0x9e4] ;  /* 0x00027900ff8b7b82 */ /* 0x000f220000000800 */
[C---:B------:R-:W-:Y:S01]  /*16970*/  FMUL.FTZ R136, R2.reuse, R77 ;  /* 0x0000004d02887220 */ /* 0x040fe20000410000 */
[C---:B------:R-:W-:Y:S01]  /*16980*/  FMUL.FTZ R77, R2.reuse, R83 ;  /* 0x00000053024d7220 */ /* 0x040fe20000410000 */
[C---:B------:R-:W-:Y:S01]  /*16990*/  FMUL.FTZ R83, R2.reuse, R84 ;  /* 0x0000005402537220 */ /* 0x040fe20000410000 */
[----:B------:R-:W-:Y:S01]  /*169a0*/  IMAD.MOV.U32 R84, RZ, RZ, R80 ;  /* 0x000000ffff547224 */ /* 0x000fe200078e0050 */
[----:B---3--:R-:W-:Y:S01]  /*169b0*/  @P2 SHF.R.U32.HI R84, RZ, R44, R45 ;  /* 0x0000002cff542219 */ /* 0x008fe2000001162d */
[----:B------:R-:W3:Y:S04]  /*169c0*/  MUFU.TANH R47, R47 ;  /* 0x0000002f002f7308 */ /* 0x000ee80000002400 */
[----:B------:R-:W1:Y:S01]  /*169d0*/  SHFL.IDX PT, R138, R84, RZ, 0x1c1f ;  /* 0x001c1fff548a7589 */ /* 0x000e6200000e0000 */
[----:B------:R-:W-:Y:S01]  /*169e0*/  FMUL.FTZ R80, R2, R86 ;  /* 0x0000005602507220 */ /* 0x000fe20000410000 */
[----:B------:R-:W-:-:S02]  /*169f0*/  @!P1 VIADD R44, R20, 0x19c40 ;  /* 0x00019c40142c9836 */ /* 0x000fc40000000000 */
[----:B------:R-:W0:Y:S08]  /*16a00*/  MUFU.TANH R48, R48 ;  /* 0x0000003000307308 */ /* 0x000e300000002400 */
[----:B------:R-:W0:Y:S01]  /*16a10*/  MUFU.TANH R49, R49 ;  /* 0x0000003100317308 */ /* 0x000e220000002400 */
[----:B----4-:R-:W-:-:S07]  /*16a20*/  ISETP.GE.AND P5, PT, R139, 0x1, PT ;  /* 0x000000018b00780c */ /* 0x010fce0003fa6270 */
[----:B------:R-:W4:Y:S01]  /*16a30*/  MUFU.TANH R50, R50 ;  /* 0x0000003200327308 */ /* 0x000f220000002400 */
[----:B------:R-:W-:-:S04]  /*16a40*/  @!P1 PRMT R44, RZ, 0x654, R44 ;  /* 0x00000654ff2c9816 */ /* 0x000fc8000000002c */
[----:B------:R0:W-:Y:S03]  /*16a50*/  @!P1 SYNCS.ARRIVE.TRANS64.RED.A1T0 RZ, [R44+URZ], RZ ;  /* 0x000000ff2cff99a7 */ /* 0x0001e6000810043f */
        /* <DEDUP_REMOVED lines=20> */
[----:B------:R-:W0:Y:S01]  /*16ba0*/  MUFU.TANH R72, R72 ;  /* 0x0000004800487308 */ /* 0x000e220000002400 */
[----:B------:R-:W-:-:S07]  /*16bb0*/  VIADD R137, R87, UR44 ;  /* 0x0000002c57897c36 */ /* 0x000fce0008000000 */
        /* <DEDUP_REMOVED lines=13> */
[----:B------:R-:W-:-:S02]  /*16c90*/  VIADD R87, R87, UR36 ;  /* 0x0000002457577c36 */ /* 0x000fc40008000000 */
[----:B-1----:R-:W-:-:S05]  /*16ca0*/  IMAD.IADD R86, R137, 0x1, R138 ;  /* 0x0000000189567824 */ /* 0x002fca00078e028a */
[----:B------:R1:W0:Y:S02]  /*16cb0*/  MUFU.TANH R20, R85 ;  /* 0x0000005500147308 */ /* 0x0002240000002400 */
[----:B-1----:R-:W-:Y:S01]  /*16cc0*/  IMAD.IADD R85, R87, 0x1, R138 ;  /* 0x0000000157557824 */ /* 0x002fe200078e028a */
[----:B--234-:R-:W-:Y:S06]  /*16cd0*/  @!P5 BRA `(.L_x_1286) ;  /* 0x000000000058d947 */ /* 0x01cfec0003800000 */
[----:B------:R-:W-:Y:S01]  /*16ce0*/  IADD3 R138, -R155, R140, R138 ;  /* 0x0000008c9b8a7210 */ /* 0x000fe20007ffe18a */
[----:B------:R-:W-:Y:S03]  /*16cf0*/  BSSY B1, `(.L_x_1287) ;  /* 0x0000010000017945 */ /* 0x000fe60003800000 */
        /* <DEDUP_REMOVED lines=10> */
.L_x_1288:
[----:B------:R-:W-:-:S05]  /*16da0*/  IMAD.U32 R139, RZ, RZ, UR38 ;  /* 0x00000026ff8b7e24 */ /* 0x000fca000f8e00ff */
[----:B------:R-:W-:-:S13]  /*16db0*/  ISETP.NE.AND P2, PT, R139, 0x1, PT ;  /* 0x000000018b00780c */ /* 0x000fda0003f45270 */
[----:B0-----:R-:W0:Y:S02]  /*16dc0*/  @P2 LDC.64 R44, c[0x0][0x9e8] ;  /* 0x00027a00ff2c2b82 */ /* 0x001e240000000a00 */
[----:B0-----:R-:W-:-:S05]  /*16dd0*/  @P2 IMAD.HI.U32 R44, R138, R44, RZ ;  /* 0x0000002c8a2c2227 */ /* 0x001fca00078e00ff */
[----:B------:R-:W-:-:S07]  /*16de0*/  @P2 SHF.R.U32.HI R138, RZ, R45, R44 ;  /* 0x0000002dff8a2219 */ /* 0x000fce000001162c */
.L_x_1289:
[----:B------:R-:W-:Y:S05]  /*16df0*/  BSYNC B1 ;  /* 0x0000000000017941 */ /* 0x000fea0003800000 */
.L_x_1287:
[----:B------:R-:W-:-:S04]  /*16e00*/  IMAD R138, R138, R139, -R82 ;  /* 0x0000008b8a8a7224 */ /* 0x000fc800078e0a52 */
[----:B------:R-:W-:-:S05]  /*16e10*/  IMAD.IADD R138, R138, 0x1, -R23 ;  /* 0x000000018a8a7824 */ /* 0x000fca00078e0a17 */
[----:B------:R-:W-:Y:S02]  /*16e20*/  VIMNMX R85, R85, R138, !PT ;  /* 0x0000008a55557248 */ /* 0x000fe40007fe0100 */
[----:B------:R-:W-:-:S07]  /*16e30*/  VIADDMNMX R86, R138, R139, R86, PT ;  /* 0x0000008b8a567246 */ /* 0x000fce0003800156 */
.L_x_1286:
        /* <DEDUP_REMOVED lines=113> */
.L_x_1292:
[----:B------:R-:W-:-:S05]  /*17550*/  IMAD.U32 R9, RZ, RZ, UR38 ;  /* 0x00000026ff097e24 */ /* 0x000fca000f8e00ff */
[----:B------:R-:W-:-:S13]  /*17560*/  ISETP.NE.AND P3, PT, R9, 0x1, PT ;  /* 0x000000010900780c */ /* 0x000fda0003f65270 */
[----:B------:R-:W0:Y:S02]  /*17570*/  @P3 LDC.64 R20, c[0x0][0x9e8] ;  /* 0x00027a00ff143b82 */ /* 0x000e240000000a00 */
[----:B0-----:R-:W-:-:S05]  /*17580*/  @P3 IMAD.HI.U32 R20, R84, R20, RZ ;  /* 0x0000001454143227 */ /* 0x001fca00078e00ff */
[----:B------:R-:W-:-:S07]  /*17590*/  @P3 SHF.R.U32.HI R84, RZ, R21, R20 ;  /* 0x00000015ff543219 */ /* 0x000fce0000011614 */
.L_x_1293:
[----:B------:R-:W-:Y:S05]  /*175a0*/  BSYNC B1 ;  /* 0x0000000000017941 */ /* 0x000fea0003800000 */
.L_x_1291:
[----:B------:R-:W-:-:S04]  /*175b0*/  IMAD R82, R84, R9, -R82 ;  /* 0x0000000954527224 */ /* 0x000fc800078e0a52 */
[----:B------:R-:W-:-:S05]  /*175c0*/  IMAD.IADD R82, R82, 0x1, -R23 ;  /* 0x0000000152527824 */ /* 0x000fca00078e0a17 */
[----:B------:R-:W-:Y:S02]  /*175d0*/  VIMNMX R87, R87, R82, !PT ;  /* 0x0000005257577248 */ /* 0x000fe40007fe0100 */
[----:B------:R-:W-:-:S07]  /*175e0*/  VIADDMNMX R137, R82, R9, R137, PT ;  /* 0x0000000952897246 */ /* 0x000fce0003800189 */
.L_x_1290:
        /* <DEDUP_REMOVED lines=14> */
[----:B------:R-:W-:Y:S02]  /*176d0*/  FMNMX.FTZ R9, R44, R14, !PT ;  /* 0x0000000e2c097209 */ /* 0x000fe40007810000 */
[----:B------:R-:W-:Y:S02]  /*176e0*/  FSEL R29, R29, -INF , !P4 ;  /* 0xff8000001d1d7808 */ /* 0x000fe40006000000 */
[----:B------:R-:W-:Y:S02]  /*176f0*/  FSEL R30, R30, -INF , !P3 ;  /* 0xff8000001e1e7808 */ /* 0x000fe40005800000 */
[C---:B------:R-:W-:Y:S02]  /*17700*/  ISETP.GT.AND P4, PT, R87.reuse, 0x18, P2 ;  /* 0x000000185700780c */ /* 0x040fe40001784270 */
[----:B------:R-:W-:-:S02]  /*17710*/  ISETP.GT.AND P3, PT, R87, 0x19, P2 ;  /* 0x000000195700780c */ /* 0x000fc40001764270 */
[----:B------:R-:W-:Y:S02]  /*17720*/  FMNMX.FTZ R9, R12, R9, !PT ;  /* 0x000000090c097209 */ /* 0x000fe40007810000 */
[C---:B------:R-:W-:Y:S02]  /*17730*/  ISETP.LT.OR P4, PT, R137.reuse, 0x19, P4 ;  /* 0x000000198900780c */ /* 0x040fe40002781670 */
[----:B------:R-:W-:Y:S02]  /*17740*/  ISETP.LT.OR P3, PT, R137, 0x1a, P3 ;  /* 0x0000001a8900780c */ /* 0x000fe40001f61670 */
[----:B------:R-:W-:Y:S02]  /*17750*/  FMNMX.FTZ R9, R45, R9, !PT ;  /* 0x000000092d097209 */ /* 0x000fe40007810000 */
[----:B------:R-:W-:Y:S02]  /*17760*/  FSEL R33, R33, -INF , !P4 ;  /* 0xff80000021217808 */ /* 0x000fe40006000000 */
[----:B------:R-:W-:-:S02]  /*17770*/  FSEL R34, R34, -INF , !P3 ;  /* 0xff80000022227808 */ /* 0x000fc40005800000 */
[C---:B------:R-:W-:Y:S02]  /*17780*/  ISETP.GT.AND P4, PT, R87.reuse, 0x20, P2 ;  /* 0x000000205700780c */ /* 0x040fe40001784270 */
[----:B------:R-:W-:Y:S02]  /*17790*/  ISETP.GT.AND P3, PT, R87, 0x21, P2 ;  /* 0x000000215700780c */ /* 0x000fe40001764270 */
[----:B------:R-:W-:Y:S02]  /*177a0*/  FMNMX.FTZ R9, R24, R9, !PT ;  /* 0x0000000918097209 */ /* 0x000fe40007810000 */
[C---:B------:R-:W-:Y:S02]  /*177b0*/  ISETP.LT.OR P4, PT, R137.reuse, 0x21, P4 ;  /* 0x000000218900780c */ /* 0x040fe40002781670 */
[----:B------:R-:W-:Y:S02]  /*177c0*/  ISETP.LT.OR P3, PT, R137, 0x22, P3 ;  /* 0x000000228900780c */ /* 0x000fe40001f61670 */
[----:B------:R-:W-:-:S02]  /*177d0*/  FMNMX.FTZ R9, R27, R9, !PT ;  /* 0x000000091b097209 */ /* 0x000fc40007810000 */
[----:B------:R-:W-:Y:S02]  /*177e0*/  FSEL R37, R37, -INF , !P4 ;  /* 0xff80000025257808 */ /* 0x000fe40006000000 */
[----:B------:R-:W-:Y:S02]  /*177f0*/  FSEL R38, R38, -INF , !P3 ;  /* 0xff80000026267808 */ /* 0x000fe40005800000 */
[----:B------:R-:W-:Y:S02]  /*17800*/  FMNMX.FTZ R9, R28, R9, !PT ;  /* 0x000000091c097209 */ /* 0x000fe40007810000 */
[C---:B------:R-:W-:Y:S02]  /*17810*/  ISETP.GT.AND P4, PT, R87.reuse, 0x28, P2 ;  /* 0x000000285700780c */ /* 0x040fe40001784270 */
[----:B------:R-:W-:Y:S02]  /*17820*/  ISETP.GT.AND P3, PT, R87, 0x29, P2 ;  /* 0x000000295700780c */ /* 0x000fe40001764270 */
[----:B------:R-:W-:-:S02]  /*17830*/  FMNMX.FTZ R9, R31, R9, !PT ;  /* 0x000000091f097209 */ /* 0x000fc40007810000 */
[C---:B------:R-:W-:Y:S02]  /*17840*/  ISETP.LT.OR P4, PT, R137.reuse, 0x29, P4 ;  /* 0x000000298900780c */ /* 0x040fe40002781670 */
[----:B------:R-:W-:Y:S02]  /*17850*/  ISETP.LT.OR P3, PT, R137, 0x2a, P3 ;  /* 0x0000002a8900780c */ /* 0x000fe40001f61670 */
[----:B------:R-:W-:Y:S02]  /*17860*/  FMNMX.FTZ R9, R32, R9, !PT ;  /* 0x0000000920097209 */ /* 0x000fe40007810000 */
[----:B------:R-:W-:Y:S02]  /*17870*/  FSEL R41, R41, -INF , !P4 ;  /* 0xff80000029297808 */ /* 0x000fe40006000000 */
[----:B------:R-:W-:Y:S02]  /*17880*/  FSEL R42, R42, -INF , !P3 ;  /* 0xff8000002a2a7808 */ /* 0x000fe40005800000 */
[----:B------:R-:W-:-:S02]  /*17890*/  ISETP.GT.AND P4, PT, R87, 0x30, P2 ;  /* 0x000000305700780c */ /* 0x000fc40001784270 */
[----:B------:R-:W-:Y:S02]  /*178a0*/  ISETP.GT.AND P3, PT, R87, 0x31, P2 ;  /* 0x000000315700780c */ /* 0x000fe40001764270 */
[----:B------:R-:W-:Y:S02]  /*178b0*/  FMNMX.FTZ R9, R35, R9, !PT ;  /* 0x0000000923097209 */ /* 0x000fe40007810000 */
[C---:B------:R-:W-:Y:S02]  /*178c0*/  ISETP.LT.OR P4, PT, R137.reuse, 0x31, P4 ;  /* 0x000000318900780c */ /* 0x040fe40002781670 */
[----:B------:R-:W-:Y:S02]  /*178d0*/  ISETP.LT.OR P3, PT, R137, 0x32, P3 ;  /* 0x000000328900780c */ /* 0x000fe40001f61670 */
[----:B------:R-:W-:Y:S02]  /*178e0*/  FMNMX.FTZ R9, R36, R9, !PT ;  /* 0x0000000924097209 */ /* 0x000fe40007810000 */
[----:B------:R-:W-:-:S02]  /*178f0*/  FSEL R47, R47, -INF , !P4 ;  /* 0xff8000002f2f7808 */ /* 0x000fc40006000000 */
[----:B------:R-:W-:Y:S02]  /*17900*/  FSEL R48, R48, -INF , !P3 ;  /* 0xff80000030307808 */ /* 0x000fe40005800000 */
[C---:B------:R-:W-:Y:S02]  /*17910*/  ISETP.GT.AND P4, PT, R87.reuse, 0x38, P2 ;  /* 0x000000385700780c */ /* 0x040fe40001784270 */
[----:B------:R-:W-:Y:S02]  /*17920*/  ISETP.GT.AND P3, PT, R87, 0x39, P2 ;  /* 0x000000395700780c */ /* 0x000fe40001764270 */
[----:B------:R-:W-:Y:S02]  /*17930*/  FMNMX.FTZ R9, R39, R9, !PT ;  /* 0x0000000927097209 */ /* 0x000fe40007810000 */
[C---:B------:R-:W-:Y:S02]  /*17940*/  ISETP.LT.OR P4, PT, R137.reuse, 0x39, P4 ;  /* 0x000000398900780c */ /* 0x040fe40002781670 */
[----:B------:R-:W-:-:S02]  /*17950*/  ISETP.LT.OR P3, PT, R137, 0x3a, P3 ;  /* 0x0000003a8900780c */ /* 0x000fc40001f61670 */
[----:B------:R-:W-:Y:S02]  /*17960*/  FMNMX.FTZ R9, R40, R9, !PT ;  /* 0x0000000928097209 */ /* 0x000fe40007810000 */
[----:B------:R-:W-:Y:S02]  /*17970*/  FSEL R51, R51, -INF , !P4 ;  /* 0xff80000033337808 */ /* 0x000fe40006000000 */
[----:B------:R-:W-:Y:S02]  /*17980*/  FSEL R52, R52, -INF , !P3 ;  /* 0xff80000034347808 */ /* 0x000fe40005800000 */
        /* <DEDUP_REMOVED lines=8> */
[----:B------:R-:W-:-:S02]  /*17a10*/  FMNMX.FTZ R9, R49, R9, !PT ;  /* 0x0000000931097209 */ /* 0x000fc40007810000 */
[C---:B------:R-:W-:Y:S02]  /*17a20*/  ISETP.GT.AND P4, PT, R87.reuse, 0x48, P2 ;  /* 0x000000485700780c */ /* 0x040fe40001784270 */
[----:B------:R-:W-:Y:S02]  /*17a30*/  ISETP.GT.AND P3, PT, R87, 0x49, P2 ;  /* 0x000000495700780c */ /* 0x000fe40001764270 */
[----:B------:R-:W-:Y:S02]  /*17a40*/  FMNMX.FTZ R9, R50, R9, !PT ;  /* 0x0000000932097209 */ /* 0x000fe40007810000 */
[C---:B------:R-:W-:Y:S02]  /*17a50*/  ISETP.LT.OR P4, PT, R137.reuse, 0x49, P4 ;  /* 0x000000498900780c */ /* 0x040fe40002781670 */
[----:B------:R-:W-:Y:S02]  /*17a60*/  ISETP.LT.OR P3, PT, R137, 0x4a, P3 ;  /* 0x0000004a8900780c */ /* 0x000fe40001f61670 */
[----:B------:R-:W-:-:S02]  /*17a70*/  LOP3.LUT R17, R17, 0x7fffffff, RZ, 0xc0, !PT ;  /* 0x7fffffff11117812 */ /* 0x000fc400078ec0ff */
[----:B------:R-:W-:Y:S02]  /*17a80*/  FMNMX.FTZ R9, R53, R9, !PT ;  /* 0x0000000935097209 */ /* 0x000fe40007810000 */
[----:B------:R-:W-:Y:S02]  /*17a90*/  FSEL R59, R59, -INF , !P4 ;  /* 0xff8000003b3b7808 */ /* 0x000fe40006000000 */
[----:B------:R-:W-:Y:S02]  /*17aa0*/  FSEL R60, R60, -INF , !P3 ;  /* 0xff8000003c3c7808 */ /* 0x000fe40005800000 */
[C---:B------:R-:W-:Y:S02]  /*17ab0*/  ISETP.GT.AND P4, PT, R87.reuse, 0x50, P2 ;  /* 0x000000505700780c */ /* 0x040fe40001784270 */
[----:B------:R-:W-:Y:S02]  /*17ac0*/  ISETP.GT.AND P3, PT, R87, 0x51, P2 ;  /* 0x000000515700780c */ /* 0x000fe40001764270 */
[----:B------:R-:W-:-:S02]  /*17ad0*/  @P0 LOP3.LUT R17, R17, 0x80000000, RZ, 0xfc, !PT ;  /* 0x8000000011110812 */ /* 0x000fc400078efcff */
[----:B------:R-:W-:Y:S02]  /*17ae0*/  FMNMX.FTZ R9, R54, R9, !PT ;  /* 0x0000000936097209 */ /* 0x000fe40007810000 */
[C---:B------:R-:W-:Y:S02]  /*17af0*/  ISETP.LT.OR P4, PT, R137.reuse, 0x51, P4 ;  /* 0x000000518900780c */ /* 0x040fe40002781670 */
[----:B------:R-:W-:Y:S02]  /*17b00*/  ISETP.LT.OR P3, PT, R137, 0x52, P3 ;  /* 0x000000528900780c */ /* 0x000fe40001f61670 */
[----:B------:R-:W-:Y:S02]  /*17b10*/  LOP3.LUT R17, R17, 0xbfffffff, RZ, 0xc0, !PT ;  /* 0xbfffffff11117812 */ /* 0x000fe400078ec0ff */
[----:B------:R-:W-:Y:S02]  /*17b20*/  FMNMX.FTZ R9, R57, R9, !PT ;  /* 0x0000000939097209 */ /* 0x000fe40007810000 */
[----:B------:R-:W-:-:S02]  /*17b30*/  FSEL R63, R63, -INF , !P4 ;  /* 0xff8000003f3f7808 */ /* 0x000fc40006000000 */
[----:B------:R-:W-:Y:S02]  /*17b40*/  FSEL R64, R64, -INF , !P3 ;  /* 0xff80000040407808 */ /* 0x000fe40005800000 */
[C---:B------:R-:W-:Y:S02]  /*17b50*/  ISETP.GT.AND P4, PT, R87.reuse, 0x58, P2 ;  /* 0x000000585700780c */ /* 0x040fe40001784270 */
[----:B------:R-:W-:Y:S02]  /*17b60*/  ISETP.GT.AND P3, PT, R87, 0x59, P2 ;  /* 0x000000595700780c */ /* 0x000fe40001764270 */
[----:B------:R-:W-:Y:S02]  /*17b70*/  @P1 LOP3.LUT R17, R17, 0x40000000, RZ, 0xfc, !PT ;  /* 0x4000000011111812 */ /* 0x000fe400078efcff */
[----:B------:R-:W-:Y:S02]  /*17b80*/  FMNMX.FTZ R9, R58, R9, !PT ;  /* 0x000000093a097209 */ /* 0x000fe40007810000 */
[----:B------:R-:W-:-:S02]  /*17b90*/  ISETP.GT.AND P1, PT, R87, RZ, P2 ;  /* 0x000000ff5700720c */ /* 0x000fc40001724270 */
        /* <DEDUP_REMOVED lines=8> */
[----:B------:R-:W-:Y:S02]  /*17c20*/  LOP3.LUT R17, R17, 0xfffffff7, RZ, 0xc0, !PT ;  /* 0xfffffff711117812 */ /* 0x000fe400078ec0ff */
[C---:B------:R-:W-:Y:S02]  /*17c30*/  ISETP.LT.OR P4, PT, R137.reuse, 0x61, P4 ;  /* 0x000000618900780c */ /* 0x040fe40002781670 */
[----:B------:R-:W-:Y:S02]  /*17c40*/  ISETP.LT.OR P3, PT, R137, 0x62, P3 ;  /* 0x000000628900780c */ /* 0x000fe40001f61670 */
[----:B------:R-:W-:-:S02]  /*17c50*/  FMNMX.FTZ R9, R138, R9, !PT ;  /* 0x000000098a097209 */ /* 0x000fc40007810000 */
[----:B------:R-:W-:Y:S02]  /*17c60*/  @P1 LOP3.LUT R17, R17, 0x8, RZ, 0xfc, !PT ;  /* 0x0000000811111812 */ /* 0x000fe400078efcff */
[----:B------:R-:W-:Y:S02]  /*17c70*/  FSEL R69, R69, -INF , !P4 ;  /* 0xff80000045457808 */ /* 0x000fe40006000000 */
[----:B------:R-:W-:Y:S02]  /*17c80*/  FSEL R70, R70, -INF , !P3 ;  /* 0xff80000046467808 */ /* 0x000fe40005800000 */
[----:B------:R-:W-:Y:S02]  /*17c90*/  FMNMX.FTZ R9, R66, R9, !PT ;  /* 0x0000000942097209 */ /* 0x000fe40007810000 */
[C---:B------:R-:W-:Y:S02]  /*17ca0*/  ISETP.GT.AND P0, PT, R87.reuse, 0x68, P2 ;  /* 0x000000685700780c */ /* 0x040fe40001704270 */
[----:B------:R-:W-:-:S02]  /*17cb0*/  ISETP.GT.AND P3, PT, R87, 0x69, P2 ;  /* 0x000000695700780c */ /* 0x000fc40001764270 */
[C---:B------:R-:W-:Y:S02]  /*17cc0*/  ISETP.GT.AND P4, PT, R87.reuse, 0x70, P2 ;  /* 0x000000705700780c */ /* 0x040fe40001784270 */
[C---:B------:R-:W-:Y:S02]  /*17cd0*/  ISETP.GT.AND P5, PT, R87.reuse, 0x71, P2 ;  /* 0x000000715700780c */ /* 0x040fe400017a4270 */
[C---:B------:R-:W-:Y:S02]  /*17ce0*/  ISETP.GT.AND P6, PT, R87.reuse, 0x78, P2 ;  /* 0x000000785700780c */ /* 0x040fe400017c4270 */
[----:B------:R-:W-:Y:S02]  /*17cf0*/  ISETP.GT.AND P1, PT, R87, 0x79, P2 ;  /* 0x000000795700780c */ /* 0x000fe40001724270 */
[----:B------:R-:W-:Y:S02]  /*17d00*/  LOP3.LUT P2, RZ, R17, 0x8, RZ, 0xc0, !PT ;  /* 0x0000000811ff7812 */ /* 0x000fe4000784c0ff */
[----:B------:R-:W-:-:S02]  /*17d10*/  FMNMX.FTZ R9, R71, R9, !PT ;  /* 0x0000000947097209 */ /* 0x000fc40007810000 */
[----:B------:R-:W-:Y:S02]  /*17d20*/  ISETP.LT.OR P2, PT, R137, 0x1, P2 ;  /* 0x000000018900780c */ /* 0x000fe40001741670 */
[----:B------:R-:W-:Y:S02]  /*17d30*/  FMNMX.FTZ R9, R72, R9, !PT ;  /* 0x0000000948097209 */ /* 0x000fe40007810000 */
[----:B------:R-:W-:Y:S02]  /*17d40*/  FSEL R21, R8, -INF , !P2 ;  /* 0xff80000008157808 */ /* 0x000fe40005000000 */
[----:B------:R-:W-:Y:S02]  /*17d50*/  FMNMX.FTZ R9, R74, R9, !PT ;  /* 0x000000094a097209 */ /* 0x000fe40007810000 */
[----:B------:R-:W-:Y:S02]  /*17d60*/  FMNMX.FTZ R8, R21, R5, !PT ;  /* 0x0000000515087209 */ /* 0x000fe40007810000 */
[----:B------:R-:W-:-:S02]  /*17d70*/  FMNMX.FTZ R9, R136, R9, !PT ;  /* 0x0000000988097209 */ /* 0x000fc40007810000 */
[----:B------:R-:W-:Y:S02]  /*17d80*/  FMNMX.FTZ R8, R13, R8, !PT ;  /* 0x000000080d087209 */ /* 0x000fe40007810000 */
[----:B------:R-:W-:Y:S02]  /*17d90*/  FMNMX.FTZ R9, R78, R9, !PT ;  /* 0x000000094e097209 */ /* 0x000fe40007810000 */
[----:B------:R-:W-:Y:S02]  /*17da0*/  FMNMX.FTZ R8, R25, R8, !PT ;  /* 0x0000000819087209 */ /* 0x000fe40007810000 */
[----:B------:R-:W-:Y:S02]  /*17db0*/  FMNMX.FTZ R9, R79, R9, !PT ;  /* 0x000000094f097209 */ /* 0x000fe40007810000 */
[----:B------:R-:W-:Y:S02]  /*17dc0*/  FMNMX.FTZ R8, R26, R8, !PT ;  /* 0x000000081a087209 */ /* 0x000fe40007810000 */
[----:B------:R-:W-:-:S02]  /*17dd0*/  FMNMX.FTZ R9, R83, R9, !PT ;  /* 0x0000000953097209 */ /* 0x000fc40007810000 */
[----:B------:R-:W-:Y:S02]  /*17de0*/  FMNMX.FTZ R8, R29, R8, !PT ;  /* 0x000000081d087209 */ /* 0x000fe40007810000 */
[----:B------:R-:W-:Y:S02]  /*17df0*/  FMNMX.FTZ R9, R85, R9, !PT ;  /* 0x0000000955097209 */ /* 0x000fe40007810000 */
[----:B------:R-:W-:Y:S02]  /*17e00*/  FMNMX.FTZ R8, R30, R8, !PT ;  /* 0x000000081e087209 */ /* 0x000fe40007810000 */
[----:B------:R-:W-:Y:S01]  /*17e10*/  LOP3.LUT R17, R17, 0xfffffffd, RZ, 0xc0, !PT ;  /* 0xfffffffd11117812 */ /* 0x000fe200078ec0ff */
[----:B------:R-:W0:Y:S01]  /*17e20*/  SHFL.BFLY PT, R20, R9, 0x2, 0x1f ;  /* 0x0c401f0009147f89 */ /* 0x000e2200000e0000 */
[----:B------:R-:W-:Y:S02]  /*17e30*/  FMNMX.FTZ R8, R33, R8, !PT ;  /* 0x0000000821087209 */ /* 0x000fe40007810000 */
[----:B------:R-:W-:-:S02]  /*17e40*/  @P1 LOP3.LUT R17, R17, 0x2, RZ, 0xfc, !PT ;  /* 0x0000000211111812 */ /* 0x000fc400078efcff */
[----:B------:R-:W-:Y:S02]  /*17e50*/  FMNMX.FTZ R8, R34, R8, !PT ;  /* 0x0000000822087209 */ /* 0x000fe40007810000 */
[----:B------:R-:W-:Y:S02]  /*17e60*/  ISETP.LT.OR P1, PT, R137, 0x69, P0 ;  /* 0x000000698900780c */ /* 0x000fe40000721670 */
[----:B------:R-:W-:Y:S02]  /*17e70*/  FMNMX.FTZ R8, R37, R8, !PT ;  /* 0x0000000825087209 */ /* 0x000fe40007810000 */
[----:B------:R-:W-:Y:S02]  /*17e80*/  ISETP.LT.OR P0, PT, R137, 0x6a, P3 ;  /* 0x0000006a8900780c */ /* 0x000fe40001f01670 */
[----:B------:R-:W-:Y:S02]  /*17e90*/  FMNMX.FTZ R8, R38, R8, !PT ;  /* 0x0000000826087209 */ /* 0x000fe40007810000 */
[----:B------:R-:W-:-:S02]  /*17ea0*/  LOP3.LUT P3, RZ, R17, 0x2, RZ, 0xc0, !PT ;  /* 0x0000000211ff7812 */ /* 0x000fc4000786c0ff */
[----:B------:R-:W-:Y:S02]  /*17eb0*/  FMNMX.FTZ R8, R41, R8, !PT ;  /* 0x0000000829087209 */ /* 0x000fe40007810000 */
[----:B------:R-:W-:Y:S02]  /*17ec0*/  LOP3.LUT R17, R17, 0xffffffef, RZ, 0xc0, !PT ;  /* 0xffffffef11117812 */ /* 0x000fe400078ec0ff */
[----:B------:R-:W-:Y:S02]  /*17ed0*/  FMNMX.FTZ R8, R42, R8, !PT ;  /* 0x000000082a087209 */ /* 0x000fe40007810000 */
[----:B------:R-:W-:Y:S02]  /*17ee0*/  @P1 LOP3.LUT R17, R17, 0x10, RZ, 0xfc, !PT ;  /* 0x0000001011111812 */ /* 0x000fe400078efcff */
[----:B0-----:R-:W-:Y:S02]  /*17ef0*/  FMNMX.FTZ R9, R9, R20, !PT ;  /* 0x0000001409097209 */ /* 0x001fe40007810000 */
[----:B------:R-:W-:-:S02]  /*17f00*/  FMNMX.FTZ R8, R47, R8, !PT ;  /* 0x000000082f087209 */ /* 0x000fc40007810000 */
[----:B------:R-:W-:Y:S01]  /*17f10*/  ISETP.LT.OR P1, PT, R137, 0x71, P4 ;  /* 0x000000718900780c */ /* 0x000fe20002721670 */
[----:B------:R-:W0:Y:S01]  /*17f20*/  SHFL.BFLY PT, R20, R9, 0x1, 0x1f ;  /* 0x0c201f0009147f89 */ /* 0x000e2200000e0000 */
[----:B------:R-:W-:Y:S02]  /*17f30*/  FMNMX.FTZ R8, R48, R8, !PT ;  /* 0x0000000830087209 */ /* 0x000fe40007810000 */
[----:B------:R-:W-:Y:S02]  /*17f40*/  FSEL R75, R75, -INF , !P0 ;  /* 0xff8000004b4b7808 */ /* 0x000fe40004000000 */
[----:B------:R-:W-:Y:S02]  /*17f50*/  FMNMX.FTZ R8, R51, R8, !PT ;  /* 0x0000000833087209 */ /* 0x000fe40007810000 */
[----:B------:R-:W-:Y:S02]  /*17f60*/  ISETP.LT.OR P5, PT, R137, 0x72, P5 ;  /* 0x000000728900780c */ /* 0x000fe40002fa1670 */
[----:B------:R-:W-:-:S02]  /*17f70*/  FMNMX.FTZ R8, R52, R8, !PT ;  /* 0x0000000834087209 */ /* 0x000fc40007810000 */
[----:B------:R-:W-:Y:S02]  /*17f80*/  FSEL R76, R76, -INF , !P1 ;  /* 0xff8000004c4c7808 */ /* 0x000fe40004800000 */
[----:B------:R-:W-:Y:S02]  /*17f90*/  FMNMX.FTZ R8, R55, R8, !PT ;  /* 0x0000000837087209 */ /* 0x000fe40007810000 */
[----:B------:R-:W-:Y:S02]  /*17fa0*/  ISETP.LT.OR P6, PT, R137, 0x79, P6 ;  /* 0x000000798900780c */ /* 0x000fe400037c1670 */
[----:B------:R-:W-:Y:S02]  /*17fb0*/  FMNMX.FTZ R8, R56, R8, !PT ;  /* 0x0000000838087209 */ /* 0x000fe40007810000 */
[----:B------:R-:W-:Y:S02]  /*17fc0*/  FSEL R77, R77, -INF , !P5 ;  /* 0xff8000004d4d7808 */ /* 0x000fe40006800000 */
[----:B------:R-:W-:-:S02]  /*17fd0*/  FMNMX.FTZ R8, R59, R8, !PT ;  /* 0x000000083b087209 */ /* 0x000fc40007810000 */
[----:B------:R-:W-:Y:S02]  /*17fe0*/  ISETP.LT.OR P3, PT, R137, 0x7a, P3 ;  /* 0x0000007a8900780c */ /* 0x000fe40001f61670 */
[----:B0-----:R-:W-:Y:S02]  /*17ff0*/  FMNMX.FTZ R9, R9, R20, !PT ;  /* 0x0000001409097209 */ /* 0x001fe40007810000 */
[----:B------:R-:W-:Y:S02]  /*18000*/  FMNMX.FTZ R8, R60, R8, !PT ;  /* 0x000000083c087209 */ /* 0x000fe40007810000 */
[----:B------:R-:W-:Y:S02]  /*18010*/  FSETP.NEU.FTZ.AND P4, PT, R9, -INF , PT ;  /* 0xff8000000900780b */ /* 0x000fe40003f9d000 */
[----:B------:R-:W-:Y:S02]  /*18020*/  FMNMX.FTZ R8, R63, R8, !PT ;  /* 0x000000083f087209 */ /* 0x000fe40007810000 */
[----:B------:R-:W-:-:S02]  /*18030*/  FSEL R20, R9, RZ, P4 ;  /* 0x000000ff09147208 */ /* 0x000fc40002000000 */
[----:B------:R-:W-:Y:S02]  /*18040*/  FMNMX.FTZ R8, R64, R8, !PT ;  /* 0x0000000840087209 */ /* 0x000fe40007810000 */
[----:B------:R-:W-:Y:S01]  /*18050*/  FSEL R80, R80, -INF , !P6 ;  /* 0xff80000050507808 */ /* 0x000fe20007000000 */
[----:B------:R-:W-:-:S01]  /*18060*/  FADD.FTZ R14, -R20, R14 ;  /* 0x0000000e140e7221 */ /* 0x000fc20000010100 */
[----:B------:R-:W-:Y:S01]  /*18070*/  FMNMX.FTZ R8, R67, R8, !PT ;  /* 0x0000000843087209 */ /* 0x000fe20007810000 */
[----:B------:R-:W-:-:S01]  /*18080*/  FFMA.FTZ R20, R9, R65, -8 ;  /* 0xc100000009147423 */ /* 0x000fc20000010041 */
[----:B------:R-:W-:Y:S01]  /*18090*/  FSEL R81, R81, -INF , !P3 ;  /* 0xff80000051517808 */ /* 0x000fe20005800000 */
[----:B------:R-:W-:Y:S01]  /*180a0*/  FMUL.FTZ R14, R14, R65 ;  /* 0x000000410e0e7220 */ /* 0x000fe20000410000 */
[----:B------:R-:W-:Y:S02]  /*180b0*/  FMNMX.FTZ R8, R68, R8, !PT ;  /* 0x0000000844087209 */ /* 0x000fe40007810000 */
[----:B------:R-:W-:-:S02]  /*180c0*/  FSEL R20, R20, RZ, P4 ;  /* 0x000000ff14147208 */ /* 0x000fc40002000000 */
[----:B------:R-:W-:Y:S01]  /*180d0*/  LOP3.LUT P4, RZ, R17, 0x10, RZ, 0xc0, !PT ;  /* 0x0000001011ff7812 */ /* 0x000fe2000788c0ff */
[----:B------:R-:W-:Y:S01]  /*180e0*/  MUFU.EX2 R14, R14 ;  /* 0x0000000e000e7308 */ /* 0x000fe20000000800 */
[----:B------:R-:W-:Y:S01]  /*180f0*/  FMNMX.FTZ R8, R69, R8, !PT ;  /* 0x0000000845087209 */ /* 0x000fe20007810000 */
[-CC-:B------:R-:W-:Y:S01]  /*18100*/  FFMA.FTZ R44, R44, R65.reuse, -R20.reuse ;  /* 0x000000412c2c7223 */ /* 0x180fe20000010814 */
[----:B------:R-:W-:Y:S01]  /*18110*/  FSEL R73, R73, -INF , !P4 ;  /* 0xff80000049497808 */ /* 0x000fe20006000000 */
[-CC-:B------:R-:W-:Y:S01]  /*18120*/  FFMA.FTZ R12, R12, R65.reuse, -R20.reuse ;  /* 0x000000410c0c7223 */ /* 0x180fe20000010814 */
[----:B------:R-:W-:Y:S01]  /*18130*/  FMNMX.FTZ R8, R70, R8, !PT ;  /* 0x0000000846087209 */ /* 0x000fe20007810000 */
[-CC-:B------:R-:W-:Y:S01]  /*18140*/  FFMA.FTZ R45, R45, R65.reuse, -R20.reuse ;  /* 0x000000412d2d7223 */ /* 0x180fe20000010814 */
[----:B------:R-:W-:-:S01]  /*18150*/  FFMA.FTZ R24, R24, R65, -R20 ;  /* 0x0000004118187223 */ /* 0x000fc20000010814 */
[----:B------:R-:W0:Y:S01]  /*18160*/  MUFU.EX2 R44, R44 ;  /* 0x0000002c002c7308 */ /* 0x000e220000000800 */
[----:B------:R-:W-:Y:S01]  /*18170*/  FMNMX.FTZ R8, R73, R8, !PT ;  /* 0x0000000849087209 */ /* 0x000fe20007810000 */
[-CC-:B------:R-:W-:Y:S01]  /*18180*/  FFMA.FTZ R27, R27, R65.reuse, -R20.reuse ;  /* 0x000000411b1b7223 */ /* 0x180fe20000010814 */
[----:B------:R-:W-:-:S01]  /*18190*/  FFMA.FTZ R28, R28, R65, -R20 ;  /* 0x000000411c1c7223 */ /* 0x000fc20000010814 */
[-CC-:B------:R-:W-:Y:S01]  /*181a0*/  FFMA.FTZ R31, R31, R65.reuse, -R20.reuse ;  /* 0x000000411f1f7223 */ /* 0x180fe20000010814 */
[----:B------:R-:W-:Y:S01]  /*181b0*/  FMNMX.FTZ R8, R75, R8, !PT ;  /* 0x000000084b087209 */ /* 0x000fe20007810000 */
[-CC-:B------:R-:W-:Y:S01]  /*181c0*/  FFMA.FTZ R32, R32, R65.reuse, -R20.reuse ;  /* 0x0000004120207223 */ /* 0x180fe20000010814 */
[----:B------:R-:W-:-:S01]  /*181d0*/  FFMA.FTZ R35, R35, R65, -R20 ;  /* 0x0000004123237223 */ /* 0x000fc20000010814 */
[----:B------:R-:W1:Y:S01]  /*181e0*/  MUFU.EX2 R12, R12 ;  /* 0x0000000c000c7308 */ /* 0x000e620000000800 */
[----:B------:R-:W-:Y:S01]  /*181f0*/  FMNMX.FTZ R8, R76, R8, !PT ;  /* 0x000000084c087209 */ /* 0x000fe20007810000 */
[-CC-:B------:R-:W-:Y:S01]  /*18200*/  FFMA.FTZ R36, R36, R65.reuse, -R20.reuse ;  /* 0x0000004124247223 */ /* 0x180fe20000010814 */
[----:B------:R-:W-:-:S01]  /*18210*/  FFMA.FTZ R39, R39, R65, -R20 ;  /* 0x0000004127277223 */ /* 0x000fc20000010814 */
[-CC-:B------:R-:W-:Y:S01]  /*18220*/  FFMA.FTZ R40, R40, R65.reuse, -R20.reuse ;  /* 0x0000004128287223 */ /* 0x180fe20000010814 */
[----:B------:R-:W-:Y:S01]  /*18230*/  FMNMX.FTZ R8, R77, R8, !PT ;  /* 0x000000084d087209 */ /* 0x000fe20007810000 */
[-CC-:B------:R-:W-:Y:S01]  /*18240*/  FFMA.FTZ R43, R43, R65.reuse, -R20.reuse ;  /* 0x000000412b2b7223 */ /* 0x180fe20000010814 */
[----:B------:R-:W-:-:S01]  /*18250*/  FFMA.FTZ R46, R46, R65, -R20 ;  /* 0x000000412e2e7223 */ /* 0x000fc20000010814 */
[----:B------:R-:W-:Y:S01]  /*18260*/  MUFU.EX2 R45, R45 ;  /* 0x0000002d002d7308 */ /* 0x000fe20000000800 */
[----:B------:R-:W-:Y:S01]  /*18270*/  FMNMX.FTZ R8, R80, R8, !PT ;  /* 0x0000000850087209 */ /* 0x000fe20007810000 */
[----:B0-----:R-:W-:Y:S01]  /*18280*/  FFMA.FTZ R4, R14, R4, R44 ;  /* 0x000000040e047223 */ /* 0x001fe2000001002c */
[----:B------:R-:W-:-:S01]  /*18290*/  FFMA.FTZ R49, R49, R65, -R20 ;  /* 0x0000004131317223 */ /* 0x000fc20000010814 */
[-CC-:B------:R-:W-:Y:S01]  /*182a0*/  FFMA.FTZ R50, R50, R65.reuse, -R20.reuse ;  /* 0x0000004132327223 */ /* 0x180fe20000010814 */
[----:B------:R-:W-:Y:S01]  /*182b0*/  FMNMX.FTZ R8, R81, R8, !PT ;  /* 0x0000000851087209 */ /* 0x000fe20007810000 */
[-CC-:B------:R-:W-:Y:S01]  /*182c0*/  FFMA.FTZ R53, R53, R65.reuse, -R20.reuse ;  /* 0x0000004135357223 */ /* 0x180fe20000010814 */
[----:B------:R-:W-:-:S01]  /*182d0*/  FFMA.FTZ R54, R54, R65, -R20 ;  /* 0x0000004136367223 */ /* 0x000fc20000010814 */
[----:B------:R-:W-:Y:S01]  /*182e0*/  MUFU.EX2 R24, R24 ;  /* 0x0000001800187308 */ /* 0x000fe20000000800 */
[----:B-1----:R-:W-:-:S01]  /*182f0*/  FADD.FTZ R4, R12, R4 ;  /* 0x000000040c047221 */ /* 0x002fc20000010000 */
[----:B------:R-:W0:Y:S01]  /*18300*/  SHFL.BFLY PT, R82, R8, 0x2, 0x1f ;  /* 0x0c401f0008527f89 */ /* 0x000e2200000e0000 */
[----:B------:R-:W-:-:S01]  /*18310*/  FFMA.FTZ R57, R57, R65, -R20 ;  /* 0x0000004139397223 */ /* 0x000fc20000010814 */
[-CC-:B------:R-:W-:Y:S01]  /*18320*/  FFMA.FTZ R58, R58, R65.reuse, -R20.reuse ;  /* 0x000000413a3a7223 */ /* 0x180fe20000010814 */
[----:B------:R-:W-:-:S01]  /*18330*/  FFMA.FTZ R61, R61, R65, -R20 ;  /* 0x000000413d3d7223 */ /* 0x000fc20000010814 */
[-CC-:B------:R-:W-:Y:S01]  /*18340*/  FFMA.FTZ R62, R62, R65.reuse, -R20.reuse ;  /* 0x000000413e3e7223 */ /* 0x180fe20000010814 */
[----:B------:R-:W-:-:S01]  /*18350*/  FFMA.FTZ R138, R138, R65, -R20 ;  /* 0x000000418a8a7223 */ /* 0x000fc20000010814 */
        /* <DEDUP_REMOVED lines=8> */
[----:B------:R-:W-:Y:S01]  /*183e0*/  MUFU.EX2 R28, R28 ;  /* 0x0000001c001c7308 */ /* 0x000fe20000000800 */
[----:B------:R-:W-:-:S01]  /*183f0*/  FFMA.FTZ R83, R83, R65, -R20 ;  /* 0x0000004153537223 */ /* 0x000fc20000010814 */
[----:B------:R-:W-:Y:S01]  /*18400*/  FFMA.FTZ R20, R85, R65, -R20 ;  /* 0x0000004155147223 */ /* 0x000fe20000010814 */
[----:B------:R-:W-:-:S02]  /*18410*/  LOP3.LUT P0, RZ, R17, 0x80000000, RZ, 0xc0, !PT ;  /* 0x8000000011ff7812 */ /* 0x000fc4000780c0ff */
[----:B------:R-:W-:-:S03]  /*18420*/  LOP3.LUT P1, RZ, R17, 0x40000000, RZ, 0xc0, !PT ;  /* 0x4000000011ff7812 */ /* 0x000fc6000782c0ff */
[----:B------:R-:W-:Y:S01]  /*18430*/  MUFU.EX2 R31, R31 ;  /* 0x0000001f001f7308 */ /* 0x000fe20000000800 */
[----:B0-----:R-:W-:-:S05]  /*18440*/  FMNMX.FTZ R8, R8, R82, !PT ;  /* 0x0000005208087209 */ /* 0x001fca0007810000 */
[----:B------:R-:W0:Y:S02]  /*18450*/  SHFL.BFLY PT, R82, R8, 0x1, 0x1f ;  /* 0x0c201f0008527f89 */ /* 0x000e2400000e0000 */
[----:B------:R-:W-:Y:S08]  /*18460*/  MUFU.EX2 R32, R32 ;  /* 0x0000002000207308 */ /* 0x000ff00000000800 */
[----:B------:R-:W-:Y:S08]  /*18470*/  MUFU.EX2 R35, R35 ;  /* 0x0000002300237308 */ /* 0x000ff00000000800 */
[----:B------:R-:W-:Y:S01]  /*18480*/  MUFU.EX2 R36, R36 ;  /* 0x0000002400247308 */ /* 0x000fe20000000800 */
[----:B0-----:R-:W-:-:S07]  /*18490*/  FMNMX.FTZ R8, R8, R82, !PT ;  /* 0x0000005208087209 */ /* 0x001fce0007810000 */
[----:B------:R-:W-:Y:S01]  /*184a0*/  MUFU.EX2 R39, R39 ;  /* 0x0000002700277308 */ /* 0x000fe20000000800 */
[----:B------:R-:W-:-:S04]  /*184b0*/  FSETP.NEU.FTZ.AND P2, PT, R8, -INF , PT ;  /* 0xff8000000800780b */ /* 0x000fc80003f5d000 */
[----:B------:R-:W-:-:S03]  /*184c0*/  FSEL R82, R8, RZ, P2 ;  /* 0x000000ff08527208 */ /* 0x000fc60001000000 */
[----:B------:R-:W-:Y:S02]  /*184d0*/  MUFU.EX2 R40, R40 ;  /* 0x0000002800287308 */ /* 0x000fe40000000800 */
[----:B------:R-:W-:-:S01]  /*184e0*/  FADD.FTZ R5, -R82, R5 ;  /* 0x0000000552057221 */ /* 0x000fc20000010100 */
[----:B------:R-:W-:-:S03]  /*184f0*/  FFMA.FTZ R82, R8, R65, -8 ;  /* 0xc100000008527423 */ /* 0x000fc60000010041 */
[----:B------:R-:W-:Y:S02]  /*18500*/  FMUL.FTZ R5, R5, R65 ;  /* 0x0000004105057220 */ /* 0x000fe40000410000 */
[----:B------:R-:W-:Y:S01]  /*18510*/  MUFU.EX2 R43, R43 ;  /* 0x0000002b002b7308 */ /* 0x000fe20000000800 */
[----:B------:R-:W-:-:S05]  /*18520*/  FSEL R82, R82, RZ, P2 ;  /* 0x000000ff52527208 */ /* 0x000fca0001000000 */
        /* <DEDUP_REMOVED lines=38> */
[----:B-1----:R-:W-:Y:S01]  /*18790*/  FADD.FTZ R82, R13, R3 ;  /* 0x000000030d527221 */ /* 0x002fe20000010000 */
[----:B------:R-:W-:-:S03]  /*187a0*/  FADD.FTZ R3, R45, R4 ;  /* 0x000000042d037221 */ /* 0x000fc60000010000 */
        /* <DEDUP_REMOVED lines=105> */
[----:B--2---:R-:W-:Y:S01]  /*18e40*/  FADD.FTZ R3, R81, R82 ;  /* 0x0000005251037221 */ /* 0x004fe20000010000 */
[----:B------:R-:W-:Y:S06]  /*18e50*/  @!P0 BRA `(.L_x_1294) ;  /* 0x0000000000048947 */ /* 0x000fec0003800000 */
[----:B------:R-:W-:Y:S01]  /*18e60*/  BPT.TRAP 0x1 ;  /* 0x000000040000795c */ /* 0x000fe20000300000 */
.L_x_1294:
        /* <DEDUP_REMOVED lines=103> */
[----:B-1----:R-:W-:Y:S05]  /*194e0*/  @P2 BRA `(.L_x_1295) ;  /* 0xffffffc800302947 */ /* 0x002fea000383ffff */
.L_x_1275:
[----:B------:R-:W-:Y:S05]  /*194f0*/  BSYNC B0 ;  /* 0x0000000000007941 */ /* 0x000fea0003800000 */
.L_x_1274:
[----:B------:R-:W-:Y:S06]  /*19500*/  BAR.ARV 0x8, 0x200 ;  /* 0x0208000000007b1d */ /* 0x000fec0000002000 */
[----:B------:R-:W-:Y:S05]  /*19510*/  @!P0 BRA `(.L_x_1296) ;  /* 0x0000000000048947 */ /* 0x000fea0003800000 */
[----:B------:R-:W-:Y:S01]  /*19520*/  BPT.TRAP 0x1 ;  /* 0x000000040000795c */ /* 0x000fe20000300000 */
.L_x_1296:
[----:B------:R-:W-:Y:S01]  /*19530*/  IMAD R5, R18, 0x8, R16 ;  /* 0x0000000812057824 */ /* 0x000fe200078e0210 */
[----:B------:R-:W-:-:S04]  /*19540*/  SHF.L.U32 R0, R22, 0x1f, RZ ;  /* 0x0000001f16007819 */ /* 0x000fc800000006ff */
[----:B------:R1:W2:Y:S01]  /*19550*/  SYNCS.PHASECHK.TRANS64.TRYWAIT P1, [R5+URZ+0x19c50], R0 ;  /* 0x019c5000050075a7 */ /* 0x0002a2000802017f */
[----:B------:R-:W-:Y:S05]  /*19560*/  @!P0 BRA `(.L_x_1297) ;  /* 0x0000000000048947 */ /* 0x000fea0003800000 */
[----:B------:R-:W-:Y:S01]  /*19570*/  BPT.TRAP 0x1 ;  /* 0x000000040000795c */ /* 0x000fe20000300000 */
.L_x_1297:
[----:B------:R-:W-:Y:S04]  /*19580*/  BSSY B0, `(.L_x_1298) ;  /* 0x0000004000007945 */ /* 0x000fe80003800000 */
[----:B--2---:R-:W-:Y:S05]  /*19590*/  @P1 BRA `(.L_x_1299) ;  /* 0x0000000000081947 */ /* 0x004fea0003800000 */
[----:B------:R-:W2:Y:S02]  /*195a0*/  SYNCS.PHASECHK.TRANS64.TRYWAIT P1, [R5+URZ+0x19c50], R0 ;  /* 0x019c5000050075a7 */ /* 0x000ea4000802017f */
[----:B--2---:R-:W-:Y:S05]  /*195b0*/  @!P1 BRA `(.L_x_1300) ;  /* 0x000000c000ec9947 */ /* 0x004fea0003800000 */
.L_x_1299:
[----:B------:R-:W-:Y:S05]  /*195c0*/  BSYNC B0 ;  /* 0x0000000000007941 */ /* 0x000fea0003800000 */
.L_x_1298:
[----:B------:R-:W3:Y:S01]  /*195d0*/  LDL.LU R14, [R1+0x4c] ;  /* 0x00004c00010e7983 */ /* 0x000ee20000300800 */
[----:B------:R-:W-:-:S03]  /*195e0*/  ULDC.64 UR4, c[0x0][0x9a0] ;  /* 0x0002680000047ab9 */ /* 0x000fc60000000a00 */
[----:B------:R-:W4:Y:S01]  /*195f0*/  LDL R2, [R1+0x3c] ;  /* 0x00003c0001027983 */ /* 0x000f220000100800 */
[----:B------:R-:W-:Y:S01]  /*19600*/  VIADD R16, R16, 0x3000 ;  /* 0x0000300010107836 */ /* 0x000fe20000000000 */
[----:B------:R-:W-:Y:S01]  /*19610*/  ISETP.NE.U32.AND P1, PT, RZ, UR4, PT ;  /* 0x00000004ff007c0c */ /* 0x000fe2000bf25070 */
[----:B------:R-:W-:-:S03]  /*19620*/  WARPGROUP.ARRIVE ;  /* 0x00000000000079c5 */ /* 0x000fc60000000000 */
[----:B------:R-:W-:Y:S02]  /*19630*/  SHF.R.U32.HI R16, RZ, 0x4, R16 ;  /* 0x00000004ff107819 */ /* 0x000fe40000011610 */
[----:B------:R-:W-:Y:S02]  /*19640*/  ISETP.NE.AND.EX P1, PT, RZ, UR5, PT, P1 ;  /* 0x00000005ff007c0c */ /* 0x000fe4000bf25310 */
[----:B------:R-:W-:-:S04]  /*19650*/  LOP3.LUT R16, R16, 0x3fff, RZ, 0xc0, !PT ;  /* 0x00003fff10107812 */ /* 0x000fc800078ec0ff */
[----:B------:R-:W-:-:S05]  /*19660*/  LOP3.LUT R11, R16, 0x10000, RZ, 0xfc, !PT ;  /* 0x00010000100b7812 */ /* 0x000fca00078efcff */
[----:B------:R-:W-:Y:S02]  /*19670*/  IMAD R10, R18, 0x300, R11 ;  /* 0x00000300120a7824 */ /* 0x000fe400078e020b */
[----:B------:R-:W-:Y:S01]  /*19680*/  IMAD.MOV.U32 R11, RZ, RZ, 0x40000040 ;  /* 0x40000040ff0b7424 */ /* 0x000fe200078e00ff */
[----:B------:R-:W1:Y:S02]  /*19690*/  @P1 LDC.64 R6, c[0x0][0x9c8] ;  /* 0x00027200ff061b82 */ /* 0x000e640000000a00 */
[----:B------:R-:W-:Y:S02]  /*196a0*/  R2UR UR6, R10 ;  /* 0x000000000a0672ca */ /* 0x000fe400000e0000 */
[----:B------:R-:W-:-:S04]  /*196b0*/  R2UR UR7, R11 ;  /* 0x000000000b0772ca */ /* 0x000fc800000e0000 */
[----:B------:R-:W4:Y:S09]  /*196c0*/  @P1 LDC.64 R12, c[0x0][0x9d0] ;  /* 0x00027400ff0c1b82 */ /* 0x000f320000000a00 */
[----:B------:R-:W-:Y:S03]  /*196d0*/  QGMMA.64x96x32.F32.E4M3.E4M3 R88, R148, gdesc[UR4], R88, gsb0 ;  /* 0x0160000494587df3 */ /* 0x000fe60008000858 */
[----:B------:R-:W-:-:S02]  /*196e0*/  WARPGROUP.DEPBAR.LE gsb0, 0x0 ;  /* 0x00008000000079c5 */ /* 0x000fc40000010000 */
[----:B------:R-:W-:Y:S01]  /*196f0*/  WARPGROUP.ARRIVE ;  /* 0x00000000000079c5 */ /* 0x000fe20000000000 */
[----:B---3--:R-:W-:-:S05]  /*19700*/  @P1 SHF.R.S32.HI R15, RZ, 0x1f, R14 ;  /* 0x0000001fff0f1819 */ /* 0x008fca000001140e */
[----:B-12---:R-:W-:-:S04]  /*19710*/  @P1 IMAD R0, R15, R6, RZ ;  /* 0x000000060f001224 */ /* 0x006fc800078e02ff */
[C---:B------:R-:W-:Y:S02]  /*19720*/  @P1 IMAD R11, R14.reuse, R7, R0 ;  /* 0x000000070e0b1224 */ /* 0x040fe400078e0200 */
[----:B------:R-:W-:-:S04]  /*19730*/  @P1 IMAD.WIDE.U32 R6, R14, R6, RZ ;  /* 0x000000060e061225 */ /* 0x000fc800078e00ff */
[----:B------:R-:W-:Y:S02]  /*19740*/  @P1 IMAD.IADD R7, R7, 0x1, R11 ;  /* 0x0000000107071824 */ /* 0x000fe400078e020b */
[----:B------:R-:W-:Y:S02]  /*19750*/  IMAD.MOV.U32 R14, RZ, RZ, 0x3f800000 ;  /* 0x3f800000ff0e7424 */ /* 0x000fe400078e00ff */
[----:B----4-:R-:W-:-:S04]  /*19760*/  @P1 IMAD.WIDE.U32 R6, R2, R12, R6 ;  /* 0x0000000c02061225 */ /* 0x010fc800078e0006 */
[----:B------:R-:W-:Y:S01]  /*19770*/  @P1 IMAD R13, R2, R13, R7 ;  /* 0x0000000d020d1224 */ /* 0x000fe200078e0207 */
[----:B------:R-:W-:-:S04]  /*19780*/  @P1 LEA R12, P2, R6, UR4, 0x2 ;  /* 0x00000004060c1c11 */ /* 0x000fc8000f8410ff */
[----:B------:R-:W-:-:S05]  /*19790*/  @P1 LEA.HI.X R13, R6, UR5, R13, 0x2, P2 ;  /* 0x00000005060d1c11 */ /* 0x000fca00090f140d */
[----:B------:R1:W2:Y:S01]  /*197a0*/  @P1 LDG.E R14, desc[UR40][R12.64] ;  /* 0x000000280c0e1981 */ /* 0x0002a2000c1e1900 */
[----:B------:R-:W-:Y:S02]  /*197b0*/  VIADD R6, R10, 0x2 ;  /* 0x000000020a067836 */ /* 0x000fe40000000000 */
[----:B------:R-:W-:Y:S01]  /*197c0*/  IMAD.MOV.U32 R7, RZ, RZ, 0x40000040 ;  /* 0x40000040ff077424 */ /* 0x000fe200078e00ff */
[----:B------:R-:W3:Y:S01]  /*197d0*/  SHFL.BFLY PT, R2, R3, 0x2, 0x1f ;  /* 0x0c401f0003027f89 */ /* 0x000ee200000e0000 */
[----:B------:R-:W-:Y:S01]  /*197e0*/  IMAD.MOV.U32 R11, RZ, RZ, 0x40000040 ;  /* 0x40000040ff0b7424 */ /* 0x000fe200078e00ff */
[----:B------:R-:W-:Y:S01]  /*197f0*/  R2UR UR6, R6 ;  /* 0x00000000060672ca */ /* 0x000fe200000e0000 */
[C---:B------:R-:W-:Y:S01]  /*19800*/  VIADD R6, R10.reuse, 0x4 ;  /* 0x000000040a067836 */ /* 0x040fe20000000000 */
[----:B------:R-:W-:Y:S01]  /*19810*/  R2UR UR7, R7 ;  /* 0x00000000070772ca */ /* 0x000fe200000e0000 */
[----:B------:R-:W-:Y:S02]  /*19820*/  IMAD.MOV.U32 R7, RZ, RZ, 0x40000040 ;  /* 0x40000040ff077424 */ /* 0x000fe400078e00ff */
[----:B------:R-:W-:-:S10]  /*19830*/  VIADD R10, R10, 0x6 ;  /* 0x000000060a0a7836 */ /* 0x000fd40000000000 */
[----:B------:R-:W-:Y:S01]  /*19840*/  QGMMA.64x96x32.F32.E4M3.E4M3 R88, R144, gdesc[UR4], R88, gsb0 ;  /* 0x0160000490587df3 */ /* 0x000fe20008000858 */
[----:B------:R-:W-:Y:S02]  /*19850*/  R2UR UR6, R6 ;  /* 0x00000000060672ca */ /* 0x000fe400000e0000 */
[----:B------:R-:W-:Y:S02]  /*19860*/  R2UR UR7, R7 ;  /* 0x00000000070772ca */ /* 0x000fe400000e0000 */
[----:B------:R-:W4:Y:S01]  /*19870*/  SHFL.BFLY PT, R7, R4, 0x2, 0x1f ;  /* 0x0c401f0004077f89 */ /* 0x000f2200000e0000 */
[----:B---3--:R-:W-:-:S01]  /*19880*/  FADD.FTZ R2, R2, R3 ;  /* 0x0000000302027221 */ /* 0x008fc20000010000 */
[----:B------:R-:W-:Y:S02]  /*19890*/  IMAD.MOV.U32 R3, RZ, RZ, RZ ;  /* 0x000000ffff037224 */ /* 0x000fe400078e00ff */
[----:B----4-:R-:W-:-:S05]  /*198a0*/  FADD.FTZ R7, R7, R4 ;  /* 0x0000000407077221 */ /* 0x010fca0000010000 */
[----:B------:R-:W1:Y:S02]  /*198b0*/  SHFL.BFLY PT, R0, R7, 0x1, 0x1f ;  /* 0x0c201f0007007f89 */ /* 0x000e6400000e0000 */
[----:B-1----:R-:W-:-:S01]  /*198c0*/  FADD.FTZ R12, R7, R0 ;  /* 0x00000000070c7221 */ /* 0x002fc20000010000 */
[----:B------:R-:W-:-:S03]  /*198d0*/  IMAD.MOV.U32 R0, RZ, RZ, -0x800000 ;  /* 0xff800000ff007424 */ /* 0x000fc600078e00ff */
[C---:B------:R-:W-:Y:S01]  /*198e0*/  FMUL.FTZ R6, R12.reuse, 0.00390625 ;  /* 0x3b8000000c067820 */ /* 0x040fe20000410000 */
[----:B------:R-:W-:-:S04]  /*198f0*/  FSETP.NE.FTZ.AND P1, PT, R12, RZ, PT ;  /* 0x000000ff0c00720b */ /* 0x000fc80003f35000 */
[----:B------:R-:W-:-:S09]  /*19900*/  FSETP.NE.FTZ.AND P2, PT, R6, RZ, PT ;  /* 0x000000ff0600720b */ /* 0x000fd20003f55000 */
[----:B------:R-:W-:Y:S04]  /*19910*/  @P1 MUFU.RCP R3, R12 ;  /* 0x0000000c00031308 */ /* 0x000fe80000001000 */
[----:B------:R-:W-:-:S04]  /*19920*/  @P2 FMUL.FTZ R4, R65, 0.69314718246459960938 ;  /* 0x3f31721841042820 */ /* 0x000fc80000410000 */
[----:B------:R-:W1:Y:S02]  /*19930*/  @P2 MUFU.LG2 R6, R6 ;  /* 0x0000000600062308 */ /* 0x000e640000000c00 */
[----:B-1----:R-:W-:-:S04]  /*19940*/  @P2 FMUL.FTZ R7, R6, 0.69314718246459960938 ;  /* 0x3f31721806072820 */ /* 0x002fc80000410000 */
[----:B------:R-:W-:Y:S01]  /*19950*/  @P2 FFMA.FTZ R0, R4, R9, R7 ;  /* 0x0000000904002223 */ /* 0x000fe20000010007 */
[----:B------:R-:W-:Y:S02]  /*19960*/  WARPGROUP.DEPBAR.LE gsb0, 0x0 ;  /* 0x00008000000079c5 */ /* 0x000fe40000010000 */
[----:B------:R-:W-:-:S06]  /*19970*/  WARPGROUP.ARRIVE ;  /* 0x00000000000079c5 */ /* 0x000fcc0000000000 */
[----:B------:R-:W-:Y:S01]  /*19980*/  QGMMA.64x96x32.F32.E4M3.E4M3 R88, R140, gdesc[UR4], R88, gsb0 ;  /* 0x016000048c587df3 */ /* 0x000fe20008000858 */
[----:B------:R-:W-:Y:S02]  /*19990*/  R2UR UR6, R10 ;  /* 0x000000000a0672ca */ /* 0x000fe400000e0000 */
[----:B------:R-:W-:Y:S02]  /*199a0*/  R2UR UR7, R11 ;  /* 0x000000000b0772ca */ /* 0x000fe400000e0000 */
[----:B------:R-:W1:Y:S02]  /*199b0*/  SHFL.BFLY PT, R11, R2, 0x1, 0x1f ;  /* 0x0c201f00020b7f89 */ /* 0x000e6400000e0000 */
[----:B-1----:R-:W-:-:S01]  /*199c0*/  FADD.FTZ R15, R2, R11 ;  /* 0x0000000b020f7221 */ /* 0x002fc20000010000 */
[----:B------:R-:W-:Y:S02]  /*199d0*/  IMAD.MOV.U32 R11, RZ, RZ, RZ ;  /* 0x000000ffff0b7224 */ /* 0x000fe400078e00ff */
[----:B------:R-:W-:-:S02]  /*199e0*/  IMAD.MOV.U32 R2, RZ, RZ, -0x800000 ;  /* 0xff800000ff027424 */ /* 0x000fc400078e00ff */
        /* <DEDUP_REMOVED lines=16> */
.L_x_1301:
        /* <DEDUP_REMOVED lines=20> */
[-C--:B0-----:R-:W-:Y:S01]  /*19c30*/  FMUL.FTZ R20, R97, R4.reuse ;  /* 0x0000000461147220 */ /* 0x081fe20000410000 */
        /* <DEDUP_REMOVED lines=38> */
[----:B------:R-:W-:-:S03]  /*19ea0*/  FMUL.FTZ R3, R116, R4 ;  /* 0x0000000474037220 */ /* 0x000fc60000410000 */
[----:B------:R-:W-:-:S07]  /*19eb0*/  LOP3.LUT R22, R22, R5, RZ, 0x3c, !PT ;  /* 0x0000000516167212 */ /* 0x000fce00078e3cff */
.L_x_1188:
[----:B------:R-:W2:Y:S01]  /*19ec0*/  LDL R93, [R1+0x58] ;  /* 0x00005800015d7983 */ /* 0x000ea20000100800 */
[----:B------:R-:W0:Y:S01]  /*19ed0*/  S2UR UR4, SR_CgaCtaId ;  /* 0x00000000000479c3 */ /* 0x000e220000008800 */
[----:B-1----:R-:W-:Y:S01]  /*19ee0*/  MOV R16, 0x400 ;  /* 0x0000040000107802 */ /* 0x002fe20000000f00 */
[----:B------:R-:W-:Y:S01]  /*19ef0*/  BSSY B0, `(.L_x_1302) ;  /* 0x0000334000007945 */ /* 0x000fe20003800000 */
[----:B0-----:R-:W-:-:S05]  /*19f00*/  IMAD.U32 R4, RZ, RZ, UR4 ;  /* 0x00000004ff047e24 */ /* 0x001fca000f8e00ff */
[----:B------:R-:W-:Y:S01]  /*19f10*/  LEA R16, R4, R16, 0x18 ;  /* 0x0000001004107211 */ /* 0x000fe200078ec0ff */
[----:B------:R-:W-:Y:S06]  /*19f20*/  BAR.SYNC.DEFER_BLOCKING 0x5, 0x200 ;  /* 0x0148000000007b1d */ /* 0x000fec0000010000 */
[----:B------:R-:W-:Y:S04]  /*19f30*/  STL [R1+0x1c], R4 ;  /* 0x00001c0401007387 */ /* 0x000fe80000100800 */
[----:B------:R-:W0:Y:S04]  /*19f40*/  LDS.128 R44, [R16+0x19cd0] ;  /* 0x019cd000102c7984 */ /* 0x000e280000000c00 */
[----:B0-----:R0:W-:Y:S04]  /*19f50*/  STL.64 [R1+0x40], R44 ;  /* 0x0000402c01007387 */ /* 0x0011e80000100a00 */
[----:B------:R0:W-:Y:S01]  /*19f60*/  STL.64 [R1+0x48], R46 ;  /* 0x0000482e01007387 */ /* 0x0001e20000100a00 */
[----:B------:R-:W-:Y:S06]  /*19f70*/  BAR.ARV 0x4, 0x200 ;  /* 0x0108000000007b1d */ /* 0x000fec0000002000 */
[----:B--2---:R-:W-:-:S13]  /*19f80*/  ISETP.NE.AND P1, PT, R93, RZ, PT ;  /* 0x000000ff5d00720c */ /* 0x004fda0003f25270 */
[----:B------:R-:W1:Y:S02]  /*19f90*/  @!P1 LDC R93, c[0x0][0xad4] ;  /* 0x0002b500ff5d9b82 */ /* 0x000e640000000800 */
[----:B-1----:R0:W-:Y:S01]  /*19fa0*/  @!P1 STL [R1+0x58], R93 ;  /* 0x0000585d01009387 */ /* 0x0021e20000100800 */
[----:B------:R-:W-:Y:S05]  /*19fb0*/  @P0 BRA `(.L_x_1303) ;  /* 0x0000002400e40947 */ /* 0x000fea0003800000 */
[----:B------:R-:W2:Y:S01]  /*19fc0*/  LDL R4, [R1+0x3c] ;  /* 0x00003c0001047983 */ /* 0x000ea20000100800 */
[----:B------:R-:W-:Y:S01]  /*19fd0*/  ULDC.64 UR4, c[0x4][0x38] ;  /* 0x01000e0000047ab9 */ /* 0x000fe20000000a00 */
[----:B------:R-:W-:Y:S01]  /*19fe0*/  ULDC.64 UR6, c[0x0][0xc08] ;  /* 0x0003020000067ab9 */ /* 0x000fe20000000a00 */
[----:B------:R-:W1:Y:S01]  /*19ff0*/  S2R R21, SR_TID.X ;  /* 0x0000000000157919 */ /* 0x000e620000002100 */
[----:B------:R-:W-:Y:S01]  /*1a000*/  BAR.SYNC.DEFER_BLOCKING 0x1, 0x180 ;  /* 0x0046000000007b1d */ /* 0x000fe20000010000 */
[----:B--2--5:R-:W-:Y:S02]  /*1a010*/  IMAD.MOV.U32 R24, RZ, RZ, R4 ;  /* 0x000000ffff187224 */ /* 0x024fe400078e0004 */
[----:B-1----:R-:W-:-:S05]  /*1a020*/  IMAD.SHL.U32 R4, R21, 0x4, RZ ;  /* 0x0000000415047824 */ /* 0x002fca00078e00ff */
[----:B------:R-:W-:-:S04]  /*1a030*/  LOP3.LUT R4, R4, 0xc, RZ, 0xc0, !PT ;  /* 0x0000000c04047812 */ /* 0x000fc800078ec0ff */
[----:B------:R-:W-:-:S05]  /*1a040*/  IADD3 R4, P0, R4, UR4, RZ ;  /* 0x0000000404047c10 */ /* 0x000fca000ff1e0ff */
[----:B------:R-:W-:Y:S01]  /*1a050*/  IMAD.X R5, RZ, RZ, UR5, P0 ;  /* 0x00000005ff057e24 */ /* 0x000fe200080e06ff */
[----:B------:R-:W-:-:S04]  /*1a060*/  ULDC.64 UR4, c[0x0][0xc00] ;  /* 0x0003000000047ab9 */ /* 0x000fc80000000a00 */
[----:B------:R1:W2:Y:S01]  /*1a070*/  LDG.E.CONSTANT R12, desc[UR40][R4.64] ;  /* 0x00000028040c7981 */ /* 0x0002a2000c1e9900 */
[----:B------:R-:W-:Y:S01]  /*1a080*/  LOP3.LUT P0, R21, R21, 0x3, RZ, 0xc0, !PT ;  /* 0x0000000315157812 */ /* 0x000fe2000780c0ff */
[----:B------:R-:W-:Y:S02]  /*1a090*/  IMAD.MOV.U32 R38, RZ, RZ, R24 ;  /* 0x000000ffff267224 */ /* 0x000fe400078e0018 */
[----:B------:R-:W3:Y:S01]  /*1a0a0*/  LDL R4, [R1+0x80] ;  /* 0x0000800001047983 */ /* 0x000ee20000100800 */
[----:B------:R-:W-:Y:S01]  /*1a0b0*/  ISETP.EQ.OR P0, PT, R21, 0x3, !P0 ;  /* 0x000000031500780c */ /* 0x000fe20004702670 */
[----:B------:R-:W-:Y:S02]  /*1a0c0*/  IMAD.MOV.U32 R90, RZ, RZ, R38 ;  /* 0x000000ffff5a7224 */ /* 0x000fe400078e0026 */
[----:B------:R-:W4:Y:S01]  /*1a0d0*/  LDL.LU R94, [R1+0x5c] ;  /* 0x00005c00015e7983 */ /* 0x000f220000300800 */
[----:B------:R-:W-:Y:S02]  /*1a0e0*/  SEL R37, R15, R20, P0 ;  /* 0x000000140f257207 */ /* 0x000fe40000000000 */
[----:B------:R-:W-:Y:S01]  /*1a0f0*/  SEL R15, R20, R15, P0 ;  /* 0x0000000f140f7207 */ /* 0x000fe20000000000 */
[----:B-1----:R-:W1:Y:S01]  /*1a100*/  S2R R5, SR_SWINHI ;  /* 0x0000000000057919 */ /* 0x002e620000002f00 */
[----:B------:R-:W-:-:S02]  /*1a110*/  SEL R35, R9, R14, P0 ;  /* 0x0000000e09237207 */ /* 0x000fc40000000000 */
[----:B0-----:R-:W-:Y:S01]  /*1a120*/  SEL R45, R27, R8, P0 ;  /* 0x000000081b2d7207 */ /* 0x001fe20000000000 */
[----:B------:R-:W4:Y:S01]  /*1a130*/  LDL R92, [R1+0x34] ;  /* 0x00003400015c7983 */ /* 0x000f220000100800 */
[----:B------:R-:W-:Y:S02]  /*1a140*/  SEL R14, R14, R9, P0 ;  /* 0x000000090e0e7207 */ /* 0x000fe40000000000 */
[----:B------:R-:W-:Y:S01]  /*1a150*/  SEL R27, R8, R27, P0 ;  /* 0x0000001b081b7207 */ /* 0x000fe20000000000 */
[----:B------:R-:W4:Y:S01]  /*1a160*/  LDL R88, [R1+0x68] ;  /* 0x0000680001587983 */ /* 0x000f220000100800 */
        /* <DEDUP_REMOVED lines=12> */
[----:B------:R-:W-:Y:S02]  /*1a230*/  MOV R20, R16 ;  /* 0x0000001000147202 */ /* 0x000fe40000000f00 */
[----:B-1----:R-:W-:Y:S02]  /*1a240*/  MOV R21, R5 ;  /* 0x0000000500157202 */ /* 0x002fe40000000f00 */
[----:B------:R-:W-:-:S02]  /*1a250*/  SEL R57, R32, R91, P0 ;  /* 0x0000005b20397207 */ /* 0x000fc40000000000 */
[----:B------:R-:W-:Y:S02]  /*1a260*/  SEL R26, R26, R7, P0 ;  /* 0x000000071a1a7207 */ /* 0x000fe40000000000 */
        /* <DEDUP_REMOVED lines=44> */
[----:B------:R-:W-:Y:S01]  /*1a530*/  LOP3.LUT R42, R89, 0x180, RZ, 0xc0, !PT ;  /* 0x00000180592a7812 */ /* 0x000fe200078ec0ff */
[----:B------:R-:W-:Y:S01]  /*1a540*/  IMAD.X R11, RZ, RZ, R9, P5 ;  /* 0x000000ffff0b7224 */ /* 0x000fe200028e0609 */
[----:B------:R-:W-:Y:S01]  /*1a550*/  SHF.R.U64 R4, R4, 0x3, RZ ;  /* 0x0000000304047819 */ /* 0x000fe200000012ff */
[----:B--2---:R0:W-:Y:S01]  /*1a560*/  SHFL.IDX PT, R62, R45, R12, 0x1c1f ;  /* 0x001c1f0c2d3e7589 */ /* 0x0041e200000e0000 */
[----:B------:R-:W-:Y:S02]  /*1a570*/  SHF.R.U64 R3, R3, 0x3, RZ ;  /* 0x0000000303037819 */ /* 0x000fe400000012ff */
[----:B------:R-:W-:-:S02]  /*1a580*/  SHF.R.U64 R38, R38, 0x3, RZ ;  /* 0x0000000326267819 */ /* 0x000fc400000012ff */
[----:B------:R-:W-:Y:S01]  /*1a590*/  SHF.R.U64 R42, R42, 0x3, RZ ;  /* 0x000000032a2a7819 */ /* 0x000fe200000012ff */
[--C-:B------:R-:W-:Y:S01]  /*1a5a0*/  IMAD.X R83, RZ, RZ, R9.reuse, P3 ;  /* 0x000000ffff537224 */ /* 0x100fe200018e0609 */
[----:B------:R-:W-:Y:S01]  /*1a5b0*/  LOP3.LUT R82, R4, R81, RZ, 0x3c, !PT ;  /* 0x0000005104527212 */ /* 0x000fe200078e3cff */
[--C-:B------:R-:W-:Y:S01]  /*1a5c0*/  IMAD.X R7, RZ, RZ, R9.reuse, P4 ;  /* 0x000000ffff077224 */ /* 0x100fe200020e0609 */
[----:B0-----:R-:W-:Y:S01]  /*1a5d0*/  LOP3.LUT R45, R12, 0x2, RZ, 0x3c, !PT ;  /* 0x000000020c2d7812 */ /* 0x001fe200078e3cff */
[--C-:B------:R-:W-:Y:S01]  /*1a5e0*/  IMAD.X R5, RZ, RZ, R9.reuse, P2 ;  /* 0x000000ffff057224 */ /* 0x100fe200010e0609 */
[----:B------:R-:W-:Y:S01]  /*1a5f0*/  LOP3.LUT R6, R3, R36, RZ, 0x3c, !PT ;  /* 0x0000002403067212 */ /* 0x000fe200078e3cff */
[----:B------:R-:W-:Y:S01]  /*1a600*/  IMAD.X R85, RZ, RZ, R9, P1 ;  /* 0x000000ffff557224 */ /* 0x000fe200008e0609 */
[----:B------:R-:W-:Y:S02]  /*1a610*/  LOP3.LUT R4, R38, R87, RZ, 0x3c, !PT ;  /* 0x0000005726047212 */ /* 0x000fe400078e3cff */
[----:B------:R-:W-:Y:S01]  /*1a620*/  MOV R86, R10 ;  /* 0x0000000a00567202 */ /* 0x000fe20000000f00 */
[----:B------:R-:W-:Y:S01]  /*1a630*/  SHFL.IDX PT, R57, R57, R12, 0x1c1f ;  /* 0x001c1f0c39397589 */ /* 0x000fe200000e0000 */
[----:B------:R-:W-:Y:S01]  /*1a640*/  LOP3.LUT R84, R42, R89, RZ, 0x3c, !PT ;  /* 0x000000592a547212 */ /* 0x000fe200078e3cff */
[----:B------:R-:W4:Y:S02]  /*1a650*/  LDC.64 R80, c[0x0][0xc00] ;  /* 0x00030000ff507b82 */ /* 0x000f240000000a00 */
[----:B------:R-:W-:Y:S01]  /*1a660*/  SHFL.IDX PT, R11, R39, R12, 0x1c1f ;  /* 0x001c1f0c270b7589 */ /* 0x000fe200000e0000 */
[----:B------:R-:W-:-:S03]  /*1a670*/  MOV R82, R82 ;  /* 0x0000005200527202 */ /* 0x000fc60000000f00 */
[----:B------:R-:W-:Y:S01]  /*1a680*/  SHFL.IDX PT, R42, R35, R12, 0x1c1f ;  /* 0x001c1f0c232a7589 */ /* 0x000fe200000e0000 */
[----:B------:R-:W-:-:S03]  /*1a690*/  MOV R3, R8 ;  /* 0x0000000800037202 */ /* 0x000fc60000000f00 */
[----:B------:R-:W0:Y:S01]  /*1a6a0*/  SHFL.IDX PT, R39, R14, R45, 0x1c1f ;  /* 0x001c1f2d0e277589 */ /* 0x000e2200000e0000 */
[----:B------:R-:W-:Y:S02]  /*1a6b0*/  MOV R87, R6 ;  /* 0x0000000600577202 */ /* 0x000fe40000000f00 */
[----:B------:R-:W-:Y:S01]  /*1a6c0*/  MOV R83, R4 ;  /* 0x0000000400537202 */ /* 0x000fe20000000f00 */
[----:B------:R-:W-:Y:S04]  /*1a6d0*/  SHFL.IDX PT, R38, R33, R12, 0x1c1f ;  /* 0x001c1f0c21267589 */ /* 0x000fe800000e0000 */
[----:B------:R-:W1:Y:S04]  /*1a6e0*/  SHFL.IDX PT, R13, R13, R45, 0x1c1f ;  /* 0x001c1f2d0d0d7589 */ /* 0x000e6800000e0000 */
[----:B------:R-:W-:Y:S04]  /*1a6f0*/  SHFL.IDX PT, R59, R59, R12, 0x1c1f ;  /* 0x001c1f0c3b3b7589 */ /* 0x000fe800000e0000 */
[----:B------:R-:W-:Y:S04]  /*1a700*/  SHFL.IDX PT, R35, R79, R12, 0x1c1f ;  /* 0x001c1f0c4f237589 */ /* 0x000fe800000e0000 */
[----:B------:R-:W2:Y:S04]  /*1a710*/  SHFL.IDX PT, R32, R32, R45, 0x1c1f ;  /* 0x001c1f2d20207589 */ /* 0x000ea800000e0000 */
[----:B------:R-:W3:Y:S04]  /*1a720*/  SHFL.IDX PT, R34, R34, R45, 0x1c1f ;  /* 0x001c1f2d22227589 */ /* 0x000ee800000e0000 */
[----:B------:R0:W-:Y:S04]  /*1a730*/  SHFL.IDX PT, R46, R37, R12, 0x1c1f ;  /* 0x001c1f0c252e7589 */ /* 0x0001e800000e0000 */
        /* <DEDUP_REMOVED lines=16> */
[----:B------:R-:W4:Y:S04]  /*1a840*/  SHFL.IDX PT, R15, R15, R45, 0x1c1f ;  /* 0x001c1f2d0f0f7589 */ /* 0x000f2800000e0000 */
[----:B------:R-:W4:Y:S04]  /*1a850*/  SHFL.IDX PT, R79, R128, R45, 0x1c1f ;  /* 0x001c1f2d804f7589 */ /* 0x000f2800000e0000 */
[----:B------:R-:W4:Y:S04]  /*1a860*/  SHFL.IDX PT, R24, R24, R45, 0x1c1f ;  /* 0x001c1f2d18187589 */ /* 0x000f2800000e0000 */
[----:B------:R-:W-:Y:S04]  /*1a870*/  SHFL.IDX PT, R25, R25, R45, 0x1c1f ;  /* 0x001c1f2d19197589 */ /* 0x000fe800000e0000 */
[----:B------:R-:W4:Y:S04]  /*1a880*/  SHFL.IDX PT, R30, R30, R45, 0x1c1f ;  /* 0x001c1f2d1e1e7589 */ /* 0x000f2800000e0000 */
[----:B------:R-:W4:Y:S04]  /*1a890*/  SHFL.IDX PT, R12, R31, R45, 0x1c1f ;  /* 0x001c1f2d1f0c7589 */ /* 0x000f2800000e0000 */
[----:B------:R-:W-:Y:S04]  /*1a8a0*/  SHFL.IDX PT, R111, R111, R45, 0x1c1f ;  /* 0x001c1f2d6f6f7589 */ /* 0x000fe800000e0000 */
[----:B------:R2:W4:Y:S04]  /*1a8b0*/  SHFL.IDX PT, R65, R40, R45, 0x1c1f ;  /* 0x001c1f2d28417589 */ /* 0x00052800000e0000 */
[----:B------:R-:W4:Y:S04]  /*1a8c0*/  SHFL.IDX PT, R67, R114, R45, 0x1c1f ;  /* 0x001c1f2d72437589 */ /* 0x000f2800000e0000 */
[----:B------:R-:W4:Y:S04]  /*1a8d0*/  SHFL.IDX PT, R73, R122, R45, 0x1c1f ;  /* 0x001c1f2d7a497589 */ /* 0x000f2800000e0000 */
[----:B------:R-:W4:Y:S04]  /*1a8e0*/  SHFL.IDX PT, R26, R26, R45, 0x1c1f ;  /* 0x001c1f2d1a1a7589 */ /* 0x000f2800000e0000 */
[----:B------:R-:W-:Y:S04]  /*1a8f0*/  SHFL.IDX PT, R28, R28, R45, 0x1c1f ;  /* 0x001c1f2d1c1c7589 */ /* 0x000fe800000e0000 */
[----:B------:R-:W4:Y:S04]  /*1a900*/  SHFL.IDX PT, R27, R27, R45, 0x1c1f ;  /* 0x001c1f2d1b1b7589 */ /* 0x000f2800000e0000 */
[----:B------:R-:W4:Y:S04]  /*1a910*/  SHFL.IDX PT, R125, R125, R45, 0x1c1f ;  /* 0x001c1f2d7d7d7589 */ /* 0x000f2800000e0000 */
[----:B------:R-:W4:Y:S04]  /*1a920*/  SHFL.IDX PT, R133, R133, R45, 0x1c1f ;  /* 0x001c1f2d85857589 */ /* 0x000f2800000e0000 */
[----:B------:R-:W4:Y:S04]  /*1a930*/  SHFL.IDX PT, R130, R130, R45, 0x1c1f ;  /* 0x001c1f2d82827589 */ /* 0x000f2800000e0000 */
[----:B------:R-:W-:Y:S04]  /*1a940*/  SHFL.IDX PT, R29, R29, R45, 0x1c1f ;  /* 0x001c1f2d1d1d7589 */ /* 0x000fe800000e0000 */
[----:B------:R-:W4:Y:S04]  /*1a950*/  SHFL.IDX PT, R119, R119, R45, 0x1c1f ;  /* 0x001c1f2d77777589 */ /* 0x000f2800000e0000 */
[----:B------:R-:W4:Y:S04]  /*1a960*/  SHFL.IDX PT, R75, R126, R45, 0x1c1f ;  /* 0x001c1f2d7e4b7589 */ /* 0x000f2800000e0000 */
[----:B------:R4:W4:Y:S01]  /*1a970*/  SHFL.IDX PT, R134, R134, R45, 0x1c1f ;  /* 0x001c1f2d86867589 */ /* 0x00092200000e0000 */
[----:B0-----:R-:W-:-:S02]  /*1a980*/  SEL R37, R42, R39, P0 ;  /* 0x000000272a257207 */ /* 0x001fc40000000000 */
[----:B-1----:R-:W-:Y:S02]  /*1a990*/  SEL R36, R38, R13, P0 ;  /* 0x0000000d26247207 */ /* 0x002fe40000000000 */
[----:B------:R-:W-:Y:S02]  /*1a9a0*/  SEL R39, R39, R42, P0 ;  /* 0x0000002a27277207 */ /* 0x000fe40000000000 */
[----:B------:R-:W-:Y:S02]  /*1a9b0*/  SEL R38, R13, R38, P0 ;  /* 0x000000260d267207 */ /* 0x000fe40000000000 */
[----:B--2---:R-:W-:Y:S02]  /*1a9c0*/  SEL R40, R57, R32, P0 ;  /* 0x0000002039287207 */ /* 0x004fe40000000000 */
[----:B------:R-:W-:Y:S02]  /*1a9d0*/  SEL R42, R32, R57, P0 ;  /* 0x00000039202a7207 */ /* 0x000fe40000000000 */
[----:B---3--:R-:W-:-:S02]  /*1a9e0*/  SEL R41, R59, R34, P0 ;  /* 0x000000223b297207 */ /* 0x008fc40000000000 */
[----:B------:R-:W-:Y:S02]  /*1a9f0*/  SEL R43, R34, R59, P0 ;  /* 0x0000003b222b7207 */ /* 0x000fe40000000000 */
[----:B----4-:R-:W-:Y:S02]  /*1aa00*/  SEL R44, R46, R15, P0 ;  /* 0x0000000f2e2c7207 */ /* 0x010fe40000000000 */
        /* <DEDUP_REMOVED lines=39> */
[----:B------:R-:W-:-:S02]  /*1ac80*/  SEL R33, R35, R134, P0 ;  /* 0x0000008623217207 */ /* 0x000fc40000000000 */
[----:B------:R-:W-:Y:S02]  /*1ac90*/  SEL R70, R29, R70, P0 ;  /* 0x000000461d467207 */ /* 0x000fe40000000000 */
[----:B------:R-:W-:Y:S02]  /*1aca0*/  SEL R75, R75, R8, P0 ;  /* 0x000000084b4b7207 */ /* 0x000fe40000000000 */
[----:B------:R-:W-:Y:S02]  /*1acb0*/  SEL R35, R134, R35, P0 ;  /* 0x0000002386237207 */ /* 0x000fe40000000000 */
        /* <DEDUP_REMOVED lines=8> */
[----:B------:R0:W-:Y:S01]  /*1ad40*/  STSM.16.M88.4 [R3], R4 ;  /* 0x0000000403007844 */ /* 0x0001e20000000200 */
[----:B------:R-:W-:-:S02]  /*1ad50*/  F2FP.BF16.F32.PACK_AB R24, R61, R60 ;  /* 0x0000003c3d18723e */ /* 0x000fc400000010ff */
[----:B------:R-:W-:Y:S02]  /*1ad60*/  F2FP.BF16.F32.PACK_AB R25, R65, R64 ;  /* 0x000000404119723e */ /* 0x000fe400000010ff */
[----:B------:R-:W-:Y:S02]  /*1ad70*/  F2FP.BF16.F32.PACK_AB R26, R63, R62 ;  /* 0x0000003e3f1a723e */ /* 0x000fe400000010ff */
[----:B------:R-:W-:Y:S02]  /*1ad80*/  F2FP.BF16.F32.PACK_AB R27, R67, R66 ;  /* 0x00000042431b723e */ /* 0x000fe400000010ff */
[----:B------:R-:W-:Y:S02]  /*1ad90*/  F2FP.BF16.F32.PACK_AB R28, R69, R68 ;  /* 0x00000044451c723e */ /* 0x000fe400000010ff */
[----:B------:R-:W-:Y:S02]  /*1ada0*/  F2FP.BF16.F32.PACK_AB R29, R73, R72 ;  /* 0x00000048491d723e */ /* 0x000fe400000010ff */
[----:B------:R-:W-:-:S02]  /*1adb0*/  F2FP.BF16.F32.PACK_AB R30, R71, R70 ;  /* 0x00000046471e723e */ /* 0x000fc400000010ff */
[----:B------:R-:W-:Y:S01]  /*1adc0*/  F2FP.BF16.F32.PACK_AB R31, R75, R74 ;  /* 0x0000004a4b1f723e */ /* 0x000fe200000010ff */
[----:B------:R-:W-:Y:S01]  /*1add0*/  STSM.16.M88.4 [R86], R8 ;  /* 0x0000000856007844 */ /* 0x000fe20000000200 */
[----:B------:R-:W-:Y:S02]  /*1ade0*/  MOV R84, R84 ;  /* 0x0000005400547202 */ /* 0x000fe40000000f00 */
[----:B0-----:R-:W-:Y:S02]  /*1adf0*/  F2FP.BF16.F32.PACK_AB R4, R77, R76 ;  /* 0x0000004c4d04723e */ /* 0x001fe400000010ff */
[----:B------:R-:W-:Y:S02]  /*1ae00*/  F2FP.BF16.F32.PACK_AB R5, R33, R32 ;  /* 0x000000202105723e */ /* 0x000fe400000010ff */
[----:B------:R-:W-:Y:S02]  /*1ae10*/  F2FP.BF16.F32.PACK_AB R6, R79, R78 ;  /* 0x0000004e4f06723e */ /* 0x000fe400000010ff */
[----:B------:R-:W-:Y:S01]  /*1ae20*/  F2FP.BF16.F32.PACK_AB R7, R35, R34 ;  /* 0x000000222307723e */ /* 0x000fe200000010ff */
[----:B------:R0:W-:Y:S04]  /*1ae30*/  STSM.16.M88.4 [R87], R12 ;  /* 0x0000000c57007844 */ /* 0x0001e80000000200 */
[----:B------:R1:W-:Y:S04]  /*1ae40*/  STSM.16.M88.4 [R82], R24 ;  /* 0x0000001852007844 */ /* 0x0003e80000000200 */
[----:B------:R-:W-:Y:S04]  /*1ae50*/  STSM.16.M88.4 [R83], R28 ;  /* 0x0000001c53007844 */ /* 0x000fe80000000200 */
[----:B------:R2:W-:Y:S01]  /*1ae60*/  STSM.16.M88.4 [R84], R4 ;  /* 0x0000000454007844 */ /* 0x0005e20000000200 */
[----:B------:R-:W-:Y:S01]  /*1ae70*/  ISETP.NE.U32.AND P0, PT, RZ, UR4, PT ;  /* 0x00000004ff007c0c */ /* 0x000fe2000bf05070 */
[----:B------:R-:W-:-:S02]  /*1ae80*/  IMAD.MOV.U32 R3, RZ, RZ, RZ ;  /* 0x000000ffff037224 */ /* 0x000fc400078e00ff */
[----:B------:R-:W-:Y:S01]  /*1ae90*/  IMAD.WIDE R80, R94, 0x4, R80 ;  /* 0x000000045e507825 */ /* 0x000fe200078e0250 */
[----:B------:R-:W-:Y:S01]  /*1aea0*/  ISETP.NE.AND.EX P0, PT, RZ, UR5, PT, P0 ;  /* 0x00000005ff007c0c */ /* 0x000fe2000bf05300 */
[----:B------:R-:W-:Y:S01]  /*1aeb0*/  BAR.SYNC.DEFER_BLOCKING 0x1, 0x180 ;  /* 0x0046000000007b1d */ /* 0x000fe20000010000 */
[----:B------:R-:W-:Y:S01]  /*1aec0*/  ISETP.NE.U32.AND P1, PT, RZ, UR6, PT ;  /* 0x00000006ff007c0c */ /* 0x000fe2000bf25070 */
[----:B0-----:R-:W-:Y:S01]  /*1aed0*/  IMAD.MOV.U32 R14, RZ, RZ, 0x9b8 ;  /* 0x000009b8ff0e7424 */ /* 0x001fe200078e00ff */
[----:B------:R-:W-:-:S05]  /*1aee0*/  ISETP.GT.AND P3, PT, R93, 0x1, PT ;  /* 0x000000015d00780c */ /* 0x000fca0003f64270 */
[----:B-1----:R-:W0:Y:S01]  /*1aef0*/  LDC R82, c[0x0][0xbe8] ;  /* 0x0002fa00ff527b82 */ /* 0x002e220000000800 */
[----:B------:R-:W-:-:S07]  /*1af00*/  ISETP.NE.U32.AND P2, PT, RZ, UR4, PT ;  /* 0x00000004ff007c0c */ /* 0x000fce000bf45070 */
[----:B------:R-:W1:Y:S01]  /*1af10*/  LDC.64 R12, c[0x0][0xba8] ;  /* 0x0002ea00ff0c7b82 */ /* 0x000e620000000a00 */
[----:B------:R-:W3:Y:S01]  /*1af20*/  @P0 LDG.E R3, desc[UR40][R80.64] ;  /* 0x0000002850030981 */ /* 0x000ee2000c1e1900 */
[----:B------:R-:W-:Y:S02]  /*1af30*/  ISETP.NE.AND.EX P1, PT, RZ, UR7, PT, P1 ;  /* 0x00000007ff007c0c */ /* 0x000fe4000bf25310 */
[----:B------:R-:W-:-:S04]  /*1af40*/  SEL R14, R14, 0x978, P3 ;  /* 0x000009780e0e7807 */ /* 0x000fc80001800000 */
[----:B--2---:R-:W2:Y:S08]  /*1af50*/  LDC.64 R6, c[0x0][R14+0x220] ;  /* 0x000088000e067b82 */ /* 0x004eb00000000a00 */
[----:B------:R-:W4:Y:S08]  /*1af60*/  @P1 LDC.64 R4, c[0x0][0xc08] ;  /* 0x00030200ff041b82 */ /* 0x000f300000000a00 */
[----:B------:R-:W1:Y:S01]  /*1af70*/  LDC.64 R8, c[0x0][R14+0x218] ;  /* 0x000086000e087b82 */ /* 0x000e620000000a00 */
[----:B------:R-:W-:Y:S01]  /*1af80*/  ULDC UR6, c[0x0][0xa88] ;  /* 0x0002a20000067ab9 */ /* 0x000fe20000000800 */
[----:B0-----:R-:W-:-:S06]  /*1af90*/  ISETP.NE.AND P4, PT, R82, 0x1, PT ;  /* 0x000000015200780c */ /* 0x001fcc0003f85270 */
[----:B------:R-:W0:Y:S01]  /*1afa0*/  LDC.64 R10, c[0x0][R14+0x228] ;  /* 0x00008a000e0a7b82 */ /* 0x000e220000000a00 */
[----:B------:R-:W-:Y:S02]  /*1afb0*/  IMAD.U32 R85, RZ, RZ, UR6 ;  /* 0x00000006ff557e24 */ /* 0x000fe4000f8e00ff */
[----:B----4-:R-:W-:-:S05]  /*1afc0*/  @P1 IMAD.WIDE R4, R94, 0x4, R4 ;  /* 0x000000045e041825 */ /* 0x010fca00078e0204 */
[----:B------:R-:W4:Y:S01]  /*1afd0*/  @P4 LDC R24, c[0x0][0xbec] ;  /* 0x0002fb00ff184b82 */ /* 0x000f220000000800 */
[----:B------:R2:W5:Y:S01]  /*1afe0*/  @P1 LDG.E R85, desc[UR40][R4.64] ;  /* 0x0000002804551981 */ /* 0x000562000c1e1900 */
[----:B------:R-:W-:-:S06]  /*1aff0*/  ISETP.NE.AND.EX P2, PT, RZ, UR5, PT, P2 ;  /* 0x00000005ff007c0c */ /* 0x000fcc000bf45320 */
[----:B------:R-:W4:Y:S08]  /*1b000*/  @P4 LDC R31, c[0x0][0xbf0] ;  /* 0x0002fc00ff1f4b82 */ /* 0x000f300000000800 */
[----:B--2---:R2:W2:Y:S01]  /*1b010*/  LDC.64 R4, c[0x0][R14+0x210] ;  /* 0x000084000e047b82 */ /* 0x0044a20000000a00 */
[----:B------:R-:W-:Y:S02]  /*1b020*/  SHF.R.S32.HI R15, RZ, 0x1f, R94 ;  /* 0x0000001fff0f7819 */ /* 0x000fe4000001145e */
[----:B------:R-:W-:-:S02]  /*1b030*/  SEL R83, R94, RZ, !P2 ;  /* 0x000000ff5e537207 */ /* 0x000fc40005000000 */
[----:B------:R-:W-:-:S03]  /*1b040*/  SEL R15, R15, RZ, !P2 ;  /* 0x000000ff0f0f7207 */ /* 0x000fc60005000000 */
[----:B------:R-:W-:Y:S01]  /*1b050*/  IMAD R7, R7, R83, RZ ;  /* 0x0000005307077224 */ /* 0x000fe200078e02ff */
[----:B------:R-:W-:Y:S01]  /*1b060*/  SEL R25, R88, RZ, P3 ;  /* 0x000000ff58197207 */ /* 0x000fe20001800000 */
[----:B-1----:R-:W1:Y:S02]  /*1b070*/  @!P3 LDC R12, c[0x0][0xb50] ;  /* 0x0002d400ff0cbb82 */ /* 0x002e640000000800 */
[C---:B------:R-:W-:Y:S02]  /*1b080*/  IMAD R29, R6.reuse, R15, R7 ;  /* 0x0000000f061d7224 */ /* 0x040fe400078e0207 */
[----:B------:R-:W-:-:S04]  /*1b090*/  IMAD.WIDE.U32 R6, R6, R83, RZ ;  /* 0x0000005306067225 */ /* 0x000fc800078e00ff */
[-C--:B------:R-:W-:Y:S01]  /*1b0a0*/  IMAD R27, R9, R90.reuse, RZ ;  /* 0x0000005a091b7224 */ /* 0x080fe200078e02ff */
[----:B------:R-:W1:Y:S01]  /*1b0b0*/  @!P3 LDC R13, c[0x0][0xb54] ;  /* 0x0002d500ff0dbb82 */ /* 0x000e620000000800 */
[----:B------:R-:W-:-:S04]  /*1b0c0*/  IMAD.WIDE.U32 R8, R8, R90, RZ ;  /* 0x0000005a08087225 */ /* 0x000fc800078e00ff */
[----:B------:R-:W-:Y:S02]  /*1b0d0*/  IMAD.IADD R15, R92, 0x1, R91 ;  /* 0x000000015c0f7824 */ /* 0x000fe400078e025b */
[----:B------:R-:W-:Y:S02]  /*1b0e0*/  IMAD.IADD R29, R7, 0x1, R29 ;  /* 0x00000001071d7824 */ /* 0x000fe400078e021d */
[----:B------:R-:W-:Y:S02]  /*1b0f0*/  IMAD.MOV.U32 R7, RZ, RZ, R15 ;  /* 0x000000ffff077224 */ /* 0x000fe400078e000f */
[----:B------:R-:W-:Y:S02]  /*1b100*/  IMAD.IADD R9, R9, 0x1, R27 ;  /* 0x0000000109097824 */ /* 0x000fe400078e021b */
[-C--:B0-----:R-:W-:Y:S02]  /*1b110*/  IMAD R27, R11, R25.reuse, RZ ;  /* 0x000000190b1b7224 */ /* 0x081fe400078e02ff */
[----:B------:R-:W-:-:S04]  /*1b120*/  IMAD.WIDE.U32 R10, R10, R25, RZ ;  /* 0x000000190a0a7225 */ /* 0x000fc800078e00ff */
[----:B------:R-:W-:Y:S01]  /*1b130*/  IMAD.IADD R27, R11, 0x1, R27 ;  /* 0x000000010b1b7824 */ /* 0x000fe200078e021b */
[--C-:B---3--:R-:W-:Y:S01]  /*1b140*/  IADD3 R8, P2, P5, R6, R8, R3.reuse ;  /* 0x0000000806087210 */ /* 0x108fe20007d5e003 */
[----:B----4-:R-:W-:Y:S01]  /*1b150*/  @P4 IMAD.HI.U32 R6, R15, R24, RZ ;  /* 0x000000180f064227 */ /* 0x010fe200078e00ff */
        /* <DEDUP_REMOVED lines=12> */
[----:B-1----:R-:W-:-:S03]  /*1b220*/  LEA R12, P2, R10, R12, 0x2 ;  /* 0x0000000c0a0c7211 */ /* 0x002fc600078410ff */
[----:B------:R-:W-:-:S05]  /*1b230*/  IMAD.IADD R4, R11, 0x1, R5 ;  /* 0x000000010b047824 */ /* 0x000fca00078e0205 */
[----:B------:R-:W-:Y:S01]  /*1b240*/  LEA.HI.X R13, R10, R13, R4, 0x2, P2 ;  /* 0x0000000d0a0d7211 */ /* 0x000fe200010f1404 */
[----:B------:R-:W-:Y:S06]  /*1b250*/  @P1 BRA `(.L_x_1304) ;  /* 0x0000000000101947 */ /* 0x000fec0003800000 */
[----:B------:R-:W-:Y:S05]  /*1b260*/  @!P0 BRA `(.L_x_1304) ;  /* 0x00000000000c8947 */ /* 0x000fea0003800000 */
[----:B------:R-:W2:Y:S04]  /*1b270*/  LDG.E R4, desc[UR40][R80.64] ;  /* 0x0000002850047981 */ /* 0x000ea8000c1e1900 */
[----:B-----5:R-:W2:Y:S02]  /*1b280*/  LDG.E R85, desc[UR40][R80.64+0x4] ;  /* 0x0000042850557981 */ /* 0x020ea4000c1e1900 */
[----:B--2---:R-:W-:-:S07]  /*1b290*/  IMAD.IADD R85, R85, 0x1, -R4 ;  /* 0x0000000155557824 */ /* 0x004fce00078e0a04 */
.L_x_1304:
        /* <DEDUP_REMOVED lines=13> */
[----:B--2---:R-:W-:-:S04]  /*1b370*/  IMAD.IADD R9, R9, 0x1, R91 ;  /* 0x0000000109097824 */ /* 0x004fc800078e025b */
        /* <DEDUP_REMOVED lines=27> */
[----:B------:R-:W-:Y:S02]  /*1b530*/  IMAD.IADD R3, R3, 0x1, R37 ;  /* 0x0000000103037824 */ /* 0x000fe400078e0225 */
[----:B------:R-:W-:-:S04]  /*1b540*/  IMAD.WIDE.U32 R2, R90, UR4, R2 ;  /* 0x000000045a027c25 */ /* 0x000fc8000f8e0002 */
[----:B------:R-:W-:Y:S01]  /*1b550*/  IMAD R3, R90, UR5, R3 ;  /* 0x000000055a037c24 */ /* 0x000fe2000f8e0203 */
[----:B------:R-:W-:Y:S02]  /*1b560*/  ULDC.64 UR4, c[0x0][0xaf0] ;  /* 0x0002bc0000047ab9 */ /* 0x000fe40000000a00 */
[----:B------:R-:W-:-:S04]  /*1b570*/  IMAD.WIDE.U32 R2, R83, UR4, R2 ;  /* 0x0000000453027c25 */ /* 0x000fc8000f8e0002 */
[C---:B------:R-:W-:Y:S01]  /*1b580*/  IMAD.IADD R43, R86.reuse, 0x1, R91 ;  /* 0x00000001562b7824 */ /* 0x040fe200078e025b */
[----:B------:R-:W-:Y:S01]  /*1b590*/  BSSY B1, `(.L_x_1306) ;  /* 0x0000058000017945 */ /* 0x000fe20003800000 */
[----:B--2---:R-:W-:-:S04]  /*1b5a0*/  IMAD R5, R86, 0x20, R81 ;  /* 0x0000002056057824 */ /* 0x004fc800078e0251 */
[----:B------:R-:W-:-:S03]  /*1b5b0*/  IMAD.WIDE R20, R5, 0x2, R20 ;  /* 0x0000000205147825 */ /* 0x000fc600078e0214 */
[----:B------:R-:W-:-:S04]  /*1b5c0*/  IADD3 R5, P5, R20, 0x7800, RZ ;  /* 0x0000780014057810 */ /* 0x000fc80007fbe0ff */
[----:B------:R-:W-:Y:S02]  /*1b5d0*/  LOP3.LUT R0, R5, 0x180, RZ, 0xc0, !PT ;  /* 0x0000018005007812 */ /* 0x000fe400078ec0ff */
[----:B------:R-:W-:Y:S02]  /*1b5e0*/  LOP3.LUT R7, R20, 0x180, RZ, 0xc0, !PT ;  /* 0x0000018014077812 */ /* 0x000fe400078ec0ff */
[----:B------:R-:W-:Y:S02]  /*1b5f0*/  SHF.R.U64 R0, R0, 0x3, RZ ;  /* 0x0000000300007819 */ /* 0x000fe400000012ff */
[C---:B------:R-:W-:Y:S02]  /*1b600*/  IADD3 R9, P0, R20.reuse, 0x1800, RZ ;  /* 0x0000180014097810 */ /* 0x040fe40007f1e0ff */
[C---:B------:R-:W-:Y:S02]  /*1b610*/  IADD3 R13, P1, R20.reuse, 0x3000, RZ ;  /* 0x00003000140d7810 */ /* 0x040fe40007f3e0ff */
[----:B------:R-:W-:-:S02]  /*1b620*/  IADD3 R25, P2, R20, 0x4800, RZ ;  /* 0x0000480014197810 */ /* 0x000fc40007f5e0ff */
[----:B------:R-:W-:Y:S02]  /*1b630*/  IADD3 R29, P3, R20, 0x6000, RZ ;  /* 0x00006000141d7810 */ /* 0x000fe40007f7e0ff */
[----:B------:R-:W-:Y:S02]  /*1b640*/  SHF.R.U64 R7, R7, 0x3, RZ ;  /* 0x0000000307077819 */ /* 0x000fe400000012ff */
[----:B------:R-:W-:Y:S01]  /*1b650*/  LOP3.LUT R32, R0, R5, RZ, 0x3c, !PT ;  /* 0x0000000500207212 */ /* 0x000fe200078e3cff */
[----:B------:R-:W-:Y:S01]  /*1b660*/  IMAD R0, R36, 0x60, R86 ;  /* 0x0000006024007824 */ /* 0x000fe200078e0256 */
[----:B------:R-:W-:Y:S02]  /*1b670*/  LOP3.LUT R8, R9, 0x180, RZ, 0xc0, !PT ;  /* 0x0000018009087812 */ /* 0x000fe400078ec0ff */
[----:B------:R-:W-:Y:S02]  /*1b680*/  LOP3.LUT R12, R13, 0x180, RZ, 0xc0, !PT ;  /* 0x000001800d0c7812 */ /* 0x000fe400078ec0ff */
[----:B------:R-:W-:-:S02]  /*1b690*/  LOP3.LUT R24, R25, 0x180, RZ, 0xc0, !PT ;  /* 0x0000018019187812 */ /* 0x000fc400078ec0ff */
[----:B------:R-:W-:Y:S02]  /*1b6a0*/  LOP3.LUT R28, R29, 0x180, RZ, 0xc0, !PT ;  /* 0x000001801d1c7812 */ /* 0x000fe400078ec0ff */
[----:B------:R-:W-:Y:S01]  /*1b6b0*/  LOP3.LUT R20, R7, R20, RZ, 0x3c, !PT ;  /* 0x0000001407147212 */ /* 0x000fe200078e3cff */
[----:B------:R-:W-:Y:S01]  /*1b6c0*/  IMAD.IADD R36, R91, 0x1, R0 ;  /* 0x000000015b247824 */ /* 0x000fe200078e0200 */
[----:B------:R-:W-:Y:S02]  /*1b6d0*/  SHF.R.U64 R8, R8, 0x3, RZ ;  /* 0x0000000308087819 */ /* 0x000fe400000012ff */
[----:B------:R-:W-:Y:S01]  /*1b6e0*/  SHF.R.U64 R12, R12, 0x3, RZ ;  /* 0x000000030c0c7819 */ /* 0x000fe200000012ff */
[----:B------:R0:W5:Y:S01]  /*1b6f0*/  LD.E.128 R4, desc[UR40][R20.64] ;  /* 0x0000002814047980 */ /* 0x000162000c101d00 */
[----:B------:R-:W-:Y:S02]  /*1b700*/  SHF.R.U64 R24, R24, 0x3, RZ ;  /* 0x0000000318187819 */ /* 0x000fe400000012ff */
[----:B------:R-:W-:Y:S01]  /*1b710*/  SHF.R.U64 R28, R28, 0x3, RZ ;  /* 0x000000031c1c7819 */ /* 0x000fe200000012ff */
[----:B-1----:R-:W-:Y:S01]  /*1b720*/  @P4 IMAD.HI.U32 R0, R36, R39, RZ ;  /* 0x0000002724004227 */ /* 0x002fe200078e00ff */
[----:B------:R-:W-:-:S02]  /*1b730*/  LOP3.LUT R8, R8, R9, RZ, 0x3c, !PT ;  /* 0x0000000908087212 */ /* 0x000fc400078e3cff */
[----:B------:R-:W-:Y:S02]  /*1b740*/  LOP3.LUT R12, R12, R13, RZ, 0x3c, !PT ;  /* 0x0000000d0c0c7212 */ /* 0x000fe400078e3cff */
[----:B0-----:R-:W-:Y:S01]  /*1b750*/  SHF.R.S32.HI R20, RZ, 0x1f, R83 ;  /* 0x0000001fff147819 */ /* 0x001fe20000011453 */
[--C-:B------:R-:W-:Y:S01]  /*1b760*/  IMAD.X R9, RZ, RZ, R21.reuse, P0 ;  /* 0x000000ffff097224 */ /* 0x100fe200000e0615 */
[----:B------:R-:W-:Y:S01]  /*1b770*/  LOP3.LUT R24, R24, R25, RZ, 0x3c, !PT ;  /* 0x0000001918187212 */ /* 0x000fe200078e3cff */
[--C-:B------:R-:W-:Y:S01]  /*1b780*/  IMAD.X R13, RZ, RZ, R21.reuse, P1 ;  /* 0x000000ffff0d7224 */ /* 0x100fe200008e0615 */
[----:B------:R-:W-:Y:S01]  /*1b790*/  LOP3.LUT R28, R28, R29, RZ, 0x3c, !PT ;  /* 0x0000001d1c1c7212 */ /* 0x000fe200078e3cff */
[--C-:B------:R-:W-:Y:S02]  /*1b7a0*/  IMAD.X R25, RZ, RZ, R21.reuse, P2 ;  /* 0x000000ffff197224 */ /* 0x100fe400010e0615 */
[--C-:B------:R-:W-:Y:S01]  /*1b7b0*/  IMAD.X R29, RZ, RZ, R21.reuse, P3 ;  /* 0x000000ffff1d7224 */ /* 0x100fe200018e0615 */
[----:B------:R-:W5:Y:S01]  /*1b7c0*/  LD.E.128 R8, desc[UR40][R8.64] ;  /* 0x0000002808087980 */ /* 0x000f62000c101d00 */
[----:B------:R-:W-:-:S02]  /*1b7d0*/  IMAD.X R33, RZ, RZ, R21, P5 ;  /* 0x000000ffff217224 */ /* 0x000fc400028e0615 */
[----:B------:R-:W-:Y:S01]  /*1b7e0*/  IMAD.MOV.U32 R21, RZ, RZ, R36 ;  /* 0x000000ffff157224 */ /* 0x000fe200078e0024 */
[----:B---3--:R-:W-:Y:S01]  /*1b7f0*/  @P4 SHF.R.U32.HI R21, RZ, R41, R0 ;  /* 0x00000029ff154219 */ /* 0x008fe20000011600 */
[----:B------:R-:W-:Y:S01]  /*1b800*/  IMAD R20, R20, UR4, RZ ;  /* 0x0000000414147c24 */ /* 0x000fe2000f8e02ff */
[----:B------:R-:W5:Y:S02]  /*1b810*/  LD.E.128 R12, desc[UR40][R12.64] ;  /* 0x000000280c0c7980 */ /* 0x000f64000c101d00 */
[--C-:B------:R-:W-:Y:S01]  /*1b820*/  SHF.R.S32.HI R0, RZ, 0x1f, R21.reuse ;  /* 0x0000001fff007819 */ /* 0x100fe20000011415 */
[----:B------:R-:W-:Y:S01]  /*1b830*/  IMAD R37, R83, UR5, R20 ;  /* 0x0000000553257c24 */ /* 0x000fe2000f8e0214 */
[----:B------:R-:W-:Y:S01]  /*1b840*/  ULDC.64 UR4, c[0x0][0xae0] ;  /* 0x0002b80000047ab9 */ /* 0x000fe20000000a00 */
[----:B------:R-:W-:Y:S01]  /*1b850*/  IMAD.MOV R39, RZ, RZ, -R21 ;  /* 0x000000ffff277224 */ /* 0x000fe200078e0a15 */
[----:B------:R-:W5:Y:S01]  /*1b860*/  LD.E.128 R24, desc[UR40][R24.64] ;  /* 0x0000002818187980 */ /* 0x000f62000c101d00 */
[----:B------:R-:W-:-:S02]  /*1b870*/  IMAD.IADD R3, R3, 0x1, R37 ;  /* 0x0000000103037824 */ /* 0x000fc400078e0225 */
[----:B------:R-:W-:Y:S01]  /*1b880*/  IMAD R0, R0, UR4, RZ ;  /* 0x0000000400007c24 */ /* 0x000fe2000f8e02ff */
[----:B------:R-:W5:Y:S01]  /*1b890*/  LD.E.128 R28, desc[UR40][R28.64] ;  /* 0x000000281c1c7980 */ /* 0x000f62000c101d00 */
[----:B------:R-:W-:Y:S02]  /*1b8a0*/  IMAD R37, R82, R39, R36 ;  /* 0x0000002752257224 */ /* 0x000fe400078e0224 */
        /* <DEDUP_REMOVED lines=31> */
[C---:B------:R-:W-:Y:S02]  /*1baa0*/  @!P2 LEA R38, P4, R42.reuse, R20, 0x1 ;  /* 0x000000142a26a211 */ /* 0x040fe400078808ff */
[----:B--2---:R-:W-:Y:S01]  /*1bab0*/  @!P0 IMAD.WIDE R2, R81, 0x2, R20 ;  /* 0x0000000251028825 */ /* 0x004fe200078e0214 */
[-C--:B------:R-:W-:Y:S02]  /*1bac0*/  @!P1 LEA.HI.X R37, R45, R21.reuse, R46, 0x1, P3 ;  /* 0x000000152d259211 */ /* 0x080fe400018f0c2e */
[----:B------:R-:W-:Y:S02]  /*1bad0*/  @!P2 LEA.HI.X R39, R42, R21, R44, 0x1, P4 ;  /* 0x000000152a27a211 */ /* 0x000fe400020f0c2c */
[----:B------:R3:W-:Y:S04]  /*1bae0*/  @!P0 ST.E.128 desc[UR40][R2.64], R4 ;  /* 0x0000000402008985 */ /* 0x0007e8000c101d28 */
[----:B------:R3:W-:Y:S04]  /*1baf0*/  @!P1 ST.E.128 desc[UR40][R36.64], R12 ;  /* 0x0000000c24009985 */ /* 0x0007e8000c101d28 */
[----:B------:R3:W-:Y:S02]  /*1bb00*/  @!P2 ST.E.128 desc[UR40][R38.64], R28 ;  /* 0x0000001c2600a985 */ /* 0x0007e4000c101d28 */
.L_x_1307:
[----:B------:R-:W-:Y:S05]  /*1bb10*/  BSYNC B1 ;  /* 0x0000000000017941 */ /* 0x000fea0003800000 */
.L_x_1306:
[----:B---3--:R-:W-:Y:S01]  /*1bb20*/  VIADD R3, R43, 0x60 ;  /* 0x000000602b037836 */ /* 0x008fe20000000000 */
[----:B-----5:R3:W4:Y:S04]  /*1bb30*/  SHFL.IDX PT, R5, R41, 0x1, 0x1c1f ;  /* 0x003c1f0029057f89 */ /* 0x02072800000e0000 */
[----:B------:R-:W-:Y:S01]  /*1bb40*/  ISETP.GE.AND P0, PT, R3, R80, PT ;  /* 0x000000500300720c */ /* 0x000fe20003f06270 */
[----:B------:R3:W0:-:S12]  /*1bb50*/  SHFL.IDX PT, R4, R40, 0x1, 0x1c1f ;  /* 0x003c1f0028047f89 */ /* 0x00061800000e0000 */
[----:B---3--:R-:W-:Y:S05]  /*1bb60*/  @P0 BRA `(.L_x_1308) ;  /* 0x0000001400b00947 */ /* 0x008fea0003800000 */
[----:B------:R-:W-:Y:S02]  /*1bb70*/  ULDC UR4, c[0x0][0xac8] ;  /* 0x0002b20000047ab9 */ /* 0x000fe40000000800 */
[----:B------:R-:W-:Y:S02]  /*1bb80*/  ISETP.GE.AND P2, PT, R45, UR4, PT ;  /* 0x000000042d007c0c */ /* 0x000fe4000bf46270 */
[----:B------:R-:W-:-:S11]  /*1bb90*/  ISETP.GE.AND P1, PT, R81, UR4, PT ;  /* 0x0000000451007c0c */ /* 0x000fd6000bf26270 */
[----:B0-----:R-:W-:Y:S02]  /*1bba0*/  @!P2 LEA R6, P0, R45, R4, 0x1 ;  /* 0x000000042d06a211 */ /* 0x001fe400078008ff */
        /* <DEDUP_REMOVED lines=10> */
.L_x_1305:
[----:B0-----:R-:W0:Y:S01]  /*1bc50*/  @P4 LDC R6, c[0x0][0xbec] ;  /* 0x0002fb00ff064b82 */ /* 0x001e220000000800 */
[----:B------:R-:W-:Y:S01]  /*1bc60*/  ULDC.64 UR4, c[0x0][0xb08] ;  /* 0x0002c20000047ab9 */ /* 0x000fe20000000a00 */
[----:B------:R-:W-:Y:S01]  /*1bc70*/  SHF.R.S32.HI R0, RZ, 0x1f, R83 ;  /* 0x0000001fff007819 */ /* 0x000fe20000011453 */
[----:B------:R-:W-:Y:S01]  /*1bc80*/  IMAD R84, R84, UR4, RZ ;  /* 0x0000000454547c24 */ /* 0x000fe2000f8e02ff */
[----:B------:R-:W-:Y:S01]  /*1bc90*/  ULDC.64 UR6, c[0x0][0xb30] ;  /* 0x0002cc0000067ab9 */ /* 0x000fe20000000a00 */
[----:B------:R-:W-:Y:S01]  /*1bca0*/  IMAD.WIDE.U32 R4, R3, UR4, RZ ;  /* 0x0000000403047c25 */ /* 0x000fe2000f8e00ff */
[----:B------:R-:W-:Y:S01]  /*1bcb0*/  ISETP.GE.AND P0, PT, R9, R80, PT ;  /* 0x000000500900720c */ /* 0x000fe20003f06270 */
[----:B------:R-:W-:Y:S01]  /*1bcc0*/  BSSY B1, `(.L_x_1309) ;  /* 0x0000071000017945 */ /* 0x000fe20003800000 */
[----:B------:R-:W1:Y:S01]  /*1bcd0*/  @P4 LDC R13, c[0x0][0xbf0] ;  /* 0x0002fc00ff0d4b82 */ /* 0x000e620000000800 */
[----:B------:R-:W-:Y:S01]  /*1bce0*/  IMAD R3, R3, UR5, R84 ;  /* 0x0000000503037c24 */ /* 0x000fe2000f8e0254 */
[----:B------:R-:W-:Y:S01]  /*1bcf0*/  ULDC.64 UR4, c[0x0][0xb38] ;  /* 0x0002ce0000047ab9 */ /* 0x000fe20000000a00 */
[----:B------:R-:W-:Y:S01]  /*1bd00*/  VIADD R86, R23, 0x8 ;  /* 0x0000000817567836 */ /* 0x000fe20000000000 */
[----:B------:R-:W-:Y:S01]  /*1bd10*/  SHF.R.S32.HI R84, RZ, 0x1f, R23 ;  /* 0x0000001fff547819 */ /* 0x000fe20000011417 */
[----:B------:R-:W-:-:S02]  /*1bd20*/  IMAD.IADD R5, R5, 0x1, R3 ;  /* 0x0000000105057824 */ /* 0x000fc400078e0203 */
[----:B------:R-:W-:Y:S01]  /*1bd30*/  VIADD R92, R23, 0x20 ;  /* 0x00000020175c7836 */ /* 0x000fe20000000000 */
[----:B------:R-:W-:Y:S01]  /*1bd40*/  SHF.R.S32.HI R85, RZ, 0x1f, R86 ;  /* 0x0000001fff557819 */ /* 0x000fe20000011456 */
[----:B------:R-:W-:-:S03]  /*1bd50*/  IMAD.WIDE.U32 R2, R90, UR4, R4 ;  /* 0x000000045a027c25 */ /* 0x000fc6000f8e0004 */
[----:B------:R-:W-:Y:S01]  /*1bd60*/  SHF.R.S32.HI R91, RZ, 0x1f, R92 ;  /* 0x0000001fff5b7819 */ /* 0x000fe2000001145c */
[----:B------:R-:W-:Y:S01]  /*1bd70*/  IMAD R3, R90, UR5, R3 ;  /* 0x000000055a037c24 */ /* 0x000fe2000f8e0203 */
[----:B------:R-:W-:Y:S01]  /*1bd80*/  ULDC.64 UR4, c[0x0][0xb40] ;  /* 0x0002d00000047ab9 */ /* 0x000fe20000000a00 */
[----:B------:R-:W-:Y:S02]  /*1bd90*/  IMAD.MOV.U32 R5, RZ, RZ, R15 ;  /* 0x000000ffff057224 */ /* 0x000fe400078e000f */
[----:B------:R-:W-:Y:S02]  /*1bda0*/  IMAD R0, R0, UR4, RZ ;  /* 0x0000000400007c24 */ /* 0x000fe4000f8e02ff */
[----:B0-----:R-:W-:-:S04]  /*1bdb0*/  @P4 IMAD.HI.U32 R6, R15, R6, RZ ;  /* 0x000000060f064227 */ /* 0x001fc800078e00ff */
[C---:B------:R-:W-:Y:S01]  /*1bdc0*/  IMAD R7, R83.reuse, UR5, R0 ;  /* 0x0000000553077c24 */ /* 0x040fe2000f8e0200 */
[----:B-1----:R-:W-:Y:S01]  /*1bdd0*/  @P4 SHF.R.U32.HI R5, RZ, R13, R6 ;  /* 0x0000000dff054219 */ /* 0x002fe20000011606 */
[----:B------:R-:W-:Y:S01]  /*1bde0*/  IMAD.WIDE.U32 R2, R83, UR4, R2 ;  /* 0x0000000453027c25 */ /* 0x000fe2000f8e0002 */
[----:B------:R-:W-:Y:S02]  /*1bdf0*/  ULDC.64 UR4, c[0x0][0xb48] ;  /* 0x0002d20000047ab9 */ /* 0x000fe40000000a00 */
[----:B------:R-:W-:Y:S01]  /*1be00*/  SHF.R.S32.HI R0, RZ, 0x1f, R5 ;  /* 0x0000001fff007819 */ /* 0x000fe20000011405 */
[----:B------:R-:W-:Y:S02]  /*1be10*/  IMAD.IADD R3, R3, 0x1, R7 ;  /* 0x0000000103037824 */ /* 0x000fe400078e0207 */
        /* <DEDUP_REMOVED lines=15> */
[----:B------:R-:W-:Y:S01]  /*1bf10*/  LEA R30, P1, R2, UR4, 0x2 ;  /* 0x00000004021e7c11 */ /* 0x000fe2000f8210ff */
[----:B------:R-:W-:Y:S02]  /*1bf20*/  VIADD R4, R16, 0x19c20 ;  /* 0x00019c2010047836 */ /* 0x000fe40000000000 */
[C---:B------:R-:W-:Y:S01]  /*1bf30*/  VIADD R88, R23.reuse, 0x10 ;  /* 0x0000001017587836 */ /* 0x040fe20000000000 */
[----:B------:R-:W-:Y:S01]  /*1bf40*/  LEA.HI.X R81, R2, UR5, R3, 0x2, P1 ;  /* 0x0000000502517c11 */ /* 0x000fe200088f1403 */
[C---:B------:R-:W-:Y:S01]  /*1bf50*/  VIADD R90, R23.reuse, 0x18 ;  /* 0x00000018175a7836 */ /* 0x040fe20000000000 */
[----:B------:R-:W-:Y:S01]  /*1bf60*/  PRMT R4, RZ, 0x654, R4 ;  /* 0x00000654ff047816 */ /* 0x000fe20000000004 */
[C---:B------:R-:W-:Y:S01]  /*1bf70*/  VIADD R28, R23.reuse, 0x28 ;  /* 0x00000028171c7836 */ /* 0x040fe20000000000 */
[----:B------:R0:W1:Y:S01]  /*1bf80*/  SHFL.IDX PT, R83, R30, RZ, 0x1c1f ;  /* 0x001c1fff1e537589 */ /* 0x00006200000e0000 */
[C---:B------:R-:W-:Y:S01]  /*1bf90*/  VIADD R26, R23.reuse, 0x30 ;  /* 0x00000030171a7836 */ /* 0x040fe20000000000 */
[----:B------:R0:W-:Y:S01]  /*1bfa0*/  SYNCS.ARRIVE.TRANS64.RED.A1T0 RZ, [R4+URZ], RZ ;  /* 0x000000ff04ff79a7 */ /* 0x0001e2000810043f */
[C---:B------:R-:W-:Y:S01]  /*1bfb0*/  VIADD R95, R23.reuse, 0x50 ;  /* 0x00000050175f7836 */ /* 0x040fe20000000000 */
[----:B------:R0:W2:Y:S01]  /*1bfc0*/  SHFL.IDX PT, R82, R81, RZ, 0x1c1f ;  /* 0x001c1fff51527589 */ /* 0x0000a200000e0000 */
[C---:B------:R-:W-:Y:S01]  /*1bfd0*/  VIADD R24, R23.reuse, 0x38 ;  /* 0x0000003817187836 */ /* 0x040fe20000000000 */
[----:B------:R-:W-:Y:S01]  /*1bfe0*/  SHF.R.S32.HI R87, RZ, 0x1f, R88 ;  /* 0x0000001fff577819 */ /* 0x000fe20000011458 */
[C---:B------:R-:W-:Y:S01]  /*1bff0*/  VIADD R20, R23.reuse, 0x40 ;  /* 0x0000004017147836 */ /* 0x040fe20000000000 */
[----:B------:R-:W-:Y:S01]  /*1c000*/  SHF.R.S32.HI R0, RZ, 0x1f, R95 ;  /* 0x0000001fff007819 */ /* 0x000fe2000001145f */
[C---:B------:R-:W-:Y:S01]  /*1c010*/  VIADD R21, R23.reuse, 0x48 ;  /* 0x0000004817157836 */ /* 0x040fe20000000000 */
[----:B------:R-:W-:Y:S01]  /*1c020*/  SHF.R.S32.HI R89, RZ, 0x1f, R90 ;  /* 0x0000001fff597819 */ /* 0x000fe2000001145a */
[C---:B------:R-:W-:Y:S01]  /*1c030*/  VIADD R94, R23.reuse, 0x58 ;  /* 0x00000058175e7836 */ /* 0x040fe20000000000 */
[----:B------:R-:W-:Y:S01]  /*1c040*/  SHF.R.S32.HI R31, RZ, 0x1f, R28 ;  /* 0x0000001fff1f7819 */ /* 0x000fe2000001141c */
[----:B------:R-:W-:Y:S01]  /*1c050*/  VIADD R93, R23, 0x58 ;  /* 0x00000058175d7836 */ /* 0x000fe20000000000 */
[----:B------:R-:W-:-:S02]  /*1c060*/  SHF.R.S32.HI R29, RZ, 0x1f, R26 ;  /* 0x0000001fff1d7819 */ /* 0x000fc4000001141a */
[----:B------:R-:W-:Y:S02]  /*1c070*/  SHF.R.S32.HI R27, RZ, 0x1f, R24 ;  /* 0x0000001fff1b7819 */ /* 0x000fe40000011418 */
[----:B------:R-:W-:Y:S02]  /*1c080*/  SHF.R.S32.HI R25, RZ, 0x1f, R20 ;  /* 0x0000001fff197819 */ /* 0x000fe40000011414 */
[----:B------:R-:W-:Y:S02]  /*1c090*/  SHF.R.S32.HI R10, RZ, 0x1f, R21 ;  /* 0x0000001fff0a7819 */ /* 0x000fe40000011415 */
[----:B------:R-:W-:Y:S01]  /*1c0a0*/  SHF.R.S32.HI R94, RZ, 0x1f, R94 ;  /* 0x0000001fff5e7819 */ /* 0x000fe2000001145e */
[----:B0-----:R-:W-:Y:S06]  /*1c0b0*/  @P0 BRA `(.L_x_1310) ;  /* 0x0000000000c40947 */ /* 0x001fec0003800000 */
[----:B------:R-:W-:Y:S02]  /*1c0c0*/  ULDC UR4, c[0x0][0xac8] ;  /* 0x0002b20000047ab9 */ /* 0x000fe40000000800 */
[----:B------:R-:W-:Y:S02]  /*1c0d0*/  ISETP.GE.AND P2, PT, R23, UR4, PT ;  /* 0x0000000417007c0c */ /* 0x000fe4000bf46270 */
[----:B------:R-:W-:Y:S02]  /*1c0e0*/  ISETP.GE.AND P4, PT, R86, UR4, PT ;  /* 0x0000000456007c0c */ /* 0x000fe4000bf86270 */
[----:B------:R-:W-:Y:S02]  /*1c0f0*/  ISETP.GE.AND P3, PT, R88, UR4, PT ;  /* 0x0000000458007c0c */ /* 0x000fe4000bf66270 */
[----:B------:R-:W-:-:S07]  /*1c100*/  ISETP.GE.AND P0, PT, R90, UR4, PT ;  /* 0x000000045a007c0c */ /* 0x000fce000bf06270 */
[CC--:B-1----:R-:W-:Y:S02]  /*1c110*/  @!P2 LEA R4, P1, R23.reuse, R83.reuse, 0x2 ;  /* 0x000000531704a211 */ /* 0x0c2fe400078210ff */
[----:B------:R-:W-:Y:S02]  /*1c120*/  @!P4 LEA R6, P6, R86, R83, 0x2 ;  /* 0x000000535606c211 */ /* 0x000fe400078c10ff */
[-C--:B--2---:R-:W-:Y:S02]  /*1c130*/  @!P2 LEA.HI.X R5, R23, R82.reuse, R84, 0x2, P1 ;  /* 0x000000521705a211 */ /* 0x084fe400008f1454 */
[----:B------:R-:W-:Y:S02]  /*1c140*/  ISETP.GE.AND P1, PT, R92, UR4, PT ;  /* 0x000000045c007c0c */ /* 0x000fe4000bf26270 */
[----:B------:R-:W-:Y:S01]  /*1c150*/  @!P4 LEA.HI.X R7, R86, R82, R85, 0x2, P6 ;  /* 0x000000525607c211 */ /* 0x000fe200030f1455 */
[----:B------:R-:W-:Y:S01]  /*1c160*/  @!P2 ST.E.64 desc[UR40][R4.64], R36 ;  /* 0x000000240400a985 */ /* 0x000fe2000c101b28 */
[----:B------:R-:W-:-:S02]  /*1c170*/  ISETP.GE.AND P2, PT, R28, UR4, PT ;  /* 0x000000041c007c0c */ /* 0x000fc4000bf46270 */
[-C--:B------:R-:W-:Y:S01]  /*1c180*/  @!P3 LEA R2, P5, R88, R83.reuse, 0x2 ;  /* 0x000000535802b211 */ /* 0x080fe200078a10ff */
[----:B------:R-:W-:Y:S01]  /*1c190*/  @!P4 ST.E.64 desc[UR40][R6.64], R38 ;  /* 0x000000260600c985 */ /* 0x000fe2000c101b28 */
[----:B------:R-:W-:Y:S02]  /*1c1a0*/  ISETP.GE.AND P4, PT, R26, UR4, PT ;  /* 0x000000041a007c0c */ /* 0x000fe4000bf86270 */
[-C--:B------:R-:W-:Y:S02]  /*1c1b0*/  @!P3 LEA.HI.X R3, R88, R82.reuse, R87, 0x2, P5 ;  /* 0x000000525803b211 */ /* 0x080fe400028f1457 */
[-C--:B------:R-:W-:Y:S02]  /*1c1c0*/  @!P0 LEA R8, P6, R90, R83.reuse, 0x2 ;  /* 0x000000535a088211 */ /* 0x080fe400078c10ff */
[----:B------:R-:W-:Y:S01]  /*1c1d0*/  @!P1 LEA R14, P5, R92, R83, 0x2 ;  /* 0x000000535c0e9211 */ /* 0x000fe200078a10ff */
[----:B------:R0:W-:Y:S01]  /*1c1e0*/  @!P3 ST.E.64 desc[UR40][R2.64], R44 ;  /* 0x0000002c0200b985 */ /* 0x0001e2000c101b28 */
[----:B------:R-:W-:-:S02]  /*1c1f0*/  @!P0 LEA.HI.X R9, R90, R82, R89, 0x2, P6 ;  /* 0x000000525a098211 */ /* 0x000fc400030f1459 */
[----:B------:R-:W-:Y:S02]  /*1c200*/  ISETP.GE.AND P3, PT, R24, UR4, PT ;  /* 0x0000000418007c0c */ /* 0x000fe4000bf66270 */
[----:B------:R-:W-:Y:S01]  /*1c210*/  @!P2 LEA R12, P6, R28, R83, 0x2 ;  /* 0x000000531c0ca211 */ /* 0x000fe200078c10ff */
[----:B------:R-:W-:Y:S01]  /*1c220*/  @!P0 ST.E.64 desc[UR40][R8.64], R46 ;  /* 0x0000002e08008985 */ /* 0x000fe2000c101b28 */
[-C--:B------:R-:W-:Y:S02]  /*1c230*/  @!P1 LEA.HI.X R15, R92, R82.reuse, R91, 0x2, P5 ;  /* 0x000000525c0f9211 */ /* 0x080fe400028f145b */
[----:B------:R-:W-:Y:S02]  /*1c240*/  @!P2 LEA.HI.X R13, R28, R82, R31, 0x2, P6 ;  /* 0x000000521c0da211 */ /* 0x000fe400030f141f */
[----:B------:R-:W-:Y:S01]  /*1c250*/  ISETP.GE.AND P0, PT, R20, UR4, PT ;  /* 0x0000000414007c0c */ /* 0x000fe2000bf06270 */
[----:B------:R-:W-:Y:S01]  /*1c260*/  @!P1 ST.E.64 desc[UR40][R14.64], R52 ;  /* 0x000000340e009985 */ /* 0x000fe2000c101b28 */
[----:B------:R-:W-:-:S02]  /*1c270*/  ISETP.GE.AND P5, PT, R21, UR4, PT ;  /* 0x0000000415007c0c */ /* 0x000fc4000bfa6270 */
[CC--:B0-----:R-:W-:Y:S01]  /*1c280*/  @!P4 LEA R2, P1, R26.reuse, R83.reuse, 0x2 ;  /* 0x000000531a02c211 */ /* 0x0c1fe200078210ff */
[----:B------:R0:W-:Y:S01]  /*1c290*/  @!P2 ST.E.64 desc[UR40][R12.64], R54 ;  /* 0x000000360c00a985 */ /* 0x0001e2000c101b28 */
[----:B------:R-:W-:Y:S02]  /*1c2a0*/  ISETP.GE.AND P2, PT, R95, UR4, PT ;  /* 0x000000045f007c0c */ /* 0x000fe4000bf46270 */
[----:B------:R-:W-:Y:S02]  /*1c2b0*/  @!P4 LEA.HI.X R3, R26, R82, R29, 0x2, P1 ;  /* 0x000000521a03c211 */ /* 0x000fe400008f141d */
[----:B------:R-:W-:Y:S02]  /*1c2c0*/  ISETP.GE.AND P1, PT, R93, UR4, PT ;  /* 0x000000045d007c0c */ /* 0x000fe4000bf26270 */
[-C--:B------:R-:W-:Y:S01]  /*1c2d0*/  @!P3 LEA R6, P6, R24, R83.reuse, 0x2 ;  /* 0x000000531806b211 */ /* 0x080fe200078c10ff */
[----:B------:R3:W-:Y:S01]  /*1c2e0*/  @!P4 ST.E.64 desc[UR40][R2.64], R60 ;  /* 0x0000003c0200c985 */ /* 0x0007e2000c101b28 */
[----:B------:R-:W-:-:S02]  /*1c2f0*/  @!P0 LEA R4, P4, R20, R83, 0x2 ;  /* 0x0000005314048211 */ /* 0x000fc400078810ff */
[-C--:B------:R-:W-:Y:S02]  /*1c300*/  @!P3 LEA.HI.X R7, R24, R82.reuse, R27, 0x2, P6 ;  /* 0x000000521807b211 */ /* 0x080fe400030f141b */
[-C--:B------:R-:W-:Y:S02]  /*1c310*/  @!P0 LEA.HI.X R5, R20, R82.reuse, R25, 0x2, P4 ;  /* 0x0000005214058211 */ /* 0x080fe400020f1419 */
[-C--:B0-----:R-:W-:Y:S01]  /*1c320*/  @!P2 LEA R12, P4, R95, R83.reuse, 0x2 ;  /* 0x000000535f0ca211 */ /* 0x081fe200078810ff */
[----:B------:R3:W-:Y:S01]  /*1c330*/  @!P3 ST.E.64 desc[UR40][R6.64], R62 ;  /* 0x0000003e0600b985 */ /* 0x0007e2000c101b28 */
[-C--:B------:R-:W-:Y:S02]  /*1c340*/  @!P5 LEA R8, P3, R21, R83.reuse, 0x2 ;  /* 0x000000531508d211 */ /* 0x080fe400078610ff */
[----:B------:R-:W-:Y:S01]  /*1c350*/  @!P1 LEA R14, P6, R93, R83, 0x2 ;  /* 0x000000535d0e9211 */ /* 0x000fe200078c10ff */
[----:B------:R3:W-:Y:S01]  /*1c360*/  @!P0 ST.E.64 desc[UR40][R4.64], R68 ;  /* 0x0000004404008985 */ /* 0x0007e2000c101b28 */
[----:B------:R-:W-:-:S02]  /*1c370*/  @!P5 LEA.HI.X R9, R21, R82, R10, 0x2, P3 ;  /* 0x000000521509d211 */ /* 0x000fc400018f140a */
[-C--:B------:R-:W-:Y:S02]  /*1c380*/  @!P2 LEA.HI.X R13, R95, R82.reuse, R0, 0x2, P4 ;  /* 0x000000525f0da211 */ /* 0x080fe400020f1400 */
[----:B------:R-:W-:Y:S01]  /*1c390*/  @!P1 LEA.HI.X R15, R93, R82, R94, 0x2, P6 ;  /* 0x000000525d0f9211 */ /* 0x000fe200030f145e */
[----:B------:R3:W-:Y:S04]  /*1c3a0*/  @!P5 ST.E.64 desc[UR40][R8.64], R70 ;  /* 0x000000460800d985 */ /* 0x0007e8000c101b28 */
[----:B------:R3:W-:Y:S04]  /*1c3b0*/  @!P2 ST.E.64 desc[UR40][R12.64], R76 ;  /* 0x0000004c0c00a985 */ /* 0x0007e8000c101b28 */
[----:B------:R3:W-:Y:S02]  /*1c3c0*/  @!P1 ST.E.64 desc[UR40][R14.64], R78 ;  /* 0x0000004e0e009985 */ /* 0x0007e4000c101b28 */
.L_x_1310:
[----:B------:R-:W-:Y:S05]  /*1c3d0*/  BSYNC B1 ;  /* 0x0000000000017941 */ /* 0x000fea0003800000 */
.L_x_1309:
[----:B------:R-:W-:Y:S01]  /*1c3e0*/  ISETP.GE.AND P0, PT, R11, R80, PT ;  /* 0x000000500b00720c */ /* 0x000fe20003f06270 */
[----:B------:R-:W0:Y:S04]  /*1c3f0*/  SHFL.IDX PT, R81, R81, 0x1, 0x1c1f ;  /* 0x003c1f0051517f89 */ /* 0x000e2800000e0000 */
[----:B------:R4:W0:Y:S08]  /*1c400*/  SHFL.IDX PT, R37, R30, 0x1, 0x1c1f ;  /* 0x003c1f001e257f89 */ /* 0x00083000000e0000 */
[----:B----4-:R-:W-:Y:S05]  /*1c410*/  @P0 BRA `(.L_x_1308) ;  /* 0x0000000c00840947 */ /* 0x010fea0003800000 */
[----:B------:R-:W-:Y:S02]  /*1c420*/  ULDC UR4, c[0x0][0xac8] ;  /* 0x0002b20000047ab9 */ /* 0x000fe40000000800 */
[----:B------:R-:W-:Y:S02]  /*1c430*/  ISETP.GE.AND P5, PT, R86, UR4, PT ;  /* 0x0000000456007c0c */ /* 0x000fe4000bfa6270 */
[----:B------:R-:W-:Y:S02]  /*1c440*/  ISETP.GE.AND P3, PT, R23, UR4, PT ;  /* 0x0000000417007c0c */ /* 0x000fe4000bf66270 */
[----:B------:R-:W-:Y:S02]  /*1c450*/  ISETP.GE.AND P4, PT, R88, UR4, PT ;  /* 0x0000000458007c0c */ /* 0x000fe4000bf86270 */
[----:B------:R-:W-:Y:S02]  /*1c460*/  ISETP.GE.AND P0, PT, R90, UR4, PT ;  /* 0x000000045a007c0c */ /* 0x000fe4000bf06270 */
[----:B------:R-:W-:-:S05]  /*1c470*/  ISETP.GE.AND P1, PT, R92, UR4, PT ;  /* 0x000000045c007c0c */ /* 0x000fca000bf26270 */
[----:B0--3--:R-:W-:-:S04]  /*1c480*/  @!P5 LEA R2, P2, R86, R37, 0x2 ;  /* 0x000000255602d211 */ /* 0x009fc800078410ff */
[----:B------:R-:W-:Y:S02]  /*1c490*/  @!P5 LEA.HI.X R3, R86, R81, R85, 0x2, P2 ;  /* 0x000000515603d211 */ /* 0x000fe400010f1455 */
[CC--:B------:R-:W-:Y:S02]  /*1c4a0*/  @!P3 LEA R6, P2, R23.reuse, R37.reuse, 0x2 ;  /* 0x000000251706b211 */ /* 0x0c0fe400078410ff */
[----:B------:R-:W-:Y:S02]  /*1c4b0*/  @!P4 LEA R4, P6, R88, R37, 0x2 ;  /* 0x000000255804c211 */ /* 0x000fe400078c10ff */
[-C--:B------:R-:W-:Y:S02]  /*1c4c0*/  @!P3 LEA.HI.X R7, R23, R81.reuse, R84, 0x2, P2 ;  /* 0x000000511707b211 */ /* 0x080fe400010f1454 */
[----:B------:R-:W-:Y:S02]  /*1c4d0*/  ISETP.GE.AND P2, PT, R28, UR4, PT ;  /* 0x000000041c007c0c */ /* 0x000fe4000bf46270 */
[----:B------:R-:W-:Y:S01]  /*1c4e0*/  @!P4 LEA.HI.X R5, R88, R81, R87, 0x2, P6 ;  /* 0x000000515805c211 */ /* 0x000fe200030f1457 */
[----:B------:R0:W-:Y:S01]  /*1c4f0*/  @!P3 ST.E.64 desc[UR40][R6.64], R40 ;  /* 0x000000280600b985 */ /* 0x0001e2000c101b28 */
[----:B------:R-:W-:-:S02]  /*1c500*/  @!P0 LEA R8, P6, R90, R37, 0x2 ;  /* 0x000000255a088211 */ /* 0x000fc400078c10ff */
[----:B------:R-:W-:Y:S01]  /*1c510*/  ISETP.GE.AND P3, PT, R26, UR4, PT ;  /* 0x000000041a007c0c */ /* 0x000fe2000bf66270 */
[----:B------:R-:W-:Y:S01]  /*1c520*/  @!P5 ST.E.64 desc[UR40][R2.64], R42 ;  /* 0x0000002a0200d985 */ /* 0x000fe2000c101b28 */
[----:B------:R-:W-:Y:S02]  /*1c530*/  @!P0 LEA.HI.X R9, R90, R81, R89, 0x2, P6 ;  /* 0x000000515a098211 */ /* 0x000fe400030f1459 */
[----:B------:R-:W-:Y:S01]  /*1c540*/  @!P1 LEA R12, P6, R92, R37, 0x2 ;  /* 0x000000255c0c9211 */ /* 0x000fe200078c10ff */
[----:B------:R3:W-:Y:S01]  /*1c550*/  @!P4 ST.E.64 desc[UR40][R4.64], R48 ;  /* 0x000000300400c985 */ /* 0x0007e2000c101b28 */
[----:B------:R-:W-:Y:S02]  /*1c560*/  ISETP.GE.AND P5, PT, R24, UR4, PT ;  /* 0x0000000418007c0c */ /* 0x000fe4000bfa6270 */
[----:B------:R-:W-:Y:S01]  /*1c570*/  @!P1 LEA.HI.X R13, R92, R81, R91, 0x2, P6 ;  /* 0x000000515c0d9211 */ /* 0x000fe200030f145b */
[----:B------:R4:W-:Y:S01]  /*1c580*/  @!P0 ST.E.64 desc[UR40][R8.64], R50 ;  /* 0x0000003208008985 */ /* 0x0009e2000c101b28 */
[----:B------:R-:W-:-:S02]  /*1c590*/  @!P2 LEA R14, P6, R28, R37, 0x2 ;  /* 0x000000251c0ea211 */ /* 0x000fc400078c10ff */
[----:B------:R-:W-:Y:S01]  /*1c5a0*/  ISETP.GE.AND P4, PT, R20, UR4, PT ;  /* 0x0000000414007c0c */ /* 0x000fe2000bf86270 */
[----:B------:R4:W-:Y:S01]  /*1c5b0*/  @!P1 ST.E.64 desc[UR40][R12.64], R56 ;  /* 0x000000380c009985 */ /* 0x0009e2000c101b28 */
[----:B------:R-:W-:Y:S02]  /*1c5c0*/  @!P2 LEA.HI.X R15, R28, R81, R31, 0x2, P6 ;  /* 0x000000511c0fa211 */ /* 0x000fe400030f141f */
[C---:B------:R-:W-:Y:S02]  /*1c5d0*/  @!P3 LEA R28, P6, R26.reuse, R37, 0x2 ;  /* 0x000000251a1cb211 */ /* 0x040fe400078c10ff */
[----:B------:R-:W-:Y:S01]  /*1c5e0*/  ISETP.GE.AND P0, PT, R21, UR4, PT ;  /* 0x0000000415007c0c */ /* 0x000fe2000bf06270 */
[----:B------:R4:W-:Y:S01]  /*1c5f0*/  @!P2 ST.E.64 desc[UR40][R14.64], R58 ;  /* 0x0000003a0e00a985 */ /* 0x0009e2000c101b28 */
[----:B------:R-:W-:Y:S02]  /*1c600*/  ISETP.GE.AND P1, PT, R95, UR4, PT ;  /* 0x000000045f007c0c */ /* 0x000fe4000bf26270 */
[----:B------:R-:W-:-:S02]  /*1c610*/  @!P3 LEA.HI.X R29, R26, R81, R29, 0x2, P6 ;  /* 0x000000511a1db211 */ /* 0x000fc400030f141d */
[----:B0-----:R-:W-:-:S03]  /*1c620*/  @!P5 LEA R6, P6, R24, R37, 0x2 ;  /* 0x000000251806d211 */ /* 0x001fc600078c10ff */
[----:B------:R4:W-:Y:S01]  /*1c630*/  @!P3 ST.E.64 desc[UR40][R28.64], R64 ;  /* 0x000000401c00b985 */ /* 0x0009e2000c101b28 */
[----:B------:R-:W-:Y:S02]  /*1c640*/  @!P5 LEA.HI.X R7, R24, R81, R27, 0x2, P6 ;  /* 0x000000511807d211 */ /* 0x000fe400030f141b */
[----:B------:R-:W-:-:S03]  /*1c650*/  @!P4 LEA R24, P6, R20, R37, 0x2 ;  /* 0x000000251418c211 */ /* 0x000fc600078c10ff */
[----:B---3--:R-:W-:Y:S01]  /*1c660*/  @!P1 LEA R4, P2, R95, R37, 0x2 ;  /* 0x000000255f049211 */ /* 0x008fe200078410ff */
[----:B------:R4:W-:Y:S01]  /*1c670*/  @!P5 ST.E.64 desc[UR40][R6.64], R66 ;  /* 0x000000420600d985 */ /* 0x0009e2000c101b28 */
[----:B------:R-:W-:Y:S02]  /*1c680*/  @!P4 LEA.HI.X R25, R20, R81, R25, 0x2, P6 ;  /* 0x000000511419c211 */ /* 0x000fe400030f1419 */
[----:B------:R-:W-:Y:S02]  /*1c690*/  @!P0 LEA R2, P6, R21, R37, 0x2 ;  /* 0x0000002515028211 */ /* 0x000fe400078c10ff */
[-C--:B------:R-:W-:Y:S01]  /*1c6a0*/  @!P1 LEA.HI.X R5, R95, R81.reuse, R0, 0x2, P2 ;  /* 0x000000515f059211 */ /* 0x080fe200010f1400 */
[----:B------:R4:W-:Y:S01]  /*1c6b0*/  @!P4 ST.E.64 desc[UR40][R24.64], R72 ;  /* 0x000000481800c985 */ /* 0x0009e2000c101b28 */
[----:B------:R-:W-:-:S05]  /*1c6c0*/  @!P0 LEA.HI.X R3, R21, R81, R10, 0x2, P6 ;  /* 0x0000005115038211 */ /* 0x000fca00030f140a */
[----:B------:R4:W-:Y:S01]  /*1c6d0*/  @!P0 ST.E.64 desc[UR40][R2.64], R74 ;  /* 0x0000004a02008985 */ /* 0x0009e2000c101b28 */
[----:B------:R-:W-:-:S03]  /*1c6e0*/  ISETP.GE.AND P0, PT, R93, UR4, PT ;  /* 0x000000045d007c0c */ /* 0x000fc6000bf06270 */
[----:B------:R4:W-:Y:S10]  /*1c6f0*/  @!P1 ST.E.64 desc[UR40][R4.64], R32 ;  /* 0x0000002004009985 */ /* 0x0009f4000c101b28 */
[----:B------:R-:W-:Y:S05]  /*1c700*/  @P0 BRA `(.L_x_1308) ;  /* 0x0000000800c80947 */ /* 0x000fea0003800000 */
[----:B----4-:R-:W-:-:S04]  /*1c710*/  LEA R2, P0, R93, R37, 0x2 ;  /* 0x000000255d027211 */ /* 0x010fc800078010ff */
[----:B------:R-:W-:-:S05]  /*1c720*/  LEA.HI.X R3, R93, R81, R94, 0x2, P0 ;  /* 0x000000515d037211 */ /* 0x000fca00000f145e */
[----:B------:R0:W-:Y:S01]  /*1c730*/  ST.E.64 desc[UR40][R2.64], R34 ;  /* 0x0000002202007985 */ /* 0x0001e2000c101b28 */
[----:B------:R-:W-:Y:S05]  /*1c740*/  BRA `(.L_x_1308) ;  /* 0x0000000800b87947 */ /* 0x000fea0003800000 */
.L_x_1303:
[----:B------:R-:W2:Y:S01]  /*1c750*/  LDL R7, [R1+0x5c] ;  /* 0x00005c0001077983 */ /* 0x000ea20000100800 */
[----:B------:R-:W-:Y:S01]  /*1c760*/  ULDC.64 UR4, c[0x0][0xc08] ;  /* 0x0003020000047ab9 */ /* 0x000fe20000000a00 */
[----:B------:R-:W2:Y:S01]  /*1c770*/  LDC.64 R2, c[0x0][0xc00] ;  /* 0x00030000ff027b82 */ /* 0x000ea20000000a00 */
[----:B------:R-:W-:Y:S01]  /*1c780*/  ISETP.NE.U32.AND P0, PT, RZ, UR4, PT ;  /* 0x00000004ff007c0c */ /* 0x000fe2000bf05070 */
[----:B------:R-:W-:Y:S01]  /*1c790*/  IMAD.MOV.U32 R15, RZ, RZ, RZ ;  /* 0x000000ffff0f7224 */ /* 0x000fe200078e00ff */
[----:B------:R-:W1:Y:S02]  /*1c7a0*/  S2R R6, SR_TID.X ;  /* 0x0000000000067919 */ /* 0x000e640000002100 */
[----:B------:R-:W-:Y:S01]  /*1c7b0*/  ISETP.NE.AND.EX P1, PT, RZ, UR5, PT, P0 ;  /* 0x00000005ff007c0c */ /* 0x000fe2000bf25300 */
[----:B------:R-:W-:Y:S02]  /*1c7c0*/  ULDC.64 UR4, c[0x0][0xc00] ;  /* 0x0003000000047ab9 */ /* 0x000fe40000000a00 */
[----:B------:R-:W-:-:S04]  /*1c7d0*/  ISETP.NE.U32.AND P0, PT, RZ, UR4, PT ;  /* 0x00000004ff007c0c */ /* 0x000fc8000bf05070 */
[----:B------:R-:W-:-:S06]  /*1c7e0*/  ISETP.NE.AND.EX P0, PT, RZ, UR5, PT, P0 ;  /* 0x00000005ff007c0c */ /* 0x000fcc000bf05300 */
[----:B------:R-:W3:Y:S01]  /*1c7f0*/  @P1 LDC.64 R4, c[0x0][0xc08] ;  /* 0x00030200ff041b82 */ /* 0x000ee20000000a00 */
[----:B------:R-:W-:Y:S02]  /*1c800*/  ULDC UR4, c[0x0][0xa88] ;  /* 0x0002a20000047ab9 */ /* 0x000fe40000000800 */
[----:B------:R-:W-:Y:S02]  /*1c810*/  IMAD.U32 R0, RZ, RZ, UR4 ;  /* 0x00000004ff007e24 */ /* 0x000fe4000f8e00ff */
[----:B--2---:R-:W-:-:S04]  /*1c820*/  IMAD.WIDE R2, R7, 0x4, R2 ;  /* 0x0000000407027825 */ /* 0x004fc800078e0202 */
[----:B---3--:R-:W-:Y:S01]  /*1c830*/  @P1 IMAD.WIDE R4, R7, 0x4, R4 ;  /* 0x0000000407041825 */ /* 0x008fe200078e0204 */
[----:B------:R2:W5:Y:S03]  /*1c840*/  @P0 LDG.E R15, desc[UR40][R2.64] ;  /* 0x00000028020f0981 */ /* 0x000566000c1e1900 */
[----:B-1----:R-:W-:Y:S01]  /*1c850*/  VIADD R30, R6, 0xffffff80 ;  /* 0xffffff80061e7836 */ /* 0x002fe20000000000 */
[----:B------:R2:W5:Y:S01]  /*1c860*/  @P1 LDG.E R0, desc[UR40][R4.64] ;  /* 0x0000002804001981 */ /* 0x000562000c1e1900 */
[----:B------:R-:W-:Y:S02]  /*1c870*/  ISETP.GT.AND P2, PT, R93, 0x1, PT ;  /* 0x000000015d00780c */ /* 0x000fe40003f44270 */
[----:B-----5:R-:W-:Y:S02]  /*1c880*/  SHF.R.S32.HI R24, RZ, 0x1f, R7 ;  /* 0x0000001fff187819 */ /* 0x020fe40000011407 */
[----:B------:R-:W-:Y:S01]  /*1c890*/  ISETP.GT.AND P3, PT, R30, 0xbf, PT ;  /* 0x000000bf1e00780c */ /* 0x000fe20003f64270 */
[----:B------:R-:W-:-:S12]  /*1c8a0*/  @P1 BRA `(.L_x_1311) ;  /* 0x0000000000101947 */ /* 0x000fd80003800000 */
[----:B------:R-:W-:Y:S05]  /*1c8b0*/  @!P0 BRA `(.L_x_1311) ;  /* 0x00000000000c8947 */ /* 0x000fea0003800000 */
[----:B--2---:R-:W2:Y:S04]  /*1c8c0*/  LDG.E R5, desc[UR40][R2.64] ;  /* 0x0000002802057981 */ /* 0x004ea8000c1e1900 */
[----:B------:R-:W2:Y:S02]  /*1c8d0*/  LDG.E R0, desc[UR40][R2.64+0x4] ;  /* 0x0000042802007981 */ /* 0x000ea4000c1e1900 */
[----:B--2---:R-:W-:-:S07]  /*1c8e0*/  IMAD.IADD R0, R0, 0x1, -R5 ;  /* 0x0000000100007824 */ /* 0x004fce00078e0a05 */
.L_x_1311:
[----:B------:R-:W-:Y:S01]  /*1c8f0*/  BSSY B1, `(.L_x_1312) ;  /* 0x0000038000017945 */ /* 0x000fe20003800000 */
[----:B------:R-:W-:Y:S02]  /*1c900*/  SEL R25, R7, RZ, !P0 ;  /* 0x000000ff07197207 */ /* 0x000fe40004000000 */
[----:B------:R-:W-:Y:S02]  /*1c910*/  SEL R24, R24, RZ, !P0 ;  /* 0x000000ff18187207 */ /* 0x000fe40004000000 */
[----:B------:R-:W-:Y:S01]  /*1c920*/  SHF.R.S32.HI R20, RZ, 0x1f, R15 ;  /* 0x0000001fff147819 */ /* 0x000fe2000001140f */
[----:B------:R-:W-:Y:S06]  /*1c930*/  @P3 BRA `(.L_x_1313) ;  /* 0x0000000000cc3947 */ /* 0x000fec0003800000 */
[----:B--2---:R-:W2:Y:S01]  /*1c940*/  LDL R3, [R1+0xc] ;  /* 0x00000c0001037983 */ /* 0x004ea20000100800 */
[----:B------:R-:W1:Y:S02]  /*1c950*/  LDC R29, c[0x0][0xbe8] ;  /* 0x0002fa00ff1d7b82 */ /* 0x000e640000000800 */
[----:B-1----:R-:W-:Y:S01]  /*1c960*/  IMAD R2, R0, R29, RZ ;  /* 0x0000001d00027224 */ /* 0x002fe200078e02ff */
[----:B--2---:R-:W-:-:S04]  /*1c970*/  IADD3 R27, R3, -0x80, R6 ;  /* 0xffffff80031b7810 */ /* 0x004fc80007ffe006 */
[----:B------:R-:W-:-:S13]  /*1c980*/  ISETP.GE.AND P0, PT, R27, R2, PT ;  /* 0x000000021b00720c */ /* 0x000fda0003f06270 */
[----:B------:R-:W-:Y:S05]  /*1c990*/  @P0 BRA `(.L_x_1313) ;  /* 0x0000000000b40947 */ /* 0x000fea0003800000 */
[----:B------:R-:W2:Y:S04]  /*1c9a0*/  LDL R12, [R1+0x3c] ;  /* 0x00003c00010c7983 */ /* 0x000ea80000100800 */
[----:B------:R-:W3:Y:S01]  /*1c9b0*/  LDL.LU R28, [R1+0x68] ;  /* 0x00006800011c7983 */ /* 0x000ee20000300800 */
[----:B------:R-:W-:Y:S01]  /*1c9c0*/  IMAD.MOV.U32 R2, RZ, RZ, 0x9b8 ;  /* 0x000009b8ff027424 */ /* 0x000fe200078e00ff */
[----:B------:R-:W-:Y:S01]  /*1c9d0*/  ISETP.GT.AND P3, PT, R93, 0x1, PT ;  /* 0x000000015d00780c */ /* 0x000fe20003f64270 */
[----:B------:R-:W-:Y:S01]  /*1c9e0*/  IMAD.MOV.U32 R21, RZ, RZ, R27 ;  /* 0x000000ffff157224 */ /* 0x000fe200078e001b */
[----:B------:R-:W-:Y:S02]  /*1c9f0*/  ISETP.NE.AND P0, PT, R29, 0x1, PT ;  /* 0x000000011d00780c */ /* 0x000fe40003f05270 */
[----:B------:R-:W-:-:S02]  /*1ca00*/  SEL R26, R2, 0x978, P3 ;  /* 0x00000978021a7807 */ /* 0x000fc40001800000 */
[----:B------:R-:W1:Y:S08]  /*1ca10*/  LDC.64 R2, c[0x0][0xba8] ;  /* 0x0002ea00ff027b82 */ /* 0x000e700000000a00 */
[----:B------:R-:W4:Y:S08]  /*1ca20*/  LDC.64 R8, c[0x0][R26+0x220] ;  /* 0x000088001a087b82 */ /* 0x000f300000000a00 */
[----:B------:R-:W2:Y:S08]  /*1ca30*/  LDC.64 R6, c[0x0][R26+0x218] ;  /* 0x000086001a067b82 */ /* 0x000eb00000000a00 */
[----:B------:R-:W5:Y:S08]  /*1ca40*/  LDC.64 R10, c[0x0][R26+0x228] ;  /* 0x00008a001a0a7b82 */ /* 0x000f700000000a00 */
[----:B------:R-:W0:Y:S08]  /*1ca50*/  LDC.64 R4, c[0x0][R26+0x210] ;  /* 0x000084001a047b82 */ /* 0x000e300000000a00 */
[----:B------:R-:W5:Y:S08]  /*1ca60*/  @P0 LDC R14, c[0x0][0xbec] ;  /* 0x0002fb00ff0e0b82 */ /* 0x000f700000000800 */
[----:B------:R-:W0:Y:S01]  /*1ca70*/  @P0 LDC R33, c[0x0][0xbf0] ;  /* 0x0002fc00ff210b82 */ /* 0x000e220000000800 */
[----:B----4-:R-:W-:-:S07]  /*1ca80*/  IMAD R9, R9, R25, RZ ;  /* 0x0000001909097224 */ /* 0x010fce00078e02ff */
[----:B-1----:R-:W1:Y:S01]  /*1ca90*/  @!P3 LDC R2, c[0x0][0xb50] ;  /* 0x0002d400ff02bb82 */ /* 0x002e620000000800 */
[----:B------:R-:W-:Y:S02]  /*1caa0*/  IMAD R9, R8, R24, R9 ;  /* 0x0000001808097224 */ /* 0x000fe400078e0209 */
[----:B-----5:R-:W-:-:S05]  /*1cab0*/  @P0 IMAD.HI.U32 R14, R27, R14, RZ ;  /* 0x0000000e1b0e0227 */ /* 0x020fca00078e00ff */
[----:B------:R-:W4:Y:S01]  /*1cac0*/  @!P3 LDC R3, c[0x0][0xb54] ;  /* 0x0002d500ff03bb82 */ /* 0x000f220000000800 */
[----:B0-----:R-:W-:Y:S01]  /*1cad0*/  @P0 SHF.R.U32.HI R21, RZ, R33, R14 ;  /* 0x00000021ff150219 */ /* 0x001fe2000001160e */
        /* <DEDUP_REMOVED lines=8> */
[----:B------:R-:W-:-:S04]  /*1cb60*/  IMAD.WIDE.U32 R6, R10, R33, RZ ;  /* 0x000000210a067225 */ /* 0x000fc800078e00ff */
[----:B------:R-:W-:Y:S02]  /*1cb70*/  IMAD R11, R11, R33, RZ ;  /* 0x000000210b0b7224 */ /* 0x000fe400078e02ff */
[----:B------:R-:W-:Y:S01]  /*1cb80*/  IMAD R9, R29, R8, R27 ;  /* 0x000000081d097224 */ /* 0x000fe200078e021b */
[----:B------:R-:W-:Y:S01]  /*1cb90*/  IADD3.X R8, R14, R13, R20, P0, P1 ;  /* 0x0000000d0e087210 */ /* 0x000fe200007e2414 */
[----:B------:R-:W-:Y:S01]  /*1cba0*/  IMAD.IADD R7, R11, 0x1, R7 ;  /* 0x000000010b077824 */ /* 0x000fe200078e0207 */
[----:B------:R-:W-:Y:S01]  /*1cbb0*/  IADD3 R6, P0, P1, R21, R12, R6 ;  /* 0x0000000c15067210 */ /* 0x000fe2000791e006 */
[----:B------:R-:W-:Y:S01]  /*1cbc0*/  IMAD R5, R5, R9, RZ ;  /* 0x0000000905057224 */ /* 0x000fe200078e02ff */
[----:B------:R-:W-:Y:S02]  /*1cbd0*/  SHF.R.S32.HI R21, RZ, 0x1f, R21 ;  /* 0x0000001fff157819 */ /* 0x000fe40000011415 */
[----:B------:R-:W-:Y:S02]  /*1cbe0*/  SHF.R.S32.HI R11, RZ, 0x1f, R9 ;  /* 0x0000001fff0b7819 */ /* 0x000fe40000011409 */
[----:B------:R-:W-:-:S03]  /*1cbf0*/  IADD3.X R7, R21, R8, R7, P0, P1 ;  /* 0x0000000815077210 */ /* 0x000fc600007e2407 */
[C---:B------:R-:W-:Y:S02]  /*1cc00*/  IMAD R11, R4.reuse, R11, R5 ;  /* 0x0000000b040b7224 */ /* 0x040fe400078e0205 */
[----:B------:R-:W-:-:S04]  /*1cc10*/  IMAD.WIDE.U32 R4, R4, R9, R6 ;  /* 0x0000000904047225 */ /* 0x000fc800078e0006 */
[----:B------:R-:W-:Y:S01]  /*1cc20*/  IMAD.IADD R5, R5, 0x1, R11 ;  /* 0x0000000105057824 */ /* 0x000fe200078e020b */
[----:B-1----:R-:W-:-:S04]  /*1cc30*/  LEA R2, P0, R4, R2, 0x2 ;  /* 0x0000000204027211 */ /* 0x002fc800078010ff */
[----:B----4-:R-:W-:Y:S01]  /*1cc40*/  LEA.HI.X R3, R4, R3, R5, 0x2, P0 ;  /* 0x0000000304037211 */ /* 0x010fe200000f1405 */
[----:B------:R-:W-:-:S05]  /*1cc50*/  IMAD.MOV.U32 R5, RZ, RZ, -0x800000 ;  /* 0xff800000ff057424 */ /* 0x000fca00078e00ff */
[----:B------:R1:W-:Y:S03]  /*1cc60*/  STG.E desc[UR40][R2.64], R5 ;  /* 0x0000000502007986 */ /* 0x0003e6000c101928 */
.L_x_1313:
[----:B------:R-:W-:Y:S05]  /*1cc70*/  BSYNC B1 ;  /* 0x0000000000017941 */ /* 0x000fea0003800000 */
.L_x_1312:
[----:B------:R-:W-:Y:S05]  /*1cc80*/  @P2 BRA `(.L_x_1308) ;  /* 0x0000000400682947 */ /* 0x000fea0003800000 */
[----:B------:R-:W3:Y:S01]  /*1cc90*/  LDL.LU R28, [R1+0x3c] ;  /* 0x00003c00011c7983 */ /* 0x000ee20000300800 */
[----:B------:R-:W4:Y:S01]  /*1cca0*/  LDC R11, c[0x0][0xbe8] ;  /* 0x0002fa00ff0b7b82 */ /* 0x000f220000000800 */
[--C-:B--2---:R-:W-:Y:S01]  /*1ccb0*/  SHF.R.S32.HI R4, RZ, 0x1f, R30.reuse ;  /* 0x0000001fff047819 */ /* 0x104fe2000001141e */
        /* <DEDUP_REMOVED lines=8> */
[----:B------:R-:W2:Y:S01]  /*1cd40*/  LDL.LU R13, [R1+0xc] ;  /* 0x00000c00010d7983 */ /* 0x000ea20000300800 */
[----:B----4-:R-:W-:Y:S01]  /*1cd50*/  ISETP.NE.AND P0, PT, R11, 0x1, PT ;  /* 0x000000010b00780c */ /* 0x010fe20003f05270 */
[----:B-1----:R-:W-:Y:S01]  /*1cd60*/  IMAD R2, R20, UR4, RZ ;  /* 0x0000000414027c24 */ /* 0x002fe2000f8e02ff */
        /* <DEDUP_REMOVED lines=10> */
[----:B------:R-:W1:Y:S01]  /*1ce10*/  @P0 LDC R7, c[0x0][0xbec] ;  /* 0x0002fb00ff070b82 */ /* 0x000e620000000800 */
[----:B------:R-:W-:Y:S02]  /*1ce20*/  IMAD.IADD R3, R3, 0x1, R5 ;  /* 0x0000000103037824 */ /* 0x000fe400078e0205 */
[----:B------:R-:W-:-:S05]  /*1ce30*/  IMAD R4, R4, 0x60, R12 ;  /* 0x0000006004047824 */ /* 0x000fca00078e020c */
[----:B------:R-:W4:Y:S01]  /*1ce40*/  @P0 LDC R9, c[0x0][0xbf0] ;  /* 0x0002fc00ff090b82 */ /* 0x000f220000000800 */
[----:B---3--:R-:W-:-:S04]  /*1ce50*/  IMAD.WIDE.U32 R2, R28, UR4, R2 ;  /* 0x000000041c027c25 */ /* 0x008fc8000f8e0002 */
[----:B------:R-:W-:Y:S01]  /*1ce60*/  IMAD R3, R28, UR5, R3 ;  /* 0x000000051c037c24 */ /* 0x000fe2000f8e0203 */
[----:B------:R-:W-:Y:S01]  /*1ce70*/  ULDC.64 UR4, c[0x0][0xae0] ;  /* 0x0002b80000047ab9 */ /* 0x000fe20000000a00 */
[----:B------:R-:W-:-:S04]  /*1ce80*/  IMAD.WIDE.U32 R2, R25, UR6, R2 ;  /* 0x0000000619027c25 */ /* 0x000fc8000f8e0002 */
[----:B--2---:R-:W-:-:S04]  /*1ce90*/  IMAD.IADD R8, R13, 0x1, R4 ;  /* 0x000000010d087824 */ /* 0x004fc800078e0204 */
[----:B-1----:R-:W-:-:S04]  /*1cea0*/  @P0 IMAD.HI.U32 R4, R8, R7, RZ ;  /* 0x0000000708040227 */ /* 0x002fc800078e00ff */
[----:B------:R-:W-:Y:S01]  /*1ceb0*/  IMAD.MOV.U32 R5, RZ, RZ, R8 ;  /* 0x000000ffff057224 */ /* 0x000fe200078e0008 */
[----:B----4-:R-:W-:Y:S01]  /*1cec0*/  @P0 SHF.R.U32.HI R5, RZ, R9, R4 ;  /* 0x00000009ff050219 */ /* 0x010fe20000011604 */
        /* <DEDUP_REMOVED lines=13> */
[----:B------:R-:W-:Y:S02]  /*1cfa0*/  IMAD.IADD R0, R12, 0x1, R13 ;  /* 0x000000010c007824 */ /* 0x000fe400078e020d */
[----:B------:R-:W-:-:S02]  /*1cfb0*/  IMAD R5, R7, UR5, R4 ;  /* 0x0000000507057c24 */ /* 0x000fc4000f8e0204 */
[----:B------:R-:W-:Y:S01]  /*1cfc0*/  IMAD.WIDE.U32 R2, R7, UR4, R2 ;  /* 0x0000000407027c25 */ /* 0x000fe2000f8e0002 */
[----:B------:R-:W-:Y:S01]  /*1cfd0*/  ISETP.GE.AND P0, PT, R0, R11, PT ;  /* 0x0000000b0000720c */ /* 0x000fe20003f06270 */
[----:B------:R-:W-:Y:S02]  /*1cfe0*/  ULDC.64 UR4, c[0x0][0xa80] ;  /* 0x0002a00000047ab9 */ /* 0x000fe40000000a00 */
[----:B------:R-:W-:Y:S01]  /*1cff0*/  IMAD.IADD R3, R3, 0x1, R5 ;  /* 0x0000000103037824 */ /* 0x000fe200078e0205 */
[----:B------:R-:W-:-:S04]  /*1d000*/  LEA R4, P1, R2, UR4, 0x1 ;  /* 0x0000000402047c11 */ /* 0x000fc8000f8208ff */
[----:B------:R-:W-:Y:S02]  /*1d010*/  LEA.HI.X R5, R2, UR5, R3, 0x1, P1 ;  /* 0x0000000502057c11 */ /* 0x000fe400088f0c03 */
[----:B------:R1:W2:Y:S04]  /*1d020*/  SHFL.IDX PT, R2, R4, RZ, 0x1c1f ;  /* 0x001c1fff04027589 */ /* 0x0002a800000e0000 */
[----:B------:R1:W3:Y:S01]  /*1d030*/  SHFL.IDX PT, R3, R5, RZ, 0x1c1f ;  /* 0x001c1fff05037589 */ /* 0x0002e200000e0000 */
[----:B------:R-:W-:Y:S05]  /*1d040*/  @P0 BRA `(.L_x_1315) ;  /* 0x0000000000300947 */ /* 0x000fea0003800000 */
[----:B------:R-:W-:Y:S02]  /*1d050*/  ULDC UR4, c[0x0][0xac8] ;  /* 0x0002b20000047ab9 */ /* 0x000fe40000000800 */
[----:B-----5:R-:W-:Y:S02]  /*1d060*/  ISETP.GE.AND P3, PT, R21, UR4, PT ;  /* 0x0000000415007c0c */ /* 0x020fe4000bf66270 */
[----:B------:R-:W-:Y:S02]  /*1d070*/  ISETP.GE.AND P4, PT, R10, UR4, PT ;  /* 0x000000040a007c0c */ /* 0x000fe4000bf86270 */
[----:B------:R-:W-:-:S09]  /*1d080*/  ISETP.GE.AND P2, PT, R27, UR4, PT ;  /* 0x000000041b007c0c */ /* 0x000fd2000bf46270 */
[-C--:B--2---:R-:W-:Y:S02]  /*1d090*/  @!P3 LEA R8, P0, R21, R2.reuse, 0x1 ;  /* 0x000000021508b211 */ /* 0x084fe400078008ff */
[C---:B------:R-:W-:Y:S02]  /*1d0a0*/  @!P4 LEA R12, P1, R10.reuse, R2, 0x1 ;  /* 0x000000020a0cc211 */ /* 0x040fe400078208ff */
[----:B---3--:R-:W-:Y:S01]  /*1d0b0*/  @!P2 IMAD.WIDE R6, R27, 0x2, R2 ;  /* 0x000000021b06a825 */ /* 0x008fe200078e0202 */
[-C--:B------:R-:W-:Y:S02]  /*1d0c0*/  @!P3 LEA.HI.X R9, R21, R3.reuse, R26, 0x1, P0 ;  /* 0x000000031509b211 */ /* 0x080fe400000f0c1a */
[----:B------:R-:W-:Y:S02]  /*1d0d0*/  @!P4 LEA.HI.X R13, R10, R3, R14, 0x1, P1 ;  /* 0x000000030a0dc211 */ /* 0x000fe400008f0c0e */
[----:B------:R4:W-:Y:S04]  /*1d0e0*/  @!P2 ST.E.128 desc[UR40][R6.64], RZ ;  /* 0x000000ff0600a985 */ /* 0x0009e8000c101d28 */
[----:B------:R4:W-:Y:S04]  /*1d0f0*/  @!P3 ST.E.128 desc[UR40][R8.64], RZ ;  /* 0x000000ff0800b985 */ /* 0x0009e8000c101d28 */
[----:B------:R4:W-:Y:S02]  /*1d100*/  @!P4 ST.E.128 desc[UR40][R12.64], RZ ;  /* 0x000000ff0c00c985 */ /* 0x0009e4000c101d28 */
.L_x_1315:
[----:B------:R-:W-:Y:S05]  /*1d110*/  BSYNC B1 ;  /* 0x0000000000017941 */ /* 0x000fea0003800000 */
.L_x_1314:
[----:B------:R-:W-:Y:S01]  /*1d120*/  VIADD R0, R0, 0x60 ;  /* 0x0000006000007836 */ /* 0x000fe20000000000 */
[----:B---3--:R3:W0:Y:S04]  /*1d130*/  SHFL.IDX PT, R3, R5, 0x1, 0x1c1f ;  /* 0x003c1f0005037f89 */ /* 0x00862800000e0000 */
[----:B------:R-:W-:Y:S01]  /*1d140*/  ISETP.GE.AND P0, PT, R0, R11, PT ;  /* 0x0000000b0000720c */ /* 0x000fe20003f06270 */
[----:B--2---:R3:W2:-:S12]  /*1d150*/  SHFL.IDX PT, R2, R4, 0x1, 0x1c1f ;  /* 0x003c1f0004027f89 */ /* 0x00469800000e0000 */
[----:B---3--:R-:W-:Y:S05]  /*1d160*/  @P0 BRA `(.L_x_1308) ;  /* 0x0000000000300947 */ /* 0x008fea0003800000 */
[----:B------:R-:W-:Y:S02]  /*1d170*/  ULDC UR4, c[0x0][0xac8] ;  /* 0x0002b20000047ab9 */ /* 0x000fe40000000800 */
[----:B-----5:R-:W-:Y:S02]  /*1d180*/  ISETP.GE.AND P3, PT, R21, UR4, PT ;  /* 0x0000000415007c0c */ /* 0x020fe4000bf66270 */
[----:B------:R-:W-:Y:S02]  /*1d190*/  ISETP.GE.AND P4, PT, R10, UR4, PT ;  /* 0x000000040a007c0c */ /* 0x000fe4000bf86270 */
[----:B------:R-:W-:-:S09]  /*1d1a0*/  ISETP.GE.AND P2, PT, R27, UR4, PT ;  /* 0x000000041b007c0c */ /* 0x000fd2000bf46270 */
[-C--:B--2-4-:R-:W-:Y:S02]  /*1d1b0*/  @!P3 LEA R6, P0, R21, R2.reuse, 0x1 ;  /* 0x000000021506b211 */ /* 0x094fe400078008ff */
[C---:B------:R-:W-:Y:S02]  /*1d1c0*/  @!P4 LEA R8, P1, R10.reuse, R2, 0x1 ;  /* 0x000000020a08c211 */ /* 0x040fe400078208ff */
[----:B01----:R-:W-:Y:S01]  /*1d1d0*/  @!P2 IMAD.WIDE R4, R27, 0x2, R2 ;  /* 0x000000021b04a825 */ /* 0x003fe200078e0202 */
[-C--:B------:R-:W-:Y:S02]  /*1d1e0*/  @!P3 LEA.HI.X R7, R21, R3.reuse, R26, 0x1, P0 ;  /* 0x000000031507b211 */ /* 0x080fe400000f0c1a */
[----:B------:R-:W-:Y:S02]  /*1d1f0*/  @!P4 LEA.HI.X R9, R10, R3, R14, 0x1, P1 ;  /* 0x000000030a09c211 */ /* 0x000fe400008f0c0e */
[----:B------:R3:W-:Y:S04]  /*1d200*/  @!P2 ST.E.128 desc[UR40][R4.64], RZ ;  /* 0x000000ff0400a985 */ /* 0x0007e8000c101d28 */
[----:B------:R3:W-:Y:S04]  /*1d210*/  @!P3 ST.E.128 desc[UR40][R6.64], RZ ;  /* 0x000000ff0600b985 */ /* 0x0007e8000c101d28 */
[----:B------:R3:W-:Y:S02]  /*1d220*/  @!P4 ST.E.128 desc[UR40][R8.64], RZ ;  /* 0x000000ff0800c985 */ /* 0x0007e4000c101d28 */
.L_x_1308:
[----:B------:R-:W-:Y:S05]  /*1d230*/  BSYNC B0 ;  /* 0x0000000000007941 */ /* 0x000fea0003800000 */
.L_x_1302:
[----:B0-----:R-:W4:Y:S01]  /*1d240*/  LDL R0, [R1+0x4c] ;  /* 0x00004c0001007983 */ /* 0x001f220000100800 */
[----:B------:R-:W-:Y:S02]  /*1d250*/  ULDC UR4, c[0x0][0xc3c] ;  /* 0x00030f0000047ab9 */ /* 0x000fe40000000800 */
[----:B----4-:R-:W-:-:S13]  /*1d260*/  ISETP.GE.AND P0, PT, R0, UR4, PT ;  /* 0x0000000400007c0c */ /* 0x010fda000bf06270 */
[----:B------:R-:W-:Y:S05]  /*1d270*/  @!P0 BRA `(.L_x_1316) ;  /* 0xfffffe3c00d48947 */ /* 0x000fea000383ffff */
[----:B------:R-:W-:Y:S05]  /*1d280*/  BRA `(.L_x_1117) ;  /* 0x0000007c00d07947 */ /* 0x000fea0003800000 */
.L_x_1115:
[----:B------:R-:W-:-:S08]  /*1d290*/  NOP ;  /* 0x0000000000007918 */ /* 0x000fd00000000000 */
[----:B--2---:R-:W0:-:S00]  /*1d2a0*/  USETMAXREG.DEALLOC.CTAPOOL 0x20 ;  /* 0x00000020000079c8 */ /* 0x004e0000080e0500 */
        /* <DEDUP_REMOVED lines=11> */
[----:B------:R-:W0:Y:S01]  /*1d360*/  LDS.128 R24, [UR4+0x19cd0] ;  /* 0x019cd004ff187984 */ /* 0x000e220008000c00 */
[----:B------:R-:W-:Y:S06]  /*1d370*/  BAR.ARV 0x4, 0x200 ;  /* 0x0108000000007b1d */ /* 0x000fec0000002000 */
[----:B------:R-:W-:Y:S05]  /*1d380*/  BRA `(.L_x_1318) ;  /* 0x0000000c008c7947 */ /* 0x000fea0003800000 */
.L_x_1317:
[----:B------:R-:W0:Y:S01]  /*1d390*/  S2R R0, SR_TID.X ;  /* 0x0000000000007919 */ /* 0x000e220000002100 */
[----:B------:R-:W-:Y:S01]  /*1d3a0*/  ULDC UR4, c[0x0][0xc3c] ;  /* 0x00030f0000047ab9 */ /* 0x000fe20000000800 */
[----:B------:R-:W-:Y:S01]  /*1d3b0*/  IMAD.MOV.U32 R8, RZ, RZ, RZ ;  /* 0x000000ffff087224 */ /* 0x000fe200078e00ff */
[----:B------:R-:W1:Y:S01]  /*1d3c0*/  S2UR UR6, SR_CTAID.X ;  /* 0x00000000000679c3 */ /* 0x000e620000002500 */
[----:B------:R-:W-:Y:S01]  /*1d3d0*/  ULDC UR5, c[0x0][0xc38] ;  /* 0x00030e0000057ab9 */ /* 0x000fe20000000800 */
        /* <DEDUP_REMOVED lines=33> */
[----:B-1----:R-:W-:Y:S01]  /*1d5f0*/  ISETP.GT.AND P6, PT, R7, UR6, PT ;  /* 0x0000000607007c0c */ /* 0x002fe2000bfc4270 */
[----:B------:R-:W-:-:S12]  /*1d600*/  IMAD.MOV.U32 R4, RZ, RZ, R7 ;  /* 0x000000ffff047224 */ /* 0x000fd800078e0007 */
[----:B------:R-:W-:Y:S05]  /*1d610*/  @P6 BRA `(.L_x_1319) ;  /* 0x0000000000a06947 */ /* 0x000fea0003800000 */
[----:B------:R-:W-:Y:S01]  /*1d620*/  IMAD.MOV.U32 R7, RZ, RZ, R4 ;  /* 0x000000ffff077224 */ /* 0x000fe200078e0004 */
[----:B------:R-:W-:Y:S01]  /*1d630*/  UMOV UR4, URZ ;  /* 0x0000003f00047c82 */ /* 0x000fe20008000000 */
[----:B------:R-:W-:-:S05]  /*1d640*/  ULDC UR5, c[0x0][0xc38] ;  /* 0x00030e0000057ab9 */ /* 0x000fca0000000800 */
.L_x_1321:
        /* <DEDUP_REMOVED lines=37> */
.L_x_1319:
        /* <DEDUP_REMOVED lines=8> */
[----:B------:R1:W2:Y:S01]  /*1d920*/  SHFL.IDX PT, R25, R25, R27, 0x1f ;  /* 0x00001f1b19197589 */ /* 0x0002a200000e0000 */
[----:B0-----:R-:W-:-:S07]  /*1d930*/  ISETP.NE.AND P1, PT, R8, 0x1, PT ;  /* 0x000000010800780c */ /* 0x001fce0003f25270 */
[----:B-1----:R-:W-:Y:S06]  /*1d940*/  @!P0 BRA `(.L_x_1322) ;  /* 0x0000000000088947 */ /* 0x002fec0003800000 */
[----:B------:R-:W-:-:S05]  /*1d950*/  VIADD R3, R27, 0xffffffff ;  /* 0xffffffff1b037836 */ /* 0x000fca0000000000 */
[----:B------:R0:W1:Y:S02]  /*1d960*/  SHFL.IDX PT, R24, R2, R3, 0x1f ;  /* 0x00001f0302187589 */ /* 0x00006400000e0000 */
.L_x_1322:
[----:B-1----:R-:W-:Y:S02]  /*1d970*/  IMAD R24, R24, UR5, R5 ;  /* 0x0000000518187c24 */ /* 0x002fe4000f8e0205 */
[----:B------:R-:W-:-:S03]  /*1d980*/  VIADD R27, R27, UR4 ;  /* 0x000000041b1b7c36 */ /* 0x000fc60008000000 */
[----:B------:R-:W-:Y:S01]  /*1d990*/  IADD3 R4, -R24, UR6, RZ ;  /* 0x0000000618047c10 */ /* 0x000fe2000fffe1ff */
[----:B------:R-:W-:Y:S06]  /*1d9a0*/  @!P1 BRA `(.L_x_1323) ;  /* 0x0000000000e49947 */ /* 0x000fec0003800000 */
[----:B--2---:R-:W-:Y:S02]  /*1d9b0*/  IABS R7, R25 ;  /* 0x0000001900077213 */ /* 0x004fe40000000000 */
[----:B------:R-:W-:Y:S02]  /*1d9c0*/  IABS R5, R8 ;  /* 0x0000000800057213 */ /* 0x000fe40000000000 */
[----:B------:R-:W1:Y:S08]  /*1d9d0*/  I2F.RP R9, R7 ;  /* 0x0000000700097306 */ /* 0x000e700000209400 */
[----:B-1----:R-:W0:Y:S02]  /*1d9e0*/  MUFU.RCP R9, R9 ;  /* 0x0000000900097308 */ /* 0x002e240000001000 */
[----:B0-----:R-:W-:-:S06]  /*1d9f0*/  VIADD R2, R9, 0xffffffe ;  /* 0x0ffffffe09027836 */ /* 0x001fcc0000000000 */
[----:B------:R-:W0:Y:S08]  /*1da00*/  I2F.RP R9, R5 ;  /* 0x0000000500097306 */ /* 0x000e300000209400 */
[----:B------:R1:W2:Y:S08]  /*1da10*/  F2I.FTZ.U32.TRUNC.NTZ R3, R2 ;  /* 0x0000000200037305 */ /* 0x0002b0000021f000 */
[----:B0-----:R-:W0:Y:S01]  /*1da20*/  MUFU.RCP R9, R9 ;  /* 0x0000000900097308 */ /* 0x001e220000001000 */
[----:B-1----:R-:W-:-:S02]  /*1da30*/  IMAD.MOV.U32 R2, RZ, RZ, RZ ;  /* 0x000000ffff027224 */ /* 0x002fc400078e00ff */
[----:B--2---:R-:W-:-:S04]  /*1da40*/  IMAD.MOV R10, RZ, RZ, -R3 ;  /* 0x000000ffff0a7224 */ /* 0x004fc800078e0a03 */
[----:B------:R-:W-:Y:S01]  /*1da50*/  IMAD R11, R10, R7, RZ ;  /* 0x000000070a0b7224 */ /* 0x000fe200078e02ff */
[----:B------:R-:W-:-:S03]  /*1da60*/  IABS R10, R4 ;  /* 0x00000004000a7213 */ /* 0x000fc60000000000 */
[----:B------:R-:W-:Y:S01]  /*1da70*/  IMAD.HI.U32 R3, R3, R11, R2 ;  /* 0x0000000b03037227 */ /* 0x000fe200078e0002 */
[----:B------:R-:W-:-:S05]  /*1da80*/  IABS R11, R25 ;  /* 0x00000019000b7213 */ /* 0x000fca0000000000 */
[----:B------:R-:W-:Y:S02]  /*1da90*/  IMAD.MOV R11, RZ, RZ, -R11 ;  /* 0x000000ffff0b7224 */ /* 0x000fe400078e0a0b */
[----:B------:R-:W-:-:S04]  /*1daa0*/  IMAD.HI.U32 R2, R3, R10, RZ ;  /* 0x0000000a03027227 */ /* 0x000fc800078e00ff */
[----:B------:R-:W-:Y:S02]  /*1dab0*/  IMAD R10, R2, R11, R10 ;  /* 0x0000000b020a7224 */ /* 0x000fe400078e020a */
[----:B0-----:R-:W-:-:S03]  /*1dac0*/  VIADD R3, R9, 0xffffffe ;  /* 0x0ffffffe09037836 */ /* 0x001fc60000000000 */
[----:B------:R-:W-:-:S03]  /*1dad0*/  ISETP.GT.U32.AND P1, PT, R7, R10, PT ;  /* 0x0000000a0700720c */ /* 0x000fc60003f24070 */
[----:B------:R-:W0:Y:S10]  /*1dae0*/  F2I.FTZ.U32.TRUNC.NTZ R3, R3 ;  /* 0x0000000300037305 */ /* 0x000e34000021f000 */
[----:B------:R-:W-:-:S02]  /*1daf0*/  @!P1 IMAD.IADD R10, R10, 0x1, -R7 ;  /* 0x000000010a0a9824 */ /* 0x000fc400078e0a07 */
[----:B------:R-:W-:Y:S01]  /*1db00*/  @!P1 VIADD R2, R2, 0x1 ;  /* 0x0000000102029836 */ /* 0x000fe20000000000 */
[----:B------:R-:W-:Y:S02]  /*1db10*/  ISETP.NE.AND P1, PT, R25, RZ, PT ;  /* 0x000000ff1900720c */ /* 0x000fe40003f25270 */
[----:B------:R-:W-:Y:S01]  /*1db20*/  ISETP.GE.U32.AND P0, PT, R10, R7, PT ;  /* 0x000000070a00720c */ /* 0x000fe20003f06070 */
[----:B0-----:R-:W-:Y:S01]  /*1db30*/  IMAD.MOV R9, RZ, RZ, -R3 ;  /* 0x000000ffff097224 */ /* 0x001fe200078e0a03 */
[----:B------:R-:W-:-:S04]  /*1db40*/  LOP3.LUT R7, R4, R25, RZ, 0x3c, !PT ;  /* 0x0000001904077212 */ /* 0x000fc800078e3cff */
[----:B------:R-:W-:-:S07]  /*1db50*/  ISETP.GE.AND P2, PT, R7, RZ, PT ;  /* 0x000000ff0700720c */ /* 0x000fce0003f46270 */
[----:B------:R-:W-:-:S04]  /*1db60*/  @P0 VIADD R2, R2, 0x1 ;  /* 0x0000000102020836 */ /* 0x000fc80000000000 */
[----:B------:R-:W-:Y:S02]  /*1db70*/  IMAD.MOV.U32 R7, RZ, RZ, R2 ;  /* 0x000000ffff077224 */ /* 0x000fe400078e0002 */
[----:B------:R-:W-:Y:S02]  /*1db80*/  IMAD.MOV.U32 R2, RZ, RZ, R9 ;  /* 0x000000ffff027224 */ /* 0x000fe400078e0009 */
[----:B------:R-:W-:Y:S01]  /*1db90*/  @!P2 IMAD.MOV R7, RZ, RZ, -R7 ;  /* 0x000000ffff07a224 */ /* 0x000fe200078e0a07 */
[----:B------:R-:W-:Y:S01]  /*1dba0*/  @!P1 LOP3.LUT R7, RZ, R25, RZ, 0x33, !PT ;  /* 0x00000019ff079212 */ /* 0x000fe200078e33ff */
[----:B------:R-:W-:Y:S02]  /*1dbb0*/  IMAD R9, R2, R5, RZ ;  /* 0x0000000502097224 */ /* 0x000fe400078e02ff */
[----:B------:R-:W-:-:S04]  /*1dbc0*/  IMAD.MOV.U32 R2, RZ, RZ, RZ ;  /* 0x000000ffff027224 */ /* 0x000fc800078e00ff */
[----:B------:R-:W-:Y:S01]  /*1dbd0*/  IMAD.HI.U32 R2, R3, R9, R2 ;  /* 0x0000000903027227 */ /* 0x000fe200078e0002 */
[----:B------:R-:W-:Y:S02]  /*1dbe0*/  IABS R9, R8 ;  /* 0x0000000800097213 */ /* 0x000fe40000000000 */
[----:B------:R-:W-:-:S03]  /*1dbf0*/  IABS R3, R7 ;  /* 0x0000000700037213 */ /* 0x000fc60000000000 */
[----:B------:R-:W-:Y:S02]  /*1dc00*/  IMAD.MOV R10, RZ, RZ, -R9 ;  /* 0x000000ffff0a7224 */ /* 0x000fe400078e0a09 */
[----:B------:R-:W-:-:S04]  /*1dc10*/  IMAD.HI.U32 R2, R2, R3, RZ ;  /* 0x0000000302027227 */ /* 0x000fc800078e00ff */
[----:B------:R-:W-:Y:S01]  /*1dc20*/  IMAD R10, R2, R10, R3 ;  /* 0x0000000a020a7224 */ /* 0x000fe200078e0203 */
[----:B------:R-:W-:-:S04]  /*1dc30*/  LOP3.LUT R3, R7, R8, RZ, 0x3c, !PT ;  /* 0x0000000807037212 */ /* 0x000fc800078e3cff */
[----:B------:R-:W-:Y:S02]  /*1dc40*/  ISETP.GT.U32.AND P1, PT, R5, R10, PT ;  /* 0x0000000a0500720c */ /* 0x000fe40003f24070 */
[----:B------:R-:W-:Y:S01]  /*1dc50*/  ISETP.GE.AND P2, PT, R3, RZ, PT ;  /* 0x000000ff0300720c */ /* 0x000fe20003f46270 */
[----:B------:R-:W-:-:S10]  /*1dc60*/  IMAD.MOV R3, RZ, RZ, -R7 ;  /* 0x000000ffff037224 */ /* 0x000fd400078e0a07 */
        /* <DEDUP_REMOVED lines=13> */
.L_x_1323:
[----:B0-----:R-:W0:Y:S02]  /*1dd40*/  LDC.64 R2, c[0x0][0xc90] ;  /* 0x00032400ff027b82 */ /* 0x001e240000000a00 */
[----:B0-----:R-:W-:-:S05]  /*1dd50*/  IMAD.WIDE R2, R27, 0x4, R2 ;  /* 0x000000041b027825 */ /* 0x001fca00078e0202 */
        /* <DEDUP_REMOVED lines=29> */
[----:B------:R-:W-:Y:S02]  /*1df30*/  IMAD R11, R5, R2, R4 ;  /* 0x00000002050b7224 */ /* 0x000fe400078e0204 */
[----:B------:R-:W-:Y:S01]  /*1df40*/  IMAD.MOV.U32 R2, RZ, RZ, RZ ;  /* 0x000000ffff027224 */ /* 0x000fe200078e00ff */
[----:B------:R-:W-:Y:S02]  /*1df50*/  VIADDMNMX R8, R3, UR5, R8, PT ;  /* 0x0000000503087c46 */ /* 0x000fe4000b800108 */
[----:B------:R-:W-:-:S02]  /*1df60*/  IADD3 R7, R7, 0x1000000, R11 ;  /* 0x0100000007077810 */ /* 0x000fc40007ffe00b */
[-C--:B------:R-:W-:Y:S01]  /*1df70*/  IABS R9, R8.reuse ;  /* 0x0000000800097213 */ /* 0x080fe20000000000 */
[----:B------:R-:W-:Y:S01]  /*1df80*/  IMAD.MOV R26, RZ, RZ, -R8 ;  /* 0x000000ffff1a7224 */ /* 0x000fe200078e0a08 */
[----:B------:R-:W-:Y:S02]  /*1df90*/  IABS R4, R8 ;  /* 0x0000000800047213 */ /* 0x000fe40000000000 */
[----:B------:R-:W0:Y:S03]  /*1dfa0*/  I2F.RP R10, R9 ;  /* 0x00000009000a7306 */ /* 0x000e260000209400 */
[----:B------:R-:W-:-:S05]  /*1dfb0*/  IMAD.MOV R4, RZ, RZ, -R4 ;  /* 0x000000ffff047224 */ /* 0x000fca00078e0a04 */
[----:B0-----:R-:W0:Y:S02]  /*1dfc0*/  MUFU.RCP R10, R10 ;  /* 0x0000000a000a7308 */ /* 0x001e240000001000 */
[----:B0-----:R-:W-:-:S06]  /*1dfd0*/  VIADD R3, R10, 0xffffffe ;  /* 0x0ffffffe0a037836 */ /* 0x001fcc0000000000 */
[----:B------:R-:W0:Y:S02]  /*1dfe0*/  F2I.FTZ.U32.TRUNC.NTZ R3, R3 ;  /* 0x0000000300037305 */ /* 0x000e24000021f000 */
[----:B0-----:R-:W-:-:S04]  /*1dff0*/  IMAD.MOV R12, RZ, RZ, -R3 ;  /* 0x000000ffff0c7224 */ /* 0x001fc800078e0a03 */
[----:B------:R-:W-:-:S04]  /*1e000*/  IMAD R5, R12, R9, RZ ;  /* 0x000000090c057224 */ /* 0x000fc800078e02ff */
[----:B------:R-:W-:Y:S01]  /*1e010*/  IMAD.HI.U32 R2, R3, R5, R2 ;  /* 0x0000000503027227 */ /* 0x000fe200078e0002 */
        /* <DEDUP_REMOVED lines=14> */
.L_x_1324:
[----:B------:R-:W-:-:S05]  /*1e100*/  LOP3.LUT R2, RZ, R2, RZ, 0x33, !PT ;  /* 0x00000002ff027212 */ /* 0x000fca00078e33ff */
[----:B------:R-:W-:Y:S01]  /*1e110*/  IMAD.IADD R25, R25, 0x1, R2 ;  /* 0x0000000119197824 */ /* 0x000fe200078e0202 */
[----:B------:R-:W-:Y:S06]  /*1e120*/  BRA `(.L_x_1325) ;  /* 0x00000000000c7947 */ /* 0x000fec0003800000 */
.L_x_1320:
[----:B------:R-:W-:Y:S02]  /*1e130*/  IMAD.MOV.U32 R25, RZ, RZ, RZ ;  /* 0x000000ffff197224 */ /* 0x000fe400078e00ff */
[----:B------:R-:W-:Y:S02]  /*1e140*/  IMAD.U32 R24, RZ, RZ, UR6 ;  /* 0x00000006ff187e24 */ /* 0x000fe4000f8e00ff */
[----:B------:R-:W-:-:S07]  /*1e150*/  IMAD.MOV.U32 R26, RZ, RZ, RZ ;  /* 0x000000ffff1a7224 */ /* 0x000fce00078e00ff */
.L_x_1325:
[----:B------:R-:W-:-:S13]  /*1e160*/  ISETP.NE.AND P0, PT, R0, RZ, PT ;  /* 0x000000ff0000720c */ /* 0x000fda0003f05270 */
[----:B------:R-:W0:Y:S01]  /*1e170*/  @!P0 S2R R3, SR_CgaCtaId ;  /* 0x0000000000038919 */ /* 0x000e220000008800 */
[----:B------:R-:W-:-:S04]  /*1e180*/  @!P0 MOV R0, 0x400 ;  /* 0x0000040000008802 */ /* 0x000fc80000000f00 */
[----:B0-----:R-:W-:-:S05]  /*1e190*/  @!P0 LEA R0, R3, R0, 0x18 ;  /* 0x0000000003008211 */ /* 0x001fca00078ec0ff */
[----:B------:R1:W-:Y:S01]  /*1e1a0*/  @!P0 STS.128 [R0+0x19cd0], R24 ;  /* 0x019cd01800008388 */ /* 0x0003e20000000c00 */
[----:B------:R-:W-:Y:S06]  /*1e1b0*/  BAR.ARV 0x5, 0x200 ;  /* 0x0148000000007b1d */ /* 0x000fec0000002000 */
.L_x_1318:
[----:B------:R2:W-:Y:S01]  /*1e1c0*/  STL [R1+0x44], RZ ;  /* 0x000044ff01007387 */ /* 0x0005e20000100800 */
[----:B------:R-:W-:Y:S01]  /*1e1d0*/  ULDC UR4, c[0x0][0xc3c] ;  /* 0x00030f0000047ab9 */ /* 0x000fe20000000800 */
[----:B------:R-:W-:Y:S01]  /*1e1e0*/  IMAD.MOV.U32 R28, RZ, RZ, 0x1 ;  /* 0x00000001ff1c7424 */ /* 0x000fe200078e00ff */
[----:B0-----:R-:W-:Y:S01]  /*1e1f0*/  ISETP.GE.AND P0, PT, R27, UR4, PT ;  /* 0x000000041b007c0c */ /* 0x001fe2000bf06270 */
[----:B------:R-:W-:-:S12]  /*1e200*/  IMAD.MOV.U32 R22, RZ, RZ, RZ ;  /* 0x000000ffff167224 */ /* 0x000fd800078e00ff */
[----:B--2---:R-:W-:Y:S05]  /*1e210*/  @P0 BRA `(.L_x_1326) ;  /* 0x0000006800f40947 */ /* 0x004fea0003800000 */
[----:B------:R-:W2:Y:S01]  /*1e220*/  LDL R10, [R1+0x40] ;  /* 0x00004000010a7983 */ /* 0x000ea20000100800 */
[----:B------:R-:W0:Y:S01]  /*1e230*/  S2R R12, SR_TID.X ;  /* 0x00000000000c7919 */ /* 0x000e220000002100 */
[----:B------:R-:W3:Y:S01]  /*1e240*/  S2UR UR5, SR_CgaCtaId ;  /* 0x00000000000579c3 */ /* 0x000ee20000008800 */
[C---:B0-----:R-:W-:Y:S01]  /*1e250*/  LOP3.LUT R11, R12.reuse, 0x7f, RZ, 0xc0, !PT ;  /* 0x0000007f0c0b7812 */ /* 0x041fe200078ec0ff */
[C---:B-1----:R-:W-:Y:S02]  /*1e260*/  IMAD.SHL.U32 R0, R12.reuse, 0x10, RZ ;  /* 0x000000100c007824 */ /* 0x042fe400078e00ff */
[----:B------:R-:W-:Y:S02]  /*1e270*/  IMAD.SHL.U32 R2, R12, 0x20, RZ ;  /* 0x000000200c027824 */ /* 0x000fe400078e00ff */
        /* <DEDUP_REMOVED lines=25> */
[----:B---3--:R-:W-:Y:S01]  /*1e410*/  ULEA UR4, UR5, UR4, 0x18 ;  /* 0x0000000405047291 */ /* 0x008fe2000f8ec03f */
        /* <DEDUP_REMOVED lines=14> */
[----:B------:R-:W-:Y:S01]  /*1e500*/  IMAD.MOV.U32 R29, RZ, RZ, 0x1 ;  /* 0x00000001ff1d7424 */ /* 0x000fe200078e00ff */
[----:B------:R-:W-:Y:S01]  /*1e510*/  CS2R R22, SRZ ;  /* 0x0000000000167805 */ /* 0x000fe2000001ff00 */
[----:B------:R-:W-:Y:S01]  /*1e520*/  IMAD.MOV.U32 R28, RZ, RZ, 0x1 ;  /* 0x00000001ff1c7424 */ /* 0x000fe200078e00ff */
[----:B------:R-:W-:Y:S01]  /*1e530*/  ULDC.64 UR38, c[0x0][0x198] ;  /* 0x0000660000267ab9 */ /* 0x000fe20000000a00 */
[----:B------:R-:W-:Y:S01]  /*1e540*/  ULDC UR36, c[0x0][0xc] ;  /* 0x0000030000247ab9 */ /* 0x000fe20000000800 */
[C---:B--2---:R-:W-:Y:S02]  /*1e550*/  LOP3.LUT R3, R10.reuse, 0x1, RZ, 0xfc, !PT ;  /* 0x000000010a037812 */ /* 0x044fe400078efcff */
[----:B------:R-:W-:-:S03]  /*1e560*/  LOP3.LUT R2, R10, 0x2, RZ, 0xfc, !PT ;  /* 0x000000020a027812 */ /* 0x000fc600078efcff */
[----:B------:R-:W-:Y:S04]  /*1e570*/  STL [R1+0x48], R3 ;  /* 0x0000480301007387 */ /* 0x000fe80000100800 */
[----:B------:R0:W-:Y:S04]  /*1e580*/  STL [R1+0x24], R2 ;  /* 0x0000240201007387 */ /* 0x0001e80000100800 */
[----:B------:R1:W-:Y:S01]  /*1e590*/  STL [R1+0x44], RZ ;  /* 0x000044ff01007387 */ /* 0x0003e20000100800 */
[C---:B0-----:R-:W-:Y:S02]  /*1e5a0*/  LOP3.LUT R2, R0.reuse, 0x20, RZ, 0xfc, !PT ;  /* 0x0000002000027812 */ /* 0x041fe400078efcff */
[----:B-1----:R-:W-:-:S07]  /*1e5b0*/  LOP3.LUT R0, R0, 0x40, RZ, 0xfc, !PT ;  /* 0x0000004000007812 */ /* 0x002fce00078efcff */
.L_x_1462:
[----:B------:R-:W-:Y:S05]  /*1e5c0*/  YIELD ;  /* 0x0000000000007946 */ /* 0x000fea0003800000 */
[----:B------:R-:W-:Y:S01]  /*1e5d0*/  ULDC.64 UR4, c[0x0][0xa28] ;  /* 0x00028a0000047ab9 */ /* 0x000fe20000000a00 */
[----:B------:R-:W-:Y:S02]  /*1e5e0*/  CS2R R6, SRZ ;  /* 0x0000000000067805 */ /* 0x000fe4000001ff00 */
[----:B------:R-:W-:Y:S01]  /*1e5f0*/  ISETP.NE.U32.AND P0, PT, RZ, UR4, PT ;  /* 0x00000004ff007c0c */ /* 0x000fe2000bf05070 */
[----:B0-----:R-:W0:Y:S01]  /*1e600*/  LDC.64 R10, c[0x0][0xa00] ;  /* 0x00028000ff0a7b82 */ /* 0x001e220000000a00 */
[----:B------:R-:W-:Y:S01]  /*1e610*/  IMAD.MOV.U32 R0, RZ, RZ, RZ ;  /* 0x000000ffff007224 */ /* 0x000fe200078e00ff */
[----:B------:R-:W-:Y:S01]  /*1e620*/  ULDC.64 UR6, c[0x0][0xa08] ;  /* 0x0002820000067ab9 */ /* 0x000fe20000000a00 */
[----:B------:R-:W-:Y:S01]  /*1e630*/  ISETP.NE.AND.EX P0, PT, RZ, UR5, PT, P0 ;  /* 0x00000005ff007c0c */ /* 0x000fe2000bf05300 */
[----:B------:R-:W-:Y:S01]  /*1e640*/  ULDC.64 UR4, c[0x0][0xa18] ;  /* 0x0002860000047ab9 */ /* 0x000fe20000000a00 */
[----:B------:R-:W-:-:S03]  /*1e650*/  ULDC.64 UR8, c[0x0][0xa10] ;  /* 0x0002840000087ab9 */ /* 0x000fc60000000a00 */
[----:B-1----:R-:W1:Y:S08]  /*1e660*/  LDC.64 R4, c[0x0][0xa08] ;  /* 0x00028200ff047b82 */ /* 0x002e700000000a00 */
[----:B------:R-:W2:Y:S02]  /*1e670*/  @P0 LDC.64 R2, c[0x0][0xa28] ;  /* 0x00028a00ff020b82 */ /* 0x000ea40000000a00 */
[----:B--2---:R-:W-:-:S05]  /*1e680*/  @P0 IMAD.WIDE R2, R27, 0x4, R2 ;  /* 0x000000041b020825 */ /* 0x004fca00078e0202 */
[----:B------:R2:W5:Y:S01]  /*1e690*/  @P0 LDG.E R7, desc[UR40][R2.64] ;  /* 0x0000002802070981 */ /* 0x000562000c1e1900 */
[----:B------:R-:W-:Y:S01]  /*1e6a0*/  ISETP.NE.U32.AND P0, PT, RZ, UR4, PT ;  /* 0x00000004ff007c0c */ /* 0x000fe2000bf05070 */
[C---:B0-----:R-:W-:Y:S01]  /*1e6b0*/  IMAD.WIDE R10, R27.reuse, 0x4, R10 ;  /* 0x000000041b0a7825 */ /* 0x041fe200078e020a */
[----:B------:R-:W-:Y:S02]  /*1e6c0*/  ISETP.NE.U32.AND P2, PT, RZ, UR6, PT ;  /* 0x00000006ff007c0c */ /* 0x000fe4000bf45070 */
[----:B------:R-:W-:Y:S01]  /*1e6d0*/  ISETP.NE.AND.EX P0, PT, RZ, UR5, PT, P0 ;  /* 0x00000005ff007c0c */ /* 0x000fe2000bf05300 */
[----:B------:R-:W-:Y:S01]  /*1e6e0*/  ULDC.64 UR4, c[0x0][0xa00] ;  /* 0x0002800000047ab9 */ /* 0x000fe20000000a00 */
[----:B------:R-:W-:Y:S01]  /*1e6f0*/  ISETP.NE.U32.AND P4, PT, RZ, UR8, PT ;  /* 0x00000008ff007c0c */ /* 0x000fe2000bf85070 */
[----:B------:R-:W-:Y:S01]  /*1e700*/  IMAD.MOV.U32 R9, RZ, RZ, RZ ;  /* 0x000000ffff097224 */ /* 0x000fe200078e00ff */
[----:B------:R-:W-:Y:S01]  /*1e710*/  ISETP.NE.U32.AND P1, PT, RZ, UR4, PT ;  /* 0x00000004ff007c0c */ /* 0x000fe2000bf25070 */
[----:B--2---:R-:W0:Y:S01]  /*1e720*/  LDC.64 R2, c[0x0][0xa10] ;  /* 0x00028400ff027b82 */ /* 0x004e220000000a00 */
[----:B-1----:R-:W-:-:S02]  /*1e730*/  IMAD.WIDE R4, R27, 0x4, R4 ;  /* 0x000000041b047825 */ /* 0x002fc400078e0204 */
[----:B------:R-:W-:-:S05]  /*1e740*/  ISETP.NE.AND.EX P3, PT, RZ, UR5, PT, P1 ;  /* 0x00000005ff007c0c */ /* 0x000fca000bf65310 */
[----:B------:R-:W1:Y:S01]  /*1e750*/  @P0 LDC.64 R12, c[0x0][0xa18] ;  /* 0x00028600ff0c0b82 */ /* 0x000e620000000a00 */
[----:B------:R-:W-:Y:S01]  /*1e760*/  ULDC UR4, c[0x0][0x288] ;  /* 0x0000a20000047ab9 */ /* 0x000fe20000000800 */
[----:B------:R-:W-:Y:S02]  /*1e770*/  ISETP.NE.AND.EX P1, PT, RZ, UR7, PT, P2 ;  /* 0x00000007ff007c0c */ /* 0x000fe4000bf25320 */
[----:B------:R-:W-:-:S04]  /*1e780*/  ISETP.NE.AND.EX P2, PT, RZ, UR9, PT, P4 ;  /* 0x00000009ff007c0c */ /* 0x000fc8000bf45340 */
[----:B------:R-:W2:Y:S07]  /*1e790*/  @P3 LDG.E R0, desc[UR40][R10.64] ;  /* 0x000000280a003981 */ /* 0x000eae000c1e1900 */
[----:B------:R3:W5:Y:S01]  /*1e7a0*/  @P1 LDG.E R9, desc[UR40][R4.64] ;  /* 0x0000002804091981 */ /* 0x000762000c1e1900 */
[----:B0-----:R-:W-:-:S05]  /*1e7b0*/  IMAD.WIDE R2, R27, 0x4, R2 ;  /* 0x000000041b027825 */ /* 0x001fca00078e0202 */
[----:B------:R3:W5:Y:S01]  /*1e7c0*/  @P2 LDG.E R6, desc[UR40][R2.64] ;  /* 0x0000002802062981 */ /* 0x000762000c1e1900 */
[----:B-1----:R-:W-:-:S03]  /*1e7d0*/  @P0 IMAD.WIDE R12, R27, 0x4, R12 ;  /* 0x000000041b0c0825 */ /* 0x002fc600078e020c */
[----:B--2---:R0:W-:Y:S02]  /*1e7e0*/  STL [R1+0x20], R0 ;  /* 0x0000200001007387 */ /* 0x0041e40000100800 */
[----:B0-----:R-:W-:Y:S01]  /*1e7f0*/  IMAD.U32 R0, RZ, RZ, UR4 ;  /* 0x00000004ff007e24 */ /* 0x001fe2000f8e00ff */
[----:B------:R-:W-:-:S05]  /*1e800*/  ULDC.64 UR4, c[0x0][0x418] ;  /* 0x0001060000047ab9 */ /* 0x000fca0000000a00 */
[----:B------:R-:W2:Y:S01]  /*1e810*/  @P0 LDG.E R0, desc[UR40][R12.64] ;  /* 0x000000280c000981 */ /* 0x000ea2000c1e1900 */
[----:B------:R-:W-:-:S03]  /*1e820*/  UISETP.NE.U32.AND UP0, UPT, UR4, URZ, UPT ;  /* 0x0000003f0400728c */ /* 0x000fc6000bf05070 */
[----:B------:R-:W-:Y:S01]  /*1e830*/  ULDC UR4, c[0x0][0x424] ;  /* 0x0001090000047ab9 */ /* 0x000fe20000000800 */
[----:B------:R-:W-:-:S03]  /*1e840*/  UISETP.NE.AND.EX UP0, UPT, UR5, URZ, UPT, UP0 ;  /* 0x0000003f0500728c */ /* 0x000fc6000bf05300 */
[----:B------:R-:W-:Y:S01]  /*1e850*/  ULDC UR5, c[0x0][0x2f0] ;  /* 0x0000bc0000057ab9 */ /* 0x000fe20000000800 */
[----:B------:R-:W-:-:S04]  /*1e860*/  USEL UR4, UR4, 0x1, UP0 ;  /* 0x0000000104047887 */ /* 0x000fc80008000000 */
[----:B------:R-:W-:-:S03]  /*1e870*/  UIMAD UR4, UR4, UR5, URZ ;  /* 0x00000005040472a4 */ /* 0x000fc6000f8e023f */
[----:B------:R-:W-:Y:S02]  /*1e880*/  ULDC UR5, c[0x0][0x348] ;  /* 0x0000d20000057ab9 */ /* 0x000fe40000000800 */
[----:B------:R-:W-:Y:S01]  /*1e890*/  IMAD.U32 R8, RZ, RZ, UR5 ;  /* 0x00000005ff087e24 */ /* 0x000fe2000f8e00ff */
[----:B--2---:R0:W-:Y:S01]  /*1e8a0*/  STL [R1+0x18], R0 ;  /* 0x0000180001007387 */ /* 0x0041e20000100800 */
[----:B------:R-:W-:Y:S02]  /*1e8b0*/  IMAD.MOV.U32 R13, RZ, RZ, R0 ;  /* 0x000000ffff0d7224 */ /* 0x000fe400078e0000 */
[----:B0-----:R-:W-:Y:S01]  /*1e8c0*/  IMAD.U32 R0, RZ, RZ, UR4 ;  /* 0x00000004ff007e24 */ /* 0x001fe2000f8e00ff */
[----:B---3--:R-:W-:Y:S06]  /*1e8d0*/  @P0 BRA `(.L_x_1327) ;  /* 0x0000000000140947 */ /* 0x008fec0003800000 */
[----:B------:R-:W-:Y:S05]  /*1e8e0*/  @!P3 BRA `(.L_x_1327) ;  /* 0x000000000010b947 */ /* 0x000fea0003800000 */
[----:B------:R-:W2:Y:S04]  /*1e8f0*/  LDG.E R12, desc[UR40][R10.64] ;  /* 0x000000280a0c7981 */ /* 0x000ea8000c1e1900 */
[----:B------:R-:W2:Y:S02]  /*1e900*/  LDG.E R10, desc[UR40][R10.64+0x4] ;  /* 0x000004280a0a7981 */ /* 0x000ea4000c1e1900 */
[----:B--2---:R-:W-:-:S05]  /*1e910*/  IMAD.IADD R13, R10, 0x1, -R12 ;  /* 0x000000010a0d7824 */ /* 0x004fca00078e0a0c */
[----:B------:R0:W-:Y:S02]  /*1e920*/  STL [R1+0x18], R13 ;  /* 0x0000180d01007387 */ /* 0x0001e40000100800 */
.L_x_1327:
[----:B-----5:R-:W-:Y:S01]  /*1e930*/  IMAD.IADD R9, R9, 0x1, R7 ;  /* 0x0000000109097824 */ /* 0x020fe200078e0207 */
[----:B------:R-:W-:Y:S01]  /*1e940*/  ULDC.64 UR4, c[0x0][0xa20] ;  /* 0x0002880000047ab9 */ /* 0x000fe20000000a00 */
[C---:B------:R-:W-:Y:S02]  /*1e950*/  LOP3.LUT R10, R26.reuse, 0xff000000, RZ, 0xc0, !PT ;  /* 0xff0000001a0a7812 */ /* 0x040fe400078ec0ff */
[----:B------:R-:W-:Y:S01]  /*1e960*/  ISETP.NE.U32.AND P0, PT, RZ, UR4, PT ;  /* 0x00000004ff007c0c */ /* 0x000fe2000bf05070 */
[----:B------:R1:W-:Y:S01]  /*1e970*/  STL [R1+0x4], R9 ;  /* 0x0000040901007387 */ /* 0x0003e20000100800 */
[----:B------:R-:W-:Y:S02]  /*1e980*/  SHF.R.U32.HI R10, RZ, 0x8, R10 ;  /* 0x00000008ff0a7819 */ /* 0x000fe4000001160a */
[----:B------:R-:W-:Y:S02]  /*1e990*/  ISETP.NE.AND.EX P0, PT, RZ, UR5, PT, P0 ;  /* 0x00000005ff007c0c */ /* 0x000fe4000bf05300 */
[----:B------:R-:W-:-:S02]  /*1e9a0*/  LOP3.LUT R11, R26, 0xff0000, RZ, 0xc0, !PT ;  /* 0x00ff00001a0b7812 */ /* 0x000fc400078ec0ff */
[----:B------:R-:W-:Y:S02]  /*1e9b0*/  LOP3.LUT R16, R26, 0xffff, RZ, 0xc0, !PT ;  /* 0x0000ffff1a107812 */ /* 0x000fe400078ec0ff */
[----:B------:R-:W-:-:S07]  /*1e9c0*/  LEA.HI R10, R11, R10, RZ, 0x10 ;  /* 0x0000000a0b0a7211 */ /* 0x000fce00078f80ff */
[----:B-1----:R-:W-:Y:S05]  /*1e9d0*/  @!P0 BRA `(.L_x_1328) ;  /* 0x0000000000108947 */ /* 0x002fea0003800000 */
[----:B------:R-:W1:Y:S02]  /*1e9e0*/  LDC.64 R4, c[0x0][0xa20] ;  /* 0x00028800ff047b82 */ /* 0x000e640000000a00 */
[----:B-1----:R-:W-:-:S05]  /*1e9f0*/  IMAD.WIDE R4, R27, 0x4, R4 ;  /* 0x000000041b047825 */ /* 0x002fca00078e0204 */
[----:B------:R1:W5:Y:S01]  /*1ea00*/  LDG.E R0, desc[UR40][R4.64] ;  /* 0x0000002804007981 */ /* 0x000362000c1e1900 */
[----:B------:R-:W-:Y:S05]  /*1ea10*/  BRA `(.L_x_1329) ;  /* 0x0000000000107947 */ /* 0x000fea0003800000 */
.L_x_1328:
[----:B------:R-:W-:Y:S05]  /*1ea20*/  @!P1 BRA `(.L_x_1329) ;  /* 0x00000000000c9947 */ /* 0x000fea0003800000 */
[----:B------:R-:W2:Y:S04]  /*1ea30*/  LDG.E R0, desc[UR40][R4.64] ;  /* 0x0000002804007981 */ /* 0x000ea8000c1e1900 */
[----:B------:R-:W2:Y:S02]  /*1ea40*/  LDG.E R4, desc[UR40][R4.64+0x4] ;  /* 0x0000042804047981 */ /* 0x000ea4000c1e1900 */
[----:B--2---:R-:W-:-:S07]  /*1ea50*/  IMAD.IADD R0, R4, 0x1, -R0 ;  /* 0x0000000104007824 */ /* 0x004fce00078e0a00 */
.L_x_1329:
[----:B-1----:R-:W2:Y:S04]  /*1ea60*/  @P2 LDG.E R4, desc[UR40][R2.64] ;  /* 0x0000002802042981 */ /* 0x002ea8000c1e1900 */
[----:B------:R1:W2:Y:S01]  /*1ea70*/  @P2 LDG.E R3, desc[UR40][R2.64+0x4] ;  /* 0x0000042802032981 */ /* 0x0002a2000c1e1900 */
[----:B------:R-:W-:Y:S02]  /*1ea80*/  IMAD R11, R25, 0xc0, RZ ;  /* 0x000000c0190b7824 */ /* 0x000fe400078e02ff */
[----:B-----5:R-:W-:Y:S02]  /*1ea90*/  IMAD.IADD R7, R0, 0x1, -R7 ;  /* 0x0000000100077824 */ /* 0x020fe400078e0a07 */
[----:B------:R-:W-:Y:S01]  /*1eaa0*/  VIADD R0, R11, 0xbf ;  /* 0x000000bf0b007836 */ /* 0x000fe20000000000 */
[----:B------:R3:W-:Y:S01]  /*1eab0*/  STL [R1+0x14], R11 ;  /* 0x0000140b01007387 */ /* 0x0007e20000100800 */
[----:B-1----:R-:W1:Y:S02]  /*1eac0*/  LDC R2, c[0x0][0x448] ;  /* 0x00011200ff027b82 */ /* 0x002e640000000800 */
[----:B-1----:R-:W-:-:S13]  /*1ead0*/  ISETP.NE.AND P1, PT, R2, 0x1, PT ;  /* 0x000000010200780c */ /* 0x002fda0003f25270 */
[----:B------:R-:W1:Y:S08]  /*1eae0*/  @P1 LDC R2, c[0x0][0x44c] ;  /* 0x00011300ff021b82 */ /* 0x000e700000000800 */
[----:B------:R-:W4:Y:S01]  /*1eaf0*/  @P1 LDC R5, c[0x0][0x450] ;  /* 0x00011400ff051b82 */ /* 0x000f220000000800 */
[----:B-1----:R-:W-:-:S05]  /*1eb00*/  @P1 IMAD.HI.U32 R2, R0, R2, RZ ;  /* 0x0000000200021227 */ /* 0x002fca00078e00ff */
[----:B----4-:R-:W-:Y:S01]  /*1eb10*/  @P1 SHF.R.U32.HI R0, RZ, R5, R2 ;  /* 0x00000005ff001219 */ /* 0x010fe20000011602 */
[----:B--2---:R-:W-:-:S04]  /*1eb20*/  @P2 IMAD.IADD R8, R3, 0x1, -R4 ;  /* 0x0000000103082824 */ /* 0x004fc800078e0a04 */
[----:B------:R-:W-:-:S04]  /*1eb30*/  IMAD.IADD R18, R7, 0x1, R8 ;  /* 0x0000000107127824 */ /* 0x000fc800078e0208 */
[C---:B------:R-:W-:Y:S01]  /*1eb40*/  VIADD R21, R18.reuse, 0x7f ;  /* 0x0000007f12157836 */ /* 0x040fe20000000000 */
[----:B------:R-:W-:-:S04]  /*1eb50*/  IADD3 R20, R18, 0x1, -R13 ;  /* 0x0000000112147810 */ /* 0x000fc80007ffe80d */
[----:B------:R-:W-:Y:S01]  /*1eb60*/  SHF.R.S32.HI R2, RZ, 0x1f, R21 ;  /* 0x0000001fff027819 */ /* 0x000fe20000011415 */
[----:B------:R-:W-:-:S03]  /*1eb70*/  IMAD.IADD R0, R20, 0x1, R0 ;  /* 0x0000000114007824 */ /* 0x000fc600078e0200 */
[----:B------:R-:W-:Y:S02]  /*1eb80*/  LEA.HI R21, R2, R21, RZ, 0x7 ;  /* 0x0000001502157211 */ /* 0x000fe400078f38ff */
[----:B------:R-:W1:Y:S02]  /*1eb90*/  LDC.64 R2, c[0x0][0x9e0] ;  /* 0x00027800ff027b82 */ /* 0x000e640000000a00 */
[----:B------:R-:W-:Y:S02]  /*1eba0*/  SHF.R.S32.HI R21, RZ, 0x7, R21 ;  /* 0x00000007ff157819 */ /* 0x000fe40000011415 */
[----:B-1----:R-:W-:Y:S01]  /*1ebb0*/  ISETP.GE.AND P3, PT, R3, 0x1, PT ;  /* 0x000000010300780c */ /* 0x002fe20003f66270 */
[----:B------:R-:W-:-:S12]  /*1ebc0*/  IMAD.IADD R2, R0, 0x1, R2 ;  /* 0x0000000100027824 */ /* 0x000fd800078e0202 */
[----:B---3--:R-:W-:Y:S05]  /*1ebd0*/  @!P3 BRA `(.L_x_1330) ;  /* 0x000000000048b947 */ /* 0x008fea0003800000 */
        /* <DEDUP_REMOVED lines=11> */
.L_x_1332:
[----:B------:R-:W-:-:S13]  /*1ec90*/  ISETP.NE.AND P0, PT, R3, 0x1, PT ;  /* 0x000000010300780c */ /* 0x000fda0003f05270 */
[----:B------:R-:W1:Y:S02]  /*1eca0*/  @P0 LDC.64 R4, c[0x0][0x9e8] ;  /* 0x00027a00ff040b82 */ /* 0x000e640000000a00 */
[----:B-1----:R-:W-:-:S05]  /*1ecb0*/  @P0 IMAD.HI.U32 R4, R9, R4, RZ ;  /* 0x0000000409040227 */ /* 0x002fca00078e00ff */
[----:B------:R-:W-:-:S07]  /*1ecc0*/  @P0 SHF.R.U32.HI R9, RZ, R5, R4 ;  /* 0x00000005ff090219 */ /* 0x000fce0000011604 */
.L_x_1333:
[----:B------:R-:W-:Y:S05]  /*1ecd0*/  BSYNC B0 ;  /* 0x0000000000007941 */ /* 0x000fea0003800000 */
.L_x_1331:
[----:B------:R-:W-:-:S05]  /*1ece0*/  IMAD R9, R9, R3, R3 ;  /* 0x0000000309097224 */ /* 0x000fca00078e0203 */
[----:B------:R-:W-:-:S07]  /*1ecf0*/  VIMNMX R2, R2, R9, PT ;  /* 0x0000000902027248 */ /* 0x000fce0003fe0100 */
.L_x_1330:
[----:B------:R-:W1:Y:S01]  /*1ed00*/  @P1 LDC R4, c[0x0][0x44c] ;  /* 0x00011300ff041b82 */ /* 0x000e620000000800 */
[----:B------:R-:W-:Y:S01]  /*1ed10*/  VIADD R2, R2, 0x7f ;  /* 0x0000007f02027836 */ /* 0x000fe20000000000 */
[----:B------:R-:W-:Y:S01]  /*1ed20*/  ULDC UR4, c[0x0][0x9dc] ;  /* 0x0002770000047ab9 */ /* 0x000fe20000000800 */
[----:B------:R-:W-:Y:S02]  /*1ed30*/  IMAD.MOV.U32 R0, RZ, RZ, R11 ;  /* 0x000000ffff007224 */ /* 0x000fe400078e000b */
[----:B------:R-:W-:-:S03]  /*1ed40*/  IMAD.IADD R18, R18, 0x1, -R13 ;  /* 0x0000000112127824 */ /* 0x000fc600078e0a0d */
[----:B------:R-:W2:Y:S01]  /*1ed50*/  @P1 LDC R5, c[0x0][0x450] ;  /* 0x00011400ff051b82 */ /* 0x000ea20000000800 */
[----:B-1----:R-:W-:-:S05]  /*1ed60*/  @P1 IMAD.HI.U32 R4, R11, R4, RZ ;  /* 0x000000040b041227 */ /* 0x002fca00078e00ff */
[----:B--2---:R-:W-:Y:S02]  /*1ed70*/  @P1 SHF.R.U32.HI R0, RZ, R5, R4 ;  /* 0x00000005ff001219 */ /* 0x004fe40000011604 */
[----:B------:R-:W-:-:S04]  /*1ed80*/  SHF.R.S32.HI R4, RZ, 0x1f, R2 ;  /* 0x0000001fff047819 */ /* 0x000fc80000011402 */
[----:B------:R-:W-:Y:S01]  /*1ed90*/  LEA.HI R4, R4, R2, RZ, 0x7 ;  /* 0x0000000204047211 */ /* 0x000fe200078f38ff */
[----:B------:R-:W-:-:S03]  /*1eda0*/  IMAD.IADD R2, R18, 0x1, R0 ;  /* 0x0000000112027824 */ /* 0x000fc600078e0200 */
[----:B------:R-:W-:Y:S01]  /*1edb0*/  SHF.R.S32.HI R4, RZ, 0x7, R4 ;  /* 0x00000007ff047819 */ /* 0x000fe20000011404 */
[----:B------:R-:W-:-:S03]  /*1edc0*/  VIADD R0, R2, -UR4 ;  /* 0x8000000402007c36 */ /* 0x000fc60008000000 */
[----:B------:R-:W-:Y:S01]  /*1edd0*/  VIMNMX R9, R21, R4, PT ;  /* 0x0000000415097248 */ /* 0x000fe20003fe0100 */
        /* <DEDUP_REMOVED lines=11> */
.L_x_1336:
[----:B------:R-:W-:-:S13]  /*1ee90*/  ISETP.NE.AND P0, PT, R3, 0x1, PT ;  /* 0x000000010300780c */ /* 0x000fda0003f05270 */
[----:B------:R-:W1:Y:S02]  /*1eea0*/  @P0 LDC.64 R4, c[0x0][0x9e8] ;  /* 0x00027a00ff040b82 */ /* 0x000e640000000a00 */
[----:B-1----:R-:W-:-:S05]  /*1eeb0*/  @P0 IMAD.HI.U32 R4, R2, R4, RZ ;  /* 0x0000000402040227 */ /* 0x002fca00078e00ff */
[----:B------:R-:W-:-:S07]  /*1eec0*/  @P0 SHF.R.U32.HI R2, RZ, R5, R4 ;  /* 0x00000005ff020219 */ /* 0x000fce0000011604 */
.L_x_1337:
[----:B------:R-:W-:Y:S05]  /*1eed0*/  BSYNC B0 ;  /* 0x0000000000007941 */ /* 0x000fea0003800000 */
.L_x_1335:
[----:B------:R-:W-:-:S05]  /*1eee0*/  IMAD R2, R2, R3, RZ ;  /* 0x0000000302027224 */ /* 0x000fca00078e02ff */
[----:B------:R-:W-:-:S07]  /*1eef0*/  VIMNMX R0, R0, R2, !PT ;  /* 0x0000000200007248 */ /* 0x000fce0007fe0100 */
.L_x_1334:
[----:B------:R-:W-:Y:S01]  /*1ef00*/  SHF.R.S32.HI R2, RZ, 0x1f, R0 ;  /* 0x0000001fff027819 */ /* 0x000fe20000011400 */
[----:B------:R-:W-:Y:S01]  /*1ef10*/  BSSY B0, `(.L_x_1338) ;  /* 0x0000027000007945 */ /* 0x000fe20003800000 */
[----:B------:R-:W-:Y:S02]  /*1ef20*/  LOP3.LUT R26, R10, 0xff, RZ, 0xc0, !PT ;  /* 0x000000ff0a1a7812 */ /* 0x000fe400078ec0ff */
[----:B------:R-:W-:Y:S02]  /*1ef30*/  LEA.HI R2, R2, R0, RZ, 0x7 ;  /* 0x0000000002027211 */ /* 0x000fe400078f38ff */
[----:B------:R-:W-:Y:S02]  /*1ef40*/  SHF.R.U32.HI R0, RZ, 0x10, R10 ;  /* 0x00000010ff007819 */ /* 0x000fe4000001160a */
[----:B------:R-:W-:-:S04]  /*1ef50*/  SHF.R.S32.HI R2, RZ, 0x7, R2 ;  /* 0x00000007ff027819 */ /* 0x000fc80000011402 */
[----:B------:R-:W-:Y:S01]  /*1ef60*/  VIMNMX R4, RZ, R2, !PT ;  /* 0x00000002ff047248 */ /* 0x000fe20007fe0100 */
[----:B------:R-:W-:-:S03]  /*1ef70*/  IMAD.MOV.U32 R2, RZ, RZ, RZ ;  /* 0x000000ffff027224 */ /* 0x000fc600078e00ff */
[----:B------:R-:W-:-:S13]  /*1ef80*/  ISETP.GT.AND P0, PT, R9, R4, PT ;  /* 0x000000040900720c */ /* 0x000fda0003f04270 */
[----:B------:R-:W-:Y:S05]  /*1ef90*/  @!P0 BRA `(.L_x_1339) ;  /* 0x0000000000788947 */ /* 0x000fea0003800000 */
[----:B------:R-:W-:Y:S01]  /*1efa0*/  ISETP.NE.AND P0, PT, R0, RZ, PT ;  /* 0x000000ff0000720c */ /* 0x000fe20003f05270 */
[----:B------:R-:W-:-:S03]  /*1efb0*/  ULDC UR4, c[0x0][0x9f0] ;  /* 0x00027c0000047ab9 */ /* 0x000fc60000000800 */
[----:B------:R-:W-:-:S04]  /*1efc0*/  SEL R5, R0, UR4, P0 ;  /* 0x0000000400057c07 */ /* 0x000fc80008000000 */
[----:B------:R-:W-:Y:S02]  /*1efd0*/  IABS R10, R5 ;  /* 0x00000005000a7213 */ /* 0x000fe40000000000 */
[----:B------:R-:W-:Y:S02]  /*1efe0*/  IADD3 R11, R5, -0x1, R9 ;  /* 0xffffffff050b7810 */ /* 0x000fe40007ffe009 */
[----:B------:R-:W1:Y:S03]  /*1eff0*/  I2F.RP R2, R10 ;  /* 0x0000000a00027306 */ /* 0x000e660000209400 */
[----:B------:R-:W-:-:S05]  /*1f000*/  IMAD.IADD R11, R11, 0x1, -R4 ;  /* 0x000000010b0b7824 */ /* 0x000fca00078e0a04 */
[----:B-1----:R-:W1:Y:S02]  /*1f010*/  MUFU.RCP R2, R2 ;  /* 0x0000000200027308 */ /* 0x002e640000001000 */
[----:B-1----:R-:W-:-:S06]  /*1f020*/  VIADD R2, R2, 0xffffffe ;  /* 0x0ffffffe02027836 */ /* 0x002fcc0000000000 */
[----:B------:R1:W2:Y:S02]  /*1f030*/  F2I.FTZ.U32.TRUNC.NTZ R3, R2 ;  /* 0x0000000200037305 */ /* 0x0002a4000021f000 */
[----:B-1----:R-:W-:-:S04]  /*1f040*/  LOP3.LUT R2, R11, R5, RZ, 0x3c, !PT ;  /* 0x000000050b027212 */ /* 0x002fc800078e3cff */
        /* <DEDUP_REMOVED lines=18> */
[----:B------:R-:W-:-:S07]  /*1f170*/  @!P1 LOP3.LUT R2, RZ, R5, RZ, 0x33, !PT ;  /* 0x00000005ff029212 */ /* 0x000fce00078e33ff */
.L_x_1339:
[----:B------:R-:W-:Y:S05]  /*1f180*/  BSYNC B0 ;  /* 0x0000000000007941 */ /* 0x000fea0003800000 */
.L_x_1338:
[-C--:B------:R-:W-:Y:S01]  /*1f190*/  IMAD R4, R26, R2.reuse, R4 ;  /* 0x000000021a047224 */ /* 0x080fe200078e0204 */
        /* <DEDUP_REMOVED lines=19> */
[----:B------:R-:W1:Y:S02]  /*1f2d0*/  S2R R5, SR_TID.X ;  /* 0x0000000000057919 */ /* 0x000e640000002100 */
[----:B-1----:R-:W-:-:S04]  /*1f2e0*/  SHF.R.U32.HI R5, RZ, 0x5, R5 ;  /* 0x00000005ff057819 */ /* 0x002fc80000011605 */
[----:B------:R-:W-:-:S05]  /*1f2f0*/  LOP3.LUT R5, R5, 0x3, RZ, 0xc0, !PT ;  /* 0x0000000305057812 */ /* 0x000fca00078ec0ff */
[----:B------:R1:W2:Y:S02]  /*1f300*/  SHFL.IDX PT, R14, R5, RZ, 0x1f ;  /* 0x00001fff050e7589 */ /* 0x0002a400000e0000 */
.L_x_1497:
[----:B--2---:R-:W-:Y:S02]  /*1f310*/  ISETP.NE.AND P0, PT, R14, RZ, PT ;  /* 0x000000ff0e00720c */ /* 0x004fe40003f05270 */
[----:B------:R-:W-:-:S11]  /*1f320*/  PLOP3.LUT P6, PT, PT, PT, PT, 0x8, 0x0 ;  /* 0x000000000000781c */ /* 0x000fd60003fce170 */
[----:B------:R-:W-:Y:S05]  /*1f330*/  @P0 BRA `(.L_x_1343) ;  /* 0x00000000000c0947 */ /* 0x000fea0003800000 */
[----:B------:R-:W-:-:S03]  /*1f340*/  UMOV UR4, 0xffffffff ;  /* 0xffffffff00047882 */ /* 0x000fc60000000000 */
[----:B------:R-:W-:Y:S05]  /*1f350*/  BRA.DIV UR4, `(.L_x_1344) ;  /* 0x0000006604cc7947 */ /* 0x000fea000b800000 */
[----:B------:R-:W-:-:S13]  /*1f360*/  ELECT P6, URZ, PT ;  /* 0x00000000003f782f */ /* 0x000fda00038c0000 */
.L_x_1343:
[----:B-1----:R-:W2:Y:S01]  /*1f370*/  LDL R5, [R1+0x44] ;  /* 0x0000440001057983 */ /* 0x002ea20000100800 */
[----:B------:R-:W-:Y:S01]  /*1f380*/  BSSY B1, `(.L_x_1345) ;  /* 0x0000008000017945 */ /* 0x000fe20003800000 */
[----:B--2---:R-:W-:-:S05]  /*1f390*/  VIADD R5, R5, 0x1 ;  /* 0x0000000105057836 */ /* 0x004fca0000000000 */
[----:B------:R-:W-:-:S04]  /*1f3a0*/  LEA.HI R7, R5, R5, RZ, 0x1 ;  /* 0x0000000505077211 */ /* 0x000fc800078f08ff */
[----:B------:R-:W-:-:S05]  /*1f3b0*/  LOP3.LUT R7, R7, 0xfffffffe, RZ, 0xc0, !PT ;  /* 0xfffffffe07077812 */ /* 0x000fca00078ec0ff */
[----:B------:R-:W-:-:S05]  /*1f3c0*/  IMAD.IADD R5, R5, 0x1, -R7 ;  /* 0x0000000105057824 */ /* 0x000fca00078e0a07 */
[----:B------:R-:W-:-:S04]  /*1f3d0*/  SHF.L.U32 R5, R5, 0x1f, RZ ;  /* 0x0000001f05057819 */ /* 0x000fc800000006ff */
[----:B------:R-:W1:Y:S02]  /*1f3e0*/  SYNCS.PHASECHK.TRANS64.TRYWAIT P0, [R19+URZ+0x19c20], R5 ;  /* 0x019c2005130075a7 */ /* 0x000e64000800017f */
[----:B-1----:R-:W-:Y:S05]  /*1f3f0*/  @!P0 BRA `(.L_x_1346) ;  /* 0x0000006400c48947 */ /* 0x002fea0003800000 */
.L_x_1500:
[----:B------:R-:W-:Y:S05]  /*1f400*/  BSYNC B1 ;  /* 0x0000000000017941 */ /* 0x000fea0003800000 */
.L_x_1345:
        /* <DEDUP_REMOVED lines=10> */
.L_x_1501:
[----:B------:R-:W-:Y:S05]  /*1f4b0*/  BSYNC B2 ;  /* 0x0000000000027941 */ /* 0x000fea0003800000 */
.L_x_1349:
[----:B------:R-:W-:Y:S04]  /*1f4c0*/  BSSY B2, `(.L_x_1351) ;  /* 0x0000009000027945 */ /* 0x000fe80003800000 */
[----:B------:R-:W-:Y:S05]  /*1f4d0*/  @P1 BRA `(.L_x_1352) ;  /* 0x00000000001c1947 */ /* 0x000fea0003800000 */
[----:B-1----:R-:W1:Y:S02]  /*1f4e0*/  S2R R5, SR_TID.X ;  /* 0x0000000000057919 */ /* 0x002e640000002100 */
[----:B-1----:R-:W-:Y:S01]  /*1f4f0*/  LOP3.LUT R7, R5, 0x1f, RZ, 0xc0, !PT ;  /* 0x0000001f05077812 */ /* 0x002fe200078ec0ff */
[----:B------:R-:W-:-:S03]  /*1f500*/  IMAD.MOV.U32 R5, RZ, RZ, 0x3000 ;  /* 0x00003000ff057424 */ /* 0x000fc600078e00ff */
[----:B------:R-:W-:Y:S01]  /*1f510*/  ISETP.NE.AND P0, PT, R7, RZ, PT ;  /* 0x000000ff0700720c */ /* 0x000fe20003f05270 */
[----:B------:R3:W-:-:S12]  /*1f520*/  SYNCS.ARRIVE.TRANS64 RZ, [R10+URZ+0x19c90], R5 ;  /* 0x019c90050aff79a7 */ /* 0x0007d8000800003f */
[----:B---3--:R-:W-:Y:S05]  /*1f530*/  @!P0 BRA `(.L_x_1352) ;  /* 0x0000000000048947 */ /* 0x008fea0003800000 */
[----:B------:R-:W-:Y:S01]  /*1f540*/  BPT.TRAP 0x1 ;  /* 0x000000040000795c */ /* 0x000fe20000300000 */
.L_x_1352:
[----:B------:R-:W-:Y:S05]  /*1f550*/  BSYNC B2 ;  /* 0x0000000000027941 */ /* 0x000fea0003800000 */
.L_x_1351:
        /* <DEDUP_REMOVED lines=8> */
[----:B-1----:R-:W-:Y:S01]  /*1f5e0*/  VIADD R5, R10, 0x19c90 ;  /* 0x00019c900a057836 */ /* 0x002fe20000000000 */
[----:B------:R-:W-:Y:S01]  /*1f5f0*/  UMOV UR6, 0x0 ;  /* 0x0000000000067882 */ /* 0x000fe20000000000 */
[----:B------:R-:W-:Y:S01]  /*1f600*/  VIADD R11, R8, 0x13800 ;  /* 0x00013800080b7836 */ /* 0x000fe20000000000 */
[----:B------:R-:W-:-:S09]  /*1f610*/  UMOV UR7, 0x12f00000 ;  /* 0x12f0000000077882 */ /* 0x000fd20000000000 */
.L_x_1353:
        /* <DEDUP_REMOVED lines=16> */
.L_x_1354:
        /* <DEDUP_REMOVED lines=16> */
.L_x_1355:
        /* <DEDUP_REMOVED lines=13> */
.L_x_1502:
[----:B------:R-:W-:Y:S05]  /*1f8f0*/  BSYNC B2 ;  /* 0x0000000000027941 */ /* 0x000fea0003800000 */
.L_x_1356:
[----:B------:R-:W-:Y:S01]  /*1f900*/  BSSY B2, `(.L_x_1358) ;  /* 0x000000b000027945 */ /* 0x000fe20003800000 */
[----:B------:R-:W-:Y:S02]  /*1f910*/  IMAD.MOV.U32 R12, RZ, RZ, 0x0 ;  /* 0x00000000ff0c7424 */ /* 0x000fe400078e00ff */
[----:B0-----:R-:W-:Y:S01]  /*1f920*/  IMAD.MOV.U32 R13, RZ, RZ, 0x12f00000 ;  /* 0x12f00000ff0d7424 */ /* 0x001fe200078e00ff */
        /* <DEDUP_REMOVED lines=8> */
.L_x_1359:
[----:B------:R-:W-:Y:S05]  /*1f9b0*/  BSYNC B2 ;  /* 0x0000000000027941 */ /* 0x000fea0003800000 */
.L_x_1358:
[----:B------:R-:W-:Y:S01]  /*1f9c0*/  R2UR UR10, R25 ;  /* 0x00000000190a72ca */ /* 0x000fe200000e0000 */
[----:B------:R-:W-:Y:S01]  /*1f9d0*/  UIADD3 UR4, UP0, UR38, 0x670, URZ ;  /* 0x0000067026047890 */ /* 0x000fe2000ff1e03f */
[----:B------:R-:W-:Y:S01]  /*1f9e0*/  R2UR UR6, R12 ;  /* 0x000000000c0672ca */ /* 0x000fe200000e0000 */
[----:B-12---:R-:W-:Y:S01]  /*1f9f0*/  VIADD R10, R10, 0x19cb0 ;  /* 0x00019cb00a0a7836 */ /* 0x006fe20000000000 */
[----:B------:R-:W-:Y:S01]  /*1fa00*/  R2UR UR7, R13 ;  /* 0x000000000d0772ca */ /* 0x000fe200000e0000 */
[----:B------:R-:W-:Y:S01]  /*1fa10*/  VIADD R5, R8, 0x9000 ;  /* 0x0000900008057836 */ /* 0x000fe20000000000 */
[----:B------:R-:W-:Y:S01]  /*1fa20*/  PLOP3.LUT P0, PT, PT, PT, PT, 0x80, 0x0 ;  /* 0x000000000000781c */ /* 0x000fe20003f0f070 */
[----:B------:R-:W-:-:S12]  /*1fa30*/  UIADD3.X UR5, URZ, UR39, URZ, UP0, !UPT ;  /* 0x000000273f057290 */ /* 0x000fd800087fe43f */
.L_x_1360:
        /* <DEDUP_REMOVED lines=15> */
.L_x_1361:
        /* <DEDUP_REMOVED lines=15> */
.L_x_1362:
        /* <DEDUP_REMOVED lines=10> */
.L_x_1348:
[----:B------:R-:W-:Y:S05]  /*1fcc0*/  BSYNC B1 ;  /* 0x0000000000017941 */ /* 0x000fea0003800000 */
.L_x_1347:
        /* <DEDUP_REMOVED lines=9> */
.L_x_1379:
        /* <DEDUP_REMOVED lines=11> */
.L_x_1503:
[----:B------:R-:W-:Y:S05]  /*1fe10*/  BSYNC B2 ;  /* 0x0000000000027941 */ /* 0x000fea0003800000 */
.L_x_1365:
[----:B------:R-:W-:Y:S04]  /*1fe20*/  BSSY B2, `(.L_x_1367) ;  /* 0x0000009000027945 */ /* 0x000fe80003800000 */
[----:B------:R-:W-:Y:S05]  /*1fe30*/  @P2 BRA `(.L_x_1368) ;  /* 0x00000000001c2947 */ /* 0x000fea0003800000 */
[----:B------:R-:W1:Y:S02]  /*1fe40*/  S2R R3, SR_TID.X ;  /* 0x0000000000037919 */ /* 0x000e640000002100 */
[----:B-1----:R-:W-:Y:S01]  /*1fe50*/  LOP3.LUT R5, R3, 0x1f, RZ, 0xc0, !PT ;  /* 0x0000001f03057812 */ /* 0x002fe200078ec0ff */
[----:B------:R-:W-:-:S03]  /*1fe60*/  IMAD.MOV.U32 R3, RZ, RZ, 0x3000 ;  /* 0x00003000ff037424 */ /* 0x000fc600078e00ff */
[----:B------:R-:W-:Y:S01]  /*1fe70*/  ISETP.NE.AND P1, PT, R5, RZ, PT ;  /* 0x000000ff0500720c */ /* 0x000fe20003f25270 */
[----:B------:R3:W-:-:S12]  /*1fe80*/  SYNCS.ARRIVE.TRANS64 RZ, [R9+URZ+0x19c90], R3 ;  /* 0x019c900309ff79a7 */ /* 0x0007d8000800003f */
[----:B---3--:R-:W-:Y:S05]  /*1fe90*/  @!P1 BRA `(.L_x_1368) ;  /* 0x0000000000049947 */ /* 0x008fea0003800000 */
[----:B------:R-:W-:Y:S01]  /*1fea0*/  BPT.TRAP 0x1 ;  /* 0x000000040000795c */ /* 0x000fe20000300000 */
.L_x_1368:
[----:B------:R-:W-:Y:S05]  /*1feb0*/  BSYNC B2 ;  /* 0x0000000000027941 */ /* 0x000fea0003800000 */
.L_x_1367:
[----:B------:R-:W-:Y:S01]  /*1fec0*/  IMAD.MOV.U32 R14, RZ, RZ, RZ ;  /* 0x000000ffff0e7224 */ /* 0x000fe200078e00ff */
[----:B------:R-:W-:Y:S01]  /*1fed0*/  UIADD3 UR4, UP0, UR38, 0x570, URZ ;  /* 0x0000057026047890 */ /* 0x000fe2000ff1e03f */
[----:B------:R-:W-:Y:S01]  /*1fee0*/  IMAD R7, R23, 0x3000, R19 ;  /* 0x0000300017077824 */ /* 0x000fe200078e0213 */
[----:B------:R-:W-:Y:S01]  /*1fef0*/  PLOP3.LUT P1, PT, PT, PT, PT, 0x80, 0x0 ;  /* 0x000000000000781c */ /* 0x000fe20003f2f070 */
[----:B-1----:R-:W-:Y:S01]  /*1ff00*/  IMAD R5, R10, 0x80, R6 ;  /* 0x000000800a057824 */ /* 0x002fe200078e0206 */
[----:B------:R-:W-:Y:S01]  /*1ff10*/  R2UR UR10, R14 ;  /* 0x000000000e0a72ca */ /* 0x000fe200000e0000 */
[----:B------:R-:W-:Y:S01]  /*1ff20*/  VIADD R3, R9, 0x19c90 ;  /* 0x00019c9009037836 */ /* 0x000fe20000000000 */
[----:B------:R-:W-:Y:S01]  /*1ff30*/  UIADD3.X UR5, URZ, UR39, URZ, UP0, !UPT ;  /* 0x000000273f057290 */ /* 0x000fe200087fe43f */
[----:B------:R-:W-:Y:S01]  /*1ff40*/  VIADD R11, R7, 0x13800 ;  /* 0x00013800070b7836 */ /* 0x000fe20000000000 */
[----:B------:R-:W-:Y:S01]  /*1ff50*/  UMOV UR6, 0x0 ;  /* 0x0000000000067882 */ /* 0x000fe20000000000 */
[----:B------:R-:W-:-:S10]  /*1ff60*/  UMOV UR7, 0x12f00000 ;  /* 0x12f0000000077882 */ /* 0x000fd40000000000 */
.L_x_1369:
        /* <DEDUP_REMOVED lines=16> */
.L_x_1370:
        /* <DEDUP_REMOVED lines=16> */
.L_x_1371:
        /* <DEDUP_REMOVED lines=13> */
.L_x_1504:
[----:B------:R-:W-:Y:S05]  /*20240*/  BSYNC B2 ;  /* 0x0000000000027941 */ /* 0x000fea0003800000 */
.L_x_1372:
        /* <DEDUP_REMOVED lines=11> */
.L_x_1375:
[----:B------:R-:W-:Y:S05]  /*20300*/  BSYNC B2 ;  /* 0x0000000000027941 */ /* 0x000fea0003800000 */
.L_x_1374:
        /* <DEDUP_REMOVED lines=8> */
.L_x_1376:
        /* <DEDUP_REMOVED lines=15> */
.L_x_1377:
        /* <DEDUP_REMOVED lines=15> */
.L_x_1378:
        /* <DEDUP_REMOVED lines=10> */
.L_x_1364:
[----:B------:R-:W-:Y:S05]  /*20610*/  BSYNC B1 ;  /* 0x0000000000017941 */ /* 0x000fea0003800000 */
.L_x_1363:
[C---:B------:R-:W-:Y:S01]  /*20620*/  ISETP.GT.AND P2, PT, R10.reuse, R4, PT ;  /* 0x000000040a00720c */ /* 0x040fe20003f44270 */
[----:B------:R-:W-:Y:S02]  /*20630*/  VIADD R23, R23, 0x1 ;  /* 0x0000000117177836 */ /* 0x000fe40000000000 */
[----:B------:R-:W-:-:S03]  /*20640*/  VIADD R10, R10, 0xffffffff ;  /* 0xffffffff0a0a7836 */ /* 0x000fc60000000000 */
[----:B------:R-:W-:-:S04]  /*20650*/  ISETP.NE.AND P1, PT, R23, 0x2, PT ;  /* 0x000000021700780c */ /* 0x000fc80003f25270 */
[----:B------:R-:W-:Y:S02]  /*20660*/  SEL R3, RZ, 0x1, P1 ;  /* 0x00000001ff037807 */ /* 0x000fe40000800000 */
[----:B------:R-:W-:Y:S02]  /*20670*/  SEL R23, R23, RZ, P1 ;  /* 0x000000ff17177207 */ /* 0x000fe40000800000 */
[----:B------:R-:W-:Y:S01]  /*20680*/  LOP3.LUT R29, R29, R3, RZ, 0x3c, !PT ;  /* 0x000000031d1d7212 */ /* 0x000fe200078e3cff */
[----:B------:R-:W-:Y:S06]  /*20690*/  @P2 BRA `(.L_x_1379) ;  /* 0xfffffff400b02947 */ /* 0x000fec000383ffff */
.L_x_1341:
[----:B------:R-:W-:Y:S05]  /*206a0*/  BSYNC B0 ;  /* 0x0000000000007941 */ /* 0x000fea0003800000 */
.L_x_1340:
[----:B------:R-:W2:Y:S01]  /*206b0*/  LDL R7, [R1+0x14] ;  /* 0x0000140001077983 */ /* 0x000ea20000100800 */
[----:B------:R-:W3:Y:S01]  /*206c0*/  LDC R2, c[0x0][0x448] ;  /* 0x00011200ff027b82 */ /* 0x000ee20000000800 */
[----:B------:R-:W-:Y:S07]  /*206d0*/  @!P0 WARPSYNC.ALL ;  /* 0x0000000000008948 */ /* 0x000fee0003800000 */
[----:B------:R-:W-:Y:S01]  /*206e0*/  @!P0 BAR.SYNC.DEFER_BLOCKING 0xc, 0x200 ;  /* 0x0308000000008b1d */ /* 0x000fe20000010000 */
[----:B---3--:R-:W-:-:S13]  /*206f0*/  ISETP.NE.AND P1, PT, R2, 0x1, PT ;  /* 0x000000010200780c */ /* 0x008fda0003f25270 */
[----:B------:R-:W3:Y:S08]  /*20700*/  @P1 LDC R4, c[0x0][0x44c] ;  /* 0x00011300ff041b82 */ /* 0x000ef00000000800 */
[----:B------:R-:W4:Y:S01]  /*20710*/  @P1 LDC R2, c[0x0][0x450] ;  /* 0x00011400ff021b82 */ /* 0x000f220000000800 */
[----:B--2---:R-:W-:-:S04]  /*20720*/  VIADD R3, R7, 0xbf ;  /* 0x000000bf07037836 */ /* 0x004fc80000000000 */
[----:B---3--:R-:W-:-:S05]  /*20730*/  @P1 IMAD.HI.U32 R4, R3, R4, RZ ;  /* 0x0000000403041227 */ /* 0x008fca00078e00ff */
[----:B----4-:R-:W-:-:S05]  /*20740*/  @P1 SHF.R.U32.HI R3, RZ, R2, R4 ;  /* 0x00000002ff031219 */ /* 0x010fca0000011604 */
[----:B------:R-:W-:Y:S02]  /*20750*/  IMAD.IADD R20, R20, 0x1, R3 ;  /* 0x0000000114147824 */ /* 0x000fe400078e0203 */
[----:B------:R-:W2:Y:S02]  /*20760*/  LDC.64 R2, c[0x0][0x9e0] ;  /* 0x00027800ff027b82 */ /* 0x000ea40000000a00 */
[----:B--2---:R-:W-:Y:S01]  /*20770*/  ISETP.GE.AND P2, PT, R3, 0x1, PT ;  /* 0x000000010300780c */ /* 0x004fe20003f46270 */
[----:B------:R-:W-:-:S12]  /*20780*/  IMAD.IADD R2, R20, 0x1, R2 ;  /* 0x0000000114027824 */ /* 0x000fd800078e0202 */
[----:B------:R-:W-:Y:S05]  /*20790*/  @!P2 BRA `(.L_x_1380) ;  /* 0x000000000048a947 */ /* 0x000fea0003800000 */
[C---:B------:R-:W-:Y:S01]  /*207a0*/  ISETP.GT.AND P0, PT, R20.reuse, RZ, PT ;  /* 0x000000ff1400720c */ /* 0x040fe20003f04270 */
[----:B------:R-:W-:Y:S01]  /*207b0*/  BSSY B0, `(.L_x_1381) ;  /* 0x000000e000007945 */ /* 0x000fe20003800000 */
[----:B------:R-:W-:-:S11]  /*207c0*/  VIADD R6, R20, 0xffffffff ;  /* 0xffffffff14067836 */ /* 0x000fd60000000000 */
[----:B------:R-:W-:Y:S05]  /*207d0*/  @P0 BRA `(.L_x_1382) ;  /* 0x00000000001c0947 */ /* 0x000fea0003800000 */
[----:B------:R-:W-:Y:S01]  /*207e0*/  ISETP.NE.AND P0, PT, R3, 0x1, PT ;  /* 0x000000010300780c */ /* 0x000fe20003f05270 */
[----:B------:R-:W-:-:S12]  /*207f0*/  IMAD.MOV R6, RZ, RZ, -R20 ;  /* 0x000000ffff067224 */ /* 0x000fd800078e0a14 */
[----:B-1----:R-:W1:Y:S02]  /*20800*/  @P0 LDC.64 R4, c[0x0][0x9e8] ;  /* 0x00027a00ff040b82 */ /* 0x002e640000000a00 */
[----:B-1----:R-:W-:-:S05]  /*20810*/  @P0 IMAD.HI.U32 R4, R6, R4, RZ ;  /* 0x0000000406040227 */ /* 0x002fca00078e00ff */
[----:B------:R-:W-:-:S04]  /*20820*/  @P0 SHF.R.U32.HI R6, RZ, R5, R4 ;  /* 0x00000005ff060219 */ /* 0x000fc80000011604 */
[----:B------:R-:W-:Y:S01]  /*20830*/  LOP3.LUT R6, RZ, R6, RZ, 0x33, !PT ;  /* 0x00000006ff067212 */ /* 0x000fe200078e33ff */
[----:B------:R-:W-:Y:S06]  /*20840*/  BRA `(.L_x_1383) ;  /* 0x0000000000107947 */ /* 0x000fec0003800000 */
.L_x_1382:
[----:B------:R-:W-:-:S13]  /*20850*/  ISETP.NE.AND P0, PT, R3, 0x1, PT ;  /* 0x000000010300780c */ /* 0x000fda0003f05270 */
[----:B-1----:R-:W1:Y:S02]  /*20860*/  @P0 LDC.64 R4, c[0x0][0x9e8] ;  /* 0x00027a00ff040b82 */ /* 0x002e640000000a00 */
[----:B-1----:R-:W-:-:S05]  /*20870*/  @P0 IMAD.HI.U32 R4, R6, R4, RZ ;  /* 0x0000000406040227 */ /* 0x002fca00078e00ff */
[----:B------:R-:W-:-:S07]  /*20880*/  @P0 SHF.R.U32.HI R6, RZ, R5, R4 ;  /* 0x00000005ff060219 */ /* 0x000fce0000011604 */
.L_x_1383:
[----:B------:R-:W-:Y:S05]  /*20890*/  BSYNC B0 ;  /* 0x0000000000007941 */ /* 0x000fea0003800000 */
.L_x_1381:
[----:B------:R-:W-:-:S05]  /*208a0*/  IMAD R6, R6, R3, R3 ;  /* 0x0000000306067224 */ /* 0x000fca00078e0203 */
[----:B------:R-:W-:-:S07]  /*208b0*/  VIMNMX R2, R2, R6, PT ;  /* 0x0000000602027248 */ /* 0x000fce0003fe0100 */
.L_x_1380:
[----:B------:R-:W-:Y:S01]  /*208c0*/  VIADD R2, R2, 0x7f ;  /* 0x0000007f02027836 */ /* 0x000fe20000000000 */
[----:B------:R-:W-:Y:S01]  /*208d0*/  ULDC UR4, c[0x0][0x9dc] ;  /* 0x0002770000047ab9 */ /* 0x000fe20000000800 */
[----:B-1----:R-:W-:-:S03]  /*208e0*/  IMAD.MOV.U32 R5, RZ, RZ, R7 ;  /* 0x000000ffff057224 */ /* 0x002fc600078e0007 */
[----:B------:R-:W-:-:S04]  /*208f0*/  SHF.R.S32.HI R4, RZ, 0x1f, R2 ;  /* 0x0000001fff047819 */ /* 0x000fc80000011402 */
[----:B------:R-:W-:Y:S02]  /*20900*/  LEA.HI R4, R4, R2, RZ, 0x7 ;  /* 0x0000000204047211 */ /* 0x000fe400078f38ff */
[----:B------:R-:W1:Y:S02]  /*20910*/  @P1 LDC R2, c[0x0][0x450] ;  /* 0x00011400ff021b82 */ /* 0x000e640000000800 */
[----:B------:R-:W-:-:S04]  /*20920*/  SHF.R.S32.HI R4, RZ, 0x7, R4 ;  /* 0x00000007ff047819 */ /* 0x000fc80000011404 */
[----:B------:R-:W-:Y:S02]  /*20930*/  VIMNMX R6, R21, R4, PT ;  /* 0x0000000415067248 */ /* 0x000fe40003fe0100 */
[----:B------:R-:W2:Y:S02]  /*20940*/  @P1 LDC R4, c[0x0][0x44c] ;  /* 0x00011300ff041b82 */ /* 0x000ea40000000800 */
[----:B--2---:R-:W-:-:S05]  /*20950*/  @P1 IMAD.HI.U32 R4, R7, R4, RZ ;  /* 0x0000000407041227 */ /* 0x004fca00078e00ff */
        /* <DEDUP_REMOVED lines=14> */
.L_x_1386:
[----:B------:R-:W-:-:S13]  /*20a40*/  ISETP.NE.AND P0, PT, R3, 0x1, PT ;  /* 0x000000010300780c */ /* 0x000fda0003f05270 */
[----:B------:R-:W1:Y:S02]  /*20a50*/  @P0 LDC.64 R4, c[0x0][0x9e8] ;  /* 0x00027a00ff040b82 */ /* 0x000e640000000a00 */
[----:B-1----:R-:W-:-:S05]  /*20a60*/  @P0 IMAD.HI.U32 R4, R7, R4, RZ ;  /* 0x0000000407040227 */ /* 0x002fca00078e00ff */
[----:B------:R-:W-:-:S07]  /*20a70*/  @P0 SHF.R.U32.HI R7, RZ, R5, R4 ;  /* 0x00000005ff070219 */ /* 0x000fce0000011604 */
.L_x_1387:
[----:B------:R-:W-:Y:S05]  /*20a80*/  BSYNC B0 ;  /* 0x0000000000007941 */ /* 0x000fea0003800000 */
.L_x_1385:
[----:B------:R-:W-:-:S05]  /*20a90*/  IMAD R3, R7, R3, RZ ;  /* 0x0000000307037224 */ /* 0x000fca00078e02ff */
[----:B------:R-:W-:-:S07]  /*20aa0*/  VIMNMX R2, R2, R3, !PT ;  /* 0x0000000302027248 */ /* 0x000fce0007fe0100 */
.L_x_1384:
[----:B------:R-:W-:Y:S01]  /*20ab0*/  ISETP.NE.AND P1, PT, R0, RZ, PT ;  /* 0x000000ff0000720c */ /* 0x000fe20003f25270 */
[----:B------:R-:W-:Y:S01]  /*20ac0*/  BSSY B0, `(.L_x_1388) ;  /* 0x0000024000007945 */ /* 0x000fe20003800000 */
[----:B------:R-:W-:-:S04]  /*20ad0*/  SHF.R.S32.HI R3, RZ, 0x1f, R2 ;  /* 0x0000001fff037819 */ /* 0x000fc80000011402 */
[----:B------:R-:W-:Y:S01]  /*20ae0*/  LEA.HI R3, R3, R2, RZ, 0x7 ;  /* 0x0000000203037211 */ /* 0x000fe200078f38ff */
[----:B------:R-:W-:-:S03]  /*20af0*/  IMAD.MOV.U32 R2, RZ, RZ, RZ ;  /* 0x000000ffff027224 */ /* 0x000fc600078e00ff */
[----:B------:R-:W-:-:S03]  /*20b00*/  SHF.R.S32.HI R3, RZ, 0x7, R3 ;  /* 0x00000007ff037819 */ /* 0x000fc60000011403 */
[----:B------:R-:W1:Y:S01]  /*20b10*/  @!P1 LDC R0, c[0x0][0x9f0] ;  /* 0x00027c00ff009b82 */ /* 0x000e620000000800 */
[----:B------:R-:W-:-:S04]  /*20b20*/  VIMNMX R4, RZ, R3, !PT ;  /* 0x00000003ff047248 */ /* 0x000fc80007fe0100 */
[----:B------:R-:W-:-:S13]  /*20b30*/  ISETP.GT.AND P0, PT, R6, R4, PT ;  /* 0x000000040600720c */ /* 0x000fda0003f04270 */
[----:B------:R-:W-:Y:S05]  /*20b40*/  @!P0 BRA `(.L_x_1389) ;  /* 0x00000000006c8947 */ /* 0x000fea0003800000 */
[-C--:B-1----:R-:W-:Y:S02]  /*20b50*/  IABS R5, R0.reuse ;  /* 0x0000000000057213 */ /* 0x082fe40000000000 */
[----:B------:R-:W-:Y:S02]  /*20b60*/  IABS R8, R0 ;  /* 0x0000000000087213 */ /* 0x000fe40000000000 */
[----:B------:R-:W1:Y:S03]  /*20b70*/  I2F.RP R2, R5 ;  /* 0x0000000500027306 */ /* 0x000e660000209400 */
[----:B------:R-:W-:-:S05]  /*20b80*/  IMAD.MOV R8, RZ, RZ, -R8 ;  /* 0x000000ffff087224 */ /* 0x000fca00078e0a08 */
[----:B-1----:R-:W1:Y:S02]  /*20b90*/  MUFU.RCP R2, R2 ;  /* 0x0000000200027308 */ /* 0x002e640000001000 */
[----:B-1----:R-:W-:-:S06]  /*20ba0*/  VIADD R2, R2, 0xffffffe ;  /* 0x0ffffffe02027836 */ /* 0x002fcc0000000000 */
[----:B------:R-:W1:Y:S02]  /*20bb0*/  F2I.FTZ.U32.TRUNC.NTZ R3, R2 ;  /* 0x0000000200037305 */ /* 0x000e64000021f000 */
[----:B-1----:R-:W-:-:S04]  /*20bc0*/  IMAD.MOV R2, RZ, RZ, -R3 ;  /* 0x000000ffff027224 */ /* 0x002fc800078e0a03 */
        /* <DEDUP_REMOVED lines=19> */
.L_x_1389:
[----:B------:R-:W-:Y:S05]  /*20d00*/  BSYNC B0 ;  /* 0x0000000000007941 */ /* 0x000fea0003800000 */
.L_x_1388:
[----:B------:R-:W-:-:S05]  /*20d10*/  IMAD R26, R26, R2, R4 ;  /* 0x000000021a1a7224 */ /* 0x000fca00078e0204 */
[----:B-1----:R-:W-:-:S04]  /*20d20*/  VIADDMNMX R0, R26, R2, R6, PT ;  /* 0x000000021a007246 */ /* 0x002fc80003800106 */
[----:B------:R-:W-:Y:S01]  /*20d30*/  ISETP.GT.AND P0, PT, R0, R26, PT ;  /* 0x0000001a0000720c */ /* 0x000fe20003f04270 */
[----:B------:R1:W-:-:S12]  /*20d40*/  STL [R1+0x28], R0 ;  /* 0x0000280001007387 */ /* 0x0003d80000100800 */
[----:B-1----:R-:W-:Y:S05]  /*20d50*/  @P0 BRA `(.L_x_1390) ;  /* 0x0000000000440947 */ /* 0x002fea0003800000 */
[----:B------:R-:W1:Y:S02]  /*20d60*/  S2R R0, SR_TID.X ;  /* 0x0000000000007919 */ /* 0x000e640000002100 */
[----:B-1----:R-:W-:-:S04]  /*20d70*/  LOP3.LUT R0, R0, 0x7f, RZ, 0xc0, !PT ;  /* 0x0000007f00007812 */ /* 0x002fc800078ec0ff */
[----:B------:R-:W-:-:S13]  /*20d80*/  ISETP.NE.AND P0, PT, R0, RZ, PT ;  /* 0x000000ff0000720c */ /* 0x000fda0003f05270 */
[----:B------:R-:W-:Y:S05]  /*20d90*/  @P0 BRA `(.L_x_1391) ;  /* 0x0000002c00fc0947 */ /* 0x000fea0003800000 */
[----:B------:R-:W1:Y:S01]  /*20da0*/  S2R R5, SR_LANEID ;  /* 0x0000000000057919 */ /* 0x000e620000000000 */
[----:B------:R-:W-:Y:S01]  /*20db0*/  VOTEU.ANY UR4, UPT, PT ;  /* 0x0000000000047886 */ /* 0x000fe200038e0100 */
[----:B------:R-:W2:Y:S01]  /*20dc0*/  LDC.64 R2, c[0x0][0xc60] ;  /* 0x00031800ff027b82 */ /* 0x000ea20000000a00 */
[----:B------:R-:W1:Y:S02]  /*20dd0*/  FLO.U32 R0, UR4 ;  /* 0x0000000400007d00 */ /* 0x000e6400080e0000 */
[----:B-1----:R-:W-:-:S06]  /*20de0*/  ISETP.EQ.U32.AND P0, PT, R0, R5, PT ;  /* 0x000000050000720c */ /* 0x002fcc0003f02070 */
[----:B------:R-:W2:Y:S07]  /*20df0*/  POPC R5, UR4 ;  /* 0x0000000400057d09 */ /* 0x000eae0008000000 */
[----:B--2---:R-:W2:Y:S01]  /*20e00*/  @P0 ATOMG.E.ADD.STRONG.GPU PT, R3, desc[UR40][R2.64], R5 ;  /* 0x00000005020309a8 */ /* 0x004ea200081ee1e8 */
[----:B------:R-:W1:Y:S02]  /*20e10*/  S2R R4, SR_LTMASK ;  /* 0x0000000000047919 */ /* 0x000e640000003900 */
[----:B-1----:R-:W-:-:S04]  /*20e20*/  LOP3.LUT R4, R4, UR4, RZ, 0xc0, !PT ;  /* 0x0000000404047c12 */ /* 0x002fc8000f8ec0ff */
[----:B------:R-:W1:Y:S01]  /*20e30*/  POPC R7, R4 ;  /* 0x0000000400077309 */ /* 0x000e620000000000 */
[----:B--2---:R-:W1:Y:S02]  /*20e40*/  SHFL.IDX PT, R0, R3, R0, 0x1f ;  /* 0x00001f0003007589 */ /* 0x004e6400000e0000 */
[----:B-1----:R-:W-:Y:S01]  /*20e50*/  IADD3 R24, R0, UR36, R7 ;  /* 0x0000002400187c10 */ /* 0x002fe2000fffe007 */
[----:B------:R-:W-:Y:S06]  /*20e60*/  BRA `(.L_x_1391) ;  /* 0x0000002c00c87947 */ /* 0x000fec0003800000 */
.L_x_1390:
        /* <DEDUP_REMOVED lines=17> */
[----:B0-----:R-:W-:-:S07]  /*20f80*/  IMAD.MOV.U32 R13, RZ, RZ, RZ ;  /* 0x000000ffff0d7224 */ /* 0x001fce00078e00ff */
[----:B------:R-:W-:-:S07]  /*20f90*/  LEPC R20, `(.L_x_1393) ;  /* 0x000000001014794e */ /* 0x000fce0000000000 */
[----:B-1----:R-:W-:Y:S05]  /*20fa0*/  CALL.ABS.NOINC R2 ;  /* 0x0000000002007343 */ /* 0x002fea0003c00000 */
.L_x_1393:
[----:B------:R-:W-:Y:S05]  /*20fb0*/  BSYNC B6 ;  /* 0x0000000000067941 */ /* 0x000fea0003800000 */
.L_x_1392:
        /* <DEDUP_REMOVED lines=22> */
.L_x_1395:
[----:B------:R-:W-:Y:S05]  /*21120*/  BSYNC B6 ;  /* 0x0000000000067941 */ /* 0x000fea0003800000 */
.L_x_1394:
        /* <DEDUP_REMOVED lines=20> */
.L_x_1397:
[----:B------:R-:W-:Y:S05]  /*21270*/  BSYNC B6 ;  /* 0x0000000000067941 */ /* 0x000fea0003800000 */
.L_x_1396:
        /* <DEDUP_REMOVED lines=19> */
.L_x_1399:
[----:B------:R-:W-:Y:S05]  /*213b0*/  BSYNC B6 ;  /* 0x0000000000067941 */ /* 0x000fea0003800000 */
.L_x_1398:
[----:B------:R-:W-:Y:S01]  /*213c0*/  ULDC.64 UR4, c[0x0][0x9f8] ;  /* 0x00027e0000047ab9 */ /* 0x000fe20000000a00 */
[----:B------:R-:W-:Y:S01]  /*213d0*/  IMAD.MOV.U32 R25, RZ, RZ, R27 ;  /* 0x000000ffff197224 */ /* 0x000fe200078e001b */
[----:B------:R-:W-:-:S04]  /*213e0*/  ISETP.NE.U32.AND P0, PT, RZ, UR4, PT ;  /* 0x00000004ff007c0c */ /* 0x000fc8000bf05070 */
[----:B------:R-:W-:Y:S01]  /*213f0*/  ISETP.NE.AND.EX P0, PT, RZ, UR5, PT, P0 ;  /* 0x00000005ff007c0c */ /* 0x000fe2000bf05300 */
[----:B------:R-:W-:-:S12]  /*21400*/  ULDC.64 UR4, c[0x0][0xa08] ;  /* 0x0002820000047ab9 */ /* 0x000fd80000000a00 */
[----:B------:R-:W1:Y:S02]  /*21410*/  @P0 LDC.64 R2, c[0x0][0x9f8] ;  /* 0x00027e00ff020b82 */ /* 0x000e640000000a00 */
[----:B-1----:R-:W-:-:S05]  /*21420*/  @P0 IMAD.WIDE R2, R27, 0x4, R2 ;  /* 0x000000041b020825 */ /* 0x002fca00078e0202 */
[----:B------:R1:W2:Y:S02]  /*21430*/  @P0 LDG.E R25, desc[UR40][R2.64] ;  /* 0x0000002802190981 */ /* 0x0002a4000c1e1900 */
[----:B-1----:R-:W1:Y:S02]  /*21440*/  LDC.64 R2, c[0x0][0x418] ;  /* 0x00010600ff027b82 */ /* 0x002e640000000a00 */
[----:B-1----:R-:W-:Y:S01]  /*21450*/  LOP3.LUT P0, RZ, R2, UR4, RZ, 0xfc, !PT ;  /* 0x0000000402ff7c12 */ /* 0x002fe2000f80fcff */
[----:B------:R-:W-:-:S03]  /*21460*/  UMOV UR4, 0xffffffff ;  /* 0xffffffff00047882 */ /* 0x000fc60000000000 */
[----:B------:R-:W-:Y:S02]  /*21470*/  LOP3.LUT P0, RZ, R3, UR5, RZ, 0xfc, P0 ;  /* 0x0000000503ff7c12 */ /* 0x000fe4000800fcff */
[----:B--2---:R-:W-:Y:S02]  /*21480*/  SHF.R.S32.HI R8, RZ, 0x1f, R25 ;  /* 0x0000001fff087819 */ /* 0x004fe40000011419 */
[----:B------:R-:W-:-:S03]  /*21490*/  SEL R18, R25, RZ, !P0 ;  /* 0x000000ff19127207 */ /* 0x000fc60004000000 */
[----:B------:R1:W-:Y:S01]  /*214a0*/  STL [R1], R8 ;  /* 0x0000000801007387 */ /* 0x0003e20000100800 */
[----:B------:R-:W-:Y:S05]  /*214b0*/  BRA.DIV UR4, `(.L_x_1400) ;  /* 0x0000004604f87947 */ /* 0x000fea000b800000 */
[----:B------:R-:W2:Y:S02]  /*214c0*/  S2R R0, SR_TID.X ;  /* 0x0000000000007919 */ /* 0x000ea40000002100 */
[----:B--2---:R-:W-:-:S04]  /*214d0*/  SHF.R.U32.HI R0, RZ, 0x5, R0 ;  /* 0x00000005ff007819 */ /* 0x004fc80000011600 */
[----:B------:R-:W-:-:S05]  /*214e0*/  LOP3.LUT R0, R0, 0x3, RZ, 0xc0, !PT ;  /* 0x0000000300007812 */ /* 0x000fca00078ec0ff */
[----:B------:R2:W3:Y:S02]  /*214f0*/  SHFL.IDX PT, R14, R0, RZ, 0x1f ;  /* 0x00001fff000e7589 */ /* 0x0004e400000e0000 */
.L_x_1507:
[----:B---3--:R-:W-:Y:S02]  /*21500*/  ISETP.NE.AND P0, PT, R14, RZ, PT ;  /* 0x000000ff0e00720c */ /* 0x008fe40003f05270 */
[----:B------:R-:W-:Y:S02]  /*21510*/  PLOP3.LUT P1, PT, PT, PT, PT, 0x8, 0x0 ;  /* 0x000000000000781c */ /* 0x000fe40003f2e170 */
[----:B------:R-:W-:-:S11]  /*21520*/  LOP3.LUT R17, R17, 0xfffffffe, RZ, 0xc0, !PT ;  /* 0xfffffffe11117812 */ /* 0x000fd600078ec0ff */
[----:B------:R-:W-:Y:S01]  /*21530*/  @P1 LOP3.LUT R17, R17, 0x1, RZ, 0xfc, !PT ;  /* 0x0000000111111812 */ /* 0x000fe200078efcff */
[----:B------:R-:W-:Y:S06]  /*21540*/  @P0 BRA `(.L_x_1401) ;  /* 0x0000000400a00947 */ /* 0x000fec0003800000 */
[----:B------:R-:W-:-:S03]  /*21550*/  UMOV UR4, 0xffffffff ;  /* 0xffffffff00047882 */ /* 0x000fc60000000000 */
[----:B------:R-:W-:Y:S05]  /*21560*/  BRA.DIV UR4, `(.L_x_1402) ;  /* 0x0000004a04007947 */ /* 0x000fea000b800000 */
[----:B------:R-:W-:-:S13]  /*21570*/  ELECT P6, URZ, PT ;  /* 0x00000000003f782f */ /* 0x000fda00038c0000 */
.L_x_1510:
[----:B------:R-:W-:Y:S05]  /*21580*/  @!P6 BRA `(.L_x_1401) ;  /* 0x000000040090e947 */ /* 0x000fea0003800000 */
[----:B--2---:R-:W2:Y:S01]  /*21590*/  LDL R0, [R1+0x28] ;  /* 0x0000280001007983 */ /* 0x004ea20000100800 */
[----:B------:R-:W-:-:S04]  /*215a0*/  ISETP.NE.U32.AND P0, PT, R2, RZ, PT ;  /* 0x000000ff0200720c */ /* 0x000fc80003f05070 */
[----:B------:R-:W-:Y:S01]  /*215b0*/  ISETP.NE.AND.EX P0, PT, R3, RZ, PT, P0 ;  /* 0x000000ff0300720c */ /* 0x000fe20003f05300 */
[----:B--2---:R-:W-:-:S12]  /*215c0*/  VIADD R0, R0, 0xffffffff ;  /* 0xffffffff00007836 */ /* 0x004fd80000000000 */
[----:B------:R-:W-:Y:S05]  /*215d0*/  @!P0 BRA `(.L_x_1403) ;  /* 0x0000000000448947 */ /* 0x000fea0003800000 */
[----:B------:R-:W2:Y:S01]  /*215e0*/  LDC R7, c[0x0][0x43c] ;  /* 0x00010f00ff077b82 */ /* 0x000ea20000000800 */
[----:B------:R-:W-:Y:S01]  /*215f0*/  ULDC.64 UR4, c[0x0][0x428] ;  /* 0x00010a0000047ab9 */ /* 0x000fe20000000a00 */
[----:B--2---:R-:W-:-:S13]  /*21600*/  ISETP.NE.AND P0, PT, R7, 0x1, PT ;  /* 0x000000010700780c */ /* 0x004fda0003f05270 */
[----:B------:R-:W2:Y:S02]  /*21610*/  @P0 LDC.64 R4, c[0x0][0x440] ;  /* 0x00011000ff040b82 */ /* 0x000ea40000000a00 */
[----:B--2---:R-:W-:-:S04]  /*21620*/  @P0 IMAD.HI.U32 R6, R0, R4, RZ ;  /* 0x0000000400060227 */ /* 0x004fc800078e00ff */
        /* <DEDUP_REMOVED lines=12> */
.L_x_1403:
[----:B------:R-:W-:Y:S01]  /*216f0*/  IMAD R4, R22, 0x8, R19 ;  /* 0x0000000816047824 */ /* 0x000fe200078e0213 */
[----:B--2---:R-:W-:Y:S01]  /*21700*/  SHF.L.U32 R3, R28, 0x1f, RZ ;  /* 0x0000001f1c037819 */ /* 0x004fe200000006ff */
[----:B------:R-:W2:Y:S03]  /*21710*/  S2R R2, SR_TID.X ;  /* 0x0000000000027919 */ /* 0x000ea60000002100 */
[----:B------:R-:W3:Y:S01]  /*21720*/  SYNCS.PHASECHK.TRANS64.TRYWAIT P0, [R4+URZ+0x19c80], R3 ;  /* 0x019c8003040075a7 */ /* 0x000ee2000800017f */
[----:B--2---:R-:W-:-:S04]  /*21730*/  LOP3.LUT R2, R2, 0x7f, RZ, 0xc0, !PT ;  /* 0x0000007f02027812 */ /* 0x004fc800078ec0ff */
[----:B------:R-:W-:Y:S01]  /*21740*/  ISETP.NE.AND P1, PT, R2, RZ, PT ;  /* 0x000000ff0200720c */ /* 0x000fe20003f25270 */
[----:B---3--:R-:W-:-:S12]  /*21750*/  @!P0 BRA `(.L_x_1404) ;  /* 0x0000004400a48947 */ /* 0x008fd80003800000 */
.L_x_1511:
        /* <DEDUP_REMOVED lines=8> */
.L_x_1405:
[----:B------:R-:W3:Y:S01]  /*217e0*/  LDL R5, [R1+0x4] ;  /* 0x0000040001057983 */ /* 0x000ee20000100800 */
        /* <DEDUP_REMOVED lines=15> */
[----:B---3--:R-:W-:-:S05]  /*218e0*/  IMAD R0, R0, 0x80, R5 ;  /* 0x0000008000007824 */ /* 0x008fca00078e0205 */
[----:B------:R-:W-:-:S13]  /*218f0*/  R2UR UR11, R0 ;  /* 0x00000000000b72ca */ /* 0x000fda00000e0000 */
[----:B------:R3:W-:Y:S02]  /*21900*/  UTMALDG.4D [UR8], [UR4], desc[UR6] ;  /* 0x00000608040075b4 */ /* 0x0007e40008019000 */
[----:B---3--:R-:W-:Y:S01]  /*21910*/  UMOV UR8, UR14 ;  /* 0x0000000e00087c82 */ /* 0x008fe20008000000 */
[----:B------:R-:W-:Y:S01]  /*21920*/  UMOV UR10, UR16 ;  /* 0x00000010000a7c82 */ /* 0x000fe20008000000 */
[----:B------:R-:W-:Y:S01]  /*21930*/  UMOV UR14, 0x40 ;  /* 0x00000040000e7882 */ /* 0x000fe20000000000 */
[----:B------:R3:W-:Y:S02]  /*21940*/  UTMALDG.4D [UR8], [UR4], desc[UR6] ;  /* 0x00000608040075b4 */ /* 0x0007e40008019000 */
[----:B---3--:R-:W-:Y:S01]  /*21950*/  UMOV UR8, UR15 ;  /* 0x0000000f00087c82 */ /* 0x008fe20008000000 */
[----:B------:R-:W-:Y:S02]  /*21960*/  UMOV UR10, UR14 ;  /* 0x0000000e000a7c82 */ /* 0x000fe40008000000 */
[----:B------:R3:W-:Y:S01]  /*21970*/  UTMALDG.4D [UR8], [UR4], desc[UR6] ;  /* 0x00000608040075b4 */ /* 0x0007e20008019000 */
[----:B------:R-:W4:Y:S02]  /*21980*/  SYNCS.PHASECHK.TRANS64.TRYWAIT P0, [R4+URZ+0x19c40], R3 ;  /* 0x019c4003040075a7 */ /* 0x000f24000800017f */
[----:B---34-:R-:W-:Y:S05]  /*21990*/  @!P0 BRA `(.L_x_1406) ;  /* 0x0000004400288947 */ /* 0x018fea0003800000 */
.L_x_1512:
[----:B------:R-:W-:Y:S05]  /*219a0*/  @P1 BRA `(.L_x_1407) ;  /* 0x00000000001c1947 */ /* 0x000fea0003800000 */
[----:B------:R-:W4:Y:S01]  /*219b0*/  S2R R5, SR_TID.X ;  /* 0x0000000000057919 */ /* 0x000f220000002100 */
[----:B--23--:R-:W-:-:S04]  /*219c0*/  IMAD.MOV.U32 R3, RZ, RZ, 0x3000 ;  /* 0x00003000ff037424 */ /* 0x00cfc800078e00ff */
[----:B------:R2:W-:Y:S01]  /*219d0*/  SYNCS.ARRIVE.TRANS64 RZ, [R4+URZ+0x19c30], R3 ;  /* 0x019c300304ff79a7 */ /* 0x0005e2000800003f */
[----:B----4-:R-:W-:-:S04]  /*219e0*/  LOP3.LUT R5, R5, 0x1f, RZ, 0xc0, !PT ;  /* 0x0000001f05057812 */ /* 0x010fc800078ec0ff */
[----:B------:R-:W-:-:S13]  /*219f0*/  ISETP.NE.AND P0, PT, R5, RZ, PT ;  /* 0x000000ff0500720c */ /* 0x000fda0003f05270 */
[----:B--2---:R-:W-:Y:S05]  /*21a00*/  @!P0 BRA `(.L_x_1407) ;  /* 0x0000000000048947 */ /* 0x004fea0003800000 */
[----:B------:R-:W-:Y:S01]  /*21a10*/  BPT.TRAP 0x1 ;  /* 0x000000040000795c */ /* 0x000fe20000300000 */
.L_x_1407:
        /* <DEDUP_REMOVED lines=10> */
[----:B------:R-:W-:Y:S01]  /*21ac0*/  UMOV UR16, 0x20 ;  /* 0x0000002000107882 */ /* 0x000fe20000000000 */
[----:B------:R-:W-:-:S02]  /*21ad0*/  PLOP3.LUT P0, PT, PT, PT, PT, 0x80, 0x0 ;  /* 0x000000000000781c */ /* 0x000fc40003f0f070 */
[----:B------:R-:W-:Y:S01]  /*21ae0*/  UIADD3 UR8, UR15, 0x13800, URZ ;  /* 0x000138000f087890 */ /* 0x000fe2000fffe03f */
[----:B------:R-:W-:Y:S01]  /*21af0*/  LOP3.LUT R17, R17, 0xfffffffe, RZ, 0xc0, !PT ;  /* 0xfffffffe11117812 */ /* 0x000fe200078ec0ff */
[----:B------:R-:W-:Y:S02]  /*21b00*/  UIADD3 UR9, UR9, 0x19c30, URZ ;  /* 0x00019c3009097890 */ /* 0x000fe4000fffe03f */
[----:B------:R-:W-:Y:S02]  /*21b10*/  UIADD3 UR14, UR15, 0x14800, URZ ;  /* 0x000148000f0e7890 */ /* 0x000fe4000fffe03f */
[----:B------:R-:W-:-:S05]  /*21b20*/  UIADD3 UR15, UR15, 0x15800, URZ ;  /* 0x000158000f0f7890 */ /* 0x000fca000fffe03f */
[----:B------:R4:W-:Y:S01]  /*21b30*/  UTMALDG.4D [UR8], [UR4], desc[UR6] ;  /* 0x00000608040075b4 */ /* 0x0009e20008019000 */
[----:B------:R-:W-:Y:S01]  /*21b40*/  @P0 LOP3.LUT R17, R17, 0x1, RZ, 0xfc, !PT ;  /* 0x0000000111110812 */ /* 0x000fe200078efcff */
[----:B----4-:R-:W-:Y:S01]  /*21b50*/  UMOV UR8, UR14 ;  /* 0x0000000e00087c82 */ /* 0x010fe20008000000 */
[----:B------:R-:W-:Y:S01]  /*21b60*/  UMOV UR10, UR16 ;  /* 0x00000010000a7c82 */ /* 0x000fe20008000000 */
[----:B------:R-:W-:Y:S01]  /*21b70*/  UMOV UR14, 0x40 ;  /* 0x00000040000e7882 */ /* 0x000fe20000000000 */
[----:B------:R4:W-:Y:S02]  /*21b80*/  UTMALDG.4D [UR8], [UR4], desc[UR6] ;  /* 0x00000608040075b4 */ /* 0x0009e40008019000 */
[----:B----4-:R-:W-:Y:S01]  /*21b90*/  UMOV UR8, UR15 ;  /* 0x0000000f00087c82 */ /* 0x010fe20008000000 */
[----:B------:R-:W-:Y:S02]  /*21ba0*/  UMOV UR10, UR14 ;  /* 0x0000000e000a7c82 */ /* 0x000fe40008000000 */
[----:B------:R4:W-:Y:S02]  /*21bb0*/  UTMALDG.4D [UR8], [UR4], desc[UR6] ;  /* 0x00000608040075b4 */ /* 0x0009e40008019000 */
[----:B----4-:R-:W-:Y:S01]  /*21bc0*/  NOP ;  /* 0x0000000000007918 */ /* 0x010fe20000000000 */
.L_x_1401:
[----:B--23--:R-:W2:Y:S01]  /*21bd0*/  LDL.LU R3, [R1+0x20] ;  /* 0x0000200001037983 */ /* 0x00cea20000300800 */
[----:B------:R-:W-:Y:S05]  /*21be0*/  WARPSYNC.ALL ;  /* 0x0000000000007948 */ /* 0x000fea0003800000 */
[----:B------:R-:W-:Y:S01]  /*21bf0*/  ULDC.64 UR4, c[0x0][0x298] ;  /* 0x0000a60000047ab9 */ /* 0x000fe20000000a00 */
[----:B------:R-:W-:Y:S01]  /*21c00*/  VIADD R0, R19, 0xf000 ;  /* 0x0000f00013007836 */ /* 0x000fe20000000000 */
[----:B------:R-:W-:Y:S01]  /*21c10*/  ULDC.64 UR6, c[0x0][0xa00] ;  /* 0x0002800000067ab9 */ /* 0x000fe20000000a00 */
[----:B------:R-:W-:Y:S01]  /*21c20*/  BSSY B6, `(.L_x_1408) ;  /* 0x0000022000067945 */ /* 0x000fe20003800000 */
[----:B------:R-:W-:Y:S01]  /*21c30*/  BAR.SYNC.DEFER_BLOCKING 0x8, 0x200 ;  /* 0x0208000000007b1d */ /* 0x000fe20000010000 */
[----:B------:R-:W-:-:S02]  /*21c40*/  ISETP.NE.U32.AND P0, PT, RZ, UR6, PT ;  /* 0x00000006ff007c0c */ /* 0x000fc4000bf05070 */
[----:B------:R-:W-:Y:S02]  /*21c50*/  LOP3.LUT P1, RZ, R0, 0x9f, RZ, 0xc0, !PT ;  /* 0x0000009f00ff7812 */ /* 0x000fe4000782c0ff */
[----:B------:R-:W-:Y:S02]  /*21c60*/  ISETP.NE.AND.EX P0, PT, RZ, UR7, PT, P0 ;  /* 0x00000007ff007c0c */ /* 0x000fe4000bf05300 */
[----:B--2---:R-:W-:Y:S01]  /*21c70*/  SHF.R.S32.HI R2, RZ, 0x1f, R3 ;  /* 0x0000001fff027819 */ /* 0x004fe20000011403 */
[----:B------:R-:W-:-:S04]  /*21c80*/  IMAD.WIDE.U32 R4, R3, UR4, RZ ;  /* 0x0000000403047c25 */ /* 0x000fc8000f8e00ff */
[----:B------:R-:W-:Y:S01]  /*21c90*/  IMAD R2, R2, UR4, RZ ;  /* 0x0000000402027c24 */ /* 0x000fe2000f8e02ff */
[----:B------:R2:W-:Y:S03]  /*21ca0*/  STL.64 [R1+0x30], R4 ;  /* 0x0000300401007387 */ /* 0x0005e60000100a00 */
[----:B------:R-:W-:Y:S01]  /*21cb0*/  IMAD R0, R3, UR5, R2 ;  /* 0x0000000503007c24 */ /* 0x000fe2000f8e0202 */
[----:B------:R-:W-:-:S03]  /*21cc0*/  SHF.R.S32.HI R2, RZ, 0x1f, R27 ;  /* 0x0000001fff027819 */ /* 0x000fc6000001141b */
[----:B------:R-:W-:Y:S01]  /*21cd0*/  IMAD.IADD R3, R5, 0x1, R0 ;  /* 0x0000000105037824 */ /* 0x000fe200078e0200 */
[----:B------:R-:W-:Y:S02]  /*21ce0*/  SEL R0, R27, RZ, !P0 ;  /* 0x000000ff1b007207 */ /* 0x000fe40004000000 */
[----:B------:R-:W-:Y:S02]  /*21cf0*/  SEL R2, R2, RZ, !P0 ;  /* 0x000000ff02027207 */ /* 0x000fe40004000000 */
[----:B------:R2:W-:Y:S04]  /*21d00*/  STL [R1+0x38], R3 ;  /* 0x0000380301007387 */ /* 0x0005e80000100800 */
[----:B------:R2:W-:Y:S04]  /*21d10*/  STL [R1+0x20], R0 ;  /* 0x0000200001007387 */ /* 0x0005e80000100800 */
        /* <DEDUP_REMOVED lines=9> */
[----:B------:R-:W-:Y:S02]  /*21db0*/  IMAD.U32 R6, RZ, RZ, UR6 ;  /* 0x00000006ff067e24 */ /* 0x000fe4000f8e00ff */
[----:B------:R-:W-:-:S02]  /*21dc0*/  IMAD.U32 R7, RZ, RZ, UR7 ;  /* 0x00000007ff077e24 */ /* 0x000fc4000f8e00ff */
[----:B------:R-:W-:Y:S02]  /*21dd0*/  IMAD.U32 R10, RZ, RZ, UR8 ;  /* 0x00000008ff0a7e24 */ /* 0x000fe4000f8e00ff */
[----:B------:R-:W-:Y:S02]  /*21de0*/  IMAD.U32 R11, RZ, RZ, UR9 ;  /* 0x00000009ff0b7e24 */ /* 0x000fe4000f8e00ff */
[----:B-1----:R-:W-:Y:S02]  /*21df0*/  IMAD.MOV.U32 R8, RZ, RZ, 0x70 ;  /* 0x00000070ff087424 */ /* 0x002fe400078e00ff */
[----:B------:R-:W-:Y:S02]  /*21e00*/  IMAD.MOV.U32 R12, RZ, RZ, 0x1 ;  /* 0x00000001ff0c7424 */ /* 0x000fe400078e00ff */
[----:B0-----:R-:W-:-:S07]  /*21e10*/  IMAD.MOV.U32 R13, RZ, RZ, RZ ;  /* 0x000000ffff0d7224 */ /* 0x001fce00078e00ff */
[----:B------:R-:W-:-:S07]  /*21e20*/  LEPC R20, `(.L_x_1409) ;  /* 0x000000001014794e */ /* 0x000fce0000000000 */
[----:B--2---:R-:W-:Y:S05]  /*21e30*/  CALL.ABS.NOINC R2 ;  /* 0x0000000002007343 */ /* 0x004fea0003c00000 */
.L_x_1409:
[----:B------:R-:W-:Y:S05]  /*21e40*/  BSYNC B6 ;  /* 0x0000000000067941 */ /* 0x000fea0003800000 */
.L_x_1408:
[----:B------:R-:W3:Y:S01]  /*21e50*/  LDL.LU R20, [R1+0x38] ;  /* 0x0000380001147983 */ /* 0x000ee20000300800 */
[----:B------:R-:W4:Y:S01]  /*21e60*/  LDC R9, c[0x0][0x448] ;  /* 0x00011200ff097b82 */ /* 0x000f220000000800 */
[----:B------:R-:W-:Y:S01]  /*21e70*/  ULDC.64 UR6, c[0x0][0x2e0] ;  /* 0x0000b80000067ab9 */ /* 0x000fe20000000a00 */
[----:B------:R-:W-:Y:S01]  /*21e80*/  ULDC.64 UR4, c[0x0][0x2d8] ;  /* 0x0000b60000047ab9 */ /* 0x000fe20000000a00 */
[----:B--2---:R-:W3:Y:S01]  /*21e90*/  LDL.LU.64 R2, [R1+0x30] ;  /* 0x0000300001027983 */ /* 0x004ee20000300a00 */
[----:B------:R-:W-:-:S03]  /*21ea0*/  ULDC.64 UR8, c[0x0][0x280] ;  /* 0x0000a00000087ab9 */ /* 0x000fc60000000a00 */
[----:B------:R-:W2:Y:S04]  /*21eb0*/  LDL.LU R21, [R1+0x3c] ;  /* 0x00003c0001157983 */ /* 0x000ea80000300800 */
[----:B------:R-:W2:Y:S04]  /*21ec0*/  LDL.LU R4, [R1+0x20] ;  /* 0x0000200001047983 */ /* 0x000ea80000300800 */
[----:B------:R-:W2:Y:S01]  /*21ed0*/  LDL R12, [R1+0x14] ;  /* 0x00001400010c7983 */ /* 0x000ea20000100800 */
[----:B------:R-:W0:Y:S01]  /*21ee0*/  S2R R10, SR_TID.X ;  /* 0x00000000000a7919 */ /* 0x000e220000002100 */
[----:B----4-:R-:W-:-:S13]  /*21ef0*/  ISETP.NE.AND P1, PT, R9, 0x1, PT ;  /* 0x000000010900780c */ /* 0x010fda0003f25270 */
[----:B------:R-:W4:Y:S08]  /*21f00*/  @P1 LDC R5, c[0x0][0x44c] ;  /* 0x00011300ff051b82 */ /* 0x000f300000000800 */
[----:B------:R-:W4:Y:S01]  /*21f10*/  @P1 LDC R6, c[0x0][0x450] ;  /* 0x00011400ff061b82 */ /* 0x000f220000000800 */
[----:B0-----:R-:W-:-:S07]  /*21f20*/  IMAD.SHL.U32 R10, R10, 0x10, RZ ;  /* 0x000000100a0a7824 */ /* 0x001fce00078e00ff */
[----:B-1----:R-:W0:Y:S01]  /*21f30*/  @P1 LDC R8, c[0x0][0x450] ;  /* 0x00011400ff081b82 */ /* 0x002e220000000800 */
[----:B------:R-:W-:-:S04]  /*21f40*/  LOP3.LUT R10, R10, 0x10, RZ, 0xc0, !PT ;  /* 0x000000100a0a7812 */ /* 0x000fc800078ec0ff */
[C---:B------:R-:W-:Y:S02]  /*21f50*/  LOP3.LUT R11, R10.reuse, 0x20, RZ, 0xfc, !PT ;  /* 0x000000200a0b7812 */ /* 0x040fe400078efcff */
[----:B------:R-:W-:Y:S01]  /*21f60*/  LOP3.LUT R10, R10, 0x40, RZ, 0xfc, !PT ;  /* 0x000000400a0a7812 */ /* 0x000fe200078efcff */
[----:B---3--:R-:W-:Y:S02]  /*21f70*/  IMAD.MOV.U32 R3, RZ, RZ, R20 ;  /* 0x000000ffff037224 */ /* 0x008fe400078e0014 */
[----:B------:R-:W1:Y:S01]  /*21f80*/  S2R R20, SR_TID.X ;  /* 0x0000000000147919 */ /* 0x000e620000002100 */
[----:B--2---:R-:W-:Y:S02]  /*21f90*/  IMAD R0, R21, UR6, RZ ;  /* 0x0000000615007c24 */ /* 0x004fe4000f8e02ff */
[----:B------:R-:W-:-:S04]  /*21fa0*/  IMAD.WIDE.U32 R2, R16, UR4, R2 ;  /* 0x0000000410027c25 */ /* 0x000fc8000f8e0002 */
[----:B------:R-:W-:Y:S01]  /*21fb0*/  IMAD R3, R16, UR5, R3 ;  /* 0x0000000510037c24 */ /* 0x000fe2000f8e0203 */
[----:B------:R-:W-:Y:S01]  /*21fc0*/  ULDC.64 UR4, c[0x0][0x2d0] ;  /* 0x0000b40000047ab9 */ /* 0x000fe20000000a00 */
[C---:B------:R-:W-:Y:S02]  /*21fd0*/  IMAD R0, R4.reuse, UR7, R0 ;  /* 0x0000000704007c24 */ /* 0x040fe4000f8e0200 */
[----:B------:R-:W-:Y:S01]  /*21fe0*/  IMAD.WIDE.U32 R2, R4, UR6, R2 ;  /* 0x0000000604027c25 */ /* 0x000fe2000f8e0002 */
[----:B------:R-:W-:-:S03]  /*21ff0*/  ULDC.64 UR6, c[0x0][0x2c8] ;  /* 0x0000b20000067ab9 */ /* 0x000fc60000000a00 */
[----:B------:R-:W-:Y:S01]  /*22000*/  IMAD.IADD R3, R3, 0x1, R0 ;  /* 0x0000000103037824 */ /* 0x000fe200078e0200 */
[C---:B-1----:R-:W-:Y:S01]  /*22010*/  LOP3.LUT R21, R20.reuse, 0x7f, RZ, 0xc0, !PT ;  /* 0x0000007f14157812 */ /* 0x042fe200078ec0ff */
[----:B------:R-:W-:-:S03]  /*22020*/  IMAD.SHL.U32 R20, R20, 0x40, RZ ;  /* 0x0000004014147824 */ /* 0x000fc600078e00ff */
[----:B------:R-:W-:-:S04]  /*22030*/  SHF.R.U32.HI R21, RZ, 0x1, R21 ;  /* 0x00000001ff157819 */ /* 0x000fc80000011615 */
[----:B------:R-:W-:Y:S02]  /*22040*/  LOP3.LUT R20, R21, 0x40, R20, 0xf8, !PT ;  /* 0x0000004015147812 */ /* 0x000fe400078ef814 */
[----:B------:R-:W1:Y:S03]  /*22050*/  S2R R21, SR_TID.X ;  /* 0x0000000000157919 */ /* 0x000e660000002100 */
[----:B------:R-:W-:-:S04]  /*22060*/  IMAD.IADD R0, R20, 0x1, R12 ;  /* 0x0000000114007824 */ /* 0x000fc800078e020c */
[----:B----4-:R-:W-:-:S04]  /*22070*/  @P1 IMAD.HI.U32 R5, R0, R5, RZ ;  /* 0x0000000500051227 */ /* 0x010fc800078e00ff */
[----:B------:R-:W-:Y:S01]  /*22080*/  IMAD.MOV.U32 R4, RZ, RZ, R0 ;  /* 0x000000ffff047224 */ /* 0x000fe200078e0000 */
[----:B------:R-:W-:-:S04]  /*22090*/  @P1 SHF.R.U32.HI R4, RZ, R6, R5 ;  /* 0x00000006ff041219 */ /* 0x000fc80000011605 */
[--C-:B------:R-:W-:Y:S01]  /*220a0*/  SHF.R.S32.HI R5, RZ, 0x1f, R4.reuse ;  /* 0x0000001fff057819 */ /* 0x100fe20000011404 */
[----:B------:R-:W-:-:S04]  /*220b0*/  IMAD.MOV R7, RZ, RZ, -R4 ;  /* 0x000000ffff077224 */ /* 0x000fc800078e0a04 */
[----:B------:R-:W-:-:S04]  /*220c0*/  IMAD R5, R5, UR4, RZ ;  /* 0x0000000405057c24 */ /* 0x000fc8000f8e02ff */
[C---:B------:R-:W-:Y:S02]  /*220d0*/  IMAD R6, R4.reuse, UR5, R5 ;  /* 0x0000000504067c24 */ /* 0x040fe4000f8e0205 */
[----:B------:R-:W-:-:S04]  /*220e0*/  IMAD.WIDE.U32 R4, R4, UR4, R2 ;  /* 0x0000000404047c25 */ /* 0x000fc8000f8e0002 */
[----:B------:R-:W-:Y:S02]  /*220f0*/  IMAD.IADD R5, R5, 0x1, R6 ;  /* 0x0000000105057824 */ /* 0x000fe400078e0206 */
[----:B------:R-:W-:Y:S02]  /*22100*/  IMAD R6, R9, R7, R0 ;  /* 0x0000000709067224 */ /* 0x000fe400078e0200 */
[----:B------:R-:W-:Y:S02]  /*22110*/  VIADD R0, R0, 0x80 ;  /* 0x0000008000007836 */ /* 0x000fe40000000000 */
[----:B------:R-:W-:Y:S01]  /*22120*/  IMAD.WIDE.U32 R4, R6, UR6, R4 ;  /* 0x0000000606047c25 */ /* 0x000fe2000f8e0004 */
[----:B------:R-:W-:-:S03]  /*22130*/  SHF.R.S32.HI R7, RZ, 0x1f, R6 ;  /* 0x0000001fff077819 */ /* 0x000fc60000011406 */
[C---:B-1----:R-:W-:Y:S01]  /*22140*/  IMAD.SHL.U32 R20, R21.reuse, 0x10, RZ ;  /* 0x0000001015147824 */ /* 0x042fe200078e00ff */
[----:B------:R-:W-:Y:S01]  /*22150*/  LOP3.LUT R21, R21, 0x7f, RZ, 0xc0, !PT ;  /* 0x0000007f15157812 */ /* 0x000fe200078ec0ff */
[----:B------:R-:W-:-:S03]  /*22160*/  IMAD R7, R7, UR6, RZ ;  /* 0x0000000607077c24 */ /* 0x000fc6000f8e02ff */
[----:B------:R-:W-:Y:S01]  /*22170*/  LOP3.LUT R20, R20, 0x10, RZ, 0xc0, !PT ;  /* 0x0000001014147812 */ /* 0x000fe200078ec0ff */
[----:B------:R-:W-:Y:S01]  /*22180*/  IMAD R7, R6, UR7, R7 ;  /* 0x0000000706077c24 */ /* 0x000fe2000f8e0207 */
[----:B------:R-:W-:Y:S01]  /*22190*/  IADD3 R6, P0, R4, UR8, RZ ;  /* 0x0000000804067c10 */ /* 0x000fe2000ff1e0ff */
[----:B------:R-:W-:-:S03]  /*221a0*/  IMAD.MOV.U32 R4, RZ, RZ, R0 ;  /* 0x000000ffff047224 */ /* 0x000fc600078e0000 */
[----:B------:R-:W-:Y:S02]  /*221b0*/  IADD3.X R5, R5, UR9, R7, P0, !PT ;  /* 0x0000000905057c10 */ /* 0x000fe400087fe407 */
[----:B------:R-:W1:Y:S02]  /*221c0*/  @P1 LDC R7, c[0x0][0x44c] ;  /* 0x00011300ff071b82 */ /* 0x000e640000000800 */
[----:B-1----:R-:W-:-:S05]  /*221d0*/  @P1 IMAD.HI.U32 R7, R0, R7, RZ ;  /* 0x0000000700071227 */ /* 0x002fca00078e00ff */
[----:B0-----:R-:W-:-:S05]  /*221e0*/  @P1 SHF.R.U32.HI R4, RZ, R8, R7 ;  /* 0x00000008ff041219 */ /* 0x001fca0000011607 */
        /* <DEDUP_REMOVED lines=8> */
[----:B------:R0:W5:Y:S01]  /*22270*/  LDL R10, [R1+0x1c] ;  /* 0x00001c00010a7983 */ /* 0x0001620000100800 */
[----:B------:R-:W-:Y:S02]  /*22280*/  SHF.R.S32.HI R4, RZ, 0x1f, R0 ;  /* 0x0000001fff047819 */ /* 0x000fe40000011400 */
[----:B------:R-:W-:Y:S01]  /*22290*/  IMAD.IADD R3, R3, 0x1, R7 ;  /* 0x0000000103037824 */ /* 0x000fe200078e0207 */
[----:B------:R-:W-:Y:S02]  /*222a0*/  ISETP.GE.AND P2, PT, R20, UR4, PT ;  /* 0x0000000414007c0c */ /* 0x000fe4000bf46270 */
[----:B------:R-:W-:Y:S01]  /*222b0*/  IMAD R4, R4, UR6, RZ ;  /* 0x0000000604047c24 */ /* 0x000fe2000f8e02ff */
[----:B------:R-:W-:Y:S01]  /*222c0*/  ISETP.GE.AND P1, PT, R11, UR4, PT ;  /* 0x000000040b007c0c */ /* 0x000fe2000bf26270 */
[----:B------:R-:W-:Y:S01]  /*222d0*/  IMAD.WIDE.U32 R2, R0, UR6, R2 ;  /* 0x0000000600027c25 */ /* 0x000fe2000f8e0002 */
[----:B------:R-:W-:-:S03]  /*222e0*/  UMOV UR4, 0xffffffff ;  /* 0xffffffff00047882 */ /* 0x000fc60000000000 */
[----:B------:R-:W-:Y:S01]  /*222f0*/  IMAD R4, R0, UR7, R4 ;  /* 0x0000000700047c24 */ /* 0x000fe2000f8e0204 */
[----:B------:R-:W-:-:S04]  /*22300*/  IADD3 R8, P3, R2, UR8, RZ ;  /* 0x0000000802087c10 */ /* 0x000fc8000ff7e0ff */
[----:B------:R-:W-:Y:S02]  /*22310*/  IADD3.X R7, R3, UR9, R4, P3, !PT ;  /* 0x0000000903077c10 */ /* 0x000fe40009ffe404 */
[----:B------:R-:W-:Y:S01]  /*22320*/  SHF.R.U32.HI R21, RZ, 0x1, R21 ;  /* 0x00000001ff157819 */ /* 0x000fe20000011615 */
[----:B0-----:R-:W-:Y:S06]  /*22330*/  BRA.DIV UR4, `(.L_x_1410) ;  /* 0x0000003a04d47947 */ /* 0x001fec000b800000 */
[----:B------:R-:W2:Y:S04]  /*22340*/  LDL.LU R12, [R1+0x18] ;  /* 0x00001800010c7983 */ /* 0x000ea80000300800 */
[----:B------:R-:W3:Y:S04]  /*22350*/  LDL.LU R11, [R1+0x14] ;  /* 0x00001400010b7983 */ /* 0x000ee80000300800 */
[----:B------:R-:W0:Y:S04]  /*22360*/  SHFL.IDX PT, R3, R6, RZ, 0x1e1f ;  /* 0x001e1fff06037589 */ /* 0x000e2800000e0000 */
[----:B------:R-:W1:Y:S04]  /*22370*/  SHFL.IDX PT, R2, R5, RZ, 0x1e1f ;  /* 0x001e1fff05027589 */ /* 0x000e6800000e0000 */
[----:B------:R-:W4:Y:S04]  /*22380*/  SHFL.IDX PT, R6, R6, 0x1, 0x1e1f ;  /* 0x003e1f0006067f89 */ /* 0x000f2800000e0000 */
[----:B------:R-:W4:Y:S01]  /*22390*/  SHFL.IDX PT, R5, R5, 0x1, 0x1e1f ;  /* 0x003e1f0005057f89 */ /* 0x000f2200000e0000 */
[----:B--2---:R-:W-:-:S02]  /*223a0*/  IMAD R0, R12, R9, RZ ;  /* 0x000000090c007224 */ /* 0x004fc400078e02ff */
[----:B---3--:R-:W-:-:S05]  /*223b0*/  IMAD.IADD R4, R21, 0x1, R11 ;  /* 0x0000000115047824 */ /* 0x008fca00078e020b */
[----:B------:R-:W-:-:S13]  /*223c0*/  ISETP.GE.AND P4, PT, R4, R0, PT ;  /* 0x000000000400720c */ /* 0x000fda0003f86270 */
        /* <DEDUP_REMOVED lines=10> */
[----:B----4-:R-:W-:-:S05]  /*22470*/  @!P4 IADD3 R2, P3, R20, R6, RZ ;  /* 0x000000061402c210 */ /* 0x010fca0007f7e0ff */
[----:B------:R-:W-:-:S05]  /*22480*/  @!P4 IMAD.X R3, RZ, RZ, R5, P3 ;  /* 0x000000ffff03c224 */ /* 0x000fca00018e0605 */
[----:B------:R-:W-:Y:S04]  /*22490*/  @!P4 LDGSTS.E.BYPASS.LTC128B.128 [R10+0xf800], desc[UR40][R2.64], !P2 ;  /* 0x0f800000020acfae */ /* 0x000fe8000d101d68 */
[----:B------:R-:W-:Y:S04]  /*224a0*/  @!P4 LDGSTS.E.BYPASS.LTC128B.128 [R10+0x11000], desc[UR40][R2.64+0x20], !P1 ;  /* 0x11000020020acfae */ /* 0x000fe8000c901d68 */
[----:B------:R0:W-:Y:S04]  /*224b0*/  @!P4 LDGSTS.E.BYPASS.LTC128B.128 [R10+0x12800], desc[UR40][R2.64+0x40], !P0 ;  /* 0x12800040020acfae */ /* 0x0001e8000c101d68 */
[----:B0-----:R0:W1:Y:S04]  /*224c0*/  SHFL.IDX PT, R3, R7, RZ, 0x1e1f ;  /* 0x001e1fff07037589 */ /* 0x00106800000e0000 */
[----:B------:R0:W2:Y:S02]  /*224d0*/  SHFL.IDX PT, R2, R8, RZ, 0x1e1f ;  /* 0x001e1fff08027589 */ /* 0x0000a400000e0000 */
.L_x_1519:
        /* <DEDUP_REMOVED lines=12> */
.L_x_1412:
[----:B------:R-:W-:Y:S05]  /*225a0*/  BSYNC B0 ;  /* 0x0000000000007941 */ /* 0x000fea0003800000 */
.L_x_1411:
[----:B------:R-:W-:Y:S01]  /*225b0*/  NOP ;  /* 0x0000000000007918 */ /* 0x000fe20000000000 */
[----:B------:R-:W-:-:S13]  /*225c0*/  PLOP3.LUT P0, PT, PT, PT, PT, 0x80, 0x0 ;  /* 0x000000000000781c */ /* 0x000fda0003f0f070 */
.L_x_1413:
        /* <DEDUP_REMOVED lines=18> */
.L_x_1520:
[----:B------:R-:W-:Y:S05]  /*226f0*/  BSYNC B0 ;  /* 0x0000000000007941 */ /* 0x000fea0003800000 */
.L_x_1414:
[----:B------:R-:W3:Y:S02]  /*22700*/  LDL.LU R2, [R1+0x28] ;  /* 0x0000280001027983 */ /* 0x000ee40000300800 */
[----:B---3--:R-:W-:-:S05]  /*22710*/  VIADD R2, R2, 0xfffffffe ;  /* 0xfffffffe02027836 */ /* 0x008fca0000000000 */
[----:B------:R-:W-:-:S13]  /*22720*/  ISETP.GE.AND P0, PT, R2, R26, PT ;  /* 0x0000001a0200720c */ /* 0x000fda0003f06270 */
[----:B------:R-:W-:Y:S05]  /*22730*/  @!P0 BRA `(.L_x_1416) ;  /* 0x0000001000048947 */ /* 0x000fea0003800000 */
[----:B--2---:R-:W-:Y:S02]  /*22740*/  IMAD.MOV.U32 R0, RZ, RZ, R22 ;  /* 0x000000ffff007224 */ /* 0x004fe400078e0016 */
[----:B0-----:R-:W-:-:S07]  /*22750*/  IMAD.MOV.U32 R8, RZ, RZ, R28 ;  /* 0x000000ffff087224 */ /* 0x001fce00078e001c */
.L_x_1440:
        /* <DEDUP_REMOVED lines=8> */
[----:B------:R-:W-:Y:S06]  /*227e0*/  @!P1 BRA `(.L_x_1418) ;  /* 0x0000000800809947 */ /* 0x000fec0003800000 */
[----:B------:R-:W-:Y:S01]  /*227f0*/  ULDC.64 UR4, c[0x0][0x418] ;  /* 0x0001060000047ab9 */ /* 0x000fe20000000a00 */
[----:B-1----:R-:W-:Y:S01]  /*22800*/  IMAD.MOV.U32 R3, RZ, RZ, R2 ;  /* 0x000000ffff037224 */ /* 0x002fe200078e0002 */
[----:B------:R-:W-:-:S04]  /*22810*/  ISETP.NE.U32.AND P0, PT, RZ, UR4, PT ;  /* 0x00000004ff007c0c */ /* 0x000fc8000bf05070 */
[----:B------:R-:W-:-:S13]  /*22820*/  ISETP.NE.AND.EX P0, PT, RZ, UR5, PT, P0 ;  /* 0x00000005ff007c0c */ /* 0x000fda000bf05300 */
[----:B------:R-:W-:Y:S05]  /*22830*/  @!P0 BRA `(.L_x_1419) ;  /* 0x0000000000488947 */ /* 0x000fea0003800000 */
[----:B------:R-:W2:Y:S01]  /*22840*/  LDL R7, [R1] ;  /* 0x0000000001077983 */ /* 0x000ea20000100800 */
        /* <DEDUP_REMOVED lines=17> */
.L_x_1419:
[----:B------:R-:W1:Y:S01]  /*22960*/  S2R R4, SR_TID.X ;  /* 0x0000000000047919 */ /* 0x000e620000002100 */
[----:B0-----:R-:W-:Y:S01]  /*22970*/  IMAD R6, R22, 0x8, R19 ;  /* 0x0000000816067824 */ /* 0x001fe200078e0213 */
[----:B------:R-:W-:Y:S01]  /*22980*/  BSSY B1, `(.L_x_1420) ;  /* 0x0000006000017945 */ /* 0x000fe20003800000 */
[----:B-1----:R-:W-:Y:S02]  /*22990*/  LOP3.LUT R5, R4, 0x7f, RZ, 0xc0, !PT ;  /* 0x0000007f04057812 */ /* 0x002fe400078ec0ff */
[----:B------:R-:W-:Y:S02]  /*229a0*/  SHF.L.U32 R4, R28, 0x1f, RZ ;  /* 0x0000001f1c047819 */ /* 0x000fe400000006ff */
[----:B------:R-:W-:Y:S02]  /*229b0*/  ISETP.NE.AND P1, PT, R5, RZ, PT ;  /* 0x000000ff0500720c */ /* 0x000fe40003f25270 */
[----:B------:R-:W0:Y:S02]  /*229c0*/  SYNCS.PHASECHK.TRANS64.TRYWAIT P0, [R6+URZ+0x19c80], R4 ;  /* 0x019c8004060075a7 */ /* 0x000e24000800017f */
[----:B0-----:R-:W-:Y:S09]  /*229d0*/  @!P0 BRA `(.L_x_1421) ;  /* 0x0000003800388947 */ /* 0x001ff20003800000 */
.L_x_1521:
[----:B------:R-:W-:Y:S05]  /*229e0*/  BSYNC B1 ;  /* 0x0000000000017941 */ /* 0x000fea0003800000 */
.L_x_1420:
        /* <DEDUP_REMOVED lines=9> */
.L_x_1423:
[----:B------:R-:W-:Y:S05]  /*22a80*/  BSYNC B1 ;  /* 0x0000000000017941 */ /* 0x000fea0003800000 */
.L_x_1422:
        /* <DEDUP_REMOVED lines=12> */
.L_x_1424:
        /* <DEDUP_REMOVED lines=16> */
.L_x_1425:
        /* <DEDUP_REMOVED lines=16> */
.L_x_1426:
        /* <DEDUP_REMOVED lines=13> */
.L_x_1522:
[----:B------:R-:W-:Y:S05]  /*22e20*/  BSYNC B1 ;  /* 0x0000000000017941 */ /* 0x000fea0003800000 */
.L_x_1427:
        /* <DEDUP_REMOVED lines=11> */
.L_x_1430:
[----:B------:R-:W-:Y:S05]  /*22ee0*/  BSYNC B1 ;  /* 0x0000000000017941 */ /* 0x000fea0003800000 */
.L_x_1429:
        /* <DEDUP_REMOVED lines=8> */
.L_x_1431:
        /* <DEDUP_REMOVED lines=15> */
.L_x_1432:
        /* <DEDUP_REMOVED lines=15> */
.L_x_1433:
        /* <DEDUP_REMOVED lines=10> */
.L_x_1418:
[----:B------:R-:W-:Y:S05]  /*231f0*/  BSYNC B0 ;  /* 0x0000000000007941 */ /* 0x000fea0003800000 */
.L_x_1417:
[----:B------:R-:W2:Y:S02]  /*23200*/  LDL R4, [R1+0x48] ;  /* 0x0000480001047983 */ /* 0x000ea40000100800 */
[----:B--2---:R-:W-:-:S13]  /*23210*/  ISETP.NE.AND P0, PT, R4, 0x3, PT ;  /* 0x000000030400780c */ /* 0x004fda0003f05270 */
[----:B------:R-:W-:Y:S05]  /*23220*/  @!P0 BRA `(.L_x_1434) ;  /* 0x0000000000048947 */ /* 0x000fea0003800000 */
[----:B------:R-:W-:Y:S01]  /*23230*/  BPT.TRAP 0x1 ;  /* 0x000000040000795c */ /* 0x000fe20000300000 */
.L_x_1434:
[----:B------:R-:W2:Y:S01]  /*23240*/  LDL R5, [R1+0x24] ;  /* 0x0000240001057983 */ /* 0x000ea20000100800 */
[----:B------:R-:W-:Y:S01]  /*23250*/  LOP3.LUT R4, R8, 0x1, RZ, 0x3c, !PT ;  /* 0x0000000108047812 */ /* 0x000fe200078e3cff */
[----:B-1----:R-:W-:Y:S01]  /*23260*/  IMAD R3, R0, 0x8, R19 ;  /* 0x0000000800037824 */ /* 0x002fe200078e0213 */
[----:B------:R-:W-:Y:S02]  /*23270*/  BSSY B0, `(.L_x_1435) ;  /* 0x0000005000007945 */ /* 0x000fe40003800000 */
[----:B------:R-:W-:-:S04]  /*23280*/  SHF.L.U32 R4, R4, 0x1f, RZ ;  /* 0x0000001f04047819 */ /* 0x000fc800000006ff */
[----:B------:R-:W0:Y:S01]  /*23290*/  SYNCS.PHASECHK.TRANS64.TRYWAIT P0, [R3+URZ+0x19c70], R4 ;  /* 0x019c7004030075a7 */ /* 0x000e22000800017f */
[----:B--2---:R-:W-:Y:S01]  /*232a0*/  ISETP.NE.AND P1, PT, R5, 0x3, PT ;  /* 0x000000030500780c */ /* 0x004fe20003f25270 */
[----:B0-----:R-:W-:-:S12]  /*232b0*/  @!P0 BRA `(.L_x_1436) ;  /* 0x0000003000288947 */ /* 0x001fd80003800000 */
.L_x_1523:
[----:B------:R-:W-:Y:S05]  /*232c0*/  BSYNC B0 ;  /* 0x0000000000007941 */ /* 0x000fea0003800000 */
.L_x_1435:
[----:B------:R-:W-:Y:S05]  /*232d0*/  @!P1 BRA `(.L_x_1437) ;  /* 0x0000000000049947 */ /* 0x000fea0003800000 */
[----:B------:R-:W-:Y:S01]  /*232e0*/  BPT.TRAP 0x1 ;  /* 0x000000040000795c */ /* 0x000fe20000300000 */
.L_x_1437:
[----:B0-----:R-:W-:Y:S01]  /*232f0*/  SHF.L.U32 R4, R8, 0x1f, RZ ;  /* 0x0000001f08047819 */ /* 0x001fe200000006ff */
[----:B------:R-:W-:-:S03]  /*23300*/  IMAD R10, R0, 0x3000, RZ ;  /* 0x00003000000a7824 */ /* 0x000fc600078e02ff */
[----:B------:R-:W0:Y:S02]  /*23310*/  SYNCS.PHASECHK.TRANS64.TRYWAIT P0, [R3+URZ+0x19c60], R4 ;  /* 0x019c6004030075a7 */ /* 0x000e24000800017f */
[----:B0-----:R-:W-:Y:S05]  /*23320*/  @!P0 BRA `(.L_x_1438) ;  /* 0x0000003000208947 */ /* 0x001fea0003800000 */
.L_x_1524:
        /* <DEDUP_REMOVED lines=53> */
.L_x_1439:
        /* <DEDUP_REMOVED lines=13> */
.L_x_1416:
[----:B-1----:R-:W1:Y:S02]  /*23750*/  S2R R3, SR_TID.X ;  /* 0x0000000000037919 */ /* 0x002e640000002100 */
[----:B-1----:R-:W-:Y:S02]  /*23760*/  LOP3.LUT R4, R3, 0x7f, RZ, 0xc0, !PT ;  /* 0x0000007f03047812 */ /* 0x002fe400078ec0ff */
[----:B------:R-:W3:Y:S01]  /*23770*/  LDL R3, [R1+0x48] ;  /* 0x0000480001037983 */ /* 0x000ee20000100800 */
[----:B------:R-:W-:Y:S01]  /*23780*/  BSSY B0, `(.L_x_1441) ;  /* 0x0000010000007945 */ /* 0x000fe20003800000 */
[----:B------:R-:W-:Y:S02]  /*23790*/  ISETP.NE.AND P0, PT, R4, RZ, PT ;  /* 0x000000ff0400720c */ /* 0x000fe40003f05270 */
[----:B---3--:R-:W-:-:S11]  /*237a0*/  ISETP.NE.AND P2, PT, R3, 0x3, PT ;  /* 0x000000030300780c */ /* 0x008fd60003f45270 */
[----:B------:R-:W-:Y:S05]  /*237b0*/  @P0 BRA `(.L_x_1442) ;  /* 0x0000000000300947 */ /* 0x000fea0003800000 */
[----:B------:R-:W1:Y:S01]  /*237c0*/  S2R R5, SR_LANEID ;  /* 0x0000000000057919 */ /* 0x000e620000000000 */
[----:B------:R-:W-:Y:S01]  /*237d0*/  VOTEU.ANY UR4, UPT, PT ;  /* 0x0000000000047886 */ /* 0x000fe200038e0100 */
[----:B------:R-:W3:Y:S01]  /*237e0*/  LDC.64 R2, c[0x0][0xc60] ;  /* 0x00031800ff027b82 */ /* 0x000ee20000000a00 */
[----:B--2---:R-:W1:Y:S02]  /*237f0*/  FLO.U32 R0, UR4 ;  /* 0x0000000400007d00 */ /* 0x004e6400080e0000 */
[----:B-1----:R-:W-:-:S06]  /*23800*/  ISETP.EQ.U32.AND P1, PT, R0, R5, PT ;  /* 0x000000050000720c */ /* 0x002fcc0003f22070 */
[----:B------:R-:W3:Y:S07]  /*23810*/  POPC R5, UR4 ;  /* 0x0000000400057d09 */ /* 0x000eee0008000000 */
[----:B---3--:R-:W2:Y:S01]  /*23820*/  @P1 ATOMG.E.ADD.STRONG.GPU PT, R3, desc[UR40][R2.64], R5 ;  /* 0x00000005020319a8 */ /* 0x008ea200081ee1e8 */
[----:B------:R-:W1:Y:S02]  /*23830*/  S2R R4, SR_LTMASK ;  /* 0x0000000000047919 */ /* 0x000e640000003900 */
[----:B-1----:R-:W-:-:S04]  /*23840*/  LOP3.LUT R4, R4, UR4, RZ, 0xc0, !PT ;  /* 0x0000000404047c12 */ /* 0x002fc8000f8ec0ff */
[----:B0-----:R-:W0:Y:S01]  /*23850*/  POPC R7, R4 ;  /* 0x0000000400077309 */ /* 0x001e220000000000 */
[----:B--2---:R-:W0:Y:S02]  /*23860*/  SHFL.IDX PT, R0, R3, R0, 0x1f ;  /* 0x00001f0003007589 */ /* 0x004e2400000e0000 */
[----:B0-----:R-:W-:-:S07]  /*23870*/  IADD3 R24, R0, UR36, R7 ;  /* 0x0000002400187c10 */ /* 0x001fce000fffe007 */
.L_x_1442:
[----:B------:R-:W-:Y:S05]  /*23880*/  BSYNC B0 ;  /* 0x0000000000007941 */ /* 0x000fea0003800000 */
.L_x_1441:
[----:B------:R-:W-:Y:S05]  /*23890*/  @!P2 BRA `(.L_x_1443) ;  /* 0x000000000004a947 */ /* 0x000fea0003800000 */
[----:B------:R-:W-:Y:S01]  /*238a0*/  BPT.TRAP 0x1 ;  /* 0x000000040000795c */ /* 0x000fe20000300000 */
.L_x_1443:
        /* <DEDUP_REMOVED lines=8> */
.L_x_1525:
[----:B------:R-:W-:Y:S05]  /*23930*/  BSYNC B0 ;  /* 0x0000000000007941 */ /* 0x000fea0003800000 */
.L_x_1444:
[----:B------:R-:W-:Y:S05]  /*23940*/  @!P2 BRA `(.L_x_1446) ;  /* 0x000000000004a947 */ /* 0x000fea0003800000 */
[----:B------:R-:W-:Y:S01]  /*23950*/  BPT.TRAP 0x1 ;  /* 0x000000040000795c */ /* 0x000fe20000300000 */
.L_x_1446:
[----:B-1----:R-:W-:-:S04]  /*23960*/  SHF.L.U32 R0, R28, 0x1f, RZ ;  /* 0x0000001f1c007819 */ /* 0x002fc800000006ff */
[----:B------:R-:W1:Y:S02]  /*23970*/  SYNCS.PHASECHK.TRANS64.TRYWAIT P1, [R3+URZ+0x19c60], R0 ;  /* 0x019c6000030075a7 */ /* 0x000e64000802017f */
[----:B-1----:R-:W-:Y:S05]  /*23980*/  @!P1 BRA `(.L_x_1447) ;  /* 0x0000002800b09947 */ /* 0x002fea0003800000 */
.L_x_1526:
[----:B------:R-:W1:Y:S04]  /*23990*/  LDL R4, [R1+0x10] ;  /* 0x0000100001047983 */ /* 0x000e680000100800 */
[----:B------:R-:W2:Y:S04]  /*239a0*/  LDL R10, [R1+0x8] ;  /* 0x00000800010a7983 */ /* 0x000ea80000100800 */
[----:B------:R-:W3:Y:S01]  /*239b0*/  LDL R12, [R1+0xc] ;  /* 0x00000c00010c7983 */ /* 0x000ee20000100800 */
[----:B------:R-:W-:Y:S01]  /*239c0*/  IMAD R2, R22, 0x3000, RZ ;  /* 0x0000300016027824 */ /* 0x000fe200078e02ff */
[----:B------:R-:W-:Y:S05]  /*239d0*/  WARPSYNC.ALL ;  /* 0x0000000000007948 */ /* 0x000fea0003800000 */
[----:B-1----:R-:W-:-:S02]  /*239e0*/  LOP3.LUT R0, R2, R4, RZ, 0xfc, !PT ;  /* 0x0000000402007212 */ /* 0x002fc400078efcff */
[----:B--2---:R-:W-:-:S03]  /*239f0*/  LOP3.LUT R2, R2, R10, RZ, 0xfc, !PT ;  /* 0x0000000a02027212 */ /* 0x004fc600078efcff */
        /* <DEDUP_REMOVED lines=47> */
.L_x_1448:
        /* <DEDUP_REMOVED lines=10> */
.L_x_1391:
[----:B------:R-:W-:-:S13]  /*23d90*/  LOP3.LUT P0, RZ, R17, 0x2, RZ, 0xc0, !PT ;  /* 0x0000000211ff7812 */ /* 0x000fda000780c0ff */
[----:B------:R-:W-:Y:S05]  /*23da0*/  @!P0 BRA `(.L_x_1449) ;  /* 0x0000000000248947 */ /* 0x000fea0003800000 */
[----:B------:R-:W-:Y:S05]  /*23db0*/  WARPSYNC.ALL ;  /* 0x0000000000007948 */ /* 0x000fea0003800000 */
[----:B------:R-:W1:Y:S08]  /*23dc0*/  S2UR UR5, SR_CgaCtaId ;  /* 0x00000000000579c3 */ /* 0x000e700000008800 */
[----:B------:R-:W-:Y:S06]  /*23dd0*/  BAR.SYNC.DEFER_BLOCKING 0x5, 0x200 ;  /* 0x0148000000007b1d */ /* 0x000fec0000010000 */
[----:B------:R-:W-:-:S02]  /*23de0*/  UMOV UR4, 0x400 ;  /* 0x0000040000047882 */ /* 0x000fc40000000000 */
[----:B-1----:R-:W-:-:S06]  /*23df0*/  ULEA UR4, UR5, UR4, 0x18 ;  /* 0x0000000405047291 */ /* 0x002fcc000f8ec03f */
[----:B------:R-:W-:-:S05]  /*23e00*/  IMAD.U32 R19, RZ, RZ, UR4 ;  /* 0x00000004ff137e24 */ /* 0x000fca000f8e00ff */
[----:B------:R1:W2:Y:S01]  /*23e10*/  LDS.128 R24, [R19+0x19cd0] ;  /* 0x019cd00013187984 */ /* 0x0002a20000000c00 */
[----:B------:R-:W-:Y:S06]  /*23e20*/  BAR.ARV 0x4, 0x200 ;  /* 0x0108000000007b1d */ /* 0x000fec0000002000 */
[----:B------:R-:W-:Y:S05]  /*23e30*/  BRA `(.L_x_1450) ;  /* 0x0000000c00dc7947 */ /* 0x000fea0003800000 */
.L_x_1449:
        /* <DEDUP_REMOVED lines=9> */
[----:B------:R-:W1:Y:S01]  /*23ed0*/  @!P1 LDC.64 R4, c[0x0][0xc78] ;  /* 0x00031e00ff049b82 */ /* 0x000e620000000a00 */
[----:B0-----:R-:W-:-:S05]  /*23ee0*/  @!P1 IMAD.WIDE R2, R0, 0x4, R2 ;  /* 0x0000000400029825 */ /* 0x001fca00078e0202 */
[----:B------:R1:W2:Y:S02]  /*23ef0*/  @!P1 LDG.E R7, desc[UR40][R2.64] ;  /* 0x0000002802079981 */ /* 0x0002a4000c1e1900 */
[----:B-1----:R-:W-:-:S06]  /*23f00*/  @!P1 IMAD.WIDE R2, R0, 0x4, R4 ;  /* 0x0000000400029825 */ /* 0x002fcc00078e0204 */
[----:B------:R-:W3:Y:S01]  /*23f10*/  @!P1 LDG.E R2, desc[UR40][R2.64] ;  /* 0x0000002802029981 */ /* 0x000ee2000c1e1900 */
[----:B------:R-:W-:Y:S01]  /*23f20*/  IMAD.MOV.U32 R25, RZ, RZ, RZ ;  /* 0x000000ffff197224 */ /* 0x000fe200078e00ff */
[C---:B------:R-:W-:Y:S01]  /*23f30*/  ISETP.GE.U32.AND P2, PT, R9.reuse, 0x2, PT ;  /* 0x000000020900780c */ /* 0x040fe20003f46070 */
[----:B------:R-:W-:Y:S01]  /*23f40*/  IMAD.MOV.U32 R5, RZ, RZ, RZ ;  /* 0x000000ffff057224 */ /* 0x000fe200078e00ff */
[C---:B------:R-:W-:Y:S01]  /*23f50*/  ISETP.GE.U32.AND P3, PT, R9.reuse, 0x4, PT ;  /* 0x000000040900780c */ /* 0x040fe20003f66070 */
[----:B------:R-:W-:Y:S01]  /*23f60*/  SHFL.IDX PT, R0, R24, RZ, 0x1f ;  /* 0x00001fff18007589 */ /* 0x000fe200000e0000 */
[C---:B------:R-:W-:Y:S02]  /*23f70*/  ISETP.GE.U32.AND P4, PT, R9.reuse, 0x8, PT ;  /* 0x000000080900780c */ /* 0x040fe40003f86070 */
[----:B------:R-:W-:Y:S01]  /*23f80*/  ISETP.GE.U32.AND P5, PT, R9, 0x10, PT ;  /* 0x000000100900780c */ /* 0x000fe20003fa6070 */
[----:B------:R0:W-:Y:S02]  /*23f90*/  SHFL.IDX PT, R6, R24, 0x1, 0x1f ;  /* 0x00201f0018067f89 */ /* 0x0001e400000e0000 */
[----:B0-----:R-:W-:-:S02]  /*23fa0*/  IMAD.MOV.U32 R24, RZ, RZ, RZ ;  /* 0x000000ffff187224 */ /* 0x001fc400078e00ff */
[----:B--2---:R-:W-:Y:S02]  /*23fb0*/  @!P1 IMAD.MOV.U32 R25, RZ, RZ, R7 ;  /* 0x000000ffff199224 */ /* 0x004fe400078e0007 */
[----:B---3--:R-:W-:Y:S01]  /*23fc0*/  @!P1 IMAD.MOV.U32 R5, RZ, RZ, R2 ;  /* 0x000000ffff059224 */ /* 0x008fe200078e0002 */
[----:B------:R-:W-:-:S03]  /*23fd0*/  ISETP.NE.AND P1, PT, R9, RZ, PT ;  /* 0x000000ff0900720c */ /* 0x000fc60003f25270 */
[----:B------:R-:W-:-:S05]  /*23fe0*/  IMAD R2, R5, R25, RZ ;  /* 0x0000001905027224 */ /* 0x000fca00078e02ff */
        /* <DEDUP_REMOVED lines=15> */
[----:B------:R0:W1:Y:S02]  /*240e0*/  SHFL.IDX PT, R3, R2, 0x1f, 0x1f ;  /* 0x03e01f0002037f89 */ /* 0x00006400000e0000 */
.L_x_1536:
[----:B------:R-:W-:Y:S02]  /*240f0*/  ULDC UR4, c[0x0][0xc38] ;  /* 0x00030e0000047ab9 */ /* 0x000fe40000000800 */
[----:B------:R-:W-:-:S04]  /*24100*/  IMAD.U32 R4, RZ, RZ, UR4 ;  /* 0x00000004ff047e24 */ /* 0x000fc8000f8e00ff */
[----:B-1----:R-:W-:-:S04]  /*24110*/  IMAD R3, R3, R4, RZ ;  /* 0x0000000403037224 */ /* 0x002fc800078e02ff */
[----:B------:R-:W-:-:S05]  /*24120*/  IMAD.IADD R6, R6, 0x1, R3 ;  /* 0x0000000106067824 */ /* 0x000fca00078e0203 */
[----:B------:R-:W-:-:S13]  /*24130*/  ISETP.GT.AND P6, PT, R6, R0, PT ;  /* 0x000000000600720c */ /* 0x000fda0003fc4270 */
[----:B------:R-:W-:Y:S05]  /*24140*/  @P6 BRA `(.L_x_1452) ;  /* 0x0000000000a46947 */ /* 0x000fea0003800000 */
.L_x_1455:
        /* <DEDUP_REMOVED lines=35> */
.L_x_1544:
[----:B------:R-:W-:Y:S02]  /*24380*/  ULDC UR4, c[0x0][0xc38] ;  /* 0x00030e0000047ab9 */ /* 0x000fe40000000800 */
[----:B------:R-:W-:-:S04]  /*24390*/  IMAD.U32 R4, RZ, RZ, UR4 ;  /* 0x00000004ff047e24 */ /* 0x000fc8000f8e00ff */
[----:B-1----:R-:W-:-:S04]  /*243a0*/  IMAD R3, R3, R4, RZ ;  /* 0x0000000403037224 */ /* 0x002fc800078e02ff */
[----:B------:R-:W-:-:S05]  /*243b0*/  IMAD.IADD R6, R3, 0x1, R6 ;  /* 0x0000000103067824 */ /* 0x000fca00078e0206 */
[----:B------:R-:W-:-:S13]  /*243c0*/  ISETP.GT.AND P6, PT, R6, R0, PT ;  /* 0x000000000600720c */ /* 0x000fda0003fc4270 */
[----:B------:R-:W-:Y:S05]  /*243d0*/  @!P6 BRA `(.L_x_1455) ;  /* 0xfffffffc005ce947 */ /* 0x000fea000383ffff */
.L_x_1452:
[----:B------:R-:W-:Y:S01]  /*243e0*/  IMAD.IADD R6, R6, 0x1, -R3 ;  /* 0x0000000106067824 */ /* 0x000fe200078e0a03 */
[----:B------:R-:W-:-:S03]  /*243f0*/  UMOV UR4, 0xffffffff ;  /* 0xffffffff00047882 */ /* 0x000fc60000000000 */
[----:B------:R-:W-:-:S05]  /*24400*/  IMAD R3, R2, R4, R6 ;  /* 0x0000000402037224 */ /* 0x000fca00078e0206 */
[----:B------:R-:W-:Y:S01]  /*24410*/  ISETP.GT.AND P6, PT, R3, R0, PT ;  /* 0x000000000300720c */ /* 0x000fe20003fc4270 */
[----:B------:R-:W-:-:S12]  /*24420*/  BRA.DIV UR4, `(.L_x_1456) ;  /* 0x0000002a04487947 */ /* 0x000fd8000b800000 */
[----:B------:R-:W-:-:S04]  /*24430*/  VOTE.ANY R3, PT, !P6 ;  /* 0x0000000000037806 */ /* 0x000fc800070e0100 */
[----:B------:R-:W1:Y:S02]  /*24440*/  POPC R7, R3 ;  /* 0x0000000300077309 */ /* 0x000e640000000000 */
[----:B-1----:R1:W2:Y:S01]  /*24450*/  SHFL.IDX PT, R25, R25, R7, 0x1f ;  /* 0x00001f0719197589 */ /* 0x0022a200000e0000 */
[----:B------:R-:W-:-:S03]  /*24460*/  IMAD.IADD R27, R7, 0x1, R27 ;  /* 0x00000001071b7824 */ /* 0x000fc600078e021b */
[----:B------:R1:W3:Y:S04]  /*24470*/  SHFL.IDX PT, R5, R5, R7, 0x1f ;  /* 0x00001f0705057589 */ /* 0x0002e800000e0000 */
.L_x_1549:
[----:B------:R-:W-:-:S13]  /*24480*/  ISETP.NE.AND P0, PT, R3, RZ, PT ;  /* 0x000000ff0300720c */ /* 0x000fda0003f05270 */
[----:B------:R-:W-:Y:S05]  /*24490*/  @!P0 BRA `(.L_x_1457) ;  /* 0x0000000000108947 */ /* 0x000fea0003800000 */
[----:B------:R-:W-:Y:S01]  /*244a0*/  UMOV UR4, 0xffffffff ;  /* 0xffffffff00047882 */ /* 0x000fe20000000000 */
[----:B-1----:R-:W-:Y:S02]  /*244b0*/  VIADD R7, R7, 0xffffffff ;  /* 0xffffffff07077836 */ /* 0x002fe40000000000 */
[----:B------:R-:W-:Y:S05]  /*244c0*/  BRA.DIV UR4, `(.L_x_1458) ;  /* 0x0000002a04807947 */ /* 0x000fea000b800000 */
[----:B------:R4:W1:Y:S02]  /*244d0*/  SHFL.IDX PT, R24, R2, R7, 0x1f ;  /* 0x00001f0702187589 */ /* 0x00086400000e0000 */
.L_x_1457:
[----:B---3--:R-:W-:Y:S01]  /*244e0*/  ISETP.NE.AND P0, PT, R5, 0x1, PT ;  /* 0x000000010500780c */ /* 0x008fe20003f05270 */
[----:B-1----:R-:W-:-:S04]  /*244f0*/  IMAD R24, R24, R4, R6 ;  /* 0x0000000418187224 */ /* 0x002fc800078e0206 */
[----:B------:R-:W-:-:S08]  /*24500*/  IMAD.IADD R0, R0, 0x1, -R24 ;  /* 0x0000000100007824 */ /* 0x000fd000078e0a18 */
[----:B------:R-:W-:Y:S05]  /*24510*/  @!P0 BRA `(.L_x_1459) ;  /* 0x0000000000e08947 */ /* 0x000fea0003800000 */
[----:B--2---:R-:W-:-:S04]  /*24520*/  IABS R4, R25 ;  /* 0x0000001900047213 */ /* 0x004fc80000000000 */
[----:B------:R-:W1:Y:S08]  /*24530*/  I2F.RP R6, R4 ;  /* 0x0000000400067306 */ /* 0x000e700000209400 */
[----:B-1----:R-:W1:Y:S02]  /*24540*/  MUFU.RCP R6, R6 ;  /* 0x0000000600067308 */ /* 0x002e640000001000 */
[----:B-1----:R-:W-:-:S06]  /*24550*/  VIADD R8, R6, 0xffffffe ;  /* 0x0ffffffe06087836 */ /* 0x002fcc0000000000 */
[----:B------:R-:W0:Y:S02]  /*24560*/  F2I.FTZ.U32.TRUNC.NTZ R3, R8 ;  /* 0x0000000800037305 */ /* 0x000e24000021f000 */
[----:B0---4-:R-:W-:-:S04]  /*24570*/  IMAD.MOV R2, RZ, RZ, -R3 ;  /* 0x000000ffff027224 */ /* 0x011fc800078e0a03 */
[----:B------:R-:W-:Y:S02]  /*24580*/  IMAD R7, R2, R4, RZ ;  /* 0x0000000402077224 */ /* 0x000fe400078e02ff */
[----:B------:R-:W-:-:S04]  /*24590*/  IMAD.MOV.U32 R2, RZ, RZ, RZ ;  /* 0x000000ffff027224 */ /* 0x000fc800078e00ff */
        /* <DEDUP_REMOVED lines=11> */
[----:B------:R-:W-:-:S04]  /*24650*/  IABS R4, R5 ;  /* 0x0000000500047213 */ /* 0x000fc80000000000 */
        /* <DEDUP_REMOVED lines=9> */
[----:B------:R-:W-:-:S03]  /*246f0*/  LOP3.LUT R2, R0, R25, RZ, 0x3c, !PT ;  /* 0x0000001900027212 */ /* 0x000fc600078e3cff */
[----:B------:R-:W-:Y:S01]  /*24700*/  IMAD.MOV.U32 R3, RZ, RZ, R7 ;  /* 0x000000ffff037224 */ /* 0x000fe200078e0007 */
[----:B------:R-:W-:Y:S02]  /*24710*/  ISETP.GE.AND P2, PT, R2, RZ, PT ;  /* 0x000000ff0200720c */ /* 0x000fe40003f46270 */
[----:B------:R-:W-:-:S05]  /*24720*/  IABS R7, R5 ;  /* 0x0000000500077213 */ /* 0x000fca0000000000 */
[----:B------:R-:W-:-:S06]  /*24730*/  IMAD.MOV R7, RZ, RZ, -R7 ;  /* 0x000000ffff077224 */ /* 0x000fcc00078e0a07 */
        /* <DEDUP_REMOVED lines=9> */
[----:B------:R-:W-:Y:S01]  /*247d0*/  ISETP.GE.U32.AND P0, PT, R2, R4, PT ;  /* 0x000000040200720c */ /* 0x000fe20003f06070 */
[----:B------:R-:W-:-:S04]  /*247e0*/  IMAD.MOV R2, RZ, RZ, -R3 ;  /* 0x000000ffff027224 */ /* 0x000fc800078e0a03 */
[----:B------:R-:W-:Y:S01]  /*247f0*/  IMAD R0, R25, R2, R0 ;  /* 0x0000000219007224 */ /* 0x000fe200078e0200 */
[----:B------:R-:W-:-:S04]  /*24800*/  LOP3.LUT R2, R3, R5, RZ, 0x3c, !PT ;  /* 0x0000000503027212 */ /* 0x000fc800078e3cff */
[----:B------:R-:W-:-:S03]  /*24810*/  ISETP.GE.AND P2, PT, R2, RZ, PT ;  /* 0x000000ff0200720c */ /* 0x000fc60003f46270 */
[----:B------:R-:W-:-:S10]  /*24820*/  @P0 VIADD R6, R6, 0x1 ;  /* 0x0000000106060836 */ /* 0x000fd40000000000 */
[----:B------:R-:W-:Y:S01]  /*24830*/  @!P2 IMAD.MOV R6, RZ, RZ, -R6 ;  /* 0x000000ffff06a224 */ /* 0x000fe200078e0a06 */
[----:B------:R-:W-:-:S05]  /*24840*/  @!P1 LOP3.LUT R6, RZ, R5, RZ, 0x33, !PT ;  /* 0x00000005ff069212 */ /* 0x000fca00078e33ff */
[----:B------:R-:W-:-:S04]  /*24850*/  IMAD.MOV R2, RZ, RZ, -R6 ;  /* 0x000000ffff027224 */ /* 0x000fc800078e0a06 */
[C---:B------:R-:W-:Y:S02]  /*24860*/  IMAD R2, R5.reuse, R2, R3 ;  /* 0x0000000205027224 */ /* 0x040fe400078e0203 */
[----:B------:R-:W-:-:S04]  /*24870*/  IMAD R5, R5, 0x1000000, R6 ;  /* 0x0100000005057824 */ /* 0x000fc800078e0206 */
[----:B------:R-:W-:Y:S01]  /*24880*/  IMAD R26, R2, 0x10000, R5 ;  /* 0x00010000021a7824 */ /* 0x000fe200078e0205 */
[----:B------:R-:W-:Y:S06]  /*24890*/  BRA `(.L_x_1460) ;  /* 0x0000000000f47947 */ /* 0x000fec0003800000 */
.L_x_1459:
[----:B0---4-:R-:W0:Y:S02]  /*248a0*/  LDC.64 R2, c[0x0][0xc90] ;  /* 0x00032400ff027b82 */ /* 0x011e240000000a00 */
[----:B0-----:R-:W-:-:S05]  /*248b0*/  IMAD.WIDE R2, R27, 0x4, R2 ;  /* 0x000000041b027825 */ /* 0x001fca00078e0202 */
[----:B------:R-:W2:Y:S02]  /*248c0*/  LDG.E R6, desc[UR40][R2.64] ;  /* 0x0000002802067981 */ /* 0x000ea4000c1e1900 */
[----:B--2---:R-:W-:-:S05]  /*248d0*/  IMAD R5, R25, R6, RZ ;  /* 0x0000000619057224 */ /* 0x004fca00078e02ff */
[----:B------:R-:W-:-:S04]  /*248e0*/  IABS R7, R5 ;  /* 0x0000000500077213 */ /* 0x000fc80000000000 */
[----:B------:R-:W0:Y:S08]  /*248f0*/  I2F.RP R2, R7 ;  /* 0x0000000700027306 */ /* 0x000e300000209400 */
[----:B0-----:R-:W0:Y:S02]  /*24900*/  MUFU.RCP R2, R2 ;  /* 0x0000000200027308 */ /* 0x001e240000001000 */
[----:B0-----:R-:W-:-:S06]  /*24910*/  VIADD R2, R2, 0xffffffe ;  /* 0x0ffffffe02027836 */ /* 0x001fcc0000000000 */
[----:B------:R-:W0:Y:S02]  /*24920*/  F2I.FTZ.U32.TRUNC.NTZ R3, R2 ;  /* 0x0000000200037305 */ /* 0x000e24000021f000 */
[----:B0-----:R-:W-:-:S04]  /*24930*/  IMAD.MOV R2, RZ, RZ, -R3 ;  /* 0x000000ffff027224 */ /* 0x001fc800078e0a03 */
        /* <DEDUP_REMOVED lines=21> */
[----:B------:R-:W-:-:S03]  /*24a90*/  IMAD R0, R5, R2, R0 ;  /* 0x0000000205007224 */ /* 0x000fc600078e0200 */
[----:B------:R-:W-:Y:S02]  /*24aa0*/  VIADDMNMX R4, R3, R4, R6, PT ;  /* 0x0000000403047246 */ /* 0x000fe40003800106 */
[----:B------:R-:W-:Y:S02]  /*24ab0*/  IADD3 R7, R7, 0x1000000, R0 ;  /* 0x0100000007077810 */ /* 0x000fe40007ffe000 */
        /* <DEDUP_REMOVED lines=23> */
[----:B------:R-:W-:Y:S01]  /*24c30*/  @!P1 LOP3.LUT R2, RZ, R4, RZ, 0x33, !PT ;  /* 0x00000004ff029212 */ /* 0x000fe200078e33ff */
[----:B------:R-:W-:-:S04]  /*24c40*/  IMAD.MOV R4, RZ, RZ, -R4 ;  /* 0x000000ffff047224 */ /* 0x000fc800078e0a04 */
[----:B------:R-:W-:Y:S02]  /*24c50*/  IMAD R26, R2, R4, R7 ;  /* 0x00000004021a7224 */ /* 0x000fe400078e0207 */
[----:B------:R-:W-:-:S07]  /*24c60*/  IMAD.MOV.U32 R0, RZ, RZ, R2 ;  /* 0x000000ffff007224 */ /* 0x000fce00078e0002 */
.L_x_1460:
[----:B------:R-:W-:-:S05]  /*24c70*/  LOP3.LUT R0, RZ, R0, RZ, 0x33, !PT ;  /* 0x00000000ff007212 */ /* 0x000fca00078e33ff */
[----:B------:R-:W-:Y:S01]  /*24c80*/  IMAD.IADD R25, R25, 0x1, R0 ;  /* 0x0000000119197824 */ /* 0x000fe200078e0200 */
[----:B------:R-:W-:Y:S06]  /*24c90*/  BRA `(.L_x_1461) ;  /* 0x00000000001c7947 */ /* 0x000fec0003800000 */
.L_x_1453:
[----:B------:R-:W-:Y:S01]  /*24ca0*/  UMOV UR4, URZ ;  /* 0x0000003f00047c82 */ /* 0x000fe20008000000 */
[----:B------:R-:W-:Y:S01]  /*24cb0*/  UMOV UR5, URZ ;  /* 0x0000003f00057c82 */ /* 0x000fe20008000000 */
[----:B------:R-:W-:Y:S01]  /*24cc0*/  ULDC UR6, c[0x0][0xc3c] ;  /* 0x00030f0000067ab9 */ /* 0x000fe20000000800 */
[----:B------:R-:W-:Y:S02]  /*24cd0*/  IMAD.MOV.U32 R24, RZ, RZ, R0 ;  /* 0x000000ffff187224 */ /* 0x000fe400078e0000 */
[----:B------:R-:W-:Y:S02]  /*24ce0*/  IMAD.U32 R25, RZ, RZ, UR4 ;  /* 0x00000004ff197e24 */ /* 0x000fe4000f8e00ff */
[----:B------:R-:W-:Y:S02]  /*24cf0*/  IMAD.U32 R26, RZ, RZ, UR5 ;  /* 0x00000005ff1a7e24 */ /* 0x000fe4000f8e00ff */
[----:B------:R-:W-:-:S07]  /*24d00*/  IMAD.U32 R27, RZ, RZ, UR6 ;  /* 0x00000006ff1b7e24 */ /* 0x000fce000f8e00ff */
.L_x_1461:
        /* <DEDUP_REMOVED lines=10> */
.L_x_1450:
[----:B------:R-:W-:Y:S02]  /*24db0*/  ULDC UR4, c[0x0][0xc3c] ;  /* 0x00030f0000047ab9 */ /* 0x000fe40000000800 */
[----:B--2---:R-:W-:-:S13]  /*24dc0*/  ISETP.GE.AND P0, PT, R27, UR4, PT ;  /* 0x000000041b007c0c */ /* 0x004fda000bf06270 */
[----:B------:R-:W-:Y:S05]  /*24dd0*/  @!P0 BRA `(.L_x_1462) ;  /* 0xffffff9400f88947 */ /* 0x000fea000383ffff */
[----:B------:R-:W-:Y:S05]  /*24de0*/  BSYNC B7 ;  /* 0x0000000000077941 */ /* 0x000fea0003800000 */
.L_x_1326:
[----:B-1----:R-:W2:Y:S01]  /*24df0*/  LDL.LU R0, [R1+0x44] ;  /* 0x0000440001007983 */ /* 0x002ea20000300800 */
        /* <DEDUP_REMOVED lines=11> */
.L_x_1552:
[----:B------:R-:W-:Y:S05]  /*24eb0*/  BSYNC B0 ;  /* 0x0000000000007941 */ /* 0x000fea0003800000 */
.L_x_1463:
[----:B------:R-:W-:-:S03]  /*24ec0*/  UMOV UR4, 0xffffffff ;  /* 0xffffffff00047882 */ /* 0x000fc60000000000 */
[----:B------:R-:W-:Y:S05]  /*24ed0*/  BRA.DIV UR4, `(.L_x_1465) ;  /* 0x00000022043c7947 */ /* 0x000fea000b800000 */
[----:B0-----:R-:W0:Y:S02]  /*24ee0*/  S2R R0, SR_TID.X ;  /* 0x0000000000007919 */ /* 0x001e240000002100 */
[----:B0-----:R-:W-:-:S04]  /*24ef0*/  SHF.R.U32.HI R0, RZ, 0x5, R0 ;  /* 0x00000005ff007819 */ /* 0x001fc80000011600 */
[----:B------:R-:W-:-:S05]  /*24f00*/  LOP3.LUT R0, R0, 0x3, RZ, 0xc0, !PT ;  /* 0x0000000300007812 */ /* 0x000fca00078ec0ff */
[----:B------:R0:W1:Y:S02]  /*24f10*/  SHFL.IDX PT, R14, R0, RZ, 0x1f ;  /* 0x00001fff000e7589 */ /* 0x00006400000e0000 */
.L_x_1555:
[----:B-1----:R-:W-:-:S13]  /*24f20*/  ISETP.NE.AND P0, PT, R14, RZ, PT ;  /* 0x000000ff0e00720c */ /* 0x002fda0003f05270 */
[----:B------:R-:W-:Y:S05]  /*24f30*/  @P0 BRA `(.L_x_1117) ;  /* 0x0000000000a40947 */ /* 0x000fea0003800000 */
[----:B------:R-:W-:-:S03]  /*24f40*/  UMOV UR4, 0xffffffff ;  /* 0xffffffff00047882 */ /* 0x000fc60000000000 */
[----:B------:R-:W-:Y:S05]  /*24f50*/  BRA.DIV UR4, `(.L_x_1466) ;  /* 0x0000002204507947 */ /* 0x000fea000b800000 */
[----:B------:R-:W-:-:S13]  /*24f60*/  ELECT P6, URZ, PT ;  /* 0x00000000003f782f */ /* 0x000fda00038c0000 */
.L_x_1558:
[----:B------:R-:W-:Y:S05]  /*24f70*/  @!P6 BRA `(.L_x_1117) ;  /* 0x000000000094e947 */ /* 0x000fea0003800000 */
[----:B0-----:R-:W2:Y:S02]  /*24f80*/  LDL.LU R0, [R1+0x40] ;  /* 0x0000400001007983 */ /* 0x001ea40000300800 */
[----:B--2---:R-:W-:-:S04]  /*24f90*/  LOP3.LUT R0, R0, 0x2, RZ, 0xfc, !PT ;  /* 0x0000000200007812 */ /* 0x004fc800078efcff */
[----:B------:R-:W-:-:S13]  /*24fa0*/  ISETP.NE.AND P0, PT, R0, 0x3, PT ;  /* 0x000000030000780c */ /* 0x000fda0003f05270 */
[----:B------:R-:W-:Y:S05]  /*24fb0*/  @!P0 BRA `(.L_x_1467) ;  /* 0x0000000000048947 */ /* 0x000fea0003800000 */
[----:B------:R-:W-:Y:S01]  /*24fc0*/  BPT.TRAP 0x1 ;  /* 0x000000040000795c */ /* 0x000fe20000300000 */
.L_x_1467:
        /* <DEDUP_REMOVED lines=12> */
.L_x_1559:
[----:B------:R-:W1:Y:S02]  /*25090*/  SYNCS.PHASECHK.TRANS64.TRYWAIT P1, [R3+URZ], R0 ;  /* 0x00000000030075a7 */ /* 0x000e64000802017f */
[----:B-1----:R-:W-:Y:S05]  /*250a0*/  @!P1 BRA `(.L_x_1469) ;  /* 0x0000002000309947 */ /* 0x002fea0003800000 */
.L_x_1560:
[----:B------:R-:W-:Y:S05]  /*250b0*/  @!P0 BRA `(.L_x_1470) ;  /* 0x0000000000048947 */ /* 0x000fea0003800000 */
[----:B------:R-:W-:Y:S01]  /*250c0*/  BPT.TRAP 0x1 ;  /* 0x000000040000795c */ /* 0x000fe20000300000 */
.L_x_1470:
[----:B-1----:R-:W-:-:S04]  /*250d0*/  IMAD R3, R22, 0x8, R9 ;  /* 0x0000000816037824 */ /* 0x002fc800078e0209 */
[----:B------:R-:W1:Y:S02]  /*250e0*/  SYNCS.PHASECHK.TRANS64.TRYWAIT P1, [R3+URZ+0x19c60], R2 ;  /* 0x019c6002030075a7 */ /* 0x000e64000802017f */
[----:B-1----:R-:W-:Y:S05]  /*250f0*/  @!P1 BRA `(.L_x_1471) ;  /* 0x0000002000309947 */ /* 0x002fea0003800000 */
.L_x_1561:
[----:B------:R-:W-:Y:S05]  /*25100*/  @!P0 BRA `(.L_x_1472) ;  /* 0x0000000000048947 */ /* 0x000fea0003800000 */
[----:B------:R-:W-:Y:S01]  /*25110*/  BPT.TRAP 0x1 ;  /* 0x000000040000795c */ /* 0x000fe20000300000 */
.L_x_1472:
[----:B------:R-:W-:-:S04]  /*25120*/  IMAD R5, R4, 0x8, R9 ;  /* 0x0000000804057824 */ /* 0x000fc800078e0209 */
[----:B------:R-:W2:Y:S02]  /*25130*/  SYNCS.PHASECHK.TRANS64.TRYWAIT P1, [R5+URZ+0x19c60], R0 ;  /* 0x019c6000050075a7 */ /* 0x000ea4000802017f */
[----:B--2---:R-:W-:Y:S05]  /*25140*/  @!P1 BRA `(.L_x_1473) ;  /* 0x0000002000309947 */ /* 0x004fea0003800000 */
.L_x_1562:
[----:B------:R-:W-:Y:S05]  /*25150*/  @!P0 BRA `(.L_x_1474) ;  /* 0x0000000000048947 */ /* 0x000fea0003800000 */
[----:B------:R-:W-:Y:S01]  /*25160*/  BPT.TRAP 0x1 ;  /* 0x000000040000795c */ /* 0x000fe20000300000 */
.L_x_1474:
[----:B------:R-:W3:Y:S02]  /*25170*/  SYNCS.PHASECHK.TRANS64.TRYWAIT P0, [R3+URZ+0x19c80], R2 ;  /* 0x019c8002030075a7 */ /* 0x000ee4000800017f */
[----:B---3--:R-:W-:Y:S05]  /*25180*/  @!P0 BRA `(.L_x_1475) ;  /* 0x0000002000348947 */ /* 0x008fea0003800000 */
.L_x_1476:
[----:B----4-:R4:W0:Y:S02]  /*25190*/  SYNCS.PHASECHK.TRANS64.TRYWAIT P0, [R5+URZ+0x19c80], R0 ;  /* 0x019c8000050075a7 */ /* 0x010824000800017f */
[----:B0-----:R-:W-:Y:S05]  /*251a0*/  @!P0 NANOSLEEP.SYNCS 0x989680 ;  /* 0x009896800000895d */ /* 0x001fea0003900000 */
[----:B------:R-:W0:Y:S02]  /*251b0*/  @!P0 SYNCS.PHASECHK.TRANS64 P0, [R5+URZ+0x19c80], R0 ;  /* 0x019c8000050085a7 */ /* 0x000e24000800007f */
[----:B0-----:R-:W-:Y:S05]  /*251c0*/  @!P0 BRA `(.L_x_1476) ;  /* 0xfffffffc00f08947 */ /* 0x001fea000383ffff */
.L_x_1117:
[----:B------:R-:W-:Y:S05]  /*251d0*/  BSYNC B8 ;  /* 0x0000000000087941 */ /* 0x000fea0003800000 */
.L_x_1114:
[----:B------:R-:W-:Y:S05]  /*251e0*/  EXIT ;  /* 0x000000000000794d */ /* 0x000fea0003800000 */
.L_x_1143:
[----:B0-----:R0:W1:Y:S02]  /*251f0*/  SYNCS.PHASECHK.TRANS64.TRYWAIT P5, [R82+URZ+0x19c90], R85 ;  /* 0x019c9055520075a7 */ /* 0x00106400080a017f */
[----:B-1----:R-:W-:Y:S05]  /*25200*/  @!P5 NANOSLEEP.SYNCS 0x989680 ;  /* 0x009896800000d95d */ /* 0x002fea0003900000 */
[----:B------:R-:W1:Y:S02]  /*25210*/  @!P5 SYNCS.PHASECHK.TRANS64 P5, [R82+URZ+0x19c90], R85 ;  /* 0x019c90555200d5a7 */ /* 0x000e6400080a007f */
[----:B-1----:R-:W-:Y:S05]  /*25220*/  @!P5 BRA `(.L_x_1143) ;  /* 0xfffffffc00f0d947 */ /* 0x002fea000383ffff */
[----:B------:R-:W-:Y:S05]  /*25230*/  BRA `(.L_x_1477) ;  /* 0xfffffddc00307947 */ /* 0x000fea000383ffff */
.L_x_1159:
[----:B0-----:R0:W1:Y:S02]  /*25240*/  SYNCS.PHASECHK.TRANS64.TRYWAIT P5, [R82+URZ+0x19c90], R85 ;  /* 0x019c9055520075a7 */ /* 0x00106400080a017f */
[----:B-1----:R-:W-:Y:S05]  /*25250*/  @!P5 NANOSLEEP.SYNCS 0x989680 ;  /* 0x009896800000d95d */ /* 0x002fea0003900000 */
[----:B------:R-:W1:Y:S02]  /*25260*/  @!P5 SYNCS.PHASECHK.TRANS64 P5, [R82+URZ+0x19c90], R85 ;  /* 0x019c90555200d5a7 */ /* 0x000e6400080a007f */
[----:B-1----:R-:W-:Y:S05]  /*25270*/  @!P5 BRA `(.L_x_1159) ;  /* 0xfffffffc00f0d947 */ /* 0x002fea000383ffff */
[----:B------:R-:W-:Y:S05]  /*25280*/  BRA `(.L_x_1478) ;  /* 0xfffffdf4002c7947 */ /* 0x000fea000383ffff */
.L_x_1168:
[----:B0-----:R0:W1:Y:S02]  /*25290*/  SYNCS.PHASECHK.TRANS64.TRYWAIT P5, [R82+URZ+0x19c90], R85 ;  /* 0x019c9055520075a7 */ /* 0x00106400080a017f */
[----:B-1----:R-:W-:Y:S05]  /*252a0*/  @!P5 NANOSLEEP.SYNCS 0x989680 ;  /* 0x009896800000d95d */ /* 0x002fea0003900000 */
[----:B------:R-:W1:Y:S02]  /*252b0*/  @!P5 SYNCS.PHASECHK.TRANS64 P5, [R82+URZ+0x19c90], R85 ;  /* 0x019c90555200d5a7 */ /* 0x000e6400080a007f */
[----:B-1----:R-:W-:Y:S05]  /*252c0*/  @!P5 BRA `(.L_x_1168) ;  /* 0xfffffffc00f0d947 */ /* 0x002fea000383ffff */
[----:B------:R-:W-:Y:S05]  /*252d0*/  BRA `(.L_x_1479) ;  /* 0xfffffe1400347947 */ /* 0x000fea000383ffff */
.L_x_1172:
[----:B--2---:R2:W0:Y:S02]  /*252e0*/  SYNCS.PHASECHK.TRANS64.TRYWAIT P5, [R82+URZ+0x19cb0], R85 ;  /* 0x019cb055520075a7 */ /* 0x00442400080a017f */
[----:B0-----:R-:W-:Y:S05]  /*252f0*/  @!P5 NANOSLEEP.SYNCS 0x989680 ;  /* 0x009896800000d95d */ /* 0x001fea0003900000 */
[----:B------:R-:W0:Y:S02]  /*25300*/  @!P5 SYNCS.PHASECHK.TRANS64 P5, [R82+URZ+0x19cb0], R85 ;  /* 0x019cb0555200d5a7 */ /* 0x000e2400080a007f */
[----:B0-----:R-:W-:Y:S05]  /*25310*/  @!P5 BRA `(.L_x_1172) ;  /* 0xfffffffc00f0d947 */ /* 0x001fea000383ffff */
[----:B------:R-:W-:Y:S05]  /*25320*/  BRA `(.L_x_1480) ;  /* 0xfffffe1400a47947 */ /* 0x000fea000383ffff */
.L_x_1200:
[----:B------:R-:W-:Y:S01]  /*25330*/  BSSY B1, `(.L_x_1481) ;  /* 0x0000007000017945 */ /* 0x000fe20003800000 */
[----:B------:R-:W-:Y:S02]  /*25340*/  IMAD.MOV.U32 R12, RZ, RZ, RZ ;  /* 0x000000ffff0c7224 */ /* 0x000fe400078e00ff */
[----:B------:R-:W-:Y:S02]  /*25350*/  IMAD.MOV.U32 R11, RZ, RZ, 0x1e1f ;  /* 0x00001e1fff0b7424 */ /* 0x000fe400078e00ff */
[----:B------:R-:W-:-:S07]  /*25360*/  IMAD.MOV.U32 R15, RZ, RZ, -0x1 ;  /* 0xffffffffff0f7424 */ /* 0x000fce00078e00ff */
[----:B------:R-:W-:Y:S05]  /*25370*/  WARPSYNC.COLLECTIVE R15, `(.L_x_1482) ;  /* 0x000000000f087348 */ /* 0x000fea0003c00000 */
[----:B------:R0:W1:Y:S02]  /*25380*/  SHFL.IDX P6, R14, R13, R12, R11 ;  /* 0x0000000c0d0e7389 */ /* 0x00006400000c000b */
[----:B01----:R-:W-:Y:S01]  /*25390*/  ENDCOLLECTIVE ;  /* 0x000000000000791b */ /* 0x003fe20003800000 */
.L_x_1482:
[----:B------:R-:W-:Y:S05]  /*253a0*/  BSYNC B1 ;  /* 0x0000000000017941 */ /* 0x000fea0003800000 */
.L_x_1481:
        /* <DEDUP_REMOVED lines=8> */
.L_x_1483:
[----:B------:R-:W-:Y:S02]  /*25430*/  IMAD.MOV.U32 R13, RZ, RZ, R4 ;  /* 0x000000ffff0d7224 */ /* 0x000fe400078e0004 */
[----:B------:R-:W-:-:S07]  /*25440*/  IMAD.MOV.U32 R3, RZ, RZ, R14 ;  /* 0x000000ffff037224 */ /* 0x000fce00078e000e */
[----:B------:R-:W-:Y:S05]  /*25450*/  WARPSYNC.COLLECTIVE R15, `(.L_x_1484) ;  /* 0x000000000f087348 */ /* 0x000fea0003c00000 */
[----:B------:R0:W1:Y:S02]  /*25460*/  SHFL.IDX P6, R14, R13, R12, R11 ;  /* 0x0000000c0d0e7389 */ /* 0x00006400000c000b */
[----:B01----:R-:W-:Y:S01]  /*25470*/  ENDCOLLECTIVE ;  /* 0x000000000000791b */ /* 0x003fe20003800000 */
.L_x_1484:
[----:B------:R-:W-:Y:S02]  /*25480*/  IMAD.MOV.U32 R13, RZ, RZ, R5 ;  /* 0x000000ffff0d7224 */ /* 0x000fe400078e0005 */
[----:B------:R-:W-:-:S07]  /*25490*/  IMAD.MOV.U32 R4, RZ, RZ, R14 ;  /* 0x000000ffff047224 */ /* 0x000fce00078e000e */
[----:B------:R-:W-:Y:S05]  /*254a0*/  WARPSYNC.COLLECTIVE R15, `(.L_x_1485) ;  /* 0x000000000f087348 */ /* 0x000fea0003c00000 */
[----:B------:R0:W1:Y:S02]  /*254b0*/  SHFL.IDX P6, R14, R13, R12, R11 ;  /* 0x0000000c0d0e7389 */ /* 0x00006400000c000b */
[----:B01----:R-:W-:Y:S01]  /*254c0*/  ENDCOLLECTIVE ;  /* 0x000000000000791b */ /* 0x003fe20003800000 */
.L_x_1485:
[----:B------:R-:W-:Y:S05]  /*254d0*/  BRA `(.L_x_1486) ;  /* 0xfffffe2800ac7947 */ /* 0x000fea000383ffff */
.L_x_1204:
[----:B-1----:R1:W2:Y:S02]  /*254e0*/  SYNCS.PHASECHK.TRANS64.TRYWAIT P0, [R16+URZ+0x19c00], R5 ;  /* 0x019c0005100075a7 */ /* 0x0022a4000800017f */
[----:B--2---:R-:W-:Y:S05]  /*254f0*/  @!P0 NANOSLEEP.SYNCS 0x989680 ;  /* 0x009896800000895d */ /* 0x004fea0003900000 */
[----:B------:R-:W2:Y:S02]  /*25500*/  @!P0 SYNCS.PHASECHK.TRANS64 P0, [R16+URZ+0x19c00], R5 ;  /* 0x019c0005100085a7 */ /* 0x000ea4000800007f */
[----:B--2---:R-:W-:Y:S05]  /*25510*/  @!P0 BRA `(.L_x_1204) ;  /* 0xfffffffc00f08947 */ /* 0x004fea000383ffff */
[----:B------:R-:W-:Y:S05]  /*25520*/  BRA `(.L_x_1487) ;  /* 0xfffffe2c007c7947 */ /* 0x000fea000383ffff */
.L_x_1210:
[----:B------:R-:W-:Y:S01]  /*25530*/  BSSY B1, `(.L_x_1488) ;  /* 0x0000007000017945 */ /* 0x000fe20003800000 */
[----:B------:R-:W-:Y:S02]  /*25540*/  IMAD.MOV.U32 R12, RZ, RZ, RZ ;  /* 0x000000ffff0c7224 */ /* 0x000fe400078e00ff */
[----:B------:R-:W-:Y:S02]  /*25550*/  IMAD.MOV.U32 R11, RZ, RZ, 0x1e1f ;  /* 0x00001e1fff0b7424 */ /* 0x000fe400078e00ff */
[----:B------:R-:W-:-:S07]  /*25560*/  IMAD.MOV.U32 R15, RZ, RZ, -0x1 ;  /* 0xffffffffff0f7424 */ /* 0x000fce00078e00ff */
[----:B------:R-:W-:Y:S05]  /*25570*/  WARPSYNC.COLLECTIVE R15, `(.L_x_1489) ;  /* 0x000000000f087348 */ /* 0x000fea0003c00000 */
[----:B------:R0:W1:Y:S02]  /*25580*/  SHFL.IDX P6, R14, R13, R12, R11 ;  /* 0x0000000c0d0e7389 */ /* 0x00006400000c000b */
[----:B01----:R-:W-:Y:S01]  /*25590*/  ENDCOLLECTIVE ;  /* 0x000000000000791b */ /* 0x003fe20003800000 */
.L_x_1489:
[----:B------:R-:W-:Y:S05]  /*255a0*/  BSYNC B1 ;  /* 0x0000000000017941 */ /* 0x000fea0003800000 */
.L_x_1488:
        /* <DEDUP_REMOVED lines=8> */
.L_x_1490:
[----:B------:R-:W-:Y:S02]  /*25630*/  IMAD.MOV.U32 R13, RZ, RZ, R20 ;  /* 0x000000ffff0d7224 */ /* 0x000fe400078e0014 */
[----:B------:R-:W-:-:S07]  /*25640*/  IMAD.MOV.U32 R3, RZ, RZ, R14 ;  /* 0x000000ffff037224 */ /* 0x000fce00078e000e */
[----:B------:R-:W-:Y:S05]  /*25650*/  WARPSYNC.COLLECTIVE R15, `(.L_x_1491) ;  /* 0x000000000f087348 */ /* 0x000fea0003c00000 */
[----:B------:R0:W1:Y:S02]  /*25660*/  SHFL.IDX P6, R14, R13, R12, R11 ;  /* 0x0000000c0d0e7389 */ /* 0x00006400000c000b */
[----:B01----:R-:W-:Y:S01]  /*25670*/  ENDCOLLECTIVE ;  /* 0x000000000000791b */ /* 0x003fe20003800000 */
.L_x_1491:
[----:B------:R-:W-:Y:S02]  /*25680*/  IMAD.MOV.U32 R13, RZ, RZ, R21 ;  /* 0x000000ffff0d7224 */ /* 0x000fe400078e0015 */
[----:B------:R-:W-:-:S07]  /*25690*/  IMAD.MOV.U32 R20, RZ, RZ, R14 ;  /* 0x000000ffff147224 */ /* 0x000fce00078e000e */
[----:B------:R-:W-:Y:S05]  /*256a0*/  WARPSYNC.COLLECTIVE R15, `(.L_x_1492) ;  /* 0x000000000f087348 */ /* 0x000fea0003c00000 */
[----:B------:R0:W1:Y:S02]  /*256b0*/  SHFL.IDX P6, R14, R13, R12, R11 ;  /* 0x0000000c0d0e7389 */ /* 0x00006400000c000b */
[----:B01----:R-:W-:Y:S01]  /*256c0*/  ENDCOLLECTIVE ;  /* 0x000000000000791b */ /* 0x003fe20003800000 */
.L_x_1492:
[----:B------:R-:W-:Y:S01]  /*256d0*/  IMAD.MOV.U32 R21, RZ, RZ, R14 ;  /* 0x000000ffff157224 */ /* 0x000fe200078e000e */
[----:B------:R-:W-:Y:S06]  /*256e0*/  BRA `(.L_x_1493) ;  /* 0xfffffe4400687947 */ /* 0x000fec000383ffff */
.L_x_1214:
[----:B-1----:R1:W2:Y:S02]  /*256f0*/  SYNCS.PHASECHK.TRANS64.TRYWAIT P0, [R16+URZ+0x19c00], R39 ;  /* 0x019c0027100075a7 */ /* 0x0022a4000800017f */
[----:B--2---:R-:W-:Y:S05]  /*25700*/  @!P0 NANOSLEEP.SYNCS 0x989680 ;  /* 0x009896800000895d */ /* 0x004fea0003900000 */
[----:B------:R-:W2:Y:S02]  /*25710*/  @!P0 SYNCS.PHASECHK.TRANS64 P0, [R16+URZ+0x19c00], R39 ;  /* 0x019c0027100085a7 */ /* 0x000ea4000800007f */
[----:B--2---:R-:W-:Y:S05]  /*25720*/  @!P0 BRA `(.L_x_1214) ;  /* 0xfffffffc00f08947 */ /* 0x004fea000383ffff */
[----:B------:R-:W-:Y:S05]  /*25730*/  BRA `(.L_x_1494) ;  /* 0xfffffe4800287947 */ /* 0x000fea000383ffff */
.L_x_1220:
[----:B-1----:R1:W2:Y:S02]  /*25740*/  SYNCS.PHASECHK.TRANS64.TRYWAIT P2, [R3+URZ+0x19c30], R0 ;  /* 0x019c3000030075a7 */ /* 0x0022a4000804017f */
[----:B--2---:R-:W-:Y:S05]  /*25750*/  @!P2 NANOSLEEP.SYNCS 0x989680 ;  /* 0x009896800000a95d */ /* 0x004fea0003900000 */
[----:B------:R-:W2:Y:S02]  /*25760*/  @!P2 SYNCS.PHASECHK.TRANS64 P2, [R3+URZ+0x19c30], R0 ;  /* 0x019c30000300a5a7 */ /* 0x000ea4000804007f */
[----:B--2---:R-:W-:Y:S05]  /*25770*/  @!P2 BRA `(.L_x_1220) ;  /* 0xfffffffc00f0a947 */ /* 0x004fea000383ffff */
[----:B------:R-:W-:Y:S05]  /*25780*/  BRA `(.L_x_1219) ;  /* 0xfffffe6800847947 */ /* 0x000fea000383ffff */
.L_x_1240:
[----:B-1----:R1:W2:Y:S02]  /*25790*/  SYNCS.PHASECHK.TRANS64.TRYWAIT P2, [R21+URZ+0x19c30], R12 ;  /* 0x019c300c150075a7 */ /* 0x0022a4000804017f */
[----:B--2---:R-:W-:Y:S05]  /*257a0*/  @!P2 NANOSLEEP.SYNCS 0x989680 ;  /* 0x009896800000a95d */ /* 0x004fea0003900000 */
[----:B------:R-:W2:Y:S02]  /*257b0*/  @!P2 SYNCS.PHASECHK.TRANS64 P2, [R21+URZ+0x19c30], R12 ;  /* 0x019c300c1500a5a7 */ /* 0x000ea4000804007f */
[----:B--2---:R-:W-:Y:S05]  /*257c0*/  @!P2 BRA `(.L_x_1240) ;  /* 0xfffffffc00f0a947 */ /* 0x004fea000383ffff */
[----:B------:R-:W-:Y:S05]  /*257d0*/  BRA `(.L_x_1239) ;  /* 0xfffffea4008c7947 */ /* 0x000fea000383ffff */
.L_x_1245:
[----:B-1----:R1:W2:Y:S02]  /*257e0*/  SYNCS.PHASECHK.TRANS64.TRYWAIT P2, [R22+URZ+0x19c50], R12 ;  /* 0x019c500c160075a7 */ /* 0x0022a4000804017f */
[----:B--2---:R-:W-:Y:S05]  /*257f0*/  @!P2 NANOSLEEP.SYNCS 0x989680 ;  /* 0x009896800000a95d */ /* 0x004fea0003900000 */
[----:B------:R-:W2:Y:S02]  /*25800*/  @!P2 SYNCS.PHASECHK.TRANS64 P2, [R22+URZ+0x19c50], R12 ;  /* 0x019c500c1600a5a7 */ /* 0x000ea4000804007f */
[----:B--2---:R-:W-:Y:S05]  /*25810*/  @!P2 BRA `(.L_x_1245) ;  /* 0xfffffffc00f0a947 */ /* 0x004fea000383ffff */
[----:B------:R-:W-:Y:S05]  /*25820*/  BRA `(.L_x_1244) ;  /* 0xfffffea8000c7947 */ /* 0x000fea000383ffff */
.L_x_1266:
[----:B-1----:R1:W2:Y:S02]  /*25830*/  SYNCS.PHASECHK.TRANS64.TRYWAIT P2, [R15+URZ+0x19c30], R8 ;  /* 0x019c30080f0075a7 */ /* 0x0022a4000804017f */
[----:B--2---:R-:W-:Y:S05]  /*25840*/  @!P2 NANOSLEEP.SYNCS 0x989680 ;  /* 0x009896800000a95d */ /* 0x004fea0003900000 */
[----:B------:R-:W2:Y:S02]  /*25850*/  @!P2 SYNCS.PHASECHK.TRANS64 P2, [R15+URZ+0x19c30], R8 ;  /* 0x019c30080f00a5a7 */ /* 0x000ea4000804007f */
[----:B--2---:R-:W-:Y:S05]  /*25860*/  @!P2 BRA `(.L_x_1266) ;  /* 0xfffffffc00f0a947 */ /* 0x004fea000383ffff */
[----:B------:R-:W-:Y:S05]  /*25870*/  BRA `(.L_x_1265) ;  /* 0xfffffee000147947 */ /* 0x000fea000383ffff */
.L_x_1271:
[----:B-1----:R1:W2:Y:S02]  /*25880*/  SYNCS.PHASECHK.TRANS64.TRYWAIT P2, [R20+URZ+0x19c50], R8 ;  /* 0x019c5008140075a7 */ /* 0x0022a4000804017f */
[----:B--2---:R-:W-:Y:S05]  /*25890*/  @!P2 NANOSLEEP.SYNCS 0x989680 ;  /* 0x009896800000a95d */ /* 0x004fea0003900000 */
[----:B------:R-:W2:Y:S02]  /*258a0*/  @!P2 SYNCS.PHASECHK.TRANS64 P2, [R20+URZ+0x19c50], R8 ;  /* 0x019c50081400a5a7 */ /* 0x000ea4000804007f */
[----:B--2---:R-:W-:Y:S05]  /*258b0*/  @!P2 BRA `(.L_x_1271) ;  /* 0xfffffffc00f0a947 */ /* 0x004fea000383ffff */
[----:B------:R-:W-:Y:S05]  /*258c0*/  BRA `(.L_x_1270) ;  /* 0xfffffee000947947 */ /* 0x000fea000383ffff */
.L_x_1280:
[----:B-1----:R1:W2:Y:S02]  /*258d0*/  SYNCS.PHASECHK.TRANS64.TRYWAIT P2, [R20+URZ+0x19c30], R9 ;  /* 0x019c3009140075a7 */ /* 0x0022a4000804017f */
[----:B--2---:R-:W-:Y:S05]  /*258e0*/  @!P2 NANOSLEEP.SYNCS 0x989680 ;  /* 0x009896800000a95d */ /* 0x004fea0003900000 */
[----:B------:R-:W2:Y:S02]  /*258f0*/  @!P2 SYNCS.PHASECHK.TRANS64 P2, [R20+URZ+0x19c30], R9 ;  /* 0x019c30091400a5a7 */ /* 0x000ea4000804007f */
[----:B--2---:R-:W-:Y:S05]  /*25900*/  @!P2 BRA `(.L_x_1280) ;  /* 0xfffffffc00f0a947 */ /* 0x004fea000383ffff */
[----:B------:R-:W-:Y:S05]  /*25910*/  BRA `(.L_x_1279) ;  /* 0xffffff0400747947 */ /* 0x000fea000383ffff */
.L_x_1285:
[----:B-1----:R1:W2:Y:S02]  /*25920*/  SYNCS.PHASECHK.TRANS64.TRYWAIT P2, [R15+URZ+0x19c50], R8 ;  /* 0x019c50080f0075a7 */ /* 0x0022a4000804017f */
[----:B--2---:R-:W-:Y:S05]  /*25930*/  @!P2 NANOSLEEP.SYNCS 0x989680 ;  /* 0x009896800000a95d */ /* 0x004fea0003900000 */
[----:B------:R-:W2:Y:S02]  /*25940*/  @!P2 SYNCS.PHASECHK.TRANS64 P2, [R15+URZ+0x19c50], R8 ;  /* 0x019c50080f00a5a7 */ /* 0x000ea4000804007f */
[----:B--2---:R-:W-:Y:S05]  /*25950*/  @!P2 BRA `(.L_x_1285) ;  /* 0xfffffffc00f0a947 */ /* 0x004fea000383ffff */
[----:B------:R-:W-:Y:S05]  /*25960*/  BRA `(.L_x_1284) ;  /* 0xffffff0400f47947 */ /* 0x000fea000383ffff */
.L_x_1300:
[----:B--2---:R2:W3:Y:S02]  /*25970*/  SYNCS.PHASECHK.TRANS64.TRYWAIT P1, [R5+URZ+0x19c50], R0 ;  /* 0x019c5000050075a7 */ /* 0x0044e4000802017f */
[----:B---3--:R-:W-:Y:S05]  /*25980*/  @!P1 NANOSLEEP.SYNCS 0x989680 ;  /* 0x009896800000995d */ /* 0x008fea0003900000 */
[----:B------:R-:W3:Y:S02]  /*25990*/  @!P1 SYNCS.PHASECHK.TRANS64 P1, [R5+URZ+0x19c50], R0 ;  /* 0x019c5000050095a7 */ /* 0x000ee4000802007f */
[----:B---3--:R-:W-:Y:S05]  /*259a0*/  @!P1 BRA `(.L_x_1300) ;  /* 0xfffffffc00f09947 */ /* 0x008fea000383ffff */
[----:B------:R-:W-:Y:S05]  /*259b0*/  BRA `(.L_x_1299) ;  /* 0xffffff3c00007947 */ /* 0x000fea000383ffff */
.L_x_1342:
[----:B------:R-:W1:Y:S01]  /*259c0*/  S2R R5, SR_TID.X ;  /* 0x0000000000057919 */ /* 0x000e620000002100 */
[----:B------:R-:W-:Y:S01]  /*259d0*/  BSSY B1, `(.L_x_1495) ;  /* 0x000000a000017945 */ /* 0x000fe20003800000 */
[----:B------:R-:W-:Y:S02]  /*259e0*/  IMAD.MOV.U32 R12, RZ, RZ, RZ ;  /* 0x000000ffff0c7224 */ /* 0x000fe400078e00ff */
[----:B------:R-:W-:Y:S02]  /*259f0*/  IMAD.MOV.U32 R11, RZ, RZ, 0x1f ;  /* 0x0000001fff0b7424 */ /* 0x000fe400078e00ff */
[----:B------:R-:W-:Y:S01]  /*25a00*/  IMAD.MOV.U32 R15, RZ, RZ, -0x1 ;  /* 0xffffffffff0f7424 */ /* 0x000fe200078e00ff */
[----:B-1----:R-:W-:-:S04]  /*25a10*/  SHF.R.U32.HI R5, RZ, 0x5, R5 ;  /* 0x00000005ff057819 */ /* 0x002fc80000011605 */
[----:B------:R-:W-:-:S05]  /*25a20*/  LOP3.LUT R5, R5, 0x3, RZ, 0xc0, !PT ;  /* 0x0000000305057812 */ /* 0x000fca00078ec0ff */
[----:B0-----:R-:W-:-:S07]  /*25a30*/  IMAD.MOV.U32 R13, RZ, RZ, R5 ;  /* 0x000000ffff0d7224 */ /* 0x001fce00078e0005 */
[----:B------:R-:W-:Y:S05]  /*25a40*/  WARPSYNC.COLLECTIVE R15, `(.L_x_1496) ;  /* 0x000000000f087348 */ /* 0x000fea0003c00000 */
[----:B------:R0:W1:Y:S02]  /*25a50*/  SHFL.IDX P6, R14, R13, R12, R11 ;  /* 0x0000000c0d0e7389 */ /* 0x00006400000c000b */
[----:B01----:R-:W-:Y:S01]  /*25a60*/  ENDCOLLECTIVE ;  /* 0x000000000000791b */ /* 0x003fe20003800000 */
.L_x_1496:
[----:B------:R-:W-:Y:S05]  /*25a70*/  BSYNC B1 ;  /* 0x0000000000017941 */ /* 0x000fea0003800000 */
.L_x_1495:
[----:B------:R-:W-:Y:S05]  /*25a80*/  BRA `(.L_x_1497) ;  /* 0xffffff9800207947 */ /* 0x000fea000383ffff */
.L_x_1344:
[----:B------:R-:W-:Y:S01]  /*25a90*/  BSSY B1, `(.L_x_1498) ;  /* 0x0000006000017945 */ /* 0x000fe20003800000 */
[----:B------:R-:W-:-:S07]  /*25aa0*/  IMAD.MOV.U32 R15, RZ, RZ, -0x1 ;  /* 0xffffffffff0f7424 */ /* 0x000fce00078e00ff */
[----:B01----:R-:W-:Y:S05]  /*25ab0*/  WARPSYNC.COLLECTIVE R15, `(.L_x_1499) ;  /* 0x000000000f0c7348 */ /* 0x003fea0003c00000 */
[----:B------:R-:W-:Y:S02]  /*25ac0*/  ELECT P6, UR62, PT ;  /* 0x00000000003e782f */ /* 0x000fe400038c0000 */
[----:B------:R-:W-:Y:S01]  /*25ad0*/  MOV R14, UR62 ;  /* 0x0000003e000e7c02 */ /* 0x000fe20008000f00 */
[----:B01----:R-:W-:Y:S10]  /*25ae0*/  ENDCOLLECTIVE ;  /* 0x000000000000791b */ /* 0x003ff40003800000 */
.L_x_1499:
[----:B------:R-:W-:Y:S05]  /*25af0*/  BSYNC B1 ;  /* 0x0000000000017941 */ /* 0x000fea0003800000 */
.L_x_1498:
[----:B------:R-:W-:Y:S05]  /*25b00*/  BRA `(.L_x_1343) ;  /* 0xffffff9800187947 */ /* 0x000fea000383ffff */
.L_x_1346:
[----:B-1----:R1:W2:Y:S02]  /*25b10*/  SYNCS.PHASECHK.TRANS64.TRYWAIT P0, [R19+URZ+0x19c20], R5 ;  /* 0x019c2005130075a7 */ /* 0x0022a4000800017f */
[----:B--2---:R-:W-:Y:S05]  /*25b20*/  @!P0 NANOSLEEP.SYNCS 0x989680 ;  /* 0x009896800000895d */ /* 0x004fea0003900000 */
[----:B------:R-:W2:Y:S02]  /*25b30*/  @!P0 SYNCS.PHASECHK.TRANS64 P0, [R19+URZ+0x19c20], R5 ;  /* 0x019c2005130085a7 */ /* 0x000ea4000800007f */
[----:B--2---:R-:W-:Y:S05]  /*25b40*/  @!P0 BRA `(.L_x_1346) ;  /* 0xfffffffc00f08947 */ /* 0x004fea000383ffff */
[----:B------:R-:W-:Y:S05]  /*25b50*/  BRA `(.L_x_1500) ;  /* 0xffffff9800287947 */ /* 0x000fea000383ffff */
.L_x_1350:
[----:B--2---:R2:W3:Y:S02]  /*25b60*/  SYNCS.PHASECHK.TRANS64.TRYWAIT P0, [R10+URZ+0x19ca0], R9 ;  /* 0x019ca0090a0075a7 */ /* 0x0044e4000800017f */
[----:B---3--:R-:W-:Y:S05]  /*25b70*/  @!P0 NANOSLEEP.SYNCS 0x989680 ;  /* 0x009896800000895d */ /* 0x008fea0003900000 */
[----:B------:R-:W3:Y:S02]  /*25b80*/  @!P0 SYNCS.PHASECHK.TRANS64 P0, [R10+URZ+0x19ca0], R9 ;  /* 0x019ca0090a0085a7 */ /* 0x000ee4000800007f */
[----:B---3--:R-:W-:Y:S05]  /*25b90*/  @!P0 BRA `(.L_x_1350) ;  /* 0xfffffffc00f08947 */ /* 0x008fea000383ffff */
[----:B------:R-:W-:Y:S05]  /*25ba0*/  BRA `(.L_x_1501) ;  /* 0xffffff9800407947 */ /* 0x000fea000383ffff */
.L_x_1357:
[----:B-1----:R1:W3:Y:S02]  /*25bb0*/  SYNCS.PHASECHK.TRANS64.TRYWAIT P0, [R10+URZ+0x19cc0], R9 ;  /* 0x019cc0090a0075a7 */ /* 0x0022e4000800017f */
[----:B---3--:R-:W-:Y:S05]  /*25bc0*/  @!P0 NANOSLEEP.SYNCS 0x989680 ;  /* 0x009896800000895d */ /* 0x008fea0003900000 */
[----:B------:R-:W3:Y:S02]  /*25bd0*/  @!P0 SYNCS.PHASECHK.TRANS64 P0, [R10+URZ+0x19cc0], R9 ;  /* 0x019cc0090a0085a7 */ /* 0x000ee4000800007f */
[----:B---3--:R-:W-:Y:S05]  /*25be0*/  @!P0 BRA `(.L_x_1357) ;  /* 0xfffffffc00f08947 */ /* 0x008fea000383ffff */
[----:B------:R-:W-:Y:S05]  /*25bf0*/  BRA `(.L_x_1502) ;  /* 0xffffff9c003c7947 */ /* 0x000fea000383ffff */
.L_x_1366:
[----:B--2---:R2:W3:Y:S02]  /*25c00*/  SYNCS.PHASECHK.TRANS64.TRYWAIT P1, [R9+URZ+0x19ca0], R8 ;  /* 0x019ca008090075a7 */ /* 0x0044e4000802017f */
[----:B---3--:R-:W-:Y:S05]  /*25c10*/  @!P1 NANOSLEEP.SYNCS 0x989680 ;  /* 0x009896800000995d */ /* 0x008fea0003900000 */
[----:B------:R-:W3:Y:S02]  /*25c20*/  @!P1 SYNCS.PHASECHK.TRANS64 P1, [R9+URZ+0x19ca0], R8 ;  /* 0x019ca008090095a7 */ /* 0x000ee4000802007f */
[----:B---3--:R-:W-:Y:S05]  /*25c30*/  @!P1 BRA `(.L_x_1366) ;  /* 0xfffffffc00f09947 */ /* 0x008fea000383ffff */
[----:B------:R-:W-:Y:S05]  /*25c40*/  BRA `(.L_x_1503) ;  /* 0xffffffa000707947 */ /* 0x000fea000383ffff */
.L_x_1373:
[----:B-1----:R1:W3:Y:S02]  /*25c50*/  SYNCS.PHASECHK.TRANS64.TRYWAIT P1, [R9+URZ+0x19cc0], R8 ;  /* 0x019cc008090075a7 */ /* 0x0022e4000802017f */
[----:B---3--:R-:W-:Y:S05]  /*25c60*/  @!P1 NANOSLEEP.SYNCS 0x989680 ;  /* 0x009896800000995d */ /* 0x008fea0003900000 */
[----:B------:R-:W3:Y:S02]  /*25c70*/  @!P1 SYNCS.PHASECHK.TRANS64 P1, [R9+URZ+0x19cc0], R8 ;  /* 0x019cc008090095a7 */ /* 0x000ee4000802007f */
[----:B---3--:R-:W-:Y:S05]  /*25c80*/  @!P1 BRA `(.L_x_1373) ;  /* 0xfffffffc00f09947 */ /* 0x008fea000383ffff */
[----:B------:R-:W-:Y:S05]  /*25c90*/  BRA `(.L_x_1504) ;  /* 0xffffffa400687947 */ /* 0x000fea000383ffff */
.L_x_1400:
[----:B------:R-:W2:Y:S01]  /*25ca0*/  S2R R20, SR_TID.X ;  /* 0x0000000000147919 */ /* 0x000ea20000002100 */
[----:B------:R-:W-:Y:S01]  /*25cb0*/  BSSY B0, `(.L_x_1505) ;  /* 0x000000a000007945 */ /* 0x000fe20003800000 */
[----:B------:R-:W-:Y:S02]  /*25cc0*/  IMAD.MOV.U32 R12, RZ, RZ, RZ ;  /* 0x000000ffff0c7224 */ /* 0x000fe400078e00ff */
[----:B------:R-:W-:Y:S02]  /*25cd0*/  IMAD.MOV.U32 R11, RZ, RZ, 0x1f ;  /* 0x0000001fff0b7424 */ /* 0x000fe400078e00ff */
[----:B------:R-:W-:Y:S01]  /*25ce0*/  IMAD.MOV.U32 R15, RZ, RZ, -0x1 ;  /* 0xffffffffff0f7424 */ /* 0x000fe200078e00ff */
[----:B--2---:R-:W-:-:S04]  /*25cf0*/  SHF.R.U32.HI R20, RZ, 0x5, R20 ;  /* 0x00000005ff147819 */ /* 0x004fc80000011614 */
[----:B------:R-:W-:-:S05]  /*25d00*/  LOP3.LUT R20, R20, 0x3, RZ, 0xc0, !PT ;  /* 0x0000000314147812 */ /* 0x000fca00078ec0ff */
[----:B0-----:R-:W-:-:S07]  /*25d10*/  IMAD.MOV.U32 R13, RZ, RZ, R20 ;  /* 0x000000ffff0d7224 */ /* 0x001fce00078e0014 */
[----:B-1----:R-:W-:Y:S05]  /*25d20*/  WARPSYNC.COLLECTIVE R15, `(.L_x_1506) ;  /* 0x000000000f087348 */ /* 0x002fea0003c00000 */
[----:B------:R0:W2:Y:S02]  /*25d30*/  SHFL.IDX P6, R14, R13, R12, R11 ;  /* 0x0000000c0d0e7389 */ /* 0x0000a400000c000b */
[----:B012---:R-:W-:Y:S01]  /*25d40*/  ENDCOLLECTIVE ;  /* 0x000000000000791b */ /* 0x007fe20003800000 */
.L_x_1506:
[----:B------:R-:W-:Y:S05]  /*25d50*/  BSYNC B0 ;  /* 0x0000000000007941 */ /* 0x000fea0003800000 */
.L_x_1505:
[----:B------:R-:W-:Y:S05]  /*25d60*/  BRA `(.L_x_1507) ;  /* 0xffffffb400e47947 */ /* 0x000fea000383ffff */
.L_x_1402:
[----:B------:R-:W-:Y:S01]  /*25d70*/  BSSY B0, `(.L_x_1508) ;  /* 0x0000006000007945 */ /* 0x000fe20003800000 */
[----:B------:R-:W-:-:S07]  /*25d80*/  IMAD.MOV.U32 R15, RZ, RZ, -0x1 ;  /* 0xffffffffff0f7424 */ /* 0x000fce00078e00ff */
[----:B012---:R-:W-:Y:S05]  /*25d90*/  WARPSYNC.COLLECTIVE R15, `(.L_x_1509) ;  /* 0x000000000f0c7348 */ /* 0x007fea0003c00000 */
[----:B------:R-:W-:Y:S02]  /*25da0*/  ELECT P6, UR62, PT ;  /* 0x00000000003e782f */ /* 0x000fe400038c0000 */
[----:B------:R-:W-:Y:S01]  /*25db0*/  MOV R14, UR62 ;  /* 0x0000003e000e7c02 */ /* 0x000fe20008000f00 */
[----:B012---:R-:W-:Y:S10]  /*25dc0*/  ENDCOLLECTIVE ;  /* 0x000000000000791b */ /* 0x007ff40003800000 */
.L_x_1509:
[----:B------:R-:W-:Y:S05]  /*25dd0*/  BSYNC B0 ;  /* 0x0000000000007941 */ /* 0x000fea0003800000 */
.L_x_1508:
[----:B------:R-:W-:Y:S05]  /*25de0*/  BRA `(.L_x_1510) ;  /* 0xffffffb400e47947 */ /* 0x000fea000383ffff */
.L_x_1404:
[----:B--2---:R2:W3:Y:S02]  /*25df0*/  SYNCS.PHASECHK.TRANS64.TRYWAIT P0, [R4+URZ+0x19c80], R3 ;  /* 0x019c8003040075a7 */ /* 0x0044e4000800017f */
[----:B---3--:R-:W-:Y:S05]  /*25e00*/  @!P0 NANOSLEEP.SYNCS 0x989680 ;  /* 0x009896800000895d */ /* 0x008fea0003900000 */
[----:B------:R-:W3:Y:S02]  /*25e10*/  @!P0 SYNCS.PHASECHK.TRANS64 P0, [R4+URZ+0x19c80], R3 ;  /* 0x019c8003040085a7 */ /* 0x000ee4000800007f */
[----:B---3--:R-:W-:Y:S05]  /*25e20*/  @!P0 BRA `(.L_x_1404) ;  /* 0xfffffffc00f08947 */ /* 0x008fea000383ffff */
[----:B------:R-:W-:Y:S05]  /*25e30*/  BRA `(.L_x_1511) ;  /* 0xffffffb800487947 */ /* 0x000fea000383ffff */
.L_x_1406:
[----:B---3--:R3:W4:Y:S02]  /*25e40*/  SYNCS.PHASECHK.TRANS64.TRYWAIT P0, [R4+URZ+0x19c40], R3 ;  /* 0x019c4003040075a7 */ /* 0x008724000800017f */
[----:B----4-:R-:W-:Y:S05]  /*25e50*/  @!P0 NANOSLEEP.SYNCS 0x989680 ;  /* 0x009896800000895d */ /* 0x010fea0003900000 */
[----:B------:R-:W4:Y:S02]  /*25e60*/  @!P0 SYNCS.PHASECHK.TRANS64 P0, [R4+URZ+0x19c40], R3 ;  /* 0x019c4003040085a7 */ /* 0x000f24000800007f */
[----:B----4-:R-:W-:Y:S05]  /*25e70*/  @!P0 BRA `(.L_x_1406) ;  /* 0xfffffffc00f08947 */ /* 0x010fea000383ffff */
[----:B------:R-:W-:Y:S05]  /*25e80*/  BRA `(.L_x_1512) ;  /* 0xffffffb800c47947 */ /* 0x000fea000383ffff */
.L_x_1410:
        /* <DEDUP_REMOVED lines=9> */
[----:B-----5:R-:W-:Y:S05]  /*25f20*/  WARPSYNC.COLLECTIVE R15, `(.L_x_1513) ;  /* 0x000000000f087348 */ /* 0x020fea0003c00000 */
[----:B------:R0:W1:Y:S02]  /*25f30*/  SHFL.IDX P6, R14, R13, R12, R11 ;  /* 0x0000000c0d0e7389 */ /* 0x00006400000c000b */
[----:B01---5:R-:W-:Y:S01]  /*25f40*/  ENDCOLLECTIVE ;  /* 0x000000000000791b */ /* 0x023fe20003800000 */
.L_x_1513:
[----:B------:R-:W-:Y:S02]  /*25f50*/  IMAD.MOV.U32 R13, RZ, RZ, R6 ;  /* 0x000000ffff0d7224 */ /* 0x000fe400078e0006 */
[----:B------:R-:W-:-:S07]  /*25f60*/  IMAD.MOV.U32 R2, RZ, RZ, R14 ;  /* 0x000000ffff027224 */ /* 0x000fce00078e000e */
[----:B------:R-:W-:Y:S05]  /*25f70*/  WARPSYNC.COLLECTIVE R15, `(.L_x_1514) ;  /* 0x000000000f087348 */ /* 0x000fea0003c00000 */
[----:B------:R0:W1:Y:S02]  /*25f80*/  SHFL.IDX P6, R14, R13, R12, R11 ;  /* 0x0000000c0d0e7389 */ /* 0x00006400000c000b */
[----:B01----:R-:W-:Y:S01]  /*25f90*/  ENDCOLLECTIVE ;  /* 0x000000000000791b */ /* 0x003fe20003800000 */
.L_x_1514:
[----:B------:R-:W-:Y:S02]  /*25fa0*/  IMAD.MOV.U32 R13, RZ, RZ, R5 ;  /* 0x000000ffff0d7224 */ /* 0x000fe400078e0005 */
[----:B------:R-:W-:Y:S02]  /*25fb0*/  IMAD.MOV.U32 R12, RZ, RZ, 0x1 ;  /* 0x00000001ff0c7424 */ /* 0x000fe400078e00ff */
[----:B------:R-:W-:-:S07]  /*25fc0*/  IMAD.MOV.U32 R3, RZ, RZ, R14 ;  /* 0x000000ffff037224 */ /* 0x000fce00078e000e */
[----:B------:R-:W-:Y:S05]  /*25fd0*/  WARPSYNC.COLLECTIVE R15, `(.L_x_1515) ;  /* 0x000000000f087348 */ /* 0x000fea0003c00000 */
[----:B------:R0:W1:Y:S02]  /*25fe0*/  SHFL.IDX P6, R14, R13, R12, R11 ;  /* 0x0000000c0d0e7389 */ /* 0x00006400000c000b */
[----:B01----:R-:W-:Y:S01]  /*25ff0*/  ENDCOLLECTIVE ;  /* 0x000000000000791b */ /* 0x003fe20003800000 */
.L_x_1515:
        /* <DEDUP_REMOVED lines=10> */
.L_x_1516:
        /* <DEDUP_REMOVED lines=13> */
.L_x_1517:
        /* <DEDUP_REMOVED lines=14> */
.L_x_1518:
[----:B------:R-:W-:Y:S01]  /*26250*/  IMAD.MOV.U32 R2, RZ, RZ, R14 ;  /* 0x000000ffff027224 */ /* 0x000fe200078e000e */
[----:B------:R-:W-:Y:S06]  /*26260*/  BRA `(.L_x_1519) ;  /* 0xffffffc0009c7947 */ /* 0x000fec000383ffff */
.L_x_1415:
[----:B--2---:R2:W3:Y:S02]  /*26270*/  SYNCS.PHASECHK.TRANS64.TRYWAIT P0, [R19+URZ+0x19c20], R0 ;  /* 0x019c2000130075a7 */ /* 0x0044e4000800017f */
[----:B---3--:R-:W-:Y:S05]  /*26280*/  @!P0 NANOSLEEP.SYNCS 0x989680 ;  /* 0x009896800000895d */ /* 0x008fea0003900000 */
[----:B------:R-:W3:Y:S02]  /*26290*/  @!P0 SYNCS.PHASECHK.TRANS64 P0, [R19+URZ+0x19c20], R0 ;  /* 0x019c2000130085a7 */ /* 0x000ee4000800007f */
[----:B---3--:R-:W-:Y:S05]  /*262a0*/  @!P0 BRA `(.L_x_1415) ;  /* 0xfffffffc00f08947 */ /* 0x008fea000383ffff */
[----:B------:R-:W-:Y:S05]  /*262b0*/  BRA `(.L_x_1520) ;  /* 0xffffffc4000c7947 */ /* 0x000fea000383ffff */
.L_x_1421:
[----:B0-----:R0:W1:Y:S02]  /*262c0*/  SYNCS.PHASECHK.TRANS64.TRYWAIT P0, [R6+URZ+0x19c80], R4 ;  /* 0x019c8004060075a7 */ /* 0x001064000800017f */
[----:B-1----:R-:W-:Y:S05]  /*262d0*/  @!P0 NANOSLEEP.SYNCS 0x989680 ;  /* 0x009896800000895d */ /* 0x002fea0003900000 */
[----:B------:R-:W1:Y:S02]  /*262e0*/  @!P0 SYNCS.PHASECHK.TRANS64 P0, [R6+URZ+0x19c80], R4 ;  /* 0x019c8004060085a7 */ /* 0x000e64000800007f */
[----:B-1----:R-:W-:Y:S05]  /*262f0*/  @!P0 BRA `(.L_x_1421) ;  /* 0xfffffffc00f08947 */ /* 0x002fea000383ffff */
[----:B------:R-:W-:Y:S05]  /*26300*/  BRA `(.L_x_1521) ;  /* 0xffffffc400b47947 */ /* 0x000fea000383ffff */
.L_x_1428:
[----:B-1----:R1:W2:Y:S02]  /*26310*/  SYNCS.PHASECHK.TRANS64.TRYWAIT P0, [R6+URZ+0x19c40], R4 ;  /* 0x019c4004060075a7 */ /* 0x0022a4000800017f */
[----:B--2---:R-:W-:Y:S05]  /*26320*/  @!P0 NANOSLEEP.SYNCS 0x989680 ;  /* 0x009896800000895d */ /* 0x004fea0003900000 */
[----:B------:R-:W2:Y:S02]  /*26330*/  @!P0 SYNCS.PHASECHK.TRANS64 P0, [R6+URZ+0x19c40], R4 ;  /* 0x019c4004060085a7 */ /* 0x000ea4000800007f */
[----:B--2---:R-:W-:Y:S05]  /*26340*/  @!P0 BRA `(.L_x_1428) ;  /* 0xfffffffc00f08947 */ /* 0x004fea000383ffff */
[----:B------:R-:W-:Y:S05]  /*26350*/  BRA `(.L_x_1522) ;  /* 0xffffffc800b07947 */ /* 0x000fea000383ffff */
.L_x_1436:
[----:B0-----:R0:W1:Y:S02]  /*26360*/  SYNCS.PHASECHK.TRANS64.TRYWAIT P0, [R3+URZ+0x19c70], R4 ;  /* 0x019c7004030075a7 */ /* 0x001064000800017f */
[----:B-1----:R-:W-:Y:S05]  /*26370*/  @!P0 NANOSLEEP.SYNCS 0x989680 ;  /* 0x009896800000895d */ /* 0x002fea0003900000 */
[----:B------:R-:W1:Y:S02]  /*26380*/  @!P0 SYNCS.PHASECHK.TRANS64 P0, [R3+URZ+0x19c70], R4 ;  /* 0x019c7004030085a7 */ /* 0x000e64000800007f */
[----:B-1----:R-:W-:Y:S05]  /*26390*/  @!P0 BRA `(.L_x_1436) ;  /* 0xfffffffc00f08947 */ /* 0x002fea000383ffff */
[----:B------:R-:W-:Y:S05]  /*263a0*/  BRA `(.L_x_1523) ;  /* 0xffffffcc00c47947 */ /* 0x000fea000383ffff */
.L_x_1438:
[----:B0-----:R0:W1:Y:S02]  /*263b0*/  SYNCS.PHASECHK.TRANS64.TRYWAIT P0, [R3+URZ+0x19c60], R4 ;  /* 0x019c6004030075a7 */ /* 0x001064000800017f */
[----:B-1----:R-:W-:Y:S05]  /*263c0*/  @!P0 NANOSLEEP.SYNCS 0x989680 ;  /* 0x009896800000895d */ /* 0x002fea0003900000 */
[----:B------:R-:W1:Y:S02]  /*263d0*/  @!P0 SYNCS.PHASECHK.TRANS64 P0, [R3+URZ+0x19c60], R4 ;  /* 0x019c6004030085a7 */ /* 0x000e64000800007f */
[----:B-1----:R-:W-:Y:S05]  /*263e0*/  @!P0 BRA `(.L_x_1438) ;  /* 0xfffffffc00f08947 */ /* 0x002fea000383ffff */
[----:B------:R-:W-:Y:S05]  /*263f0*/  BRA `(.L_x_1524) ;  /* 0xffffffcc00cc7947 */ /* 0x000fea000383ffff */
.L_x_1445:
[----:B-1----:R1:W2:Y:S02]  /*26400*/  SYNCS.PHASECHK.TRANS64.TRYWAIT P1, [R3+URZ+0x19c70], R0 ;  /* 0x019c7000030075a7 */ /* 0x0022a4000802017f */
[----:B--2---:R-:W-:Y:S05]  /*26410*/  @!P1 NANOSLEEP.SYNCS 0x989680 ;  /* 0x009896800000995d */ /* 0x004fea0003900000 */
[----:B------:R-:W2:Y:S02]  /*26420*/  @!P1 SYNCS.PHASECHK.TRANS64 P1, [R3+URZ+0x19c70], R0 ;  /* 0x019c7000030095a7 */ /* 0x000ea4000802007f */
[----:B--2---:R-:W-:Y:S05]  /*26430*/  @!P1 BRA `(.L_x_1445) ;  /* 0xfffffffc00f09947 */ /* 0x004fea000383ffff */
[----:B------:R-:W-:Y:S05]  /*26440*/  BRA `(.L_x_1525) ;  /* 0xffffffd400387947 */ /* 0x000fea000383ffff */
.L_x_1447:
[----:B-1----:R1:W2:Y:S02]  /*26450*/  SYNCS.PHASECHK.TRANS64.TRYWAIT P1, [R3+URZ+0x19c60], R0 ;  /* 0x019c6000030075a7 */ /* 0x0022a4000802017f */
[----:B--2---:R-:W-:Y:S05]  /*26460*/  @!P1 NANOSLEEP.SYNCS 0x989680 ;  /* 0x009896800000995d */ /* 0x004fea0003900000 */
[----:B------:R-:W2:Y:S02]  /*26470*/  @!P1 SYNCS.PHASECHK.TRANS64 P1, [R3+URZ+0x19c60], R0 ;  /* 0x019c6000030095a7 */ /* 0x000ea4000802007f */
[----:B--2---:R-:W-:Y:S05]  /*26480*/  @!P1 BRA `(.L_x_1447) ;  /* 0xfffffffc00f09947 */ /* 0x004fea000383ffff */
[----:B------:R-:W-:Y:S05]  /*26490*/  BRA `(.L_x_1526) ;  /* 0xffffffd4003c7947 */ /* 0x000fea000383ffff */
.L_x_1451:
        /* <DEDUP_REMOVED lines=8> */
.L_x_1528:
[----:B------:R-:W-:Y:S05]  /*26520*/  BSYNC B0 ;  /* 0x0000000000007941 */ /* 0x000fea0003800000 */
.L_x_1527:
[----:B------:R-:W-:Y:S02]  /*26530*/  IMAD.MOV.U32 R13, RZ, RZ, R24 ;  /* 0x000000ffff0d7224 */ /* 0x000fe400078e0018 */
[----:B------:R-:W-:Y:S02]  /*26540*/  IMAD.MOV.U32 R12, RZ, RZ, 0x1 ;  /* 0x00000001ff0c7424 */ /* 0x000fe400078e00ff */
[----:B------:R-:W-:Y:S02]  /*26550*/  IMAD.MOV.U32 R11, RZ, RZ, 0x1f ;  /* 0x0000001fff0b7424 */ /* 0x000fe400078e00ff */
[----:B------:R-:W-:Y:S02]  /*26560*/  IMAD.MOV.U32 R15, RZ, RZ, -0x1 ;  /* 0xffffffffff0f7424 */ /* 0x000fe400078e00ff */
[----:B------:R-:W-:Y:S02]  /*26570*/  IMAD.IADD R8, R27, 0x1, R9 ;  /* 0x000000011b087824 */ /* 0x000fe400078e0209 */
[----:B------:R-:W-:-:S07]  /*26580*/  IMAD.MOV.U32 R0, RZ, RZ, R14 ;  /* 0x000000ffff007224 */ /* 0x000fce00078e000e */
[----:B------:R-:W-:Y:S05]  /*26590*/  WARPSYNC.COLLECTIVE R15, `(.L_x_1529) ;  /* 0x000000000f087348 */ /* 0x000fea0003c00000 */
[----:B------:R0:W1:Y:S02]  /*265a0*/  SHFL.IDX P6, R14, R13, R12, R11 ;  /* 0x0000000c0d0e7389 */ /* 0x00006400000c000b */
[----:B01----:R-:W-:Y:S01]  /*265b0*/  ENDCOLLECTIVE ;  /* 0x000000000000791b */ /* 0x003fe20003800000 */
.L_x_1529:
[----:B------:R-:W-:Y:S02]  /*265c0*/  ULDC UR4, c[0x0][0xc3c] ;  /* 0x00030f0000047ab9 */ /* 0x000fe40000000800 */
[----:B------:R-:W-:-:S13]  /*265d0*/  ISETP.GE.OR P1, PT, R8, UR4, !P0 ;  /* 0x0000000408007c0c */ /* 0x000fda000c726670 */
[----:B------:R-:W0:Y:S08]  /*265e0*/  @!P1 LDC.64 R2, c[0x0][0xc80] ;  /* 0x00032000ff029b82 */ /* 0x000e300000000a00 */
[----:B------:R-:W1:Y:S01]  /*265f0*/  @!P1 LDC.64 R4, c[0x0][0xc78] ;  /* 0x00031e00ff049b82 */ /* 0x000e620000000a00 */
[----:B------:R-:W-:Y:S01]  /*26600*/  CS2R R24, SRZ ;  /* 0x0000000000187805 */ /* 0x000fe2000001ff00 */
[----:B------:R-:W-:-:S02]  /*26610*/  IMAD.MOV.U32 R11, RZ, RZ, RZ ;  /* 0x000000ffff0b7224 */ /* 0x000fc400078e00ff */
[----:B------:R-:W-:Y:S02]  /*26620*/  IMAD.MOV.U32 R6, RZ, RZ, R14 ;  /* 0x000000ffff067224 */ /* 0x000fe400078e000e */
[----:B0-----:R-:W-:-:S05]  /*26630*/  @!P1 IMAD.WIDE R2, R8, 0x4, R2 ;  /* 0x0000000408029825 */ /* 0x001fca00078e0202 */
[----:B------:R1:W2:Y:S02]  /*26640*/  @!P1 LDG.E R7, desc[UR40][R2.64] ;  /* 0x0000002802079981 */ /* 0x0002a4000c1e1900 */
[----:B-1----:R-:W-:-:S06]  /*26650*/  @!P1 IMAD.WIDE R2, R8, 0x4, R4 ;  /* 0x0000000408029825 */ /* 0x002fcc00078e0204 */
[----:B------:R-:W3:Y:S01]  /*26660*/  @!P1 LDG.E R2, desc[UR40][R2.64] ;  /* 0x0000002802029981 */ /* 0x000ee2000c1e1900 */
[----:B------:R-:W-:Y:S01]  /*26670*/  IMAD.MOV.U32 R5, RZ, RZ, RZ ;  /* 0x000000ffff057224 */ /* 0x000fe200078e00ff */
[C---:B------:R-:W-:Y:S02]  /*26680*/  ISETP.GE.U32.AND P2, PT, R9.reuse, 0x2, PT ;  /* 0x000000020900780c */ /* 0x040fe40003f46070 */
[C---:B------:R-:W-:Y:S02]  /*26690*/  ISETP.GE.U32.AND P3, PT, R9.reuse, 0x4, PT ;  /* 0x000000040900780c */ /* 0x040fe40003f66070 */
[C---:B------:R-:W-:Y:S02]  /*266a0*/  ISETP.GE.U32.AND P4, PT, R9.reuse, 0x8, PT ;  /* 0x000000080900780c */ /* 0x040fe40003f86070 */
[C---:B------:R-:W-:Y:S01]  /*266b0*/  ISETP.GE.U32.AND P5, PT, R9.reuse, 0x10, PT ;  /* 0x000000100900780c */ /* 0x040fe20003fa6070 */
[----:B--2---:R-:W-:Y:S02]  /*266c0*/  @!P1 IMAD.MOV.U32 R25, RZ, RZ, R7 ;  /* 0x000000ffff199224 */ /* 0x004fe400078e0007 */
[----:B---3--:R-:W-:Y:S01]  /*266d0*/  @!P1 IMAD.MOV.U32 R5, RZ, RZ, R2 ;  /* 0x000000ffff059224 */ /* 0x008fe200078e0002 */
[----:B------:R-:W-:-:S03]  /*266e0*/  ISETP.NE.AND P1, PT, R9, RZ, PT ;  /* 0x000000ff0900720c */ /* 0x000fc60003f25270 */
[----:B------:R-:W-:-:S04]  /*266f0*/  IMAD R2, R5, R25, RZ ;  /* 0x0000001905027224 */ /* 0x000fc800078e02ff */
[----:B------:R-:W-:-:S07]  /*26700*/  IMAD.MOV.U32 R13, RZ, RZ, R2 ;  /* 0x000000ffff0d7224 */ /* 0x000fce00078e0002 */
[----:B------:R-:W-:Y:S05]  /*26710*/  WARPSYNC.COLLECTIVE R15, `(.L_x_1530) ;  /* 0x000000000f087348 */ /* 0x000fea0003c00000 */
[----:B------:R0:W1:Y:S02]  /*26720*/  SHFL.UP P6, R14, R13, R12, R11 ;  /* 0x0400000c0d0e7389 */ /* 0x00006400000c000b */
[----:B01----:R-:W-:Y:S01]  /*26730*/  ENDCOLLECTIVE ;  /* 0x000000000000791b */ /* 0x003fe20003800000 */
.L_x_1530:
        /* <DEDUP_REMOVED lines=8> */
.L_x_1531:
        /* <DEDUP_REMOVED lines=8> */
.L_x_1532:
        /* <DEDUP_REMOVED lines=8> */
.L_x_1533:
        /* <DEDUP_REMOVED lines=8> */
.L_x_1534:
        /* <DEDUP_REMOVED lines=9> */
.L_x_1535:
[----:B------:R-:W-:Y:S01]  /*269d0*/  IMAD.MOV.U32 R3, RZ, RZ, R14 ;  /* 0x000000ffff037224 */ /* 0x000fe200078e000e */
[----:B------:R-:W-:Y:S06]  /*269e0*/  BRA `(.L_x_1536) ;  /* 0xffffffd400c07947 */ /* 0x000fec000383ffff */
.L_x_1454:
[----:B------:R-:W-:Y:S01]  /*269f0*/  BSSY B0, `(.L_x_1537) ;  /* 0x0000008000007945 */ /* 0x000fe20003800000 */
[----:B------:R-:W-:Y:S02]  /*26a00*/  IMAD.MOV.U32 R13, RZ, RZ, R2 ;  /* 0x000000ffff0d7224 */ /* 0x000fe400078e0002 */
[----:B------:R-:W-:Y:S02]  /*26a10*/  IMAD.MOV.U32 R12, RZ, RZ, 0x1 ;  /* 0x00000001ff0c7424 */ /* 0x000fe400078e00ff */
[----:B------:R-:W-:Y:S02]  /*26a20*/  IMAD.MOV.U32 R11, RZ, RZ, RZ ;  /* 0x000000ffff0b7224 */ /* 0x000fe400078e00ff */
[----:B------:R-:W-:-:S07]  /*26a30*/  IMAD.MOV.U32 R15, RZ, RZ, -0x1 ;  /* 0xffffffffff0f7424 */ /* 0x000fce00078e00ff */
[----:B------:R-:W-:Y:S05]  /*26a40*/  WARPSYNC.COLLECTIVE R15, `(.L_x_1538) ;  /* 0x000000000f087348 */ /* 0x000fea0003c00000 */
[----:B------:R0:W1:Y:S02]  /*26a50*/  SHFL.UP P6, R14, R13, R12, R11 ;  /* 0x0400000c0d0e7389 */ /* 0x00006400000c000b */
[----:B01----:R-:W-:Y:S01]  /*26a60*/  ENDCOLLECTIVE ;  /* 0x000000000000791b */ /* 0x003fe20003800000 */
.L_x_1538:
[----:B------:R-:W-:Y:S05]  /*26a70*/  BSYNC B0 ;  /* 0x0000000000007941 */ /* 0x000fea0003800000 */
.L_x_1537:
[----:B------:R-:W-:Y:S02]  /*26a80*/  IMAD.MOV.U32 R3, RZ, RZ, R14 ;  /* 0x000000ffff037224 */ /* 0x000fe400078e000e */
[----:B------:R-:W-:Y:S02]  /*26a90*/  IMAD.MOV.U32 R12, RZ, RZ, 0x2 ;  /* 0x00000002ff0c7424 */ /* 0x000fe400078e00ff */
[----:B------:R-:W-:Y:S01]  /*26aa0*/  IMAD.MOV.U32 R11, RZ, RZ, RZ ;  /* 0x000000ffff0b7224 */ /* 0x000fe200078e00ff */
[----:B------:R-:W-:Y:S01]  /*26ab0*/  SEL R3, R3, RZ, P1 ;  /* 0x000000ff03037207 */ /* 0x000fe20000800000 */
[----:B------:R-:W-:-:S04]  /*26ac0*/  IMAD.MOV.U32 R15, RZ, RZ, -0x1 ;  /* 0xffffffffff0f7424 */ /* 0x000fc800078e00ff */
[----:B------:R-:W-:-:S04]  /*26ad0*/  IMAD.IADD R2, R2, 0x1, R3 ;  /* 0x0000000102027824 */ /* 0x000fc800078e0203 */
[----:B------:R-:W-:-:S07]  /*26ae0*/  IMAD.MOV.U32 R13, RZ, RZ, R2 ;  /* 0x000000ffff0d7224 */ /* 0x000fce00078e0002 */
[----:B------:R-:W-:Y:S05]  /*26af0*/  WARPSYNC.COLLECTIVE R15, `(.L_x_1539) ;  /* 0x000000000f087348 */ /* 0x000fea0003c00000 */
[----:B------:R0:W1:Y:S02]  /*26b00*/  SHFL.UP P6, R14, R13, R12, R11 ;  /* 0x0400000c0d0e7389 */ /* 0x00006400000c000b */
[----:B01----:R-:W-:Y:S01]  /*26b10*/  ENDCOLLECTIVE ;  /* 0x000000000000791b */ /* 0x003fe20003800000 */
.L_x_1539:
        /* <DEDUP_REMOVED lines=8> */
.L_x_1540:
        /* <DEDUP_REMOVED lines=8> */
.L_x_1541:
        /* <DEDUP_REMOVED lines=8> */
.L_x_1542:
        /* <DEDUP_REMOVED lines=9> */
.L_x_1543:
[----:B------:R-:W-:Y:S01]  /*26d30*/  IMAD.MOV.U32 R3, RZ, RZ, R14 ;  /* 0x000000ffff037224 */ /* 0x000fe200078e000e */
[----:B------:R-:W-:Y:S06]  /*26d40*/  BRA `(.L_x_1544) ;  /* 0xffffffd4008c7947 */ /* 0x000fec000383ffff */
.L_x_1456:
[----:B------:R-:W-:Y:S01]  /*26d50*/  BSSY B0, `(.L_x_1545) ;  /* 0x0000006000007945 */ /* 0x000fe20003800000 */
[----:B------:R-:W-:Y:S01]  /*26d60*/  PLOP3.LUT P6, PT, P6, PT, PT, 0x8, 0x0 ;  /* 0x000000000000781c */ /* 0x000fe200037ce170 */
[----:B------:R-:W-:-:S12]  /*26d70*/  IMAD.MOV.U32 R15, RZ, RZ, -0x1 ;  /* 0xffffffffff0f7424 */ /* 0x000fd800078e00ff */
[----:B0-----:R-:W-:Y:S05]  /*26d80*/  WARPSYNC.COLLECTIVE R15, `(.L_x_1546) ;  /* 0x000000000f087348 */ /* 0x001fea0003c00000 */
[----:B------:R-:W-:Y:S01]  /*26d90*/  VOTE.ANY R14, PT, P6 ;  /* 0x00000000000e7806 */ /* 0x000fe200030e0100 */
[----:B0-----:R-:W-:Y:S06]  /*26da0*/  ENDCOLLECTIVE ;  /* 0x000000000000791b */ /* 0x001fec0003800000 */
.L_x_1546:
[----:B------:R-:W-:Y:S05]  /*26db0*/  BSYNC B0 ;  /* 0x0000000000007941 */ /* 0x000fea0003800000 */
.L_x_1545:
[----:B------:R-:W-:Y:S02]  /*26dc0*/  IMAD.MOV.U32 R3, RZ, RZ, R14 ;  /* 0x000000ffff037224 */ /* 0x000fe400078e000e */
[----:B------:R-:W-:Y:S02]  /*26dd0*/  IMAD.MOV.U32 R13, RZ, RZ, R25 ;  /* 0x000000ffff0d7224 */ /* 0x000fe400078e0019 */
[----:B------:R-:W0:Y:S01]  /*26de0*/  POPC R7, R3 ;  /* 0x0000000300077309 */ /* 0x000e220000000000 */
[----:B------:R-:W-:Y:S02]  /*26df0*/  IMAD.MOV.U32 R11, RZ, RZ, 0x1f ;  /* 0x0000001fff0b7424 */ /* 0x000fe400078e00ff */
[----:B------:R-:W-:Y:S02]  /*26e00*/  IMAD.MOV.U32 R15, RZ, RZ, -0x1 ;  /* 0xffffffffff0f7424 */ /* 0x000fe400078e00ff */
[----:B0-----:R-:W-:Y:S02]  /*26e10*/  IMAD.MOV.U32 R12, RZ, RZ, R7 ;  /* 0x000000ffff0c7224 */ /* 0x001fe400078e0007 */
[----:B------:R-:W-:-:S07]  /*26e20*/  IMAD.IADD R27, R7, 0x1, R27 ;  /* 0x00000001071b7824 */ /* 0x000fce00078e021b */
[----:B------:R-:W-:Y:S05]  /*26e30*/  WARPSYNC.COLLECTIVE R15, `(.L_x_1547) ;  /* 0x000000000f087348 */ /* 0x000fea0003c00000 */
[----:B------:R0:W1:Y:S02]  /*26e40*/  SHFL.IDX P6, R14, R13, R12, R11 ;  /* 0x0000000c0d0e7389 */ /* 0x00006400000c000b */
[----:B01----:R-:W-:Y:S01]  /*26e50*/  ENDCOLLECTIVE ;  /* 0x000000000000791b */ /* 0x003fe20003800000 */
.L_x_1547:
[----:B------:R-:W-:Y:S02]  /*26e60*/  IMAD.MOV.U32 R13, RZ, RZ, R5 ;  /* 0x000000ffff0d7224 */ /* 0x000fe400078e0005 */
[----:B------:R-:W-:-:S07]  /*26e70*/  IMAD.MOV.U32 R25, RZ, RZ, R14 ;  /* 0x000000ffff197224 */ /* 0x000fce00078e000e */
[----:B------:R-:W-:Y:S05]  /*26e80*/  WARPSYNC.COLLECTIVE R15, `(.L_x_1548) ;  /* 0x000000000f087348 */ /* 0x000fea0003c00000 */
[----:B------:R0:W1:Y:S02]  /*26e90*/  SHFL.IDX P6, R14, R13, R12, R11 ;  /* 0x0000000c0d0e7389 */ /* 0x00006400000c000b */
[----:B01----:R-:W-:Y:S01]  /*26ea0*/  ENDCOLLECTIVE ;  /* 0x000000000000791b */ /* 0x003fe20003800000 */
.L_x_1548:
[----:B------:R-:W-:Y:S01]  /*26eb0*/  IMAD.MOV.U32 R5, RZ, RZ, R14 ;  /* 0x000000ffff057224 */ /* 0x000fe200078e000e */
[----:B------:R-:W-:Y:S06]  /*26ec0*/  BRA `(.L_x_1549) ;  /* 0xffffffd4006c7947 */ /* 0x000fec000383ffff */
.L_x_1458:
[----:B------:R-:W-:Y:S01]  /*26ed0*/  BSSY B0, `(.L_x_1550) ;  /* 0x0000008000007945 */ /* 0x000fe20003800000 */
[----:B------:R-:W-:Y:S02]  /*26ee0*/  IMAD.MOV.U32 R13, RZ, RZ, R2 ;  /* 0x000000ffff0d7224 */ /* 0x000fe400078e0002 */
[----:B------:R-:W-:Y:S02]  /*26ef0*/  IMAD.MOV.U32 R12, RZ, RZ, R7 ;  /* 0x000000ffff0c7224 */ /* 0x000fe400078e0007 */
[----:B------:R-:W-:Y:S02]  /*26f00*/  IMAD.MOV.U32 R11, RZ, RZ, 0x1f ;  /* 0x0000001fff0b7424 */ /* 0x000fe400078e00ff */
[----:B------:R-:W-:-:S07]  /*26f10*/  IMAD.MOV.U32 R15, RZ, RZ, -0x1 ;  /* 0xffffffffff0f7424 */ /* 0x000fce00078e00ff */
[----:B0-23--:R-:W-:Y:S05]  /*26f20*/  WARPSYNC.COLLECTIVE R15, `(.L_x_1551) ;  /* 0x000000000f087348 */ /* 0x00dfea0003c00000 */
[----:B------:R1:W4:Y:S02]  /*26f30*/  SHFL.IDX P6, R14, R13, R12, R11 ;  /* 0x0000000c0d0e7389 */ /* 0x00032400000c000b */
[----:B01234-:R-:W-:Y:S01]  /*26f40*/  ENDCOLLECTIVE ;  /* 0x000000000000791b */ /* 0x01ffe20003800000 */
.L_x_1551:
[----:B------:R-:W-:Y:S05]  /*26f50*/  BSYNC B0 ;  /* 0x0000000000007941 */ /* 0x000fea0003800000 */
.L_x_1550:
[----:B------:R-:W-:Y:S01]  /*26f60*/  IMAD.MOV.U32 R24, RZ, RZ, R14 ;  /* 0x000000ffff187224 */ /* 0x000fe200078e000e */
[----:B------:R-:W-:Y:S06]  /*26f70*/  BRA `(.L_x_1457) ;  /* 0xffffffd400587947 */ /* 0x000fec000383ffff */
.L_x_1464:
[----:B0-----:R0:W1:Y:S02]  /*26f80*/  SYNCS.PHASECHK.TRANS64.TRYWAIT P0, [R9+URZ+0x19c20], R0 ;  /* 0x019c2000090075a7 */ /* 0x001064000800017f */
[----:B-1----:R-:W-:Y:S05]  /*26f90*/  @!P0 NANOSLEEP.SYNCS 0x989680 ;  /* 0x009896800000895d */ /* 0x002fea0003900000 */
[----:B------:R-:W1:Y:S02]  /*26fa0*/  @!P0 SYNCS.PHASECHK.TRANS64 P0, [R9+URZ+0x19c20], R0 ;  /* 0x019c2000090085a7 */ /* 0x000e64000800007f */
[----:B-1----:R-:W-:Y:S05]  /*26fb0*/  @!P0 BRA `(.L_x_1464) ;  /* 0xfffffffc00f08947 */ /* 0x002fea000383ffff */
[----:B------:R-:W-:Y:S05]  /*26fc0*/  BRA `(.L_x_1552) ;  /* 0xffffffdc00b87947 */ /* 0x000fea000383ffff */
.L_x_1465:
        /* <DEDUP_REMOVED lines=11> */
.L_x_1554:
[----:B------:R-:W-:Y:S05]  /*27080*/  BSYNC B0 ;  /* 0x0000000000007941 */ /* 0x000fea0003800000 */
.L_x_1553:
[----:B------:R-:W-:Y:S05]  /*27090*/  BRA `(.L_x_1555) ;  /* 0xffffffdc00a07947 */ /* 0x000fea000383ffff */
.L_x_1466:
[----:B------:R-:W-:Y:S01]  /*270a0*/  BSSY B0, `(.L_x_1556) ;  /* 0x0000006000007945 */ /* 0x000fe20003800000 */
[----:B------:R-:W-:-:S07]  /*270b0*/  IMAD.MOV.U32 R15, RZ, RZ, -0x1 ;  /* 0xffffffffff0f7424 */ /* 0x000fce00078e00ff */
[----:B0-----:R-:W-:Y:S05]  /*270c0*/  WARPSYNC.COLLECTIVE R15, `(.L_x_1557) ;  /* 0x000000000f0c7348 */ /* 0x001fea0003c00000 */
[----:B------:R-:W-:Y:S02]  /*270d0*/  ELECT P6, UR62, PT ;  /* 0x00000000003e782f */ /* 0x000fe400038c0000 */
[----:B------:R-:W-:Y:S01]  /*270e0*/  MOV R14, UR62 ;  /* 0x0000003e000e7c02 */ /* 0x000fe20008000f00 */
[----:B0-----:R-:W-:Y:S10]  /*270f0*/  ENDCOLLECTIVE ;  /* 0x000000000000791b */ /* 0x001ff40003800000 */
.L_x_1557:
[----:B------:R-:W-:Y:S05]  /*27100*/  BSYNC B0 ;  /* 0x0000000000007941 */ /* 0x000fea0003800000 */
.L_x_1556:
[----:B------:R-:W-:Y:S05]  /*27110*/  BRA `(.L_x_1558) ;  /* 0xffffffdc00947947 */ /* 0x000fea000383ffff */
.L_x_1468:
[----:B0-----:R0:W1:Y:S02]  /*27120*/  SYNCS.PHASECHK.TRANS64.TRYWAIT P1, [R7+URZ], R2 ;  /* 0x00000002070075a7 */ /* 0x001064000802017f */
[----:B-1----:R-:W-:Y:S05]  /*27130*/  @!P1 NANOSLEEP.SYNCS 0x989680 ;  /* 0x009896800000995d */ /* 0x002fea0003900000 */
[----:B------:R-:W1:Y:S02]  /*27140*/  @!P1 SYNCS.PHASECHK.TRANS64 P1, [R7+URZ], R2 ;  /* 0x00000002070095a7 */ /* 0x000e64000802007f */
[----:B-1----:R-:W-:Y:S05]  /*27150*/  @!P1 BRA `(.L_x_1468) ;  /* 0xfffffffc00f09947 */ /* 0x002fea000383ffff */
[----:B------:R-:W-:Y:S05]  /*27160*/  BRA `(.L_x_1559) ;  /* 0xffffffdc00c87947 */ /* 0x000fea000383ffff */
.L_x_1469:
[----:B-1----:R1:W2:Y:S02]  /*27170*/  SYNCS.PHASECHK.TRANS64.TRYWAIT P1, [R3+URZ], R0 ;  /* 0x00000000030075a7 */ /* 0x0022a4000802017f */
[----:B--2---:R-:W-:Y:S05]  /*27180*/  @!P1 NANOSLEEP.SYNCS 0x989680 ;  /* 0x009896800000995d */ /* 0x004fea0003900000 */
[----:B------:R-:W2:Y:S02]  /*27190*/  @!P1 SYNCS.PHASECHK.TRANS64 P1, [R3+URZ], R0 ;  /* 0x00000000030095a7 */ /* 0x000ea4000802007f */
[----:B--2---:R-:W-:Y:S05]  /*271a0*/  @!P1 BRA `(.L_x_1469) ;  /* 0xfffffffc00f09947 */ /* 0x004fea000383ffff */
[----:B------:R-:W-:Y:S05]  /*271b0*/  BRA `(.L_x_1560) ;  /* 0xffffffdc00bc7947 */ /* 0x000fea000383ffff */
.L_x_1471:
[----:B-1----:R1:W2:Y:S02]  /*271c0*/  SYNCS.PHASECHK.TRANS64.TRYWAIT P1, [R3+URZ+0x19c60], R2 ;  /* 0x019c6002030075a7 */ /* 0x0022a4000802017f */
[----:B--2---:R-:W-:Y:S05]  /*271d0*/  @!P1 NANOSLEEP.SYNCS 0x989680 ;  /* 0x009896800000995d */ /* 0x004fea0003900000 */
[----:B------:R-:W2:Y:S02]  /*271e0*/  @!P1 SYNCS.PHASECHK.TRANS64 P1, [R3+URZ+0x19c60], R2 ;  /* 0x019c6002030095a7 */ /* 0x000ea4000802007f */
[----:B--2---:R-:W-:Y:S05]  /*271f0*/  @!P1 BRA `(.L_x_1471) ;  /* 0xfffffffc00f09947 */ /* 0x004fea000383ffff */
[----:B------:R-:W-:Y:S05]  /*27200*/  BRA `(.L_x_1561) ;  /* 0xffffffdc00bc7947 */ /* 0x000fea000383ffff */
.L_x_1473:
[----:B--2---:R2:W3:Y:S02]  /*27210*/  SYNCS.PHASECHK.TRANS64.TRYWAIT P1, [R5+URZ+0x19c60], R0 ;  /* 0x019c6000050075a7 */ /* 0x0044e4000802017f */
[----:B---3--:R-:W-:Y:S05]  /*27220*/  @!P1 NANOSLEEP.SYNCS 0x989680 ;  /* 0x009896800000995d */ /* 0x008fea0003900000 */
[----:B------:R-:W3:Y:S02]  /*27230*/  @!P1 SYNCS.PHASECHK.TRANS64 P1, [R5+URZ+0x19c60], R0 ;  /* 0x019c6000050095a7 */ /* 0x000ee4000802007f */
[----:B---3--:R-:W-:Y:S05]  /*27240*/  @!P1 BRA `(.L_x_1473) ;  /* 0xfffffffc00f09947 */ /* 0x008fea000383ffff */
[----:B------:R-:W-:Y:S05]  /*27250*/  BRA `(.L_x_1562) ;  /* 0xffffffdc00bc7947 */ /* 0x000fea000383ffff */
.L_x_1475:
[----:B---3--:R3:W4:Y:S02]  /*27260*/  SYNCS.PHASECHK.TRANS64.TRYWAIT P0, [R3+URZ+0x19c80], R2 ;  /* 0x019c8002030075a7 */ /* 0x008724000800017f */
[----:B----4-:R-:W-:Y:S05]  /*27270*/  @!P0 NANOSLEEP.SYNCS 0x989680 ;  /* 0x009896800000895d */ /* 0x010fea0003900000 */
[----:B------:R-:W4:Y:S02]  /*27280*/  @!P0 SYNCS.PHASECHK.TRANS64 P0, [R3+URZ+0x19c80], R2 ;  /* 0x019c8002030085a7 */ /* 0x000f24000800007f */
[----:B----4-:R-:W-:Y:S05]  /*27290*/  @!P0 BRA `(.L_x_1475) ;  /* 0xfffffffc00f08947 */ /* 0x010fea000383ffff */
[----:B------:R-:W-:Y:S05]  /*272a0*/  BRA `(.L_x_1476) ;  /* 0xffffffdc00b87947 */ /* 0x000fea000383ffff */
.L_x_1563:
        /* <DEDUP_REMOVED lines=13> */
.L_x_2281:


//--------------------- .text._ZN7cutlass13device_kernelIN5flash11enable_sm90INS1_16FlashAttnFwdSm90INS1_25CollectiveMainloopFwdSm90ILi2EN4cute5tupleIJNS5_1CILi1EEES8_S8_EEENS6_IJNS7_ILi192EEENS7_ILi128EEENS7_ILi96EEEEEELi96ENS_12float_e4m3_tEfNS_4arch4Sm90ELb1ELb0ELb1ELb0ELb0ELb0ELb0ELb1ELb1ELb1ELb1ELb0EEENS1_21CollectiveEpilogueFwdINS6_IJSA_SC_SB_EEES9_NS_10bfloat16_tESG_Li384ELb0ELb1ELb1ELb1EEENS1_19SingleTileSchedulerILb0ELb1ELb1ELi192EEEEEEEEEvNT_6ParamsE --------------------------
	.section	.text._ZN7cutlass13device_kernelIN5flash11enable_sm90INS1_16FlashAttnFwdSm90INS1_25CollectiveMainloopFwdSm90ILi2EN4cute5tupleIJNS5_1CILi1EEES8_S8_EEENS6_IJNS7_ILi192EEENS7_ILi128EEENS7_ILi96EEEEEELi96ENS_12float_e4m3_tEfNS_4arch4Sm90ELb1ELb0ELb1ELb0ELb0ELb0ELb0ELb1ELb1ELb1ELb1ELb0EEENS1_21CollectiveEpilogueFwdINS6_IJSA_SC_SB_EEES9_NS_10bfloat16_tESG_Li384ELb0ELb1ELb1ELb1EEENS1_19SingleTileSchedulerILb0ELb1ELb1ELi192EEEEEEEEEvNT_6ParamsE,"ax",@progbits
	.align	128
.text._ZN7cutlass13device_kernelIN5flash11enable_sm90INS1_16FlashAttnFwdSm90INS1_25CollectiveMainloopFwdSm90ILi2EN4cute5tupleIJNS5_1CILi1EEES8_S8_EEENS6_IJNS7_ILi192EEENS7_ILi128EEENS7_ILi96EEEEEELi96ENS_12float_e4m3_tEfNS_4arch4Sm90ELb1ELb0ELb1ELb0ELb0ELb0ELb0ELb1ELb1ELb1ELb1ELb0EEENS1_21CollectiveEpilogueFwdINS6_IJSA_SC_SB_EEES9_NS_10bfloat16_tESG_Li384ELb0ELb1ELb1ELb1EEENS1_19SingleTileSchedulerILb0ELb1ELb1ELi192EEEEEEEEEvNT_6ParamsE:
        .type           _ZN7cutlass13device_kernelIN5flash11enable_sm90INS1_16FlashAttnFwdSm90INS1_25CollectiveMainloopFwdSm90ILi2EN4cute5tupleIJNS5_1CILi1EEES8_S8_EEENS6_IJNS7_ILi192EEENS7_ILi128EEENS7_ILi96EEEEEELi96ENS_12float_e4m3_tEfNS_4arch4Sm90ELb1ELb0ELb1ELb0ELb0ELb0ELb0ELb1ELb1ELb1ELb1ELb0EEENS1_21CollectiveEpilogueFwdINS6_IJSA_SC_SB_EEES9_NS_10bfloat16_tESG_Li384ELb0ELb1ELb1ELb1EEENS1_19SingleTileSchedulerILb0ELb1ELb1ELi192EEEEEEEEEvNT_6ParamsE,@function
        .size           _ZN7cutlass13device_kernelIN5flash11enable_sm90INS1_16FlashAttnFwdSm90INS1_25CollectiveMainloopFwdSm90ILi2EN4cute5tupleIJNS5_1CILi1EEES8_S8_EEENS6_IJNS7_ILi192EEENS7_ILi128EEENS7_ILi96EEEEEELi96ENS_12float_e4m3_tEfNS_4arch4Sm90ELb1ELb0ELb1ELb0ELb0ELb0ELb0ELb1ELb1ELb1ELb1ELb0EEENS1_21CollectiveEpilogueFwdINS6_IJSA_SC_SB_EEES9_NS_10bfloat16_tESG_Li384ELb0ELb1ELb1ELb1EEENS1_19SingleTileSchedulerILb0ELb1ELb1ELi192EEEEEEEEEvNT_6ParamsE,(.L_x_2282 - _ZN7cutlass13device_kernelIN5flash11enable_sm90INS1_16FlashAttnFwdSm90INS1_25CollectiveMainloopFwdSm90ILi2EN4cute5tupleIJNS5_1CILi1EEES8_S8_EEENS6_IJNS7_ILi192EEENS7_ILi128EEENS7_ILi96EEEEEELi96ENS_12float_e4m3_tEfNS_4arch4Sm90ELb1ELb0ELb1ELb0ELb0ELb0ELb0ELb1ELb1ELb1ELb1ELb0EEENS1_21CollectiveEpilogueFwdINS6_IJSA_SC_SB_EEES9_NS_10bfloat16_tESG_Li384ELb0ELb1ELb1ELb1EEENS1_19SingleTileSchedulerILb0ELb1ELb1ELi192EEEEEEEEEvNT_6ParamsE)
        .other          _ZN7cutlass13device_kernelIN5flash11enable_sm90INS1_16FlashAttnFwdSm90INS1_25CollectiveMainloopFwdSm90ILi2EN4cute5tupleIJNS5_1CILi1EEES8_S8_EEENS6_IJNS7_ILi192EEENS7_ILi128EEENS7_ILi96EEEEEELi96ENS_12float_e4m3_tEfNS_4arch4Sm90ELb1ELb0ELb1ELb0ELb0ELb0ELb0ELb1ELb1ELb1ELb1ELb0EEENS1_21CollectiveEpilogueFwdINS6_IJSA_SC_SB_EEES9_NS_10bfloat16_tESG_Li384ELb0ELb1ELb1ELb1EEENS1_19SingleTileSchedulerILb0ELb1ELb1ELi192EEEEEEEEEvNT_6ParamsE,@"STO_CUDA_ENTRY STV_DEFAULT"
_ZN7cutlass13device_kernelIN5flash11enable_sm90INS1_16FlashAttnFwdSm90INS1_25CollectiveMainloopFwdSm90ILi2EN4cute5tupleIJNS5_1CILi1EEES8_S8_EEENS6_IJNS7_ILi192EEENS7_ILi128EEENS7_ILi96EEEEEELi96ENS_12float_e4m3_tEfNS_4arch4Sm90ELb1ELb0ELb1ELb0ELb0ELb0ELb0ELb1ELb1ELb1ELb1ELb0EEENS1_21CollectiveEpilogueFwdINS6_IJSA_SC_SB_EEES9_NS_10bfloat16_tESG_Li384ELb0ELb1ELb1ELb1EEENS1_19SingleTileSchedulerILb0ELb1ELb1ELi192EEEEEEEEEvNT_6ParamsE:
        /* <DEDUP_REMOVED lines=17> */
.L_x_1565:
[----:B------:R-:W-:Y:S05]  /*0110*/  BSYNC B0 ;  /* 0x0000000000007941 */ /* 0x000fea0003800000 */
.L_x_1564:
        /* <DEDUP_REMOVED lines=41> */
.L_x_1566:
        /* <DEDUP_REMOVED lines=22> */
.L_x_1567:
        /* <DEDUP_REMOVED lines=18> */
.L_x_1568:
        /* <DEDUP_REMOVED lines=22> */
.L_x_1569:
        /* <DEDUP_REMOVED lines=22> */
.L_x_1570:
        /* <DEDUP_REMOVED lines=9> */
.L_x_1573:
        /* <DEDUP_REMOVED lines=18> */
[----:B------:R-:W0:Y:S01]  /*0aa0*/  S2UR UR41, SR_CTAID.X ;  /* 0x00000000002979c3 */ /* 0x000e220000002500 */
[----:B------:R-:W-:Y:S01]  /*0ab0*/  ULDC UR4, c[0x0][0x448] ;  /* 0x0001120000047ab9 */ /* 0x000fe20000000800 */
[----:B------:R-:W-:Y:S01]  /*0ac0*/  ULDC UR37, c[0x0][0x424] ;  /* 0x0001090000257ab9 */ /* 0x000fe20000000800 */
[----:B------:R-:W-:Y:S01]  /*0ad0*/  UISETP.NE.AND UP1, UPT, UR4, 0x1, UPT ;  /* 0x000000010400788c */ /* 0x000fe2000bf25270 */
[----:B------:R-:W-:Y:S02]  /*0ae0*/  ULDC UR7, c[0x0][0x288] ;  /* 0x0000a20000077ab9 */ /* 0x000fe40000000800 */
[----:B------:R-:W-:Y:S01]  /*0af0*/  ULDC.64 UR4, c[0x0][0x418] ;  /* 0x0001060000047ab9 */ /* 0x000fe20000000a00 */
[----:B------:R-:W-:Y:S02]  /*0b00*/  UIADD3 UR7, -UR7, 0x80, URZ ;  /* 0x0000008007077890 */ /* 0x000fe4000fffe13f */
[----:B------:R-:W-:Y:S01]  /*0b10*/  UISETP.NE.U32.AND UP0, UPT, UR4, URZ, UPT ;  /* 0x0000003f0400728c */ /* 0x000fe2000bf05070 */
[----:B------:R-:W-:Y:S01]  /*0b20*/  ULDC UR8, c[0x0][0x2f0] ;  /* 0x0000bc0000087ab9 */ /* 0x000fe20000000800 */
[----:B------:R-:W-:-:S02]  /*0b30*/  USHF.R.U32.HI UR10, URZ, 0x10, UR38 ;  /* 0x000000103f0a7899 */ /* 0x000fc40008011626 */
[----:B------:R-:W-:Y:S01]  /*0b40*/  UISETP.NE.AND.EX UP0, UPT, UR5, URZ, UPT, UP0 ;  /* 0x0000003f0500728c */ /* 0x000fe2000bf05300 */
[----:B------:R-:W-:Y:S02]  /*0b50*/  @UP1 ULDC UR9, c[0x0][0x450] ;  /* 0x0001140000091ab9 */ /* 0x000fe40000000800 */
[----:B------:R-:W-:Y:S01]  /*0b60*/  @UP1 ULDC UR5, c[0x0][0x44c] ;  /* 0x0001130000051ab9 */ /* 0x000fe20000000800 */
[----:B------:R-:W-:Y:S02]  /*0b70*/  USEL UR37, UR37, 0x1, UP0 ;  /* 0x0000000125257887 */ /* 0x000fe40008000000 */
[----:B------:R-:W-:Y:S02]  /*0b80*/  ULOP3.LUT UR38, UR38, 0xffff, URZ, 0xc0, !UPT ;  /* 0x0000ffff26267892 */ /* 0x000fe4000f8ec03f */
[----:B------:R-:W-:Y:S02]  /*0b90*/  UIMAD UR7, UR37, UR8, UR7 ;  /* 0x00000008250772a4 */ /* 0x000fe4000f8e0207 */
[----:B0-----:R-:W-:-:S04]  /*0ba0*/  UIMAD UR41, UR41, 0xc0, URZ ;  /* 0x000000c0292978a4 */ /* 0x001fc8000f8e023f */
[----:B------:R-:W-:Y:S02]  /*0bb0*/  @UP1 UIADD3 UR4, UR41, 0xbf, URZ ;  /* 0x000000bf29041890 */ /* 0x000fe4000fffe03f */
[----:B------:R-:W-:Y:S02]  /*0bc0*/  UIADD3 UR6, UR41, 0xbf, URZ ;  /* 0x000000bf29067890 */ /* 0x000fe4000fffe03f */
[----:B------:R-:W-:Y:S02]  /*0bd0*/  UIMAD.WIDE.U32 UR4, UR4, UR5, URZ ;  /* 0x00000005040472a5 */ /* 0x000fe4000f8e003f */
[----:B------:R-:W-:Y:S02]  /*0be0*/  UIMAD UR4, UR37, UR8, 0x7f ;  /* 0x0000007f250474a4 */ /* 0x000fe4000f8e0208 */
[----:B------:R-:W-:Y:S02]  /*0bf0*/  @UP1 USHF.R.U32.HI UR6, URZ, UR9, UR5 ;  /* 0x000000093f061299 */ /* 0x000fe40008011605 */
[----:B------:R-:W-:-:S02]  /*0c00*/  USHF.R.S32.HI UR5, URZ, 0x1f, UR4 ;  /* 0x0000001f3f057899 */ /* 0x000fc40008011404 */
[----:B------:R-:W-:Y:S02]  /*0c10*/  UIADD3 UR6, UR7, UR6, URZ ;  /* 0x0000000607067290 */ /* 0x000fe4000fffe03f */
[----:B------:R-:W-:Y:S02]  /*0c20*/  ULEA.HI UR5, UR5, UR4, URZ, 0x7 ;  /* 0x0000000405057291 */ /* 0x000fe4000f8f383f */
[----:B------:R-:W-:Y:S02]  /*0c30*/  USHF.R.S32.HI UR7, URZ, 0x1f, UR6 ;  /* 0x0000001f3f077899 */ /* 0x000fe40008011406 */
[----:B------:R-:W-:Y:S02]  /*0c40*/  USHF.R.S32.HI UR5, URZ, 0x7, UR5 ;  /* 0x000000073f057899 */ /* 0x000fe40008011405 */
[----:B------:R-:W-:Y:S01]  /*0c50*/  ULEA.HI UR7, UR7, UR6, URZ, 0x7 ;  /* 0x0000000607077291 */ /* 0x000fe2000f8f383f */
[----:B------:R-:W-:-:S03]  /*0c60*/  UMOV UR4, URZ ;  /* 0x0000003f00047c82 */ /* 0x000fc60008000000 */
[----:B------:R-:W-:-:S04]  /*0c70*/  USHF.R.S32.HI UR7, URZ, 0x7, UR7 ;  /* 0x000000073f077899 */ /* 0x000fc80008011407 */
[----:B------:R-:W-:-:S04]  /*0c80*/  UISETP.LT.AND UP0, UPT, UR5, UR7, UPT ;  /* 0x000000070500728c */ /* 0x000fc8000bf01270 */
[----:B------:R-:W-:Y:S02]  /*0c90*/  USEL UR9, UR5, UR7, UP0 ;  /* 0x0000000705097287 */ /* 0x000fe40008000000 */
[----:B------:R-:W-:Y:S02]  /*0ca0*/  UISETP.NE.AND UP0, UPT, UR10, URZ, UPT ;  /* 0x0000003f0a00728c */ /* 0x000fe4000bf05270 */
[----:B------:R-:W-:-:S06]  /*0cb0*/  UISETP.GE.AND UP1, UPT, UR9, 0x1, UPT ;  /* 0x000000010900788c */ /* 0x000fcc000bf26270 */
[----:B------:R-:W-:-:S03]  /*0cc0*/  PLOP3.LUT P0, PT, PT, PT, UP1, 0x80, 0x0 ;  /* 0x000000000000781c */ /* 0x000fc60003f0f018 */
[----:B------:R-:W-:-:S10]  /*0cd0*/  @!UP0 ULDC UR10, c[0x0][0x9f0] ;  /* 0x00027c00000a8ab9 */ /* 0x000fd40000000800 */
[----:B------:R-:W-:Y:S05]  /*0ce0*/  @!P0 BRA `(.L_x_1575) ;  /* 0x0000000000848947 */ /* 0x000fea0003800000 */
[----:B------:R-:W-:Y:S01]  /*0cf0*/  IMAD.U32 R3, RZ, RZ, UR10 ;  /* 0x0000000aff037e24 */ /* 0x000fe2000f8e00ff */
[----:B------:R-:W-:Y:S01]  /*0d00*/  UIADD3 UR6, UR10, -0x1, UR9 ;  /* 0xffffffff0a067890 */ /* 0x000fe2000fffe009 */
[----:B------:R-:W-:-:S03]  /*0d10*/  UMOV UR4, URZ ;  /* 0x0000003f00047c82 */ /* 0x000fc60008000000 */
        /* <DEDUP_REMOVED lines=30> */
.L_x_1575:
[----:B------:R-:W-:Y:S01]  /*0f00*/  UIMAD UR38, UR38, UR4, URZ ;  /* 0x00000004262672a4 */ /* 0x000fe2000f8e023f */
[----:B------:R-:W-:Y:S01]  /*0f10*/  IMAD.U32 R0, RZ, RZ, UR9 ;  /* 0x00000009ff007e24 */ /* 0x000fe2000f8e00ff */
[----:B------:R-:W-:Y:S01]  /*0f20*/  USHF.R.S32.HI UR45, URZ, 0x1f, UR44 ;  /* 0x0000001f3f2d7899 */ /* 0x000fe2000801142c */
[----:B------:R-:W-:Y:S01]  /*0f30*/  IMAD.U32 R3, RZ, RZ, UR4 ;  /* 0x00000004ff037e24 */ /* 0x000fe2000f8e00ff */
[----:B------:R-:W-:Y:S01]  /*0f40*/  PLOP3.LUT P0, PT, PT, PT, PT, 0x80, 0x0 ;  /* 0x000000000000781c */ /* 0x000fe20003f0f070 */
[----:B------:R-:W-:Y:S01]  /*0f50*/  VIADD R16, R29, 0xffffff80 ;  /* 0xffffff801d107836 */ /* 0x000fe20000000000 */
        /* <DEDUP_REMOVED lines=19> */
[----:B------:R-:W-:Y:S01]  /*1090*/  UISETP.GT.AND UP0, UPT, UR46, UR38, UPT ;  /* 0x000000262e00728c */ /* 0x000fe2000bf04270 */
[----:B------:R-:W-:Y:S01]  /*10a0*/  IMAD.MOV.U32 R58, RZ, RZ, RZ ;  /* 0x000000ffff3a7224 */ /* 0x000fe200078e00ff */
[----:B------:R-:W-:Y:S01]  /*10b0*/  CS2R R114, SRZ ;  /* 0x0000000000727805 */ /* 0x000fe2000001ff00 */
[----:B------:R-:W-:Y:S01]  /*10c0*/  IMAD.MOV.U32 R17, RZ, RZ, RZ ;  /* 0x000000ffff117224 */ /* 0x000fe200078e00ff */
[----:B------:R-:W-:Y:S01]  /*10d0*/  CS2R R124, SRZ ;  /* 0x00000000007c7805 */ /* 0x000fe2000001ff00 */
[----:B------:R-:W-:Y:S01]  /*10e0*/  IMAD.MOV.U32 R117, RZ, RZ, RZ ;  /* 0x000000ffff757224 */ /* 0x000fe200078e00ff */
[----:B------:R-:W-:Y:S01]  /*10f0*/  PLOP3.LUT P1, PT, PT, PT, UP0, 0x80, 0x0 ;  /* 0x000000000000781c */ /* 0x000fe20003f2f008 */
        /* <DEDUP_REMOVED lines=9> */
[----:B------:R-:W-:Y:S02]  /*1190*/  IMAD.MOV.U32 R22, RZ, RZ, RZ ;  /* 0x000000ffff167224 */ /* 0x000fe400078e00ff */
[----:B------:R-:W-:Y:S05]  /*11a0*/  @!P1 BRA `(.L_x_1576) ;  /* 0x0000008c00309947 */ /* 0x000fea0003800000 */
        /* <DEDUP_REMOVED lines=34> */
.L_x_1577:
        /* <DEDUP_REMOVED lines=48> */
.L_x_1674:
[----:B------:R-:W-:-:S06]  /*16d0*/  ULOP3.LUT UR4, UR40, 0x1, URZ, 0xfc, !UPT ;  /* 0x0000000128047892 */ /* 0x000fcc000f8efc3f */
[----:B------:R-:W-:-:S05]  /*16e0*/  IMAD.U32 R2, RZ, RZ, UR4 ;  /* 0x00000004ff027e24 */ /* 0x000fca000f8e00ff */
[----:B------:R-:W-:-:S13]  /*16f0*/  ISETP.NE.AND P0, PT, R2, 0x3, PT ;  /* 0x000000030200780c */ /* 0x000fda0003f05270 */
[----:B------:R-:W-:Y:S05]  /*1700*/  @!P0 BRA `(.L_x_1579) ;  /* 0x0000000000048947 */ /* 0x000fea0003800000 */
[----:B------:R-:W-:Y:S01]  /*1710*/  BPT.TRAP 0x1 ;  /* 0x000000040000795c */ /* 0x000fe20000300000 */
.L_x_1579:
[----:B------:R1:W2:Y:S01]  /*1720*/  SYNCS.PHASECHK.TRANS64.TRYWAIT P2, [UR39+0x17030], R6 ;  /* 0x01703006ff0075a7 */ /* 0x0002a20008040167 */
[----:B------:R-:W-:Y:S05]  /*1730*/  @!P0 BRA `(.L_x_1580) ;  /* 0x0000000000048947 */ /* 0x000fea0003800000 */
[----:B------:R-:W-:Y:S01]  /*1740*/  BPT.TRAP 0x1 ;  /* 0x000000040000795c */ /* 0x000fe20000300000 */
.L_x_1580:
[----:B------:R-:W-:Y:S01]  /*1750*/  IMAD.U32 R4, RZ, RZ, UR47 ;  /* 0x0000002fff047e24 */ /* 0x000fe2000f8e00ff */
[----:B------:R-:W-:-:S04]  /*1760*/  ISETP.NE.AND P1, PT, R27, RZ, PT ;  /* 0x000000ff1b00720c */ /* 0x000fc80003f25270 */
[----:B------:R-:W-:Y:S01]  /*1770*/  LOP3.LUT R4, R4, 0x10000, RZ, 0xfc, !PT ;  /* 0x0001000004047812 */ /* 0x000fe200078efcff */
[----:B--2---:R-:W-:Y:S08]  /*1780*/  @P2 BRA `(.L_x_1581) ;  /* 0x0000000000082947 */ /* 0x004ff00003800000 */
[----:B------:R-:W2:Y:S02]  /*1790*/  SYNCS.PHASECHK.TRANS64.TRYWAIT P2, [UR39+0x17030], R6 ;  /* 0x01703006ff0075a7 */ /* 0x000ea40008040167 */
[----:B--2---:R-:W-:Y:S05]  /*17a0*/  @!P2 BRA `(.L_x_1582) ;  /* 0x000000dc0018a947 */ /* 0x004fea0003800000 */
.L_x_1581:
        /* <DEDUP_REMOVED lines=13> */
[----:B------:R-:W-:Y:S01]  /*1880*/  UMOV UR13, 0xc0000010 ;  /* 0xc0000010000d7882 */ /* 0x000fe20000000000 */
[----:B------:R-:W-:Y:S01]  /*1890*/  ULOP3.LUT UR22, UR4, 0x10000, URZ, 0xfc, !UPT ;  /* 0x0001000004167892 */ /* 0x000fe2000f8efc3f */
[----:B------:R-:W-:Y:S01]  /*18a0*/  LEA.HI R93, R93, R16, RZ, 0x2 ;  /* 0x000000105d5d7211 */ /* 0x000fe200078f10ff */
[----:B------:R-:W-:Y:S01]  /*18b0*/  UMOV UR15, 0xc0000010 ;  /* 0xc0000010000f7882 */ /* 0x000fe20000000000 */
[C---:B------:R-:W-:Y:S01]  /*18c0*/  IMAD.IADD R7, R16.reuse, 0x1, -R3 ;  /* 0x0000000110077824 */ /* 0x040fe200078e0a03 */
[----:B------:R-:W-:Y:S01]  /*18d0*/  UIADD3 UR10, UR22, 0x100, URZ ;  /* 0x00000100160a7890 */ /* 0x000fe2000fffe03f */
[----:B------:R-:W-:Y:S01]  /*18e0*/  LOP3.LUT R93, R93, 0xfffffffc, RZ, 0xc0, !PT ;  /* 0xfffffffc5d5d7812 */ /* 0x000fe200078ec0ff */
[----:B------:R-:W-:Y:S01]  /*18f0*/  UIADD3 UR8, UR12, 0x180, URZ ;  /* 0x000001800c087890 */ /* 0x000fe2000fffe03f */
[----:B------:R-:W-:Y:S01]  /*1900*/  IMAD.HI R20, R17, 0x55555556, RZ ;  /* 0x5555555611147827 */ /* 0x000fe200078e02ff */
[----:B------:R-:W-:Y:S01]  /*1910*/  UIADD3 UR12, UR12, 0x300, URZ ;  /* 0x000003000c0c7890 */ /* 0x000fe2000fffe03f */
[----:B------:R-:W-:Y:S01]  /*1920*/  QGMMA.64x128x32.F32.E4M3.E4M3 R24, gdesc[UR20], RZ, !UPT, gsb0 ;  /* 0x01e00000141879f3 */ /* 0x000fe2000c0008ff */
[----:B------:R-:W-:Y:S01]  /*1930*/  UIADD3 UR14, UR22, 0x200, URZ ;  /* 0x00000200160e7890 */ /* 0x000fe2000fffe03f */
[----:B-1----:R-:W-:Y:S01]  /*1940*/  SHF.R.S32.HI R6, RZ, 0x1f, R7 ;  /* 0x0000001fff067819 */ /* 0x002fe20000011407 */
[----:B------:R-:W-:Y:S01]  /*1950*/  IMAD.IADD R93, R16, 0x1, -R93 ;  /* 0x00000001105d7824 */ /* 0x000fe200078e0a5d */
[----:B------:R-:W-:Y:S01]  /*1960*/  ULDC UR4, c[0x0][0x448] ;  /* 0x0001120000047ab9 */ /* 0x000fe20000000800 */
[----:B------:R-:W-:Y:S01]  /*1970*/  LEA.HI R20, R20, R20, RZ, 0x1 ;  /* 0x0000001414147211 */ /* 0x000fe200078f08ff */
[----:B------:R-:W-:Y:S01]  /*1980*/  UISETP.NE.AND UP0, UPT, UR4, 0x1, UPT ;  /* 0x000000010400788c */ /* 0x000fe2000bf05270 */
[CC--:B------:R-:W-:Y:S01]  /*1990*/  LEA.HI R10, R6.reuse, R7.reuse, RZ, 0x2 ;  /* 0x00000007060a7211 */ /* 0x0c0fe200078f10ff */
[----:B------:R-:W-:Y:S01]  /*19a0*/  ULDC UR6, c[0x0][0x2f0] ;  /* 0x0000bc0000067ab9 */ /* 0x000fe20000000800 */
[----:B------:R-:W-:Y:S01]  /*19b0*/  LEA.HI R6, R6, R7, RZ, 0x5 ;  /* 0x0000000706067211 */ /* 0x000fe200078f28ff */
[----:B------:R-:W-:Y:S01]  /*19c0*/  IMAD R20, R20, -0x3, R17 ;  /* 0xfffffffd14147824 */ /* 0x000fe200078e0211 */
[--C-:B------:R-:W-:Y:S01]  /*19d0*/  SHF.R.S32.HI R3, RZ, 0x2, R10.reuse ;  /* 0x00000002ff037819 */ /* 0x100fe2000001140a */
[----:B------:R-:W-:Y:S01]  /*19e0*/  UMOV UR4, 0xffffff80 ;  /* 0xffffff8000047882 */ /* 0x000fe20000000000 */
[----:B------:R-:W-:Y:S01]  /*19f0*/  SHF.R.S32.HI R16, RZ, 0x1f, R10 ;  /* 0x0000001fff107819 */ /* 0x000fe2000001140a */
[----:B------:R-:W-:Y:S01]  /*1a00*/  UIMAD UR4, UR46, UR4, 0x80 ;  /* 0x000000802e0474a4 */ /* 0x000fe2000f8e0204 */
[----:B------:R-:W-:Y:S01]  /*1a10*/  SHF.R.S32.HI R6, RZ, 0x5, R6 ;  /* 0x00000005ff067819 */ /* 0x000fe20000011406 */
[----:B------:R-:W-:Y:S01]  /*1a20*/  IMAD.U32 R17, RZ, RZ, UR6 ;  /* 0x00000006ff117e24 */ /* 0x000fe2000f8e00ff */
[----:B------:R-:W-:Y:S01]  /*1a30*/  LEA.HI R16, R16, R3, RZ, 0x3 ;  /* 0x0000000310107211 */ /* 0x000fe200078f18ff */
[----:B------:R-:W-:Y:S01]  /*1a40*/  @UP0 ULDC UR5, c[0x0][0x44c] ;  /* 0x0001130000050ab9 */ /* 0x000fe20000000800 */
[----:B------:R-:W-:Y:S01]  /*1a50*/  LEA R22, R6, UR41, 0x4 ;  /* 0x0000002906167c11 */ /* 0x000fe2000f8e20ff */
[----:B------:R-:W-:Y:S01]  /*1a60*/  ULDC UR7, c[0x0][0x288] ;  /* 0x0000a20000077ab9 */ /* 0x000fe20000000800 */
[----:B------:R-:W-:Y:S01]  /*1a70*/  LOP3.LUT R16, R16, 0xfffffff8, RZ, 0xc0, !PT ;  /* 0xfffffff810107812 */ /* 0x000fe200078ec0ff */
[----:B------:R-:W-:Y:S01]  /*1a80*/  UIADD3 UR46, UR46, -0x2, URZ ;  /* 0xfffffffe2e2e7890 */ /* 0x000fe2000fffe03f */
[----:B------:R-:W-:Y:S01]  /*1a90*/  LEA.HI R6, R93, R93, RZ, 0x1 ;  /* 0x0000005d5d067211 */ /* 0x000fe200078f08ff */
[----:B------:R-:W0:Y:S01]  /*1aa0*/  S2UR UR20, SR_CgaCtaId ;  /* 0x00000000001479c3 */ /* 0x000e220000008800 */
[----:B------:R-:W-:-:S02]  /*1ab0*/  IADD3 R3, R22, R3, -R16 ;  /* 0x0000000316037210 */ /* 0x000fc40007ffe810 */
[----:B------:R-:W-:Y:S02]  /*1ac0*/  CS2R R94, SRZ ;  /* 0x00000000005e7805 */ /* 0x000fe4000001ff00 */
[----:B------:R-:W-:Y:S02]  /*1ad0*/  LOP3.LUT R6, R6, 0x1ffffffe, RZ, 0xc0, !PT ;  /* 0x1ffffffe06067812 */ /* 0x000fe400078ec0ff */
[----:B------:R-:W-:Y:S02]  /*1ae0*/  CS2R R96, SRZ ;  /* 0x0000000000607805 */ /* 0x000fe4000001ff00 */
[----:B------:R-:W-:Y:S01]  /*1af0*/  PLOP3.LUT P2, PT, PT, PT, UP0, 0x80, 0x0 ;  /* 0x000000000000781c */ /* 0x000fe20003f4f008 */
[----:B------:R-:W-:Y:S01]  /*1b00*/  IMAD R3, R20, 0x40, R3 ;  /* 0x0000004014037824 */ /* 0x000fe200078e0203 */
[----:B------:R-:W-:Y:S01]  /*1b10*/  LOP3.LUT R10, R10, 0x7ffffffc, RZ, 0xc0, !PT ;  /* 0x7ffffffc0a0a7812 */ /* 0x000fe200078ec0ff */
[----:B------:R-:W-:Y:S01]  /*1b20*/  IMAD.IADD R6, R93, 0x1, -R6 ;  /* 0x000000015d067824 */ /* 0x000fe200078e0a06 */
[----:B------:R-:W-:-:S02]  /*1b30*/  CS2R R92, SRZ ;  /* 0x00000000005c7805 */ /* 0x000fc4000001ff00 */
[----:B------:R-:W-:Y:S02]  /*1b40*/  CS2R R98, SRZ ;  /* 0x0000000000627805 */ /* 0x000fe4000001ff00 */
[----:B------:R-:W-:Y:S01]  /*1b50*/  CS2R R100, SRZ ;  /* 0x0000000000647805 */ /* 0x000fe2000001ff00 */
[----:B------:R-:W-:Y:S01]  /*1b60*/  IMAD R6, R6, 0x8, R3 ;  /* 0x0000000806067824 */ /* 0x000fe200078e0203 */
[----:B------:R-:W-:Y:S01]  /*1b70*/  CS2R R102, SRZ ;  /* 0x0000000000667805 */ /* 0x000fe2000001ff00 */
[----:B------:R-:W-:Y:S01]  /*1b80*/  IMAD.IADD R7, R7, 0x1, -R10 ;  /* 0x0000000107077824 */ /* 0x000fe200078e0a0a */
[----:B------:R-:W-:Y:S01]  /*1b90*/  CS2R R104, SRZ ;  /* 0x0000000000687805 */ /* 0x000fe2000001ff00 */
[----:B------:R-:W-:Y:S01]  /*1ba0*/  IMAD.MOV.U32 R3, RZ, RZ, R6 ;  /* 0x000000ffff037224 */ /* 0x000fe200078e0006 */
[----:B------:R-:W-:Y:S01]  /*1bb0*/  CS2R R106, SRZ ;  /* 0x00000000006a7805 */ /* 0x000fe2000001ff00 */
[----:B------:R-:W-:Y:S01]  /*1bc0*/  @P2 IMAD.HI.U32 R16, R6, UR5, RZ ;  /* 0x0000000506102c27 */ /* 0x000fe2000f8e00ff */
[----:B------:R-:W-:Y:S01]  /*1bd0*/  @UP0 ULDC UR5, c[0x0][0x450] ;  /* 0x0001140000050ab9 */ /* 0x000fe20000000800 */
[----:B------:R-:W-:-:S02]  /*1be0*/  CS2R R108, SRZ ;  /* 0x00000000006c7805 */ /* 0x000fc4000001ff00 */
[----:B------:R-:W-:Y:S02]  /*1bf0*/  CS2R R110, SRZ ;  /* 0x00000000006e7805 */ /* 0x000fe4000001ff00 */
[----:B------:R-:W-:Y:S02]  /*1c00*/  CS2R R112, SRZ ;  /* 0x0000000000707805 */ /* 0x000fe4000001ff00 */
[----:B------:R-:W-:Y:S01]  /*1c10*/  @P2 SHF.R.U32.HI R3, RZ, UR5, R16 ;  /* 0x00000005ff032c19 */ /* 0x000fe20008011610 */
[----:B------:R-:W-:Y:S01]  /*1c20*/  UIADD3 UR5, UR4, 0x1, URZ ;  /* 0x0000000104057890 */ /* 0x000fe2000fffe03f */
[----:B------:R-:W-:Y:S01]  /*1c30*/  CS2R R114, SRZ ;  /* 0x0000000000727805 */ /* 0x000fe2000001ff00 */
[----:B------:R-:W-:Y:S01]  /*1c40*/  UIMAD UR4, UR37, UR6, UR4 ;  /* 0x00000006250472a4 */ /* 0x000fe2000f8e0204 */
[----:B------:R-:W-:Y:S01]  /*1c50*/  CS2R R116, SRZ ;  /* 0x0000000000747805 */ /* 0x000fe2000001ff00 */
[----:B------:R-:W1:Y:S01]  /*1c60*/  SHFL.IDX PT, R16, R3, RZ, 0x1c1f ;  /* 0x001c1fff03107589 */ /* 0x000e6200000e0000 */
[----:B------:R-:W-:Y:S01]  /*1c70*/  UIMAD UR6, UR37, UR6, -UR7 ;  /* 0x00000006250672a4 */ /* 0x000fe2000f8e0a07 */
[----:B------:R-:W-:Y:S01]  /*1c80*/  IMAD.U32 R10, RZ, RZ, UR5 ;  /* 0x00000005ff0a7e24 */ /* 0x000fe2000f8e00ff */
[----:B------:R-:W-:Y:S01]  /*1c90*/  CS2R R118, SRZ ;  /* 0x0000000000767805 */ /* 0x000fe2000001ff00 */
[----:B------:R-:W2:Y:S01]  /*1ca0*/  SHFL.IDX PT, R3, R3, 0x1, 0x1c1f ;  /* 0x003c1f0003037f89 */ /* 0x000ea200000e0000 */
[----:B------:R-:W-:Y:S01]  /*1cb0*/  CS2R R120, SRZ ;  /* 0x0000000000787805 */ /* 0x000fe2000001ff00 */
[----:B------:R-:W-:Y:S01]  /*1cc0*/  IMAD R10, R7, -0x2, R10 ;  /* 0xfffffffe070a7824 */ /* 0x000fe200078e020a */
[----:B------:R-:W-:-:S02]  /*1cd0*/  CS2R R122, SRZ ;  /* 0x00000000007a7805 */ /* 0x000fc4000001ff00 */
[----:B------:R-:W-:Y:S02]  /*1ce0*/  CS2R R124, SRZ ;  /* 0x00000000007c7805 */ /* 0x000fe4000001ff00 */
[----:B------:R-:W-:Y:S01]  /*1cf0*/  CS2R R126, SRZ ;  /* 0x00000000007e7805 */ /* 0x000fe2000001ff00 */
[----:B------:R-:W-:Y:S01]  /*1d00*/  IMAD R10, R17, UR37, R10 ;  /* 0x00000025110a7c24 */ /* 0x000fe2000f8e020a */
[----:B------:R-:W-:Y:S02]  /*1d10*/  CS2R R128, SRZ ;  /* 0x0000000000807805 */ /* 0x000fe4000001ff00 */
[----:B------:R-:W-:Y:S02]  /*1d20*/  CS2R R130, SRZ ;  /* 0x0000000000827805 */ /* 0x000fe4000001ff00 */
[----:B------:R-:W-:Y:S02]  /*1d30*/  CS2R R132, SRZ ;  /* 0x0000000000847805 */ /* 0x000fe4000001ff00 */
[----:B------:R-:W-:Y:S01]  /*1d40*/  CS2R R134, SRZ ;  /* 0x0000000000867805 */ /* 0x000fe2000001ff00 */
[----:B------:R-:W-:-:S02]  /*1d50*/  WARPGROUP.DEPBAR.LE gsb0, 0x0 ;  /* 0x00008000000079c5 */ /* 0x000fc40000010000 */
[----:B------:R-:W-:-:S06]  /*1d60*/  WARPGROUP.ARRIVE ;  /* 0x00000000000079c5 */ /* 0x000fcc0000000000 */
[----:B------:R-:W-:Y:S01]  /*1d70*/  QGMMA.64x128x32.F32.E4M3.E4M3 R24, gdesc[UR8], R24, gsb0 ;  /* 0x01e00000081879f3 */ /* 0x000fe20008000818 */
[----:B------:R-:W-:Y:S02]  /*1d80*/  ULDC UR10, c[0x0][0x988] ;  /* 0x00026200000a7ab9 */ /* 0x000fe40000000800 */
        /* <DEDUP_REMOVED lines=8> */
[----:B------:R-:W-:Y:S02]  /*1e10*/  IMAD.U32 R26, RZ, RZ, UR4 ;  /* 0x00000004ff1a7e24 */ /* 0x000fe4000f8e00ff */
[C---:B------:R-:W-:Y:S01]  /*1e20*/  FMUL.FTZ R12, R0.reuse, R32 ;  /* 0x00000020000c7220 */ /* 0x040fe20000410000 */
[----:B------:R-:W3:Y:S01]  /*1e30*/  MUFU.TANH R2, R2 ;  /* 0x0000000200027308 */ /* 0x000ee20000002400 */
[C---:B------:R-:W-:Y:S01]  /*1e40*/  FMUL.FTZ R28, R0.reuse, R29 ;  /* 0x0000001d001c7220 */ /* 0x040fe20000410000 */
[C---:B------:R-:W-:Y:S01]  /*1e50*/  FMUL.FTZ R32, R0.reuse, R69 ;  /* 0x0000004500207220 */ /* 0x040fe20000410000 */
[C---:B------:R-:W-:Y:S01]  /*1e60*/  FMUL.FTZ R89, R0.reuse, R41 ;  /* 0x0000002900597220 */ /* 0x040fe20000410000 */
[----:B------:R-:W-:Y:S01]  /*1e70*/  FMUL.FTZ R69, R0, R80 ;  /* 0x0000005000457220 */ /* 0x000fe20000410000 */
[----:B------:R-:W-:-:S02]  /*1e80*/  IMAD R41, R7, -0x2, R26 ;  /* 0xfffffffe07297824 */ /* 0x000fc400078e021a */
[----:B------:R-:W-:Y:S01]  /*1e90*/  FMUL.FTZ R90, R0, R33 ;  /* 0x00000021005a7220 */ /* 0x000fe20000410000 */
[----:B------:R-:W-:Y:S01]  /*1ea0*/  VIADD R80, R10, -UR7 ;  /* 0x800000070a507c36 */ /* 0x000fe20008000000 */
[----:B------:R-:W4:Y:S01]  /*1eb0*/  MUFU.TANH R88, R88 ;  /* 0x0000005800587308 */ /* 0x000f220000002400 */
[C---:B------:R-:W-:Y:S01]  /*1ec0*/  FMUL.FTZ R36, R0.reuse, R36 ;  /* 0x0000002400247220 */ /* 0x040fe20000410000 */
[C---:B------:R-:W-:Y:S01]  /*1ed0*/  FMUL.FTZ R33, R0.reuse, R37 ;  /* 0x0000002500217220 */ /* 0x040fe20000410000 */
[----:B------:R-:W-:Y:S01]  /*1ee0*/  FMUL.FTZ R37, R0, R53 ;  /* 0x0000003500257220 */ /* 0x000fe20000410000 */
[----:B-1----:R-:W-:Y:S01]  /*1ef0*/  VIADDMNMX R80, R16, R80, R41, PT ;  /* 0x0000005010507246 */ /* 0x002fe20003800129 */
[C---:B------:R-:W-:Y:S01]  /*1f00*/  FMUL.FTZ R13, R0.reuse, R56 ;  /* 0x00000038000d7220 */ /* 0x040fe20000410000 */
[C---:B------:R-:W-:Y:S01]  /*1f10*/  FMUL.FTZ R9, R0.reuse, R49 ;  /* 0x0000003100097220 */ /* 0x040fe20000410000 */
[----:B------:R-:W-:Y:S01]  /*1f20*/  FMUL.FTZ R8, R0, R40 ;  /* 0x0000002800087220 */ /* 0x000fe20000410000 */
[----:B------:R-:W1:Y:S01]  /*1f30*/  MUFU.TANH R11, R11 ;  /* 0x0000000b000b7308 */ /* 0x000e620000002400 */
[----:B------:R-:W-:Y:S01]  /*1f40*/  ISETP.GT.AND P3, PT, R80, RZ, PT ;  /* 0x000000ff5000720c */ /* 0x000fe20003f64270 */
[----:B------:R-:W-:Y:S01]  /*1f50*/  FMUL.FTZ R21, R0, R45 ;  /* 0x0000002d00157220 */ /* 0x000fe20000410000 */
[----:B------:R-:W-:Y:S01]  /*1f60*/  ISETP.GT.AND P4, PT, R80, 0x1, PT ;  /* 0x000000015000780c */ /* 0x000fe20003f84270 */
[----:B------:R-:W-:Y:S01]  /*1f70*/  FMUL.FTZ R24, R0, R44 ;  /* 0x0000002c00187220 */ /* 0x000fe20000410000 */
[----:B------:R-:W-:Y:S01]  /*1f80*/  ISETP.GT.AND P5, PT, R80, 0x8, PT ;  /* 0x000000085000780c */ /* 0x000fe20003fa4270 */
[----:B------:R-:W-:Y:S01]  /*1f90*/  FMUL.FTZ R18, R0, R48 ;  /* 0x0000003000127220 */ /* 0x000fe20000410000 */
[----:B---3--:R-:W-:Y:S01]  /*1fa0*/  FSEL R56, R2, -INF , P3 ;  /* 0xff80000002387808 */ /* 0x008fe20001800000 */
[----:B------:R-:W3:Y:S01]  /*1fb0*/  MUFU.TANH R28, R28 ;  /* 0x0000001c001c7308 */ /* 0x000ee20000002400 */
[----:B----4-:R-:W-:Y:S01]  /*1fc0*/  FSEL R53, R88, -INF , P4 ;  /* 0xff80000058357808 */ /* 0x010fe20002000000 */
[----:B------:R-:W-:Y:S01]  /*1fd0*/  FMUL.FTZ R48, R0, R38 ;  /* 0x0000002600307220 */ /* 0x000fe20000410000 */
[----:B------:R-:W-:Y:S01]  /*1fe0*/  ISETP.GT.AND P3, PT, R80, 0x9, PT ;  /* 0x000000095000780c */ /* 0x000fe20003f64270 */
[----:B------:R-:W-:Y:S01]  /*1ff0*/  FMUL.FTZ R22, R0, R27 ;  /* 0x0000001b00167220 */ /* 0x000fe20000410000 */
[----:B------:R-:W-:Y:S01]  /*2000*/  FMNMX.FTZ R2, R56, R53, !PT ;  /* 0x0000003538027209 */ /* 0x000fe20007810000 */
[----:B------:R-:W-:Y:S01]  /*2010*/  FMUL.FTZ R27, R0, R31 ;  /* 0x0000001f001b7220 */ /* 0x000fe20000410000 */
[----:B------:R-:W-:Y:S01]  /*2020*/  ISETP.GT.AND P4, PT, R80, 0x10, PT ;  /* 0x000000105000780c */ /* 0x000fe20003f84270 */
[----:B------:R-:W4:Y:S01]  /*2030*/  MUFU.TANH R12, R12 ;  /* 0x0000000c000c7308 */ /* 0x000f220000002400 */
[----:B-1----:R-:W-:Y:S01]  /*2040*/  FSEL R49, R11, -INF , P5 ;  /* 0xff8000000b317808 */ /* 0x002fe20002800000 */
[C---:B------:R-:W-:Y:S01]  /*2050*/  FMUL.FTZ R14, R0.reuse, R52 ;  /* 0x00000034000e7220 */ /* 0x040fe20000410000 */
[C---:B------:R-:W-:Y:S01]  /*2060*/  FMUL.FTZ R91, R0.reuse, R57 ;  /* 0x00000039005b7220 */ /* 0x040fe20000410000 */
[C---:B------:R-:W-:Y:S01]  /*2070*/  FMUL.FTZ R23, R0.reuse, R60 ;  /* 0x0000003c00177220 */ /* 0x040fe20000410000 */
[----:B------:R-:W-:Y:S01]  /*2080*/  FMNMX.FTZ R2, R49, R2, !PT ;  /* 0x0000000231027209 */ /* 0x000fe20007810000 */
[C---:B------:R-:W-:Y:S01]  /*2090*/  FMUL.FTZ R19, R0.reuse, R61 ;  /* 0x0000003d00137220 */ /* 0x040fe20000410000 */
[----:B------:R-:W-:Y:S01]  /*20a0*/  FMUL.FTZ R15, R0, R64 ;  /* 0x00000040000f7220 */ /* 0x000fe20000410000 */
[----:B------:R-:W1:Y:S01]  /*20b0*/  MUFU.TANH R90, R90 ;  /* 0x0000005a005a7308 */ /* 0x000e620000002400 */
[----:B---3--:R-:W-:Y:S01]  /*20c0*/  FSEL R45, R28, -INF , P3 ;  /* 0xff8000001c2d7808 */ /* 0x008fe20001800000 */
[----:B------:R-:W-:Y:S01]  /*20d0*/  FMUL.FTZ R61, R0, R65 ;  /* 0x00000041003d7220 */ /* 0x000fe20000410000 */
[----:B------:R-:W-:Y:S01]  /*20e0*/  ISETP.GT.AND P3, PT, R80, 0x11, PT ;  /* 0x000000115000780c */ /* 0x000fe20003f64270 */
[C---:B------:R-:W-:Y:S01]  /*20f0*/  FMUL.FTZ R60, R0.reuse, R68 ;  /* 0x00000044003c7220 */ /* 0x040fe20000410000 */
[----:B------:R-:W-:Y:S01]  /*2100*/  FMNMX.FTZ R11, R45, R2, !PT ;  /* 0x000000022d0b7209 */ /* 0x000fe20007810000 */
[C---:B------:R-:W-:Y:S01]  /*2110*/  FMUL.FTZ R29, R0.reuse, R72 ;  /* 0x00000048001d7220 */ /* 0x040fe20000410000 */
[----:B------:R-:W-:Y:S01]  /*2120*/  FMUL.FTZ R64, R0, R73 ;  /* 0x0000004900407220 */ /* 0x000fe20000410000 */
[----:B------:R-:W3:Y:S01]  /*2130*/  MUFU.TANH R36, R36 ;  /* 0x0000002400247308 */ /* 0x000ee20000002400 */
[----:B----4-:R-:W-:Y:S01]  /*2140*/  FSEL R44, R12, -INF , P4 ;  /* 0xff8000000c2c7808 */ /* 0x010fe20002000000 */
[----:B------:R-:W-:Y:S01]  /*2150*/  FMUL.FTZ R65, R0, R76 ;  /* 0x0000004c00417220 */ /* 0x000fe20000410000 */
[----:B------:R-:W-:Y:S01]  /*2160*/  ISETP.GT.AND P4, PT, R80, 0x18, PT ;  /* 0x000000185000780c */ /* 0x000fe20003f84270 */
[----:B------:R-:W-:Y:S01]  /*2170*/  FMUL.FTZ R68, R0, R77 ;  /* 0x0000004d00447220 */ /* 0x000fe20000410000 */
[----:B------:R-:W-:Y:S01]  /*2180*/  FMNMX.FTZ R11, R44, R11, !PT ;  /* 0x0000000b2c0b7209 */ /* 0x000fe20007810000 */
[C---:B------:R-:W-:Y:S01]  /*2190*/  FMUL.FTZ R72, R0.reuse, R81 ;  /* 0x0000005100487220 */ /* 0x040fe20000410000 */
[----:B------:R-:W-:Y:S01]  /*21a0*/  FMUL.FTZ R73, R0, R84 ;  /* 0x0000005400497220 */ /* 0x000fe20000410000 */
[----:B------:R-:W4:Y:S01]  /*21b0*/  MUFU.TANH R33, R33 ;  /* 0x0000002100217308 */ /* 0x000f220000002400 */
[----:B-1----:R-:W-:Y:S01]  /*21c0*/  FSEL R38, R90, -INF , P3 ;  /* 0xff8000005a267808 */ /* 0x002fe20001800000 */
[----:B------:R-:W-:Y:S01]  /*21d0*/  FMUL.FTZ R25, R0, R30 ;  /* 0x0000001e00197220 */ /* 0x000fe20000410000 */
[----:B------:R-:W-:Y:S01]  /*21e0*/  ISETP.GT.AND P3, PT, R80, 0x19, PT ;  /* 0x000000195000780c */ /* 0x000fe20003f64270 */
[----:B------:R-:W-:Y:S01]  /*21f0*/  FMUL.FTZ R30, R0, R34 ;  /* 0x00000022001e7220 */ /* 0x000fe20000410000 */
[----:B------:R-:W-:Y:S01]  /*2200*/  FMNMX.FTZ R11, R38, R11, !PT ;  /* 0x0000000b260b7209 */ /* 0x000fe20007810000 */
[C---:B------:R-:W-:Y:S01]  /*2210*/  FMUL.FTZ R76, R0.reuse, R85 ;  /* 0x00000055004c7220 */ /* 0x040fe20000410000 */
[----:B------:R-:W-:Y:S01]  /*2220*/  FMUL.FTZ R57, R0, R42 ;  /* 0x0000002a00397220 */ /* 0x000fe20000410000 */
[----:B------:R-:W1:Y:S01]  /*2230*/  MUFU.TANH R8, R8 ;  /* 0x0000000800087308 */ /* 0x000e620000002400 */
[----:B---3--:R-:W-:Y:S01]  /*2240*/  FSEL R36, R36, -INF , P4 ;  /* 0xff80000024247808 */ /* 0x008fe20002000000 */
[----:B------:R-:W-:Y:S01]  /*2250*/  FMUL.FTZ R40, R0, R35 ;  /* 0x0000002300287220 */ /* 0x000fe20000410000 */
[----:B------:R-:W-:Y:S01]  /*2260*/  ISETP.GT.AND P4, PT, R80, 0x20, PT ;  /* 0x000000205000780c */ /* 0x000fe20003f84270 */
[----:B------:R-:W-:Y:S01]  /*2270*/  FMUL.FTZ R52, R0, R39 ;  /* 0x0000002700347220 */ /* 0x000fe20000410000 */
[----:B------:R-:W-:Y:S01]  /*2280*/  FMNMX.FTZ R2, R36, R11, !PT ;  /* 0x0000000b24027209 */ /* 0x000fe20007810000 */
[C---:B------:R-:W-:Y:S01]  /*2290*/  FMUL.FTZ R77, R0.reuse, R54 ;  /* 0x00000036004d7220 */ /* 0x040fe20000410000 */
[C---:B------:R-:W-:Y:S01]  /*22a0*/  FMUL.FTZ R43, R0.reuse, R43 ;  /* 0x0000002b002b7220 */ /* 0x040fe20000410000 */
[----:B------:R-:W3:Y:S01]  /*22b0*/  MUFU.TANH R89, R89 ;  /* 0x0000005900597308 */ /* 0x000ee20000002400 */
[----:B----4-:R-:W-:Y:S01]  /*22c0*/  FSEL R33, R33, -INF , P3 ;  /* 0xff80000021217808 */ /* 0x010fe20001800000 */
[----:B------:R-:W-:Y:S01]  /*22d0*/  FMUL.FTZ R46, R0, R46 ;  /* 0x0000002e002e7220 */ /* 0x000fe20000410000 */
[----:B------:R-:W-:Y:S01]  /*22e0*/  ISETP.GT.AND P3, PT, R80, 0x21, PT ;  /* 0x000000215000780c */ /* 0x000fe20003f64270 */
[C---:B------:R-:W-:Y:S01]  /*22f0*/  FMUL.FTZ R47, R0.reuse, R47 ;  /* 0x0000002f002f7220 */ /* 0x040fe20000410000 */
[----:B------:R-:W-:Y:S01]  /*2300*/  FMNMX.FTZ R2, R33, R2, !PT ;  /* 0x0000000221027209 */ /* 0x000fe20007810000 */
[C---:B------:R-:W-:Y:S01]  /*2310*/  FMUL.FTZ R50, R0.reuse, R50 ;  /* 0x0000003200327220 */ /* 0x040fe20000410000 */
[----:B------:R-:W-:Y:S01]  /*2320*/  FMUL.FTZ R51, R0, R51 ;  /* 0x0000003300337220 */ /* 0x000fe20000410000 */
[----:B------:R-:W4:Y:S01]  /*2330*/  MUFU.TANH R24, R24 ;  /* 0x0000001800187308 */ /* 0x000f220000002400 */
[----:B-1----:R-:W-:Y:S01]  /*2340*/  FSEL R31, R8, -INF , P4 ;  /* 0xff800000081f7808 */ /* 0x002fe20002000000 */
[----:B------:R-:W-:Y:S01]  /*2350*/  FMUL.FTZ R55, R0, R55 ;  /* 0x0000003700377220 */ /* 0x000fe20000410000 */
[----:B------:R-:W-:Y:S01]  /*2360*/  ISETP.GT.AND P4, PT, R80, 0x28, PT ;  /* 0x000000285000780c */ /* 0x000fe20003f84270 */
[C---:B------:R-:W-:Y:S01]  /*2370*/  FMUL.FTZ R58, R0.reuse, R58 ;  /* 0x0000003a003a7220 */ /* 0x040fe20000410000 */
[----:B------:R-:W-:Y:S01]  /*2380*/  FMNMX.FTZ R11, R31, R2, !PT ;  /* 0x000000021f0b7209 */ /* 0x000fe20007810000 */
[C---:B------:R-:W-:Y:S01]  /*2390*/  FMUL.FTZ R59, R0.reuse, R59 ;  /* 0x0000003b003b7220 */ /* 0x040fe20000410000 */
[----:B------:R-:W-:Y:S01]  /*23a0*/  FMUL.FTZ R70, R0, R70 ;  /* 0x0000004600467220 */ /* 0x000fe20000410000 */
[----:B------:R-:W1:Y:S01]  /*23b0*/  MUFU.TANH R21, R21 ;  /* 0x0000001500157308 */ /* 0x000e620000002400 */
[----:B---3--:R-:W-:Y:S01]  /*23c0*/  FSEL R28, R89, -INF , P3 ;  /* 0xff800000591c7808 */ /* 0x008fe20001800000 */
[----:B------:R-:W-:Y:S01]  /*23d0*/  @UP0 ULDC UR4, c[0x0][0x44c] ;  /* 0x0001130000040ab9 */ /* 0x000fe20000000800 */
[----:B------:R-:W-:Y:S01]  /*23e0*/  ISETP.GT.AND P3, PT, R80, 0x29, PT ;  /* 0x000000295000780c */ /* 0x000fe20003f64270 */
[----:B------:R-:W-:Y:S01]  /*23f0*/  UIMAD.WIDE.U32 UR4, UR41, UR4, URZ ;  /* 0x00000004290472a5 */ /* 0x000fe2000f8e003f */
[----:B------:R-:W-:-:S02]  /*2400*/  FMNMX.FTZ R11, R28, R11, !PT ;  /* 0x0000000b1c0b7209 */ /* 0x000fc40007810000 */
[----:B------:R-:W-:Y:S01]  /*2410*/  CS2R R88, SRZ ;  /* 0x0000000000587805 */ /* 0x000fe2000001ff00 */
[----:B------:R-:W3:Y:S01]  /*2420*/  MUFU.TANH R18, R18 ;  /* 0x0000001200127308 */ /* 0x000ee20000002400 */
[----:B----4-:R-:W-:Y:S02]  /*2430*/  FSEL R24, R24, -INF , P4 ;  /* 0xff80000018187808 */ /* 0x010fe40002000000 */
[----:B------:R-:W-:Y:S02]  /*2440*/  ISETP.GT.AND P4, PT, R80, 0x30, PT ;  /* 0x000000305000780c */ /* 0x000fe40003f84270 */
[----:B------:R-:W-:-:S03]  /*2450*/  FMNMX.FTZ R2, R24, R11, !PT ;  /* 0x0000000b18027209 */ /* 0x000fc60007810000 */
[----:B------:R-:W4:Y:S01]  /*2460*/  MUFU.TANH R9, R9 ;  /* 0x0000000900097308 */ /* 0x000f220000002400 */
[----:B-1----:R-:W-:Y:S02]  /*2470*/  FSEL R21, R21, -INF , P3 ;  /* 0xff80000015157808 */ /* 0x002fe40001800000 */
[----:B------:R-:W-:Y:S02]  /*2480*/  ISETP.GT.AND P3, PT, R80, 0x31, PT ;  /* 0x000000315000780c */ /* 0x000fe40003f64270 */
[----:B------:R-:W-:-:S03]  /*2490*/  FMNMX.FTZ R11, R21, R2, !PT ;  /* 0x00000002150b7209 */ /* 0x000fc60007810000 */
[----:B------:R-:W1:Y:S01]  /*24a0*/  MUFU.TANH R14, R14 ;  /* 0x0000000e000e7308 */ /* 0x000e620000002400 */
[----:B---3--:R-:W-:Y:S02]  /*24b0*/  FSEL R18, R18, -INF , P4 ;  /* 0xff80000012127808 */ /* 0x008fe40002000000 */
[----:B------:R-:W-:Y:S02]  /*24c0*/  ISETP.GT.AND P4, PT, R80, 0x38, PT ;  /* 0x000000385000780c */ /* 0x000fe40003f84270 */
[----:B------:R-:W-:-:S03]  /*24d0*/  FMNMX.FTZ R2, R18, R11, !PT ;  /* 0x0000000b12027209 */ /* 0x000fc60007810000 */
        /* <DEDUP_REMOVED lines=18> */
[----:B------:R-:W-:Y:S02]  /*2600*/  CS2R R90, SRZ ;  /* 0x00000000005a7805 */ /* 0x000fe4000001ff00 */
[----:B------:R-:W-:Y:S02]  /*2610*/  ISETP.GT.AND P3, PT, R80, 0x49, PT ;  /* 0x000000495000780c */ /* 0x000fe40003f64270 */
[----:B------:R-:W-:Y:S01]  /*2620*/  FMNMX.FTZ R16, R2, R11, !PT ;  /* 0x0000000b02107209 */ /* 0x000fe20007810000 */
[----:B------:R-:W1:Y:S01]  /*2630*/  MUFU.TANH R15, R15 ;  /* 0x0000000f000f7308 */ /* 0x000e620000002400 */
[----:B---3--:R-:W-:Y:S02]  /*2640*/  FSEL R9, R23, -INF , P4 ;  /* 0xff80000017097808 */ /* 0x008fe40002000000 */
[----:B------:R-:W-:-:S02]  /*2650*/  ISETP.GT.AND P4, PT, R80, 0x50, PT ;  /* 0x000000505000780c */ /* 0x000fc40003f84270 */
        /* <DEDUP_REMOVED lines=10> */
[----:B---3--:R-:W-:Y:S01]  /*2700*/  FSEL R16, R61, -INF , P3 ;  /* 0xff8000003d107808 */ /* 0x008fe20001800000 */
[----:B------:R-:W-:Y:S01]  /*2710*/  FMUL.FTZ R61, R0, R63 ;  /* 0x0000003f003d7220 */ /* 0x000fe20000410000 */
[----:B------:R-:W-:Y:S01]  /*2720*/  ISETP.GT.AND P3, PT, R80, 0x59, PT ;  /* 0x000000595000780c */ /* 0x000fe20003f64270 */
[----:B------:R-:W-:Y:S01]  /*2730*/  FMUL.FTZ R63, R0, R83 ;  /* 0x00000053003f7220 */ /* 0x000fe20000410000 */
[----:B------:R-:W-:-:S03]  /*2740*/  FMNMX.FTZ R26, R16, R11, !PT ;  /* 0x0000000b101a7209 */ /* 0x000fc60007810000 */
[----:B------:R-:W3:Y:S01]  /*2750*/  MUFU.TANH R29, R29 ;  /* 0x0000001d001d7308 */ /* 0x000ee20000002400 */
[----:B----4-:R-:W-:Y:S01]  /*2760*/  FSEL R19, R60, -INF , P4 ;  /* 0xff8000003c137808 */ /* 0x010fe20002000000 */
[----:B------:R-:W-:Y:S01]  /*2770*/  FMUL.FTZ R60, R0, R62 ;  /* 0x0000003e003c7220 */ /* 0x000fe20000410000 */
[----:B------:R-:W-:Y:S01]  /*2780*/  ISETP.GT.AND P4, PT, R80, 0x60, PT ;  /* 0x000000605000780c */ /* 0x000fe20003f84270 */
[----:B------:R-:W-:-:S04]  /*2790*/  FMUL.FTZ R62, R0, R79 ;  /* 0x0000004f003e7220 */ /* 0x000fc80000410000 */
[----:B------:R-:W4:Y:S01]  /*27a0*/  MUFU.TANH R64, R64 ;  /* 0x0000004000407308 */ /* 0x000f220000002400 */
[----:B-1----:R-:W-:Y:S02]  /*27b0*/  FSEL R23, R32, -INF , P3 ;  /* 0xff80000020177808 */ /* 0x002fe40001800000 */
[----:B------:R-:W-:Y:S02]  /*27c0*/  FMNMX.FTZ R32, R19, R26, !PT ;  /* 0x0000001a13207209 */ /* 0x000fe40007810000 */
[C---:B------:R-:W-:Y:S02]  /*27d0*/  ISETP.GT.AND P3, PT, R80.reuse, 0x61, PT ;  /* 0x000000615000780c */ /* 0x040fe40003f64270 */
[----:B------:R-:W-:Y:S01]  /*27e0*/  FMNMX.FTZ R11, R23, R32, !PT ;  /* 0x00000020170b7209 */ /* 0x000fe20007810000 */
[----:B------:R-:W1:Y:S01]  /*27f0*/  MUFU.TANH R65, R65 ;  /* 0x0000004100417308 */ /* 0x000e620000002400 */
[----:B---3--:R-:W-:Y:S02]  /*2800*/  FSEL R26, R29, -INF , P4 ;  /* 0xff8000001d1a7808 */ /* 0x008fe40002000000 */
[----:B------:R-:W-:-:S02]  /*2810*/  ISETP.GT.AND P4, PT, R80, 0x68, PT ;  /* 0x000000685000780c */ /* 0x000fc40003f84270 */
[----:B------:R-:W-:-:S03]  /*2820*/  FMNMX.FTZ R34, R26, R11, !PT ;  /* 0x0000000b1a227209 */ /* 0x000fc60007810000 */
[----:B------:R-:W3:Y:S01]  /*2830*/  MUFU.TANH R68, R68 ;  /* 0x0000004400447308 */ /* 0x000ee20000002400 */
[----:B----4-:R-:W-:Y:S01]  /*2840*/  FSEL R29, R64, -INF , P3 ;  /* 0xff800000401d7808 */ /* 0x010fe20001800000 */
[----:B------:R-:W-:Y:S01]  /*2850*/  FMUL.FTZ R64, R0, R71 ;  /* 0x0000004700407220 */ /* 0x000fe20000410000 */
[----:B------:R-:W-:Y:S01]  /*2860*/  ISETP.GT.AND P3, PT, R80, 0x69, PT ;  /* 0x000000695000780c */ /* 0x000fe20003f64270 */
[----:B------:R-:W-:Y:S01]  /*2870*/  FMUL.FTZ R71, R0, R87 ;  /* 0x0000005700477220 */ /* 0x000fe20000410000 */
[----:B------:R-:W-:-:S03]  /*2880*/  FMNMX.FTZ R11, R29, R34, !PT ;  /* 0x000000221d0b7209 */ /* 0x000fc60007810000 */
[----:B------:R-:W4:Y:S01]  /*2890*/  MUFU.TANH R69, R69 ;  /* 0x0000004500457308 */ /* 0x000f220000002400 */
[----:B-1----:R-:W-:Y:S01]  /*28a0*/  FSEL R32, R65, -INF , P4 ;  /* 0xff80000041207808 */ /* 0x002fe20002000000 */
[----:B------:R-:W-:Y:S01]  /*28b0*/  FMUL.FTZ R65, R0, R74 ;  /* 0x0000004a00417220 */ /* 0x000fe20000410000 */
[----:B------:R-:W-:Y:S02]  /*28c0*/  ISETP.GT.AND P4, PT, R80, 0x70, PT ;  /* 0x000000705000780c */ /* 0x000fe40003f84270 */
[----:B------:R-:W-:Y:S02]  /*28d0*/  FMNMX.FTZ R11, R32, R11, !PT ;  /* 0x0000000b200b7209 */ /* 0x000fe40007810000 */
[----:B--2---:R-:W-:Y:S01]  /*28e0*/  IADD3 R74, R3, -UR7, R10 ;  /* 0x80000007034a7c10 */ /* 0x004fe2000fffe00a */
[----:B------:R-:W1:Y:S01]  /*28f0*/  MUFU.TANH R72, R72 ;  /* 0x0000004800487308 */ /* 0x000e620000002400 */
[----:B---3--:R-:W-:Y:S01]  /*2900*/  FSEL R34, R68, -INF , P3 ;  /* 0xff80000044227808 */ /* 0x008fe20001800000 */
[----:B------:R-:W-:Y:S01]  /*2910*/  FMUL.FTZ R68, R0, R75 ;  /* 0x0000004b00447220 */ /* 0x000fe20000410000 */
[----:B------:R-:W-:Y:S01]  /*2920*/  ISETP.GT.AND P3, PT, R80, 0x71, PT ;  /* 0x000000715000780c */ /* 0x000fe20003f64270 */
[----:B------:R-:W-:Y:S01]  /*2930*/  @UP0 ULDC UR7, c[0x0][0x450] ;  /* 0x0001140000070ab9 */ /* 0x000fe20000000800 */
[----:B------:R-:W-:Y:S01]  /*2940*/  FMNMX.FTZ R42, R34, R11, !PT ;  /* 0x0000000b222a7209 */ /* 0x000fe20007810000 */
[----:B------:R-:W-:Y:S01]  /*2950*/  @UP0 USHF.R.U32.HI UR41, URZ, UR7, UR5 ;  /* 0x000000073f290299 */ /* 0x000fe20008011605 */
[----:B------:R-:W-:Y:S01]  /*2960*/  VIMNMX R74, R41, R74, PT ;  /* 0x0000004a294a7248 */ /* 0x000fe20003fe0100 */
[----:B------:R-:W2:Y:S01]  /*2970*/  MUFU.TANH R73, R73 ;  /* 0x0000004900497308 */ /* 0x000ea20000002400 */
[----:B----4-:R-:W-:Y:S01]  /*2980*/  FSEL R37, R69, -INF , P4 ;  /* 0xff80000045257808 */ /* 0x010fe20002000000 */
[----:B------:R-:W-:Y:S01]  /*2990*/  FMUL.FTZ R69, R0, R67 ;  /* 0x0000004300457220 */ /* 0x000fe20000410000 */
[----:B------:R-:W-:Y:S01]  /*29a0*/  ISETP.GT.AND P4, PT, R80, 0x78, PT ;  /* 0x000000785000780c */ /* 0x000fe20003f84270 */
[----:B------:R-:W-:Y:S01]  /*29b0*/  FMUL.FTZ R67, R0, R78 ;  /* 0x0000004e00437220 */ /* 0x000fe20000410000 */
[----:B------:R-:W-:Y:S01]  /*29c0*/  FMNMX.FTZ R42, R37, R42, !PT ;  /* 0x0000002a252a7209 */ /* 0x000fe20007810000 */
[----:B------:R-:W-:Y:S01]  /*29d0*/  UIADD3 UR6, UR6, UR41, URZ ;  /* 0x0000002906067290 */ /* 0x000fe2000fffe03f */
[----:B------:R-:W-:Y:S01]  /*29e0*/  ISETP.GT.AND P5, PT, R74, 0x8, PT ;  /* 0x000000084a00780c */ /* 0x000fe20003fa4270 */
[----:B------:R-:W3:Y:S01]  /*29f0*/  MUFU.TANH R76, R76 ;  /* 0x0000004c004c7308 */ /* 0x000ee20000002400 */
[----:B-1----:R-:W-:Y:S01]  /*2a00*/  FSEL R35, R72, -INF , P3 ;  /* 0xff80000048237808 */ /* 0x002fe20001800000 */
[----:B------:R-:W-:Y:S01]  /*2a10*/  FMUL.FTZ R72, R0, R66 ;  /* 0x0000004200487220 */ /* 0x000fe20000410000 */
[----:B------:R-:W-:Y:S01]  /*2a20*/  ISETP.GT.AND P3, PT, R80, 0x79, PT ;  /* 0x000000795000780c */ /* 0x000fe20003f64270 */
[----:B------:R-:W-:Y:S01]  /*2a30*/  FMUL.FTZ R66, R0, R82 ;  /* 0x0000005200427220 */ /* 0x000fe20000410000 */
[----:B------:R-:W-:Y:S01]  /*2a40*/  FMNMX.FTZ R54, R35, R42, !PT ;  /* 0x0000002a23367209 */ /* 0x000fe20007810000 */
[----:B------:R-:W-:-:S02]  /*2a50*/  USHF.R.S32.HI UR4, URZ, 0x1f, UR6 ;  /* 0x0000001f3f047899 */ /* 0x000fc40008011406 */
[----:B------:R-:W1:Y:S01]  /*2a60*/  MUFU.TANH R20, R20 ;  /* 0x0000001400147308 */ /* 0x000e620000002400 */
[----:B--2---:R-:W-:Y:S01]  /*2a70*/  FSEL R39, R73, -INF , P4 ;  /* 0xff80000049277808 */ /* 0x004fe20002000000 */
[----:B------:R-:W-:Y:S01]  /*2a80*/  FMUL.FTZ R73, R0, R86 ;  /* 0x0000005600497220 */ /* 0x000fe20000410000 */
[----:B------:R-:W-:Y:S01]  /*2a90*/  ISETP.GT.AND P4, PT, R74, 0x1, PT ;  /* 0x000000014a00780c */ /* 0x000fe20003f84270 */
[----:B------:R-:W-:Y:S01]  /*2aa0*/  ULEA.HI UR4, UR4, UR6, URZ, 0x7 ;  /* 0x0000000604047291 */ /* 0x000fe2000f8f383f */
[----:B------:R-:W-:Y:S01]  /*2ab0*/  FMNMX.FTZ R11, R39, R54, !PT ;  /* 0x00000036270b7209 */ /* 0x000fe20007810000 */
[----:B------:R-:W-:Y:S02]  /*2ac0*/  UMOV UR5, URZ ;  /* 0x0000003f00057c82 */ /* 0x000fe40008000000 */
[----:B------:R-:W2:Y:S01]  /*2ad0*/  MUFU.TANH R22, R22 ;  /* 0x0000001600167308 */ /* 0x000ea20000002400 */
[----:B---3--:R-:W-:Y:S01]  /*2ae0*/  FSEL R42, R76, -INF , P3 ;  /* 0xff8000004c2a7808 */ /* 0x008fe20001800000 */
[----:B------:R-:W-:-:S03]  /*2af0*/  USHF.R.S32.HI UR4, URZ, 0x7, UR4 ;  /* 0x000000073f047899 */ /* 0x000fc60008011404 */
[----:B------:R-:W-:Y:S01]  /*2b00*/  FMNMX.FTZ R11, R42, R11, !PT ;  /* 0x0000000b2a0b7209 */ /* 0x000fe20007810000 */
[----:B------:R-:W-:Y:S02]  /*2b10*/  UISETP.LT.AND UP1, UPT, UR38, UR4, UPT ;  /* 0x000000042600728c */ /* 0x000fe4000bf21270 */
[----:B------:R-:W3:Y:S02]  /*2b20*/  MUFU.TANH R25, R25 ;  /* 0x0000001900197308 */ /* 0x000ee40000002400 */
[----:B------:R-:W4:Y:S01]  /*2b30*/  SHFL.BFLY PT, R54, R11, 0x2, 0x1f ;  /* 0x0c401f000b367f89 */ /* 0x000f2200000e0000 */
[----:B------:R-:W-:-:S03]  /*2b40*/  USEL UR21, UR38, UR4, !UP1 ;  /* 0x0000000426157287 */ /* 0x000fc6000c800000 */
[----:B------:R-:W-:Y:S01]  /*2b50*/  UMOV UR4, URZ ;  /* 0x0000003f00047c82 */ /* 0x000fe20008000000 */
[----:B------:R-:W-:Y:S01]  /*2b60*/  UISETP.GE.AND UP1, UPT, UR46, UR21, UPT ;  /* 0x000000152e00728c */ /* 0x000fe2000bf26270 */
[----:B------:R-:W5:Y:S08]  /*2b70*/  MUFU.TANH R27, R27 ;  /* 0x0000001b001b7308 */ /* 0x000f700000002400 */
[----:B------:R-:W0:Y:S08]  /*2b80*/  MUFU.TANH R30, R30 ;  /* 0x0000001e001e7308 */ /* 0x000e300000002400 */
[----:B------:R-:W0:Y:S01]  /*2b90*/  MUFU.TANH R40, R40 ;  /* 0x0000002800287308 */ /* 0x000e220000002400 */
[----:B----4-:R-:W-:-:S05]  /*2ba0*/  FMNMX.FTZ R54, R11, R54, !PT ;  /* 0x000000360b367209 */ /* 0x010fca0007810000 */
[----:B------:R-:W4:Y:S02]  /*2bb0*/  SHFL.BFLY PT, R11, R54, 0x1, 0x1f ;  /* 0x0c201f00360b7f89 */ /* 0x000f2400000e0000 */
[----:B------:R-:W0:Y:S08]  /*2bc0*/  MUFU.TANH R48, R48 ;  /* 0x0000003000307308 */ /* 0x000e300000002400 */
[----:B------:R-:W0:Y:S08]  /*2bd0*/  MUFU.TANH R52, R52 ;  /* 0x0000003400347308 */ /* 0x000e300000002400 */
[----:B------:R-:W0:Y:S01]  /*2be0*/  MUFU.TANH R57, R57 ;  /* 0x0000003900397308 */ /* 0x000e220000002400 */
[----:B----4-:R-:W-:Y:S01]  /*2bf0*/  FMNMX.FTZ R11, R54, R11, !PT ;  /* 0x0000000b360b7209 */ /* 0x010fe20007810000 */
[----:B------:R-:W-:-:S06]  /*2c00*/  IMAD.U32 R54, RZ, RZ, UR10 ;  /* 0x0000000aff367e24 */ /* 0x000fcc000f8e00ff */
[----:B------:R-:W4:Y:S01]  /*2c10*/  MUFU.TANH R43, R43 ;  /* 0x0000002b002b7308 */ /* 0x000f220000002400 */
[C---:B------:R-:W-:Y:S01]  /*2c20*/  FSETP.NEU.FTZ.AND P3, PT, R11.reuse, -INF , PT ;  /* 0xff8000000b00780b */ /* 0x040fe20003f7d000 */
[----:B------:R-:W-:-:S05]  /*2c30*/  FFMA.FTZ R54, R11, R54, -8 ;  /* 0xc10000000b367423 */ /* 0x000fca0000010036 */
[----:B------:R-:W-:Y:S01]  /*2c40*/  FSEL R54, R54, RZ, P3 ;  /* 0x000000ff36367208 */ /* 0x000fe20001800000 */
[----:B------:R-:W4:Y:S01]  /*2c50*/  MUFU.TANH R46, R46 ;  /* 0x0000002e002e7308 */ /* 0x000f220000002400 */
[----:B------:R-:W-:-:S03]  /*2c60*/  ISETP.GT.AND P3, PT, R74, RZ, PT ;  /* 0x000000ff4a00720c */ /* 0x000fc60003f64270 */
[--C-:B------:R-:W-:Y:S01]  /*2c70*/  FFMA.FTZ R75, R56, UR10, -R54.reuse ;  /* 0x0000000a384b7c23 */ /* 0x100fe20008010836 */
[----:B-1----:R-:W-:Y:S01]  /*2c80*/  FSEL R41, R20, -INF , P3 ;  /* 0xff80000014297808 */ /* 0x002fe20001800000 */
[--C-:B------:R-:W-:Y:S01]  /*2c90*/  FFMA.FTZ R10, R53, UR10, -R54.reuse ;  /* 0x0000000a350a7c23 */ /* 0x100fe20008010836 */
[----:B--2---:R-:W-:Y:S01]  /*2ca0*/  FSEL R56, R22, -INF , P4 ;  /* 0xff80000016387808 */ /* 0x004fe20002000000 */
[--C-:B------:R-:W-:Y:S01]  /*2cb0*/  FFMA.FTZ R20, R49, UR10, -R54.reuse ;  /* 0x0000000a31147c23 */ /* 0x100fe20008010836 */
[----:B------:R-:W-:Y:S01]  /*2cc0*/  ISETP.GT.AND P3, PT, R74, 0x9, PT ;  /* 0x000000094a00780c */ /* 0x000fe20003f64270 */
[----:B------:R-:W1:Y:S01]  /*2cd0*/  MUFU.TANH R47, R47 ;  /* 0x0000002f002f7308 */ /* 0x000e620000002400 */
[----:B---3--:R-:W-:Y:S01]  /*2ce0*/  FSEL R53, R25, -INF , P5 ;  /* 0xff80000019357808 */ /* 0x008fe20002800000 */
[--C-:B------:R-:W-:Y:S01]  /*2cf0*/  FFMA.FTZ R25, R45, UR10, -R54.reuse ;  /* 0x0000000a2d197c23 */ /* 0x100fe20008010836 */
[----:B------:R-:W-:Y:S01]  /*2d00*/  FMNMX.FTZ R22, R41, R56, !PT ;  /* 0x0000003829167209 */ /* 0x000fe20007810000 */
[--C-:B------:R-:W-:Y:S01]  /*2d10*/  FFMA.FTZ R44, R44, UR10, -R54.reuse ;  /* 0x0000000a2c2c7c23 */ /* 0x100fe20008010836 */
[----:B------:R-:W-:Y:S01]  /*2d20*/  ISETP.GT.AND P4, PT, R74, 0x10, PT ;  /* 0x000000104a00780c */ /* 0x000fe20003f84270 */
[--C-:B------:R-:W-:Y:S01]  /*2d30*/  FFMA.FTZ R38, R38, UR10, -R54.reuse ;  /* 0x0000000a26267c23 */ /* 0x100fe20008010836 */
[----:B-----5:R-:W-:Y:S01]  /*2d40*/  FSEL R49, R27, -INF , P3 ;  /* 0xff8000001b317808 */ /* 0x020fe20001800000 */
[----:B------:R2:W-:Y:S01]  /*2d50*/  MUFU.EX2 R3, R75 ;  /* 0x0000004b00037308 */ /* 0x0005e20000000800 */
[----:B------:R-:W-:Y:S01]  /*2d60*/  FMNMX.FTZ R22, R53, R22, !PT ;  /* 0x0000001635167209 */ /* 0x000fe20007810000 */
[--C-:B------:R-:W-:Y:S01]  /*2d70*/  FFMA.FTZ R33, R33, UR10, -R54.reuse ;  /* 0x0000000a21217c23 */ /* 0x100fe20008010836 */
[----:B------:R-:W-:Y:S01]  /*2d80*/  ISETP.GT.AND P3, PT, R74, 0x11, PT ;  /* 0x000000114a00780c */ /* 0x000fe20003f64270 */
[--C-:B------:R-:W-:Y:S01]  /*2d90*/  FFMA.FTZ R31, R31, UR10, -R54.reuse ;  /* 0x0000000a1f1f7c23 */ /* 0x100fe20008010836 */
[----:B0-----:R-:W-:Y:S01]  /*2da0*/  FSEL R45, R30, -INF , P4 ;  /* 0xff8000001e2d7808 */ /* 0x001fe20002000000 */
[--C-:B------:R-:W-:Y:S01]  /*2db0*/  FFMA.FTZ R28, R28, UR10, -R54.reuse ;  /* 0x0000000a1c1c7c23 */ /* 0x100fe20008010836 */
[----:B------:R-:W-:Y:S01]  /*2dc0*/  FMNMX.FTZ R22, R49, R22, !PT ;  /* 0x0000001631167209 */ /* 0x000fe20007810000 */
[----:B------:R-:W0:Y:S01]  /*2dd0*/  MUFU.TANH R50, R50 ;  /* 0x0000003200327308 */ /* 0x000e220000002400 */
[----:B------:R-:W-:Y:S01]  /*2de0*/  ISETP.GT.AND P4, PT, R74, 0x18, PT ;  /* 0x000000184a00780c */ /* 0x000fe20003f84270 */
[--C-:B------:R-:W-:Y:S01]  /*2df0*/  FFMA.FTZ R24, R24, UR10, -R54.reuse ;  /* 0x0000000a18187c23 */ /* 0x100fe20008010836 */
[----:B------:R-:W-:Y:S01]  /*2e00*/  FSEL R40, R40, -INF , P3 ;  /* 0xff80000028287808 */ /* 0x000fe20001800000 */
[--C-:B------:R-:W-:Y:S01]  /*2e10*/  FFMA.FTZ R21, R21, UR10, -R54.reuse ;  /* 0x0000000a15157c23 */ /* 0x100fe20008010836 */
[----:B------:R-:W-:Y:S01]  /*2e20*/  FMNMX.FTZ R27, R45, R22, !PT ;  /* 0x000000162d1b7209 */ /* 0x000fe20007810000 */
[--C-:B------:R-:W-:Y:S01]  /*2e30*/  FFMA.FTZ R18, R18, UR10, -R54.reuse ;  /* 0x0000000a12127c23 */ /* 0x100fe20008010836 */
[----:B------:R-:W-:Y:S01]  /*2e40*/  ISETP.GT.AND P3, PT, R74, 0x19, PT ;  /* 0x000000194a00780c */ /* 0x000fe20003f64270 */
[----:B------:R3:W-:Y:S01]  /*2e50*/  MUFU.EX2 R22, R44 ;  /* 0x0000002c00167308 */ /* 0x0007e20000000800 */
[----:B------:R-:W-:Y:S01]  /*2e60*/  FSEL R48, R48, -INF , P4 ;  /* 0xff80000030307808 */ /* 0x000fe20002000000 */
[--C-:B------:R-:W-:Y:S01]  /*2e70*/  FFMA.FTZ R17, R17, UR10, -R54.reuse ;  /* 0x0000000a11117c23 */ /* 0x100fe20008010836 */
[----:B------:R-:W-:Y:S01]  /*2e80*/  FMNMX.FTZ R27, R40, R27, !PT ;  /* 0x0000001b281b7209 */ /* 0x000fe20007810000 */
[--C-:B------:R-:W-:Y:S01]  /*2e90*/  FFMA.FTZ R14, R14, UR10, -R54.reuse ;  /* 0x0000000a0e0e7c23 */ /* 0x100fe20008010836 */
[----:B------:R-:W-:Y:S01]  /*2ea0*/  ISETP.GT.AND P4, PT, R74, 0x20, PT ;  /* 0x000000204a00780c */ /* 0x000fe20003f84270 */
[--C-:B------:R-:W-:Y:S01]  /*2eb0*/  FFMA.FTZ R16, R16, UR10, -R54.reuse ;  /* 0x0000000a10107c23 */ /* 0x100fe20008010836 */
[----:B------:R-:W-:Y:S01]  /*2ec0*/  FSEL R52, R52, -INF , P3 ;  /* 0xff80000034347808 */ /* 0x000fe20001800000 */
[----:B------:R-:W5:Y:S01]  /*2ed0*/  MUFU.TANH R51, R51 ;  /* 0x0000003300337308 */ /* 0x000f620000002400 */
[----:B--2---:R-:W-:Y:S01]  /*2ee0*/  FMNMX.FTZ R75, R48, R27, !PT ;  /* 0x0000001b304b7209 */ /* 0x004fe20007810000 */
[--C-:B---3--:R-:W-:Y:S01]  /*2ef0*/  FFMA.FTZ R44, R36, UR10, -R54.reuse ;  /* 0x0000000a242c7c23 */ /* 0x108fe20008010836 */
[----:B------:R-:W-:Y:S01]  /*2f00*/  ISETP.GT.AND P3, PT, R74, 0x21, PT ;  /* 0x000000214a00780c */ /* 0x000fe20003f64270 */
[----:B------:R-:W-:Y:S01]  /*2f10*/  FFMA.FTZ R42, R42, UR10, -R54 ;  /* 0x0000000a2a2a7c23 */ /* 0x000fe20008010836 */
[----:B------:R-:W-:-:S02]  /*2f20*/  FSEL R57, R57, -INF , P4 ;  /* 0xff80000039397808 */ /* 0x000fc40002000000 */
[----:B------:R-:W-:Y:S01]  /*2f30*/  FMNMX.FTZ R30, R52, R75, !PT ;  /* 0x0000004b341e7209 */ /* 0x000fe20007810000 */
[----:B------:R-:W2:Y:S01]  /*2f40*/  MUFU.TANH R77, R77 ;  /* 0x0000004d004d7308 */ /* 0x000ea20000002400 */
[C---:B------:R-:W-:Y:S02]  /*2f50*/  ISETP.GT.AND P4, PT, R74.reuse, 0x28, PT ;  /* 0x000000284a00780c */ /* 0x040fe40003f84270 */
[----:B----4-:R-:W-:Y:S02]  /*2f60*/  FSEL R43, R43, -INF , P3 ;  /* 0xff8000002b2b7808 */ /* 0x010fe40001800000 */
[----:B------:R-:W-:Y:S02]  /*2f70*/  FMNMX.FTZ R36, R57, R30, !PT ;  /* 0x0000001e39247209 */ /* 0x000fe40007810000 */
[----:B------:R-:W-:Y:S01]  /*2f80*/  ISETP.GT.AND P3, PT, R74, 0x29, PT ;  /* 0x000000294a00780c */ /* 0x000fe20003f64270 */
[----:B------:R-:W3:Y:S01]  /*2f90*/  MUFU.TANH R55, R55 ;  /* 0x0000003700377308 */ /* 0x000ee20000002400 */
[----:B------:R-:W-:-:S02]  /*2fa0*/  FSEL R46, R46, -INF , P4 ;  /* 0xff8000002e2e7808 */ /* 0x000fc40002000000 */
[----:B------:R-:W-:Y:S02]  /*2fb0*/  FMNMX.FTZ R75, R43, R36, !PT ;  /* 0x000000242b4b7209 */ /* 0x000fe40007810000 */
[----:B------:R-:W-:Y:S02]  /*2fc0*/  ISETP.GT.AND P4, PT, R74, 0x30, PT ;  /* 0x000000304a00780c */ /* 0x000fe40003f84270 */
[----:B-1----:R-:W-:Y:S01]  /*2fd0*/  FSEL R47, R47, -INF , P3 ;  /* 0xff8000002f2f7808 */ /* 0x002fe20001800000 */
[----:B------:R-:W1:Y:S01]  /*2fe0*/  MUFU.TANH R58, R58 ;  /* 0x0000003a003a7308 */ /* 0x000e620000002400 */
[----:B------:R-:W-:Y:S02]  /*2ff0*/  FMNMX.FTZ R36, R46, R75, !PT ;  /* 0x0000004b2e247209 */ /* 0x000fe40007810000 */
[----:B------:R-:W-:Y:S02]  /*3000*/  ISETP.GT.AND P3, PT, R74, 0x31, PT ;  /* 0x000000314a00780c */ /* 0x000fe40003f64270 */
[----:B0-----:R-:W-:-:S02]  /*3010*/  FSEL R50, R50, -INF , P4 ;  /* 0xff80000032327808 */ /* 0x001fc40002000000 */
[----:B------:R-:W-:Y:S01]  /*3020*/  FMNMX.FTZ R75, R47, R36, !PT ;  /* 0x000000242f4b7209 */ /* 0x000fe20007810000 */
[----:B------:R-:W0:Y:S01]  /*3030*/  MUFU.TANH R59, R59 ;  /* 0x0000003b003b7308 */ /* 0x000e220000002400 */
[----:B------:R-:W-:Y:S02]  /*3040*/  ISETP.GT.AND P4, PT, R74, 0x38, PT ;  /* 0x000000384a00780c */ /* 0x000fe40003f84270 */
[----:B-----5:R-:W-:Y:S02]  /*3050*/  FSEL R51, R51, -INF , P3 ;  /* 0xff80000033337808 */ /* 0x020fe40001800000 */
[----:B------:R-:W-:Y:S02]  /*3060*/  FMNMX.FTZ R36, R50, R75, !PT ;  /* 0x0000004b32247209 */ /* 0x000fe40007810000 */
[----:B------:R-:W-:Y:S01]  /*3070*/  ISETP.GT.AND P3, PT, R74, 0x39, PT ;  /* 0x000000394a00780c */ /* 0x000fe20003f64270 */
[----:B------:R-:W4:Y:S01]  /*3080*/  MUFU.TANH R60, R60 ;  /* 0x0000003c003c7308 */ /* 0x000f220000002400 */
[----:B--2---:R-:W-:-:S02]  /*3090*/  FSEL R77, R77, -INF , P4 ;  /* 0xff8000004d4d7808 */ /* 0x004fc40002000000 */
[----:B------:R-:W-:Y:S02]  /*30a0*/  FMNMX.FTZ R36, R51, R36, !PT ;  /* 0x0000002433247209 */ /* 0x000fe40007810000 */
[C---:B------:R-:W-:Y:S02]  /*30b0*/  ISETP.GT.AND P4, PT, R74.reuse, 0x40, PT ;  /* 0x000000404a00780c */ /* 0x040fe40003f84270 */
[----:B---3--:R-:W-:Y:S01]  /*30c0*/  FSEL R55, R55, -INF , P3 ;  /* 0xff80000037377808 */ /* 0x008fe20001800000 */
[----:B------:R-:W2:Y:S01]  /*30d0*/  MUFU.TANH R61, R61 ;  /* 0x0000003d003d7308 */ /* 0x000ea20000002400 */
[----:B------:R-:W-:Y:S02]  /*30e0*/  FMNMX.FTZ R36, R77, R36, !PT ;  /* 0x000000244d247209 */ /* 0x000fe40007810000 */
[----:B------:R-:W-:Y:S02]  /*30f0*/  ISETP.GT.AND P3, PT, R74, 0x41, PT ;  /* 0x000000414a00780c */ /* 0x000fe40003f64270 */
[----:B-1----:R-:W-:-:S02]  /*3100*/  FSEL R58, R58, -INF , P4 ;  /* 0xff8000003a3a7808 */ /* 0x002fc40002000000 */
[----:B------:R-:W-:Y:S01]  /*3110*/  FMNMX.FTZ R75, R55, R36, !PT ;  /* 0x00000024374b7209 */ /* 0x000fe20007810000 */
[----:B------:R-:W1:Y:S01]  /*3120*/  MUFU.TANH R72, R72 ;  /* 0x0000004800487308 */ /* 0x000e620000002400 */
[----:B------:R-:W-:Y:S02]  /*3130*/  ISETP.GT.AND P4, PT, R74, 0x48, PT ;  /* 0x000000484a00780c */ /* 0x000fe40003f84270 */
[----:B0-----:R-:W-:Y:S02]  /*3140*/  FSEL R59, R59, -INF , P3 ;  /* 0xff8000003b3b7808 */ /* 0x001fe40001800000 */
[----:B------:R-:W-:Y:S02]  /*3150*/  FMNMX.FTZ R36, R58, R75, !PT ;  /* 0x0000004b3a247209 */ /* 0x000fe40007810000 */
[----:B------:R-:W-:Y:S01]  /*3160*/  ISETP.GT.AND P3, PT, R74, 0x49, PT ;  /* 0x000000494a00780c */ /* 0x000fe20003f64270 */
[----:B------:R-:W0:Y:S01]  /*3170*/  MUFU.TANH R69, R69 ;  /* 0x0000004500457308 */ /* 0x000e220000002400 */
[----:B----4-:R-:W-:-:S02]  /*3180*/  FSEL R60, R60, -INF , P4 ;  /* 0xff8000003c3c7808 */ /* 0x010fc40002000000 */
[----:B------:R-:W-:Y:S02]  /*3190*/  FMNMX.FTZ R75, R59, R36, !PT ;  /* 0x000000243b4b7209 */ /* 0x000fe40007810000 */
[----:B------:R-:W-:Y:S02]  /*31a0*/  ISETP.GT.AND P4, PT, R74, 0x50, PT ;  /* 0x000000504a00780c */ /* 0x000fe40003f84270 */
[----:B--2---:R-:W-:Y:S01]  /*31b0*/  FSEL R61, R61, -INF , P3 ;  /* 0xff8000003d3d7808 */ /* 0x004fe20001800000 */
        /* <DEDUP_REMOVED lines=11> */
[----:B--2---:R-:W-:-:S02]  /*3270*/  FSEL R70, R70, -INF , P4 ;  /* 0xff80000046467808 */ /* 0x004fc40002000000 */
[----:B------:R-:W-:Y:S02]  /*3280*/  FMNMX.FTZ R75, R69, R36, !PT ;  /* 0x00000024454b7209 */ /* 0x000fe40007810000 */
[----:B------:R-:W-:Y:S02]  /*3290*/  ISETP.GT.AND P4, PT, R74, 0x60, PT ;  /* 0x000000604a00780c */ /* 0x000fe40003f84270 */
[----:B------:R-:W-:Y:S01]  /*32a0*/  FMNMX.FTZ R75, R70, R75, !PT ;  /* 0x0000004b464b7209 */ /* 0x000fe20007810000 */
[----:B------:R-:W2:Y:S01]  /*32b0*/  MUFU.TANH R68, R68 ;  /* 0x0000004400447308 */ /* 0x000ea20000002400 */
[----:B-1----:R-:W-:Y:S02]  /*32c0*/  FSEL R64, R64, -INF , P3 ;  /* 0xff80000040407808 */ /* 0x002fe40001800000 */
[----:B------:R-:W-:Y:S02]  /*32d0*/  ISETP.GT.AND P3, PT, R74, 0x61, PT ;  /* 0x000000614a00780c */ /* 0x000fe40003f64270 */
[----:B------:R-:W-:-:S03]  /*32e0*/  FMNMX.FTZ R36, R64, R75, !PT ;  /* 0x0000004b40247209 */ /* 0x000fc60007810000 */
[----:B------:R-:W1:Y:S01]  /*32f0*/  MUFU.TANH R67, R67 ;  /* 0x0000004300437308 */ /* 0x000e620000002400 */
[----:B0-----:R-:W-:Y:S02]  /*3300*/  FSEL R65, R65, -INF , P4 ;  /* 0xff80000041417808 */ /* 0x001fe40002000000 */
[----:B------:R-:W-:Y:S02]  /*3310*/  ISETP.GT.AND P4, PT, R74, 0x68, PT ;  /* 0x000000684a00780c */ /* 0x000fe40003f84270 */
[----:B------:R-:W-:-:S03]  /*3320*/  FMNMX.FTZ R75, R65, R36, !PT ;  /* 0x00000024414b7209 */ /* 0x000fc60007810000 */
[----:B------:R-:W0:Y:S01]  /*3330*/  MUFU.TANH R62, R62 ;  /* 0x0000003e003e7308 */ /* 0x000e220000002400 */
[----:B--2---:R-:W-:Y:S02]  /*3340*/  FSEL R68, R68, -INF , P3 ;  /* 0xff80000044447808 */ /* 0x004fe40001800000 */
[----:B------:R-:W-:Y:S02]  /*3350*/  ISETP.GT.AND P3, PT, R74, 0x69, PT ;  /* 0x000000694a00780c */ /* 0x000fe40003f64270 */
[----:B------:R-:W-:Y:S01]  /*3360*/  FMNMX.FTZ R36, R68, R75, !PT ;  /* 0x0000004b44247209 */ /* 0x000fe20007810000 */
[--C-:B------:R-:W-:Y:S01]  /*3370*/  FFMA.FTZ R75, R12, UR10, -R54.reuse ;  /* 0x0000000a0c4b7c23 */ /* 0x100fe20008010836 */
[----:B------:R-:W-:Y:S01]  /*3380*/  FFMA.FTZ R12, R8, UR10, -R54 ;  /* 0x0000000a080c7c23 */ /* 0x000fe20008010836 */
[----:B------:R-:W2:Y:S01]  /*3390*/  MUFU.TANH R66, R66 ;  /* 0x0000004200427308 */ /* 0x000ea20000002400 */
[----:B-1----:R-:W-:Y:S02]  /*33a0*/  FSEL R67, R67, -INF , P4 ;  /* 0xff80000043437808 */ /* 0x002fe40002000000 */
[----:B------:R-:W-:-:S02]  /*33b0*/  ISETP.GT.AND P4, PT, R74, 0x70, PT ;  /* 0x000000704a00780c */ /* 0x000fc40003f84270 */
        /* <DEDUP_REMOVED lines=8> */
[----:B------:R-:W-:-:S03]  /*3440*/  FMNMX.FTZ R8, R66, R79, !PT ;  /* 0x0000004f42087209 */ /* 0x000fc60007810000 */
[----:B------:R-:W2:Y:S01]  /*3450*/  MUFU.TANH R71, R71 ;  /* 0x0000004700477308 */ /* 0x000ea20000002400 */
[----:B-1----:R-:W-:Y:S02]  /*3460*/  FSEL R63, R63, -INF , P3 ;  /* 0xff8000003f3f7808 */ /* 0x002fe40001800000 */
[----:B------:R-:W-:Y:S02]  /*3470*/  ISETP.GT.AND P3, PT, R74, 0x79, PT ;  /* 0x000000794a00780c */ /* 0x000fe40003f64270 */
[----:B------:R-:W-:-:S03]  /*3480*/  FMNMX.FTZ R8, R63, R8, !PT ;  /* 0x000000083f087209 */ /* 0x000fc60007810000 */
[----:B------:R-:W-:Y:S01]  /*3490*/  MUFU.EX2 R30, R44 ;  /* 0x0000002c001e7308 */ /* 0x000fe20000000800 */
[----:B0-----:R-:W-:-:S04]  /*34a0*/  FSEL R73, R73, -INF , P4 ;  /* 0xff80000049497808 */ /* 0x001fc80002000000 */
[----:B------:R-:W-:-:S03]  /*34b0*/  FMNMX.FTZ R79, R73, R8, !PT ;  /* 0x00000008494f7209 */ /* 0x000fc60007810000 */
[----:B------:R0:W-:Y:S01]  /*34c0*/  MUFU.EX2 R27, R38 ;  /* 0x00000026001b7308 */ /* 0x0001e20000000800 */
[----:B--2---:R-:W-:Y:S01]  /*34d0*/  FSEL R36, R71, -INF , P3 ;  /* 0xff80000047247808 */ /* 0x004fe20001800000 */
[--C-:B------:R-:W-:Y:S01]  /*34e0*/  FFMA.FTZ R71, R2, UR10, -R54.reuse ;  /* 0x0000000a02477c23 */ /* 0x100fe20008010836 */
[--C-:B------:R-:W-:Y:S01]  /*34f0*/  FFMA.FTZ R2, R9, UR10, -R54.reuse ;  /* 0x0000000a09027c23 */ /* 0x100fe20008010836 */
[--C-:B------:R-:W-:Y:S01]  /*3500*/  FFMA.FTZ R9, R13, UR10, -R54.reuse ;  /* 0x0000000a0d097c23 */ /* 0x100fe20008010836 */
[----:B------:R-:W-:Y:S01]  /*3510*/  FMNMX.FTZ R79, R36, R79, !PT ;  /* 0x0000004f244f7209 */ /* 0x000fe20007810000 */
[--C-:B------:R-:W-:Y:S01]  /*3520*/  FFMA.FTZ R13, R15, UR10, -R54.reuse ;  /* 0x0000000a0f0d7c23 */ /* 0x100fe20008010836 */
[--C-:B------:R-:W-:Y:S01]  /*3530*/  FFMA.FTZ R15, R19, UR10, -R54.reuse ;  /* 0x0000000a130f7c23 */ /* 0x100fe20008010836 */
[--C-:B------:R-:W-:Y:S01]  /*3540*/  FFMA.FTZ R19, R26, UR10, -R54.reuse ;  /* 0x0000000a1a137c23 */ /* 0x100fe20008010836 */
[--C-:B------:R-:W-:Y:S01]  /*3550*/  FFMA.FTZ R26, R29, UR10, -R54.reuse ;  /* 0x0000000a1d1a7c23 */ /* 0x100fe20008010836 */
[----:B------:R-:W1:Y:S01]  /*3560*/  SHFL.BFLY PT, R8, R79, 0x2, 0x1f ;  /* 0x0c401f004f087f89 */ /* 0x000e6200000e0000 */
[----:B------:R-:W-:Y:S01]  /*3570*/  FFMA.FTZ R29, R37, UR10, -R54 ;  /* 0x0000000a251d7c23 */ /* 0x000fe20008010836 */
[----:B------:R-:W-:-:S02]  /*3580*/  IMAD.U32 R37, RZ, RZ, UR10 ;  /* 0x0000000aff257e24 */ /* 0x000fc4000f8e00ff */
[--C-:B0-----:R-:W-:Y:S01]  /*3590*/  FFMA.FTZ R38, R23, UR10, -R54.reuse ;  /* 0x0000000a17267c23 */ /* 0x101fe20008010836 */
[--C-:B------:R-:W-:Y:S01]  /*35a0*/  FFMA.FTZ R23, R32, UR10, -R54.reuse ;  /* 0x0000000a20177c23 */ /* 0x100fe20008010836 */
[----:B------:R-:W-:Y:S01]  /*35b0*/  MUFU.EX2 R10, R10 ;  /* 0x0000000a000a7308 */ /* 0x000fe20000000800 */
[--C-:B------:R-:W-:Y:S01]  /*35c0*/  FFMA.FTZ R32, R34, UR10, -R54.reuse ;  /* 0x0000000a22207c23 */ /* 0x100fe20008010836 */
[--C-:B------:R-:W-:Y:S01]  /*35d0*/  FFMA.FTZ R34, R35, UR10, -R54.reuse ;  /* 0x0000000a23227c23 */ /* 0x100fe20008010836 */
[----:B------:R-:W-:-:S05]  /*35e0*/  FFMA.FTZ R35, R39, UR10, -R54 ;  /* 0x0000000a27237c23 */ /* 0x000fca0008010836 */
[----:B------:R-:W-:Y:S08]  /*35f0*/  MUFU.EX2 R20, R20 ;  /* 0x0000001400147308 */ /* 0x000ff00000000800 */
[----:B------:R-:W0:Y:S01]  /*3600*/  MUFU.EX2 R25, R25 ;  /* 0x0000001900197308 */ /* 0x000e220000000800 */
[----:B-1----:R-:W-:-:S05]  /*3610*/  FMNMX.FTZ R44, R79, R8, !PT ;  /* 0x000000084f2c7209 */ /* 0x002fca0007810000 */
[----:B------:R-:W1:Y:S02]  /*3620*/  SHFL.BFLY PT, R79, R44, 0x1, 0x1f ;  /* 0x0c201f002c4f7f89 */ /* 0x000e6400000e0000 */
[----:B------:R-:W2:Y:S08]  /*3630*/  MUFU.EX2 R33, R33 ;  /* 0x0000002100217308 */ /* 0x000eb00000000800 */
[----:B------:R-:W-:Y:S01]  /*3640*/  MUFU.EX2 R31, R31 ;  /* 0x0000001f001f7308 */ /* 0x000fe20000000800 */
[----:B0-----:R-:W-:-:S04]  /*3650*/  F2FP.SATFINITE.E4M3.F32.PACK_AB_MERGE_C R148, R25, R20, RZ ;  /* 0x000000141994723e */ /* 0x001fc800048070ff */
[----:B------:R-:W-:-:S03]  /*3660*/  F2FP.SATFINITE.E4M3.F32.PACK_AB_MERGE_C R148, R10, R3, R148 ;  /* 0x000000030a94723e */ /* 0x000fc60004807094 */
[----:B------:R-:W-:Y:S01]  /*3670*/  MUFU.EX2 R28, R28 ;  /* 0x0000001c001c7308 */ /* 0x000fe20000000800 */
[----:B--2---:R-:W-:-:S04]  /*3680*/  F2FP.SATFINITE.E4M3.F32.PACK_AB_MERGE_C R150, R33, R30, RZ ;  /* 0x0000001e2196723e */ /* 0x004fc800048070ff */
[----:B------:R-:W-:Y:S02]  /*3690*/  F2FP.SATFINITE.E4M3.F32.PACK_AB_MERGE_C R150, R27, R22, R150 ;  /* 0x000000161b96723e */ /* 0x000fe40004807096 */
[----:B-1----:R-:W-:Y:S01]  /*36a0*/  FMNMX.FTZ R8, R44, R79, !PT ;  /* 0x0000004f2c087209 */ /* 0x002fe20007810000 */
[----:B------:R-:W-:Y:S03]  /*36b0*/  MUFU.EX2 R24, R24 ;  /* 0x0000001800187308 */ /* 0x000fe60000000800 */
[C---:B------:R-:W-:Y:S01]  /*36c0*/  FSETP.NEU.FTZ.AND P3, PT, R8.reuse, -INF , PT ;  /* 0xff8000000800780b */ /* 0x040fe20003f7d000 */
[----:B------:R-:W-:-:S04]  /*36d0*/  FFMA.FTZ R37, R8, R37, -8 ;  /* 0xc100000008257423 */ /* 0x000fc80000010025 */
        /* <DEDUP_REMOVED lines=10> */
[----:B------:R-:W-:Y:S01]  /*3780*/  FFMA.FTZ R74, R55, UR10, -R76 ;  /* 0x0000000a374a7c23 */ /* 0x000fe2000801084c */
[----:B------:R-:W-:Y:S01]  /*3790*/  FADD.FTZ R55, R3, R10 ;  /* 0x0000000a03377221 */ /* 0x000fe20000010000 */
[--C-:B------:R-:W-:Y:S01]  /*37a0*/  FFMA.FTZ R49, R47, UR10, -R76.reuse ;  /* 0x0000000a2f317c23 */ /* 0x100fe2000801084c */
[--C-:B------:R-:W-:Y:S01]  /*37b0*/  FFMA.FTZ R45, R48, UR10, -R76.reuse ;  /* 0x0000000a302d7c23 */ /* 0x100fe2000801084c */
[--C-:B------:R-:W-:Y:S01]  /*37c0*/  FFMA.FTZ R47, R50, UR10, -R76.reuse ;  /* 0x0000000a322f7c23 */ /* 0x100fe2000801084c */
[--C-:B------:R-:W-:Y:S01]  /*37d0*/  FFMA.FTZ R50, R51, UR10, -R76.reuse ;  /* 0x0000000a33327c23 */ /* 0x100fe2000801084c */
[--C-:B------:R-:W-:Y:S01]  /*37e0*/  FFMA.FTZ R51, R58, UR10, -R76.reuse ;  /* 0x0000000a3a337c23 */ /* 0x100fe2000801084c */
[----:B------:R-:W0:Y:S01]  /*37f0*/  MUFU.EX2 R44, R44 ;  /* 0x0000002c002c7308 */ /* 0x000e220000000800 */
[----:B------:R-:W-:Y:S01]  /*3800*/  FADD.FTZ R78, R20, R55 ;  /* 0x00000037144e7221 */ /* 0x000fe20000010000 */
[--C-:B------:R-:W-:Y:S01]  /*3810*/  FFMA.FTZ R48, R57, UR10, -R76.reuse ;  /* 0x0000000a39307c23 */ /* 0x100fe2000801084c */
[--C-:B------:R-:W-:Y:S01]  /*3820*/  FFMA.FTZ R52, R52, UR10, -R76.reuse ;  /* 0x0000000a34347c23 */ /* 0x100fe2000801084c */
[--C-:B------:R-:W-:Y:S01]  /*3830*/  FFMA.FTZ R57, R60, UR10, -R76.reuse ;  /* 0x0000000a3c397c23 */ /* 0x100fe2000801084c */
[--C-:B------:R-:W-:Y:S01]  /*3840*/  FFMA.FTZ R60, R61, UR10, -R76.reuse ;  /* 0x0000000a3d3c7c23 */ /* 0x100fe2000801084c */
[----:B------:R-:W-:Y:S01]  /*3850*/  FFMA.FTZ R56, R59, UR10, -R76 ;  /* 0x0000000a3b387c23 */ /* 0x000fe2000801084c */
[----:B------:R-:W-:Y:S01]  /*3860*/  FADD.FTZ R61, R25, R78 ;  /* 0x0000004e193d7221 */ /* 0x000fe20000010000 */
[----:B------:R-:W1:Y:S01]  /*3870*/  MUFU.EX2 R39, R39 ;  /* 0x0000002700277308 */ /* 0x000e620000000800 */
[--C-:B------:R-:W-:Y:S01]  /*3880*/  FFMA.FTZ R55, R72, UR10, -R76.reuse ;  /* 0x0000000a48377c23 */ /* 0x100fe2000801084c */
[--C-:B------:R-:W-:Y:S01]  /*3890*/  FFMA.FTZ R43, R43, UR10, -R76.reuse ;  /* 0x0000000a2b2b7c23 */ /* 0x100fe2000801084c */
[----:B------:R-:W-:Y:S01]  /*38a0*/  FADD.FTZ R78, R22, R61 ;  /* 0x0000003d164e7221 */ /* 0x000fe20000010000 */
[--C-:B------:R-:W-:Y:S01]  /*38b0*/  FFMA.FTZ R53, R77, UR10, -R76.reuse ;  /* 0x0000000a4d357c23 */ /* 0x100fe2000801084c */
[--C-:B------:R-:W-:Y:S01]  /*38c0*/  FFMA.FTZ R46, R46, UR10, -R76.reuse ;  /* 0x0000000a2e2e7c23 */ /* 0x100fe2000801084c */
[----:B------:R-:W-:Y:S01]  /*38d0*/  FFMA.FTZ R69, R69, UR10, -R76 ;  /* 0x0000000a45457c23 */ /* 0x000fe2000801084c */
[----:B------:R-:W-:Y:S01]  /*38e0*/  FADD.FTZ R77, R27, R78 ;  /* 0x0000004e1b4d7221 */ /* 0x000fe20000010000 */
[----:B------:R-:W2:Y:S01]  /*38f0*/  MUFU.EX2 R54, R54 ;  /* 0x0000003600367308 */ /* 0x000ea20000000800 */
[----:B0-----:R-:W-:Y:S01]  /*3900*/  FADD.FTZ R58, R37, R44 ;  /* 0x0000002c253a7221 */ /* 0x001fe20000010000 */
[--C-:B------:R-:W-:Y:S01]  /*3910*/  FFMA.FTZ R64, R64, UR10, -R76.reuse ;  /* 0x0000000a40407c23 */ /* 0x100fe2000801084c */
[----:B------:R-:W-:Y:S01]  /*3920*/  FADD.FTZ R78, R30, R77 ;  /* 0x0000004d1e4e7221 */ /* 0x000fe20000010000 */
[----:B------:R-:W-:Y:S01]  /*3930*/  F2FP.SATFINITE.E4M3.F32.PACK_AB_MERGE_C R144, R21, R24, RZ ;  /* 0x000000181590723e */ /* 0x000fe200048070ff */
[--C-:B------:R-:W-:Y:S01]  /*3940*/  FFMA.FTZ R70, R70, UR10, -R76.reuse ;  /* 0x0000000a46467c23 */ /* 0x100fe2000801084c */
[----:B------:R-:W-:Y:S01]  /*3950*/  FFMA.FTZ R65, R65, UR10, -R76 ;  /* 0x0000000a41417c23 */ /* 0x000fe2000801084c */
[----:B------:R-:W-:Y:S01]  /*3960*/  FADD.FTZ R78, R33, R78 ;  /* 0x0000004e214e7221 */ /* 0x000fe20000010000 */
[----:B------:R-:W0:Y:S01]  /*3970*/  MUFU.EX2 R41, R41 ;  /* 0x0000002900297308 */ /* 0x000e220000000800 */
[----:B-1----:R-:W-:Y:S01]  /*3980*/  FADD.FTZ R59, R39, R58 ;  /* 0x0000003a273b7221 */ /* 0x002fe20000010000 */
[----:B------:R-:W-:-:S02]  /*3990*/  IMAD.U32 R58, RZ, RZ, UR39 ;  /* 0x00000027ff3a7e24 */ /* 0x000fc4000f8e00ff */
[--C-:B------:R-:W-:Y:S01]  /*39a0*/  FFMA.FTZ R68, R68, UR10, -R76.reuse ;  /* 0x0000000a44447c23 */ /* 0x100fe2000801084c */
[--C-:B------:R-:W-:Y:S01]  /*39b0*/  FFMA.FTZ R67, R67, UR10, -R76.reuse ;  /* 0x0000000a43437c23 */ /* 0x100fe2000801084c */
[--C-:B------:R-:W-:Y:S01]  /*39c0*/  FFMA.FTZ R62, R62, UR10, -R76.reuse ;  /* 0x0000000a3e3e7c23 */ /* 0x100fe2000801084c */
[----:B------:R-:W-:Y:S02]  /*39d0*/  @!P1 VIADD R58, R58, 0x17040 ;  /* 0x000170403a3a9836 */ /* 0x000fe40000000000 */
[--C-:B------:R-:W-:Y:S01]  /*39e0*/  FFMA.FTZ R66, R66, UR10, -R76.reuse ;  /* 0x0000000a42427c23 */ /* 0x100fe2000801084c */
[----:B------:R-:W1:Y:S01]  /*39f0*/  MUFU.EX2 R40, R40 ;  /* 0x0000002800287308 */ /* 0x000e620000000800 */
[----:B--2---:R-:W-:Y:S01]  /*3a00*/  FADD.FTZ R72, R54, R59 ;  /* 0x0000003b36487221 */ /* 0x004fe20000010000 */
[----:B------:R-:W-:Y:S01]  /*3a10*/  FFMA.FTZ R63, R63, UR10, -R76 ;  /* 0x0000000a3f3f7c23 */ /* 0x000fe2000801084c */
[----:B------:R-:W-:Y:S01]  /*3a20*/  @!P1 PRMT R59, RZ, 0x654, R58 ;  /* 0x00000654ff3b9816 */ /* 0x000fe2000000003a */
[--C-:B------:R-:W-:Y:S01]  /*3a30*/  FFMA.FTZ R73, R73, UR10, -R76.reuse ;  /* 0x0000000a49497c23 */ /* 0x100fe2000801084c */
[----:B------:R-:W-:Y:S01]  /*3a40*/  FFMA.FTZ R36, R36, UR10, -R76 ;  /* 0x0000000a24247c23 */ /* 0x000fe2000801084c */
[----:B------:R-:W-:Y:S01]  /*3a50*/  F2FP.SATFINITE.E4M3.F32.PACK_AB_MERGE_C R39, R54, R39, RZ ;  /* 0x000000273627723e */ /* 0x000fe200048070ff */
[----:B------:R2:W-:Y:S01]  /*3a60*/  @!P1 SYNCS.ARRIVE.TRANS64.RED.A1T0 RZ, [R59+URZ], RZ ;  /* 0x000000ff3bff99a7 */ /* 0x0005e2000810043f */
[----:B------:R-:W2:Y:S01]  /*3a70*/  MUFU.EX2 R45, R45 ;  /* 0x0000002d002d7308 */ /* 0x000ea20000000800 */
[----:B0-----:R-:W-:Y:S01]  /*3a80*/  FADD.FTZ R61, R41, R72 ;  /* 0x00000048293d7221 */ /* 0x001fe20000010000 */
[----:B------:R-:W-:-:S02]  /*3a90*/  F2FP.SATFINITE.E4M3.F32.PACK_AB_MERGE_C R144, R28, R31, R144 ;  /* 0x0000001f1c90723e */ /* 0x000fc40004807090 */
[----:B------:R-:W-:-:S04]  /*3aa0*/  F2FP.SATFINITE.E4M3.F32.PACK_AB_MERGE_C R149, R44, R37, R39 ;  /* 0x000000252c95723e */ /* 0x000fc80004807027 */
[----:B------:R-:W0:Y:S01]  /*3ab0*/  MUFU.EX2 R52, R52 ;  /* 0x0000003400347308 */ /* 0x000e220000000800 */
[----:B-1----:R-:W-:Y:S01]  /*3ac0*/  FADD.FTZ R72, R40, R61 ;  /* 0x0000003d28487221 */ /* 0x002fe20000010000 */
[----:B------:R-:W-:-:S04]  /*3ad0*/  FADD.FTZ R61, R31, R78 ;  /* 0x0000004e1f3d7221 */ /* 0x000fc80000010000 */
[----:B------:R-:W-:Y:S02]  /*3ae0*/  FADD.FTZ R61, R28, R61 ;  /* 0x0000003d1c3d7221 */ /* 0x000fe40000010000 */
[----:B------:R-:W1:Y:S01]  /*3af0*/  MUFU.EX2 R48, R48 ;  /* 0x0000003000307308 */ /* 0x000e620000000800 */
[----:B--2---:R-:W-:Y:S01]  /*3b00*/  FADD.FTZ R59, R45, R72 ;  /* 0x000000482d3b7221 */ /* 0x004fe20000010000 */
[----:B------:R-:W-:-:S06]  /*3b10*/  FADD.FTZ R78, R24, R61 ;  /* 0x0000003d184e7221 */ /* 0x000fcc0000010000 */
[----:B------:R-:W2:Y:S01]  /*3b20*/  MUFU.EX2 R43, R43 ;  /* 0x0000002b002b7308 */ /* 0x000ea20000000800 */
[C---:B0-----:R-:W-:Y:S01]  /*3b30*/  FADD.FTZ R59, R52.reuse, R59 ;  /* 0x0000003b343b7221 */ /* 0x041fe20000010000 */
[----:B------:R-:W-:-:S04]  /*3b40*/  F2FP.SATFINITE.E4M3.F32.PACK_AB_MERGE_C R45, R52, R45, RZ ;  /* 0x0000002d342d723e */ /* 0x000fc800048070ff */
[----:B------:R-:W-:Y:S02]  /*3b50*/  F2FP.SATFINITE.E4M3.F32.PACK_AB_MERGE_C R151, R40, R41, R45 ;  /* 0x000000292897723e */ /* 0x000fe4000480702d */
[----:B------:R-:W0:Y:S01]  /*3b60*/  MUFU.EX2 R46, R46 ;  /* 0x0000002e002e7308 */ /* 0x000e220000000800 */
[----:B-1----:R-:W-:-:S07]  /*3b70*/  FADD.FTZ R72, R48, R59 ;  /* 0x0000003b30487221 */ /* 0x002fce0000010000 */
[----:B------:R-:W-:Y:S01]  /*3b80*/  MUFU.EX2 R18, R18 ;  /* 0x0000001200127308 */ /* 0x000fe20000000800 */
[----:B--2---:R-:W-:-:S07]  /*3b90*/  FADD.FTZ R61, R43, R72 ;  /* 0x000000482b3d7221 */ /* 0x004fce0000010000 */
[----:B------:R-:W1:Y:S01]  /*3ba0*/  MUFU.EX2 R49, R49 ;  /* 0x0000003100317308 */ /* 0x000e620000000800 */
[----:B0-----:R-:W-:-:S07]  /*3bb0*/  FADD.FTZ R72, R46, R61 ;  /* 0x0000003d2e487221 */ /* 0x001fce0000010000 */
[----:B------:R-:W-:Y:S08]  /*3bc0*/  MUFU.EX2 R17, R17 ;  /* 0x0000001100117308 */ /* 0x000ff00000000800 */
[----:B------:R-:W0:Y:S01]  /*3bd0*/  MUFU.EX2 R47, R47 ;  /* 0x0000002f002f7308 */ /* 0x000e220000000800 */
[C---:B-1----:R-:W-:Y:S01]  /*3be0*/  FADD.FTZ R72, R49.reuse, R72 ;  /* 0x0000004831487221 */ /* 0x042fe20000010000 */
[----:B------:R-:W-:-:S04]  /*3bf0*/  F2FP.SATFINITE.E4M3.F32.PACK_AB_MERGE_C R46, R49, R46, RZ ;  /* 0x0000002e312e723e */ /* 0x000fc800048070ff */
[----:B------:R-:W-:Y:S02]  /*3c00*/  F2FP.SATFINITE.E4M3.F32.PACK_AB_MERGE_C R145, R43, R48, R46 ;  /* 0x000000302b91723e */ /* 0x000fe4000480702e */
[----:B------:R-:W-:Y:S08]  /*3c10*/  MUFU.EX2 R14, R14 ;  /* 0x0000000e000e7308 */ /* 0x000ff00000000800 */
[----:B------:R-:W1:Y:S01]  /*3c20*/  MUFU.EX2 R50, R50 ;  /* 0x0000003200327308 */ /* 0x000e620000000800 */
[----:B0-----:R-:W-:-:S07]  /*3c30*/  FADD.FTZ R61, R47, R72 ;  /* 0x000000482f3d7221 */ /* 0x001fce0000010000 */
[----:B------:R-:W0:Y:S08]  /*3c40*/  MUFU.EX2 R75, R75 ;  /* 0x0000004b004b7308 */ /* 0x000e300000000800 */
[----:B------:R2:W-:Y:S01]  /*3c50*/  MUFU.EX2 R58, R69 ;  /* 0x00000045003a7308 */ /* 0x0005e20000000800 */
[----:B-1----:R-:W-:-:S07]  /*3c60*/  FADD.FTZ R20, R50, R61 ;  /* 0x0000003d32147221 */ /* 0x002fce0000010000 */
[----:B------:R-:W1:Y:S01]  /*3c70*/  MUFU.EX2 R53, R53 ;  /* 0x0000003500357308 */ /* 0x000e620000000800 */
[----:B--2---:R-:W-:Y:S01]  /*3c80*/  FADD.FTZ R69, R21, R78 ;  /* 0x0000004e15457221 */ /* 0x004fe20000010000 */
[----:B0-----:R-:W-:-:S03]  /*3c90*/  F2FP.SATFINITE.E4M3.F32.PACK_AB_MERGE_C R146, R75, R14, RZ ;  /* 0x0000000e4b92723e */ /* 0x001fc600048070ff */
[----:B------:R-:W-:Y:S01]  /*3ca0*/  FADD.FTZ R78, R18, R69 ;  /* 0x00000045124e7221 */ /* 0x000fe20000010000 */
[C---:B------:R-:W-:Y:S02]  /*3cb0*/  F2FP.SATFINITE.E4M3.F32.PACK_AB_MERGE_C R146, R17.reuse, R18, R146 ;  /* 0x000000121192723e */ /* 0x040fe40004807092 */
[----:B------:R-:W-:Y:S01]  /*3cc0*/  MUFU.EX2 R12, R12 ;  /* 0x0000000c000c7308 */ /* 0x000fe20000000800 */
[----:B------:R-:W-:-:S07]  /*3cd0*/  FADD.FTZ R69, R17, R78 ;  /* 0x0000004e11457221 */ /* 0x000fce0000010000 */
[----:B------:R-:W0:Y:S01]  /*3ce0*/  MUFU.EX2 R74, R74 ;  /* 0x0000004a004a7308 */ /* 0x000e220000000800 */
[----:B-1----:R-:W-:-:S07]  /*3cf0*/  FADD.FTZ R21, R53, R20 ;  /* 0x0000001435157221 */ /* 0x002fce0000010000 */
[----:B------:R-:W-:Y:S08]  /*3d00*/  MUFU.EX2 R71, R71 ;  /* 0x0000004700477308 */ /* 0x000ff00000000800 */
[----:B------:R-:W1:Y:S01]  /*3d10*/  MUFU.EX2 R51, R51 ;  /* 0x0000003300337308 */ /* 0x000e620000000800 */
[----:B0-----:R-:W-:-:S04]  /*3d20*/  F2FP.SATFINITE.E4M3.F32.PACK_AB_MERGE_C R53, R74, R53, RZ ;  /* 0x000000354a35723e */ /* 0x001fc800048070ff */
[----:B------:R-:W-:-:S03]  /*3d30*/  F2FP.SATFINITE.E4M3.F32.PACK_AB_MERGE_C R147, R50, R47, R53 ;  /* 0x0000002f3293723e */ /* 0x000fc60004807035 */
[----:B------:R-:W0:Y:S08]  /*3d40*/  MUFU.EX2 R2, R2 ;  /* 0x0000000200027308 */ /* 0x000e300000000800 */
[----:B------:R2:W-:Y:S08]  /*3d50*/  MUFU.EX2 R59, R64 ;  /* 0x00000040003b7308 */ /* 0x0005f00000000800 */
[----:B------:R-:W3:Y:S01]  /*3d60*/  MUFU.EX2 R56, R56 ;  /* 0x0000003800387308 */ /* 0x000ee20000000800 */
[----:B--2---:R-:W-:Y:S01]  /*3d70*/  FADD.FTZ R64, R14, R69 ;  /* 0x000000450e407221 */ /* 0x004fe20000010000 */
[----:B------:R-:W-:-:S03]  /*3d80*/  FADD.FTZ R14, R74, R21 ;  /* 0x000000154a0e7221 */ /* 0x000fc60000010000 */
[----:B------:R-:W-:Y:S01]  /*3d90*/  FADD.FTZ R25, R75, R64 ;  /* 0x000000404b197221 */ /* 0x000fe20000010000 */
[----:B-1----:R-:W-:Y:S02]  /*3da0*/  FADD.FTZ R3, R51, R14 ;  /* 0x0000000e33037221 */ /* 0x002fe40000010000 */
[----:B------:R-:W1:Y:S01]  /*3db0*/  MUFU.EX2 R9, R9 ;  /* 0x0000000900097308 */ /* 0x000e620000000800 */
[----:B------:R-:W-:-:S04]  /*3dc0*/  FADD.FTZ R20, R12, R25 ;  /* 0x000000190c147221 */ /* 0x000fc80000010000 */
[----:B------:R-:W-:-:S03]  /*3dd0*/  FADD.FTZ R21, R71, R20 ;  /* 0x0000001447157221 */ /* 0x000fc60000010000 */
[----:B------:R-:W2:Y:S01]  /*3de0*/  MUFU.EX2 R57, R57 ;  /* 0x0000003900397308 */ /* 0x000ea20000000800 */
[----:B0-----:R-:W-:Y:S01]  /*3df0*/  FADD.FTZ R14, R2, R21 ;  /* 0x00000015020e7221 */ /* 0x001fe20000010000 */
[----:B---3--:R-:W-:-:S06]  /*3e00*/  FADD.FTZ R10, R56, R3 ;  /* 0x00000003380a7221 */ /* 0x008fcc0000010000 */
[----:B------:R-:W-:Y:S01]  /*3e10*/  MUFU.EX2 R15, R15 ;  /* 0x0000000f000f7308 */ /* 0x000fe20000000800 */
[C---:B-1----:R-:W-:Y:S01]  /*3e20*/  FADD.FTZ R14, R9.reuse, R14 ;  /* 0x0000000e090e7221 */ /* 0x042fe20000010000 */
[----:B------:R-:W-:-:S04]  /*3e30*/  F2FP.SATFINITE.E4M3.F32.PACK_AB_MERGE_C R140, R9, R2, RZ ;  /* 0x00000002098c723e */ /* 0x000fc800048070ff */
[----:B------:R-:W-:Y:S02]  /*3e40*/  F2FP.SATFINITE.E4M3.F32.PACK_AB_MERGE_C R140, R71, R12, R140 ;  /* 0x0000000c478c723e */ /* 0x000fe4000480708c */
[----:B------:R-:W0:Y:S01]  /*3e50*/  MUFU.EX2 R38, R38 ;  /* 0x0000002600267308 */ /* 0x000e220000000800 */
[----:B--2---:R-:W-:-:S07]  /*3e60*/  FADD.FTZ R3, R57, R10 ;  /* 0x0000000a39037221 */ /* 0x004fce0000010000 */
[----:B------:R-:W1:Y:S08]  /*3e70*/  MUFU.EX2 R13, R13 ;  /* 0x0000000d000d7308 */ /* 0x000e700000000800 */
[----:B------:R-:W2:Y:S01]  /*3e80*/  MUFU.EX2 R60, R60 ;  /* 0x0000003c003c7308 */ /* 0x000ea20000000800 */
[----:B0-----:R-:W-:-:S07]  /*3e90*/  F2FP.SATFINITE.E4M3.F32.PACK_AB_MERGE_C R10, R38, R15, RZ ;  /* 0x0000000f260a723e */ /* 0x001fce00048070ff */
[----:B------:R-:W0:Y:S01]  /*3ea0*/  MUFU.EX2 R16, R16 ;  /* 0x0000001000107308 */ /* 0x000e220000000800 */
[----:B-1----:R-:W-:-:S07]  /*3eb0*/  FADD.FTZ R9, R13, R14 ;  /* 0x0000000e0d097221 */ /* 0x002fce0000010000 */
[----:B------:R-:W1:Y:S01]  /*3ec0*/  MUFU.EX2 R55, R55 ;  /* 0x0000003700377308 */ /* 0x000e620000000800 */
[C---:B--2---:R-:W-:Y:S01]  /*3ed0*/  FADD.FTZ R2, R60.reuse, R3 ;  /* 0x000000033c027221 */ /* 0x044fe20000010000 */
[----:B------:R-:W-:-:S04]  /*3ee0*/  F2FP.SATFINITE.E4M3.F32.PACK_AB_MERGE_C R57, R60, R57, RZ ;  /* 0x000000393c39723e */ /* 0x000fc800048070ff */
[----:B------:R-:W-:Y:S02]  /*3ef0*/  F2FP.SATFINITE.E4M3.F32.PACK_AB_MERGE_C R141, R56, R51, R57 ;  /* 0x00000033388d723e */ /* 0x000fe40004807039 */
[----:B------:R-:W2:Y:S01]  /*3f00*/  MUFU.EX2 R70, R70 ;  /* 0x0000004600467308 */ /* 0x000ea20000000800 */
[C---:B0-----:R-:W-:Y:S01]  /*3f10*/  F2FP.SATFINITE.E4M3.F32.PACK_AB_MERGE_C R142, R16.reuse, R13, R10 ;  /* 0x0000000d108e723e */ /* 0x041fe2000480700a */
[----:B------:R-:W-:-:S04]  /*3f20*/  FADD.FTZ R16, R16, R9 ;  /* 0x0000000910107221 */ /* 0x000fc80000010000 */
[----:B------:R-:W-:Y:S02]  /*3f30*/  FADD.FTZ R15, R15, R16 ;  /* 0x000000100f0f7221 */ /* 0x000fe40000010000 */
[----:B------:R-:W-:Y:S01]  /*3f40*/  MUFU.EX2 R23, R23 ;  /* 0x0000001700177308 */ /* 0x000fe20000000800 */
[----:B-1----:R-:W-:Y:S01]  /*3f50*/  FADD.FTZ R3, R55, R2 ;  /* 0x0000000237037221 */ /* 0x002fe20000010000 */
[----:B------:R-:W-:-:S03]  /*3f60*/  FADD.FTZ R38, R38, R15 ;  /* 0x0000000f26267221 */ /* 0x000fc60000010000 */
[----:B------:R-:W-:-:S03]  /*3f70*/  FADD.FTZ R3, R58, R3 ;  /* 0x000000033a037221 */ /* 0x000fc60000010000 */
[----:B------:R-:W0:Y:S01]  /*3f80*/  MUFU.EX2 R32, R32 ;  /* 0x0000002000207308 */ /* 0x000e220000000800 */
[----:B--2---:R-:W-:-:S04]  /*3f90*/  FADD.FTZ R2, R70, R3 ;  /* 0x0000000346027221 */ /* 0x004fc80000010000 */
[C---:B------:R-:W-:Y:S01]  /*3fa0*/  FADD.FTZ R2, R59.reuse, R2 ;  /* 0x000000023b027221 */ /* 0x040fe20000010000 */
[----:B------:R-:W-:Y:S02]  /*3fb0*/  F2FP.SATFINITE.E4M3.F32.PACK_AB_MERGE_C R59, R59, R70, RZ ;  /* 0x000000463b3b723e */ /* 0x000fe400048070ff */
[----:B------:R-:W1:Y:S02]  /*3fc0*/  MUFU.EX2 R19, R19 ;  /* 0x0000001300137308 */ /* 0x000e640000000800 */
[----:B------:R-:W-:-:S06]  /*3fd0*/  F2FP.SATFINITE.E4M3.F32.PACK_AB_MERGE_C R143, R58, R55, R59 ;  /* 0x000000373a8f723e */ /* 0x000fcc000480703b */
[----:B------:R-:W2:Y:S01]  /*3fe0*/  MUFU.EX2 R26, R26 ;  /* 0x0000001a001a7308 */ /* 0x000ea20000000800 */
[----:B0-----:R-:W-:-:S07]  /*3ff0*/  F2FP.SATFINITE.E4M3.F32.PACK_AB_MERGE_C R9, R32, R23, RZ ;  /* 0x000000172009723e */ /* 0x001fce00048070ff */
[----:B------:R-:W0:Y:S01]  /*4000*/  MUFU.EX2 R65, R65 ;  /* 0x0000004100417308 */ /* 0x000e220000000800 */
[----:B-1----:R-:W-:-:S07]  /*4010*/  FADD.FTZ R3, R19, R38 ;  /* 0x0000002613037221 */ /* 0x002fce0000010000 */
[----:B------:R-:W1:Y:S01]  /*4020*/  MUFU.EX2 R68, R68 ;  /* 0x0000004400447308 */ /* 0x000e620000000800 */
[C---:B--2---:R-:W-:Y:S01]  /*4030*/  F2FP.SATFINITE.E4M3.F32.PACK_AB_MERGE_C R136, R26.reuse, R19, R9 ;  /* 0x000000131a88723e */ /* 0x044fe20004807009 */
[----:B------:R-:W-:-:S04]  /*4040*/  FADD.FTZ R26, R26, R3 ;  /* 0x000000031a1a7221 */ /* 0x000fc80000010000 */
[----:B------:R-:W-:Y:S02]  /*4050*/  FADD.FTZ R23, R23, R26 ;  /* 0x0000001a17177221 */ /* 0x000fe40000010000 */
[----:B------:R-:W2:Y:S01]  /*4060*/  MUFU.EX2 R67, R67 ;  /* 0x0000004300437308 */ /* 0x000ea20000000800 */
[----:B0-----:R-:W-:Y:S01]  /*4070*/  FADD.FTZ R3, R65, R2 ;  /* 0x0000000241037221 */ /* 0x001fe20000010000 */
[----:B------:R-:W-:-:S06]  /*4080*/  FADD.FTZ R32, R32, R23 ;  /* 0x0000001720207221 */ /* 0x000fcc0000010000 */
        /* <DEDUP_REMOVED lines=8> */
[C---:B-1----:R-:W-:Y:S01]  /*4110*/  FADD.FTZ R3, R62.reuse, R3 ;  /* 0x000000033e037221 */ /* 0x042fe20000010000 */
[----:B------:R-:W-:-:S04]  /*4120*/  F2FP.SATFINITE.E4M3.F32.PACK_AB_MERGE_C R67, R62, R67, RZ ;  /* 0x000000433e43723e */ /* 0x000fc800048070ff */
[----:B------:R-:W-:Y:S02]  /*4130*/  F2FP.SATFINITE.E4M3.F32.PACK_AB_MERGE_C R137, R68, R65, R67 ;  /* 0x000000414489723e */ /* 0x000fe40004807043 */
[----:B------:R-:W1:Y:S08]  /*4140*/  MUFU.EX2 R66, R66 ;  /* 0x0000004200427308 */ /* 0x000e700000000800 */
[----:B------:R-:W2:Y:S01]  /*4150*/  MUFU.EX2 R63, R63 ;  /* 0x0000003f003f7308 */ /* 0x000ea20000000800 */
[----:B0-----:R-:W-:Y:S01]  /*4160*/  F2FP.SATFINITE.E4M3.F32.PACK_AB_MERGE_C R138, R34, R29, R2 ;  /* 0x0000001d228a723e */ /* 0x001fe20004807002 */
[----:B------:R-:W-:-:S04]  /*4170*/  FADD.FTZ R29, R29, R32 ;  /* 0x000000201d1d7221 */ /* 0x000fc80000010000 */
[----:B------:R-:W-:Y:S02]  /*4180*/  FADD.FTZ R34, R34, R29 ;  /* 0x0000001d22227221 */ /* 0x000fe40000010000 */
[----:B------:R-:W-:Y:S01]  /*4190*/  MUFU.EX2 R73, R73 ;  /* 0x0000004900497308 */ /* 0x000fe20000000800 */
[----:B-1----:R-:W-:Y:S01]  /*41a0*/  FADD.FTZ R2, R66, R3 ;  /* 0x0000000342027221 */ /* 0x002fe20000010000 */
[----:B------:R-:W-:-:S04]  /*41b0*/  FADD.FTZ R3, R35, R34 ;  /* 0x0000002223037221 */ /* 0x000fc80000010000 */
[----:B------:R-:W-:Y:S02]  /*41c0*/  FADD.FTZ R3, R42, R3 ;  /* 0x000000032a037221 */ /* 0x000fe40000010000 */
[----:B------:R-:W0:Y:S01]  /*41d0*/  MUFU.EX2 R36, R36 ;  /* 0x0000002400247308 */ /* 0x000e220000000800 */
[----:B--2---:R-:W-:Y:S01]  /*41e0*/  FADD.FTZ R2, R63, R2 ;  /* 0x000000023f027221 */ /* 0x004fe20000010000 */
[----:B0-----:R-:W-:-:S03]  /*41f0*/  F2FP.SATFINITE.E4M3.F32.PACK_AB_MERGE_C R9, R36, R73, RZ ;  /* 0x000000492409723e */ /* 0x001fc600048070ff */
[----:B------:R-:W-:Y:S01]  /*4200*/  FADD.FTZ R73, R73, R2 ;  /* 0x0000000249497221 */ /* 0x000fe20000010000 */
[----:B------:R-:W-:-:S03]  /*4210*/  F2FP.SATFINITE.E4M3.F32.PACK_AB_MERGE_C R139, R63, R66, R9 ;  /* 0x000000423f8b723e */ /* 0x000fc60004807009 */
        /* <DEDUP_REMOVED lines=32> */
[----:B------:R-:W-:-:S05]  /*4420*/  ULDC UR23, c[0x0][0x988] ;  /* 0x0002620000177ab9 */ /* 0x000fca0000000800 */
.L_x_1593:
[----:B------:R-:W-:-:S04]  /*4430*/  UISETP.NE.AND UP1, UPT, UR7, 0x1, UPT ;  /* 0x000000010700788c */ /* 0x000fc8000bf25270 */
[----:B------:R-:W-:-:S04]  /*4440*/  USEL UR5, URZ, 0x1, UP1 ;  /* 0x000000013f057887 */ /* 0x000fc80008800000 */
[----:B------:R-:W-:Y:S01]  /*4450*/  ULOP3.LUT UR5, UR6, UR5, URZ, 0x3c, !UPT ;  /* 0x0000000506057292 */ /* 0x000fe2000f8e3c3f */
[----:B------:R-:W-:Y:S11]  /*4460*/  @!P0 BRA `(.L_x_1584) ;  /* 0x0000000000048947 */ /* 0x000ff60003800000 */
[----:B------:R-:W-:Y:S01]  /*4470*/  BPT.TRAP 0x1 ;  /* 0x000000040000795c */ /* 0x000fe20000300000 */
.L_x_1584:
        /* <DEDUP_REMOVED lines=9> */
.L_x_1585:
[----:B-1----:R-:W-:Y:S05]  /*4510*/  @P3 BRA `(.L_x_1586) ;  /* 0x0000000000083947 */ /* 0x002fea0003800000 */
[----:B------:R-:W1:Y:S02]  /*4520*/  SYNCS.PHASECHK.TRANS64.TRYWAIT P3, [UR26+0x17030], R8 ;  /* 0x01703008ff0075a7 */ /* 0x000e64000806015a */
[----:B-1----:R-:W-:Y:S05]  /*4530*/  @!P3 BRA `(.L_x_1587) ;  /* 0x000000ac00ccb947 */ /* 0x002fea0003800000 */
.L_x_1586:
        /* <DEDUP_REMOVED lines=19> */
.L_x_1588:
[----:B------:R-:W-:Y:S01]  /*4670*/  ULEA UR14, UR7, UR39, 0x3 ;  /* 0x00000027070e7291 */ /* 0x000fe2000f8e183f */
[----:B01----:R-:W-:-:S05]  /*4680*/  IMAD.U32 R8, RZ, RZ, UR6 ;  /* 0x00000006ff087e24 */ /* 0x003fca000f8e00ff */
[----:B------:R-:W-:-:S04]  /*4690*/  SHF.L.U32 R8, R8, 0x1f, RZ ;  /* 0x0000001f08087819 */ /* 0x000fc800000006ff */
[----:B------:R0:W1:Y:S01]  /*46a0*/  SYNCS.PHASECHK.TRANS64.TRYWAIT P3, [UR14+0x17050], R8 ;  /* 0x01705008ff0075a7 */ /* 0x000062000806014e */
[----:B------:R-:W-:Y:S05]  /*46b0*/  @!P0 BRA `(.L_x_1589) ;  /* 0x0000000000048947 */ /* 0x000fea0003800000 */
[----:B------:R-:W-:Y:S01]  /*46c0*/  BPT.TRAP 0x1 ;  /* 0x000000040000795c */ /* 0x000fe20000300000 */
.L_x_1589:
        /* <DEDUP_REMOVED lines=30> */
[----:B------:R-:W2:Y:S08]  /*48b0*/  MUFU.TANH R11, R11 ;  /* 0x0000000b000b7308 */ /* 0x000eb00000002400 */
        /* <DEDUP_REMOVED lines=30> */
[----:B------:R-:W1:Y:S02]  /*4aa0*/  SYNCS.PHASECHK.TRANS64.TRYWAIT P3, [UR14+0x17050], R8 ;  /* 0x01705008ff0075a7 */ /* 0x000e64000806014e */
[----:B-1----:R-:W-:Y:S05]  /*4ab0*/  @!P3 BRA `(.L_x_1591) ;  /* 0x000000a80084b947 */ /* 0x002fea0003800000 */
.L_x_1590:
[----:B------:R-:W-:Y:S01]  /*4ac0*/  @UP0 ULDC UR6, c[0x0][0x44c] ;  /* 0x0001130000060ab9 */ /* 0x000fe20000000800 */
[----:B-1----:R-:W-:Y:S02]  /*4ad0*/  IMAD.MOV.U32 R41, RZ, RZ, R6 ;  /* 0x000000ffff297224 */ /* 0x002fe400078e0006 */
[----:B0-----:R-:W-:Y:S01]  /*4ae0*/  FMUL.FTZ R8, R0, R54 ;  /* 0x0000003600087220 */ /* 0x001fe20000410000 */
[----:B------:R-:W-:Y:S01]  /*4af0*/  @P2 IMAD.HI.U32 R42, R6, UR6, RZ ;  /* 0x00000006062a2c27 */ /* 0x000fe2000f8e00ff */
[----:B------:R-:W-:-:S03]  /*4b00*/  @UP0 ULDC UR6, c[0x0][0x450] ;  /* 0x0001140000060ab9 */ /* 0x000fc60000000800 */
[C---:B------:R-:W-:Y:S01]  /*4b10*/  FMUL.FTZ R43, R0.reuse, R56 ;  /* 0x00000038002b7220 */ /* 0x040fe20000410000 */
[C---:B------:R-:W-:Y:S01]  /*4b20*/  FMUL.FTZ R45, R0.reuse, R57 ;  /* 0x00000039002d7220 */ /* 0x040fe20000410000 */
[----:B------:R-:W-:Y:S01]  /*4b30*/  IMAD.MOV.U32 R46, RZ, RZ, -0x2 ;  /* 0xfffffffeff2e7424 */ /* 0x000fe200078e00ff */
[----:B------:R-:W-:Y:S01]  /*4b40*/  @P2 SHF.R.U32.HI R41, RZ, UR6, R42 ;  /* 0x00000006ff292c19 */ /* 0x000fe2000801162a */
[----:B------:R-:W-:Y:S01]  /*4b50*/  UMOV UR6, 0xffffff80 ;  /* 0xffffff8000067882 */ /* 0x000fe20000000000 */
[----:B------:R-:W-:Y:S01]  /*4b60*/  IMAD.U32 R47, RZ, RZ, UR24 ;  /* 0x00000018ff2f7e24 */ /* 0x000fe2000f8e00ff */
[----:B------:R-:W-:Y:S01]  /*4b70*/  UIMAD UR6, UR46, UR6, 0x1 ;  /* 0x000000012e0674a4 */ /* 0x000fe2000f8e0206 */
[----:B------:R-:W0:Y:S01]  /*4b80*/  MUFU.TANH R43, R43 ;  /* 0x0000002b002b7308 */ /* 0x000e220000002400 */
[----:B------:R-:W1:Y:S01]  /*4b90*/  SHFL.IDX PT, R49, R41, RZ, 0x1c1f ;  /* 0x001c1fff29317589 */ /* 0x000e6200000e0000 */
[C---:B------:R-:W-:Y:S01]  /*4ba0*/  FMUL.FTZ R51, R0.reuse, R61 ;  /* 0x0000003d00337220 */ /* 0x040fe20000410000 */
[C---:B------:R-:W-:Y:S01]  /*4bb0*/  FMUL.FTZ R44, R0.reuse, R58 ;  /* 0x0000003a002c7220 */ /* 0x040fe20000410000 */
[----:B------:R-:W-:Y:S01]  /*4bc0*/  FMUL.FTZ R53, R0, R65 ;  /* 0x0000004100357220 */ /* 0x000fe20000410000 */
[----:B------:R-:W-:-:S02]  /*4bd0*/  IMAD R46, R7, R46, UR6 ;  /* 0x00000006072e7e24 */ /* 0x000fc4000f8e022e */
[C---:B------:R-:W-:Y:S01]  /*4be0*/  FMUL.FTZ R42, R0.reuse, R55 ;  /* 0x00000037002a7220 */ /* 0x040fe20000410000 */
[C---:B------:R-:W-:Y:S01]  /*4bf0*/  FMUL.FTZ R55, R0.reuse, R69 ;  /* 0x0000004500377220 */ /* 0x040fe20000410000 */
[----:B------:R-:W2:Y:S01]  /*4c00*/  MUFU.TANH R45, R45 ;  /* 0x0000002d002d7308 */ /* 0x000ea20000002400 */
[----:B------:R-:W-:Y:S02]  /*4c10*/  IMAD R46, R47, UR37, R46 ;  /* 0x000000252f2e7c24 */ /* 0x000fe4000f8e022e */
[C---:B------:R-:W-:Y:S01]  /*4c20*/  FMUL.FTZ R57, R0.reuse, R72 ;  /* 0x0000004800397220 */ /* 0x040fe20000410000 */
[C---:B------:R-:W-:Y:S01]  /*4c30*/  FMUL.FTZ R47, R0.reuse, R59 ;  /* 0x0000003b002f7220 */ /* 0x040fe20000410000 */
[C---:B------:R-:W-:Y:S01]  /*4c40*/  FMUL.FTZ R59, R0.reuse, R77 ;  /* 0x0000004d003b7220 */ /* 0x040fe20000410000 */
[C---:B------:R-:W-:Y:S01]  /*4c50*/  FMUL.FTZ R84, R0.reuse, R84 ;  /* 0x0000005400547220 */ /* 0x040fe20000410000 */
[C---:B------:R-:W-:Y:S01]  /*4c60*/  FMUL.FTZ R85, R0.reuse, R85 ;  /* 0x0000005500557220 */ /* 0x040fe20000410000 */
[----:B------:R-:W-:Y:S01]  /*4c70*/  UIADD3 UR6, UR39, 0x400, URZ ;  /* 0x0000040027067890 */ /* 0x000fe2000fffe03f */
[----:B------:R-:W-:Y:S01]  /*4c80*/  MUFU.TANH R51, R51 ;  /* 0x0000003300337308 */ /* 0x000fe20000002400 */
[----:B------:R-:W3:Y:S01]  /*4c90*/  SHFL.IDX PT, R77, R41, 0x1, 0x1c1f ;  /* 0x003c1f00294d7f89 */ /* 0x000ee200000e0000 */
[----:B------:R-:W-:Y:S01]  /*4ca0*/  WARPGROUP.ARRIVE ;  /* 0x00000000000079c5 */ /* 0x000fe20000000000 */
[----:B------:R-:W-:Y:S01]  /*4cb0*/  USHF.R.U32.HI UR6, URZ, 0x4, UR6 ;  /* 0x000000043f067899 */ /* 0x000fe20008011606 */
[C---:B------:R-:W-:Y:S01]  /*4cc0*/  FMUL.FTZ R63, R0.reuse, R63 ;  /* 0x0000003f003f7220 */ /* 0x040fe20000410000 */
[----:B------:R-:W-:Y:S01]  /*4cd0*/  UMOV UR10, UR23 ;  /* 0x00000017000a7c82 */ /* 0x000fe20008000000 */
[C---:B------:R-:W-:Y:S01]  /*4ce0*/  FMUL.FTZ R69, R0.reuse, R74 ;  /* 0x0000004a00457220 */ /* 0x040fe20000410000 */
[----:B------:R-:W-:Y:S01]  /*4cf0*/  ULOP3.LUT UR6, UR6, 0x3fff, URZ, 0xc0, !UPT ;  /* 0x00003fff06067892 */ /* 0x000fe2000f8ec03f */
[----:B------:R-:W-:Y:S01]  /*4d00*/  MUFU.TANH R53, R53 ;  /* 0x0000003500357308 */ /* 0x000fe20000002400 */
[----:B-1----:R-:W-:Y:S01]  /*4d10*/  IADD3 R48, R49, -UR25, R46 ;  /* 0x8000001931307c10 */ /* 0x002fe2000fffe02e */
[C---:B------:R-:W-:Y:S01]  /*4d20*/  FMUL.FTZ R49, R0.reuse, R60 ;  /* 0x0000003c00317220 */ /* 0x040fe20000410000 */
[----:B------:R-:W-:Y:S01]  /*4d30*/  ULOP3.LUT UR6, UR6, 0x10000, URZ, 0xfc, !UPT ;  /* 0x0001000006067892 */ /* 0x000fe2000f8efc3f */
[----:B------:R-:W-:Y:S01]  /*4d40*/  FMUL.FTZ R74, R0, R83 ;  /* 0x00000053004a7220 */ /* 0x000fe20000410000 */
[----:B------:R-:W-:-:S02]  /*4d50*/  ISETP.GT.AND P3, PT, R48, RZ, PT ;  /* 0x000000ff3000720c */ /* 0x000fc40003f64270 */
[C---:B------:R-:W-:Y:S01]  /*4d60*/  ISETP.GT.AND P4, PT, R48.reuse, 0x1, PT ;  /* 0x000000013000780c */ /* 0x040fe20003f84270 */
[----:B------:R-:W1:Y:S01]  /*4d70*/  MUFU.TANH R49, R49 ;  /* 0x0000003100317308 */ /* 0x000e620000002400 */
[----:B------:R-:W-:Y:S01]  /*4d80*/  FSEL R50, R11, -INF , P3 ;  /* 0xff8000000b327808 */ /* 0x000fe20001800000 */
[----:B------:R-:W-:Y:S01]  /*4d90*/  UIMAD UR11, UR7, 0x300, UR6 ;  /* 0x00000300070b78a4 */ /* 0x000fe2000f8e0206 */
[----:B------:R-:W-:Y:S02]  /*4da0*/  ISETP.GT.AND P3, PT, R48, 0x8, PT ;  /* 0x000000083000780c */ /* 0x000fe40003f64270 */
[----:B------:R-:W-:Y:S01]  /*4db0*/  FSEL R12, R12, -INF , P4 ;  /* 0xff8000000c0c7808 */ /* 0x000fe20002000000 */
[----:B------:R-:W-:Y:S01]  /*4dc0*/  UMOV UR7, 0x40000040 ;  /* 0x4000004000077882 */ /* 0x000fe20000000000 */
[----:B------:R-:W-:Y:S01]  /*4dd0*/  FMNMX.FTZ R11, R50, R9, !PT ;  /* 0x00000009320b7209 */ /* 0x000fe20007810000 */
[----:B------:R-:W-:Y:S01]  /*4de0*/  MUFU.TANH R55, R55 ;  /* 0x0000003700377308 */ /* 0x000fe20000002400 */
[----:B------:R-:W-:Y:S01]  /*4df0*/  ISETP.GT.AND P4, PT, R48, 0x9, PT ;  /* 0x000000093000780c */ /* 0x000fe20003f84270 */
[----:B------:R-:W-:Y:S01]  /*4e00*/  UMOV UR6, UR11 ;  /* 0x0000000b00067c82 */ /* 0x000fe20008000000 */
[----:B------:R-:W-:Y:S01]  /*4e10*/  FSEL R15, R15, -INF , P3 ;  /* 0xff8000000f0f7808 */ /* 0x000fe20001800000 */
[----:B------:R-:W-:Y:S01]  /*4e20*/  QGMMA.64x96x32.F32.E4M3.E4M3 R88, R148, gdesc[UR4], R88, gsb0 ;  /* 0x0160000494587df3 */ /* 0x000fe20008000858 */
[----:B------:R-:W-:Y:S01]  /*4e30*/  FMNMX.FTZ R52, R12, R11, !PT ;  /* 0x0000000b0c347209 */ /* 0x000fe20007810000 */
[----:B------:R-:W-:Y:S01]  /*4e40*/  UIADD3 UR6, UR11, 0x2, URZ ;  /* 0x000000020b067890 */ /* 0x000fe2000fffe03f */
[----:B------:R-:W-:Y:S01]  /*4e50*/  ISETP.GT.AND P3, PT, R48, 0x10, PT ;  /* 0x000000103000780c */ /* 0x000fe20003f64270 */
[----:B------:R-:W-:Y:S01]  /*4e60*/  MUFU.TANH R57, R57 ;  /* 0x0000003900397308 */ /* 0x000fe20000002400 */
[----:B------:R-:W-:Y:S01]  /*4e70*/  FSEL R16, R16, -INF , P4 ;  /* 0xff80000010107808 */ /* 0x000fe20002000000 */
[----:B------:R-:W-:Y:S01]  /*4e80*/  UMOV UR7, 0x40000040 ;  /* 0x4000004000077882 */ /* 0x000fe20000000000 */
[----:B------:R-:W-:Y:S01]  /*4e90*/  FMNMX.FTZ R11, R15, R52, !PT ;  /* 0x000000340f0b7209 */ /* 0x000fe20007810000 */
[----:B------:R-:W-:Y:S01]  /*4ea0*/  FMUL.FTZ R52, R0, R64 ;  /* 0x0000004000347220 */ /* 0x000fe20000410000 */
[----:B------:R-:W-:-:S02]  /*4eb0*/  ISETP.GT.AND P4, PT, R48, 0x11, PT ;  /* 0x000000113000780c */ /* 0x000fc40003f84270 */
[----:B------:R-:W-:Y:S01]  /*4ec0*/  FSEL R19, R19, -INF , P3 ;  /* 0xff80000013137808 */ /* 0x000fe20001800000 */
[----:B------:R-:W-:Y:S01]  /*4ed0*/  MUFU.TANH R59, R59 ;  /* 0x0000003b003b7308 */ /* 0x000fe20000002400 */
[----:B------:R-:W-:Y:S02]  /*4ee0*/  FMNMX.FTZ R54, R16, R11, !PT ;  /* 0x0000000b10367209 */ /* 0x000fe40007810000 */
[----:B------:R-:W-:Y:S02]  /*4ef0*/  ISETP.GT.AND P3, PT, R48, 0x18, PT ;  /* 0x000000183000780c */ /* 0x000fe40003f64270 */
[----:B------:R-:W-:Y:S02]  /*4f00*/  FSEL R20, R20, -INF , P4 ;  /* 0xff80000014147808 */ /* 0x000fe40002000000 */
[----:B------:R-:W-:Y:S01]  /*4f10*/  FMNMX.FTZ R11, R19, R54, !PT ;  /* 0x00000036130b7209 */ /* 0x000fe20007810000 */
[----:B------:R-:W4:Y:S01]  /*4f20*/  MUFU.TANH R52, R52 ;  /* 0x0000003400347308 */ /* 0x000f220000002400 */
[----:B------:R-:W-:-:S02]  /*4f30*/  ISETP.GT.AND P4, PT, R48, 0x19, PT ;  /* 0x000000193000780c */ /* 0x000fc40003f84270 */
[----:B------:R-:W-:Y:S02]  /*4f40*/  FSEL R23, R23, -INF , P3 ;  /* 0xff80000017177808 */ /* 0x000fe40001800000 */
[----:B------:R-:W-:Y:S02]  /*4f50*/  FMNMX.FTZ R54, R20, R11, !PT ;  /* 0x0000000b14367209 */ /* 0x000fe40007810000 */
[----:B------:R-:W-:Y:S01]  /*4f60*/  ISETP.GT.AND P3, PT, R48, 0x20, PT ;  /* 0x000000203000780c */ /* 0x000fe20003f64270 */
[----:B------:R-:W-:Y:S01]  /*4f70*/  MUFU.TANH R84, R84 ;  /* 0x0000005400547308 */ /* 0x000fe20000002400 */
[----:B------:R-:W-:Y:S02]  /*4f80*/  FSEL R24, R24, -INF , P4 ;  /* 0xff80000018187808 */ /* 0x000fe40002000000 */
[----:B------:R-:W-:Y:S01]  /*4f90*/  FMNMX.FTZ R11, R23, R54, !PT ;  /* 0x00000036170b7209 */ /* 0x000fe20007810000 */
[----:B------:R-:W-:Y:S01]  /*4fa0*/  FMUL.FTZ R54, R0, R68 ;  /* 0x0000004400367220 */ /* 0x000fe20000410000 */
[----:B------:R-:W-:Y:S01]  /*4fb0*/  ISETP.GT.AND P4, PT, R48, 0x21, PT ;  /* 0x000000213000780c */ /* 0x000fe20003f84270 */
[----:B------:R-:W-:Y:S01]  /*4fc0*/  FMUL.FTZ R68, R0, R71 ;  /* 0x0000004700447220 */ /* 0x000fe20000410000 */
[----:B------:R-:W-:Y:S01]  /*4fd0*/  FSEL R27, R27, -INF , P3 ;  /* 0xff8000001b1b7808 */ /* 0x000fe20001800000 */
[----:B------:R-:W-:Y:S01]  /*4fe0*/  MUFU.TANH R85, R85 ;  /* 0x0000005500557308 */ /* 0x000fe20000002400 */
[----:B------:R-:W-:Y:S01]  /*4ff0*/  FMNMX.FTZ R56, R24, R11, !PT ;  /* 0x0000000b18387209 */ /* 0x000fe20007810000 */
[----:B------:R-:W-:Y:S01]  /*5000*/  FMUL.FTZ R71, R0, R78 ;  /* 0x0000004e00477220 */ /* 0x000fe20000410000 */
[----:B------:R-:W-:Y:S01]  /*5010*/  ISETP.GT.AND P3, PT, R48, 0x28, PT ;  /* 0x000000283000780c */ /* 0x000fe20003f64270 */
[----:B------:R-:W-:Y:S01]  /*5020*/  IMAD.U32 R78, RZ, RZ, UR10 ;  /* 0x0000000aff4e7e24 */ /* 0x000fe2000f8e00ff */
[----:B------:R-:W-:-:S02]  /*5030*/  FSEL R28, R28, -INF , P4 ;  /* 0xff8000001c1c7808 */ /* 0x000fc40002000000 */
[----:B------:R-:W-:Y:S01]  /*5040*/  FMNMX.FTZ R11, R27, R56, !PT ;  /* 0x000000381b0b7209 */ /* 0x000fe20007810000 */
[----:B------:R-:W5:Y:S01]  /*5050*/  MUFU.TANH R54, R54 ;  /* 0x0000003600367308 */ /* 0x000f620000002400 */
[----:B------:R-:W-:Y:S02]  /*5060*/  ISETP.GT.AND P4, PT, R48, 0x29, PT ;  /* 0x000000293000780c */ /* 0x000fe40003f84270 */
[----:B------:R-:W-:Y:S02]  /*5070*/  FSEL R31, R31, -INF , P3 ;  /* 0xff8000001f1f7808 */ /* 0x000fe40001800000 */
[----:B------:R-:W-:Y:S02]  /*5080*/  FMNMX.FTZ R56, R28, R11, !PT ;  /* 0x0000000b1c387209 */ /* 0x000fe40007810000 */
[----:B------:R-:W-:Y:S01]  /*5090*/  ISETP.GT.AND P3, PT, R48, 0x30, PT ;  /* 0x000000303000780c */ /* 0x000fe20003f64270 */
[----:B------:R-:W-:Y:S01]  /*50a0*/  MUFU.TANH R8, R8 ;  /* 0x0000000800087308 */ /* 0x000fe20000002400 */
[----:B------:R-:W-:-:S02]  /*50b0*/  FSEL R32, R32, -INF , P4 ;  /* 0xff80000020207808 */ /* 0x000fc40002000000 */
[----:B------:R-:W-:Y:S02]  /*50c0*/  FMNMX.FTZ R11, R31, R56, !PT ;  /* 0x000000381f0b7209 */ /* 0x000fe40007810000 */
[----:B------:R-:W-:Y:S02]  /*50d0*/  ISETP.GT.AND P4, PT, R48, 0x31, PT ;  /* 0x000000313000780c */ /* 0x000fe40003f84270 */
[----:B------:R-:W-:Y:S01]  /*50e0*/  FSEL R35, R35, -INF , P3 ;  /* 0xff80000023237808 */ /* 0x000fe20001800000 */
[----:B------:R-:W-:Y:S01]  /*50f0*/  MUFU.TANH R42, R42 ;  /* 0x0000002a002a7308 */ /* 0x000fe20000002400 */
[----:B------:R-:W-:Y:S02]  /*5100*/  FMNMX.FTZ R56, R32, R11, !PT ;  /* 0x0000000b20387209 */ /* 0x000fe40007810000 */
[----:B------:R-:W-:Y:S02]  /*5110*/  ISETP.GT.AND P3, PT, R48, 0x38, PT ;  /* 0x000000383000780c */ /* 0x000fe40003f64270 */
[----:B------:R-:W-:-:S02]  /*5120*/  FSEL R36, R36, -INF , P4 ;  /* 0xff80000024247808 */ /* 0x000fc40002000000 */
[----:B------:R-:W-:Y:S01]  /*5130*/  FMNMX.FTZ R11, R35, R56, !PT ;  /* 0x00000038230b7209 */ /* 0x000fe20007810000 */
[----:B------:R-:W-:Y:S01]  /*5140*/  FMUL.FTZ R56, R0, R73 ;  /* 0x0000004900387220 */ /* 0x000fe20000410000 */
[----:B------:R-:W-:Y:S01]  /*5150*/  ISETP.GT.AND P4, PT, R48, 0x39, PT ;  /* 0x000000393000780c */ /* 0x000fe20003f84270 */
[----:B------:R-:W-:Y:S01]  /*5160*/  MUFU.TANH R44, R44 ;  /* 0x0000002c002c7308 */ /* 0x000fe20000002400 */
[----:B------:R-:W-:Y:S01]  /*5170*/  FSEL R39, R39, -INF , P3 ;  /* 0xff80000027277808 */ /* 0x000fe20001800000 */
[----:B------:R-:W-:Y:S01]  /*5180*/  FMUL.FTZ R73, R0, R82 ;  /* 0x0000005200497220 */ /* 0x000fe20000410000 */
[----:B------:R-:W-:Y:S02]  /*5190*/  FMNMX.FTZ R58, R36, R11, !PT ;  /* 0x0000000b243a7209 */ /* 0x000fe40007810000 */
[----:B------:R-:W-:Y:S02]  /*51a0*/  ISETP.GT.AND P3, PT, R48, 0x40, PT ;  /* 0x000000403000780c */ /* 0x000fe40003f64270 */
[----:B------:R-:W-:Y:S01]  /*51b0*/  FSEL R40, R40, -INF , P4 ;  /* 0xff80000028287808 */ /* 0x000fe20002000000 */
[----:B------:R-:W3:Y:S01]  /*51c0*/  MUFU.TANH R56, R56 ;  /* 0x0000003800387308 */ /* 0x000ee20000002400 */
[----:B------:R-:W-:Y:S01]  /*51d0*/  FMNMX.FTZ R11, R39, R58, !PT ;  /* 0x0000003a270b7209 */ /* 0x000fe20007810000 */
[----:B------:R-:W-:Y:S01]  /*51e0*/  FMUL.FTZ R58, R0, R76 ;  /* 0x0000004c003a7220 */ /* 0x000fe20000410000 */
[----:B------:R-:W-:-:S02]  /*51f0*/  ISETP.GT.AND P4, PT, R48, 0x41, PT ;  /* 0x000000413000780c */ /* 0x000fc40003f84270 */
[----:B0-----:R-:W-:Y:S02]  /*5200*/  FSEL R43, R43, -INF , P3 ;  /* 0xff8000002b2b7808 */ /* 0x001fe40001800000 */
[----:B------:R-:W-:Y:S01]  /*5210*/  FMNMX.FTZ R60, R40, R11, !PT ;  /* 0x0000000b283c7209 */ /* 0x000fe20007810000 */
[----:B------:R-:W0:Y:S01]  /*5220*/  MUFU.TANH R58, R58 ;  /* 0x0000003a003a7308 */ /* 0x000e220000002400 */
[C---:B------:R-:W-:Y:S02]  /*5230*/  ISETP.GT.AND P3, PT, R48.reuse, 0x48, PT ;  /* 0x000000483000780c */ /* 0x040fe40003f64270 */
[----:B--2---:R-:W-:Y:S02]  /*5240*/  FSEL R45, R45, -INF , P4 ;  /* 0xff8000002d2d7808 */ /* 0x004fe40002000000 */
[----:B------:R-:W-:Y:S02]  /*5250*/  FMNMX.FTZ R60, R43, R60, !PT ;  /* 0x0000003c2b3c7209 */ /* 0x000fe40007810000 */
[----:B------:R-:W-:Y:S01]  /*5260*/  ISETP.GT.AND P4, PT, R48, 0x49, PT ;  /* 0x000000493000780c */ /* 0x000fe20003f84270 */
[----:B------:R-:W-:Y:S01]  /*5270*/  MUFU.TANH R47, R47 ;  /* 0x0000002f002f7308 */ /* 0x000fe20000002400 */
[----:B-1----:R-:W-:-:S02]  /*5280*/  FSEL R49, R49, -INF , P3 ;  /* 0xff80000031317808 */ /* 0x002fc40001800000 */
[----:B------:R-:W-:Y:S02]  /*5290*/  FMNMX.FTZ R60, R45, R60, !PT ;  /* 0x0000003c2d3c7209 */ /* 0x000fe40007810000 */
[----:B------:R-:W-:Y:S02]  /*52a0*/  ISETP.GT.AND P3, PT, R48, 0x50, PT ;  /* 0x000000503000780c */ /* 0x000fe40003f64270 */
[----:B------:R-:W-:Y:S01]  /*52b0*/  FSEL R51, R51, -INF , P4 ;  /* 0xff80000033337808 */ /* 0x000fe20002000000 */
[----:B------:R-:W-:Y:S01]  /*52c0*/  MUFU.TANH R63, R63 ;  /* 0x0000003f003f7308 */ /* 0x000fe20000002400 */
[----:B------:R-:W-:Y:S01]  /*52d0*/  FMNMX.FTZ R64, R49, R60, !PT ;  /* 0x0000003c31407209 */ /* 0x000fe20007810000 */
[----:B------:R-:W-:Y:S01]  /*52e0*/  FMUL.FTZ R60, R0, R80 ;  /* 0x00000050003c7220 */ /* 0x000fe20000410000 */
[----:B------:R-:W-:Y:S02]  /*52f0*/  ISETP.GT.AND P4, PT, R48, 0x51, PT ;  /* 0x000000513000780c */ /* 0x000fe40003f84270 */
[----:B----4-:R-:W-:-:S02]  /*5300*/  FSEL R52, R52, -INF , P3 ;  /* 0xff80000034347808 */ /* 0x010fc40001800000 */
[----:B------:R-:W-:Y:S01]  /*5310*/  FMNMX.FTZ R11, R51, R64, !PT ;  /* 0x00000040330b7209 */ /* 0x000fe20007810000 */
[----:B------:R-:W1:Y:S01]  /*5320*/  MUFU.TANH R60, R60 ;  /* 0x0000003c003c7308 */ /* 0x000e620000002400 */
[----:B------:R-:W-:Y:S01]  /*5330*/  ISETP.GT.AND P3, PT, R48, 0x58, PT ;  /* 0x000000583000780c */ /* 0x000fe20003f64270 */
[----:B------:R-:W-:Y:S02]  /*5340*/  WARPGROUP.DEPBAR.LE gsb0, 0x0 ;  /* 0x00008000000079c5 */ /* 0x000fe40000010000 */
[----:B------:R-:W-:Y:S01]  /*5350*/  FSEL R53, R53, -INF , P4 ;  /* 0xff80000035357808 */ /* 0x000fe20002000000 */
[----:B------:R-:W-:Y:S01]  /*5360*/  WARPGROUP.ARRIVE ;  /* 0x00000000000079c5 */ /* 0x000fe20000000000 */
[----:B------:R-:W-:Y:S01]  /*5370*/  FMNMX.FTZ R64, R52, R11, !PT ;  /* 0x0000000b34407209 */ /* 0x000fe20007810000 */
[----:B------:R-:W-:Y:S01]  /*5380*/  FMUL.FTZ R11, R0, R81 ;  /* 0x00000051000b7220 */ /* 0x000fe20000410000 */
[----:B------:R-:W-:Y:S01]  /*5390*/  ISETP.GT.AND P4, PT, R48, 0x59, PT ;  /* 0x000000593000780c */ /* 0x000fe20003f84270 */
[----:B------:R-:W-:Y:S01]  /*53a0*/  MUFU.TANH R68, R68 ;  /* 0x0000004400447308 */ /* 0x000fe20000002400 */
[----:B-----5:R-:W-:Y:S01]  /*53b0*/  FSEL R54, R54, -INF , P3 ;  /* 0xff80000036367808 */ /* 0x020fe20001800000 */
[----:B------:R-:W-:Y:S01]  /*53c0*/  QGMMA.64x96x32.F32.E4M3.E4M3 R88, R144, gdesc[UR4], R88, gsb0 ;  /* 0x0160000490587df3 */ /* 0x000fe20008000858 */
[----:B------:R-:W-:Y:S01]  /*53d0*/  FMNMX.FTZ R61, R53, R64, !PT ;  /* 0x00000040353d7209 */ /* 0x000fe20007810000 */
[----:B------:R-:W-:Y:S01]  /*53e0*/  UIADD3 UR6, UR11, 0x4, URZ ;  /* 0x000000040b067890 */ /* 0x000fe2000fffe03f */
[----:B------:R-:W-:Y:S01]  /*53f0*/  ISETP.GT.AND P3, PT, R48, 0x60, PT ;  /* 0x000000603000780c */ /* 0x000fe20003f64270 */
[----:B------:R-:W-:Y:S01]  /*5400*/  UMOV UR7, 0x40000040 ;  /* 0x4000004000077882 */ /* 0x000fe20000000000 */
[----:B------:R-:W-:Y:S01]  /*5410*/  FSEL R55, R55, -INF , P4 ;  /* 0xff80000037377808 */ /* 0x000fe20002000000 */
[----:B------:R-:W2:Y:S01]  /*5420*/  MUFU.TANH R11, R11 ;  /* 0x0000000b000b7308 */ /* 0x000ea20000002400 */
[----:B------:R-:W-:-:S02]  /*5430*/  FMNMX.FTZ R64, R54, R61, !PT ;  /* 0x0000003d36407209 */ /* 0x000fc40007810000 */
[C---:B------:R-:W-:Y:S02]  /*5440*/  ISETP.GT.AND P4, PT, R48.reuse, 0x61, PT ;  /* 0x000000613000780c */ /* 0x040fe40003f84270 */
[----:B------:R-:W-:Y:S02]  /*5450*/  FSEL R57, R57, -INF , P3 ;  /* 0xff80000039397808 */ /* 0x000fe40001800000 */
[----:B------:R-:W-:Y:S01]  /*5460*/  FMNMX.FTZ R64, R55, R64, !PT ;  /* 0x0000004037407209 */ /* 0x000fe20007810000 */
[----:B------:R-:W-:Y:S01]  /*5470*/  MUFU.TANH R69, R69 ;  /* 0x0000004500457308 */ /* 0x000fe20000002400 */
[----:B------:R-:W-:Y:S02]  /*5480*/  ISETP.GT.AND P3, PT, R48, 0x68, PT ;  /* 0x000000683000780c */ /* 0x000fe40003f64270 */
[----:B---3--:R-:W-:Y:S02]  /*5490*/  FSEL R56, R56, -INF , P4 ;  /* 0xff80000038387808 */ /* 0x008fe40002000000 */
[----:B------:R-:W-:-:S02]  /*54a0*/  FMNMX.FTZ R61, R57, R64, !PT ;  /* 0x00000040393d7209 */ /* 0x000fc40007810000 */
[----:B------:R-:W-:Y:S01]  /*54b0*/  ISETP.GT.AND P4, PT, R48, 0x69, PT ;  /* 0x000000693000780c */ /* 0x000fe20003f84270 */
[----:B------:R-:W-:Y:S01]  /*54c0*/  MUFU.TANH R71, R71 ;  /* 0x0000004700477308 */ /* 0x000fe20000002400 */
[----:B0-----:R-:W-:Y:S02]  /*54d0*/  FSEL R58, R58, -INF , P3 ;  /* 0xff8000003a3a7808 */ /* 0x001fe40001800000 */
[----:B------:R-:W-:Y:S02]  /*54e0*/  FMNMX.FTZ R61, R56, R61, !PT ;  /* 0x0000003d383d7209 */ /* 0x000fe40007810000 */
[----:B------:R-:W-:Y:S02]  /*54f0*/  ISETP.GT.AND P3, PT, R48, 0x70, PT ;  /* 0x000000703000780c */ /* 0x000fe40003f64270 */
[----:B------:R-:W-:Y:S01]  /*5500*/  FSEL R59, R59, -INF , P4 ;  /* 0xff8000003b3b7808 */ /* 0x000fe20002000000 */
[----:B------:R-:W-:Y:S01]  /*5510*/  MUFU.TANH R73, R73 ;  /* 0x0000004900497308 */ /* 0x000fe20000002400 */
[----:B------:R-:W-:Y:S01]  /*5520*/  FMNMX.FTZ R64, R58, R61, !PT ;  /* 0x0000003d3a407209 */ /* 0x000fe20007810000 */
[----:B------:R-:W-:Y:S01]  /*5530*/  FMUL.FTZ R61, R0, R62 ;  /* 0x0000003e003d7220 */ /* 0x000fe20000410000 */
[----:B------:R-:W-:-:S02]  /*5540*/  ISETP.GT.AND P4, PT, R48, 0x71, PT ;  /* 0x000000713000780c */ /* 0x000fc40003f84270 */
[----:B-1----:R-:W-:Y:S02]  /*5550*/  FSEL R60, R60, -INF , P3 ;  /* 0xff8000003c3c7808 */ /* 0x002fe40001800000 */
[----:B------:R-:W-:Y:S01]  /*5560*/  FMNMX.FTZ R65, R59, R64, !PT ;  /* 0x000000403b417209 */ /* 0x000fe20007810000 */
[----:B------:R-:W-:Y:S01]  /*5570*/  MUFU.TANH R61, R61 ;  /* 0x0000003d003d7308 */ /* 0x000fe20000002400 */
[----:B------:R-:W-:Y:S02]  /*5580*/  ISETP.GT.AND P3, PT, R48, 0x78, PT ;  /* 0x000000783000780c */ /* 0x000fe40003f64270 */
[----:B--2---:R-:W-:Y:S02]  /*5590*/  FSEL R62, R11, -INF , P4 ;  /* 0xff8000000b3e7808 */ /* 0x004fe40002000000 */
[----:B------:R-:W-:Y:S02]  /*55a0*/  FMNMX.FTZ R65, R60, R65, !PT ;  /* 0x000000413c417209 */ /* 0x000fe40007810000 */
[----:B------:R-:W-:Y:S01]  /*55b0*/  ISETP.GT.AND P4, PT, R48, 0x79, PT ;  /* 0x000000793000780c */ /* 0x000fe20003f84270 */
[----:B------:R-:W-:Y:S01]  /*55c0*/  MUFU.TANH R74, R74 ;  /* 0x0000004a004a7308 */ /* 0x000fe20000002400 */
[----:B------:R-:W-:-:S02]  /*55d0*/  FSEL R48, R84, -INF , P3 ;  /* 0xff80000054307808 */ /* 0x000fc40001800000 */
[----:B------:R-:W-:Y:S02]  /*55e0*/  FMNMX.FTZ R65, R62, R65, !PT ;  /* 0x000000413e417209 */ /* 0x000fe40007810000 */
[----:B------:R-:W-:Y:S02]  /*55f0*/  FSEL R64, R85, -INF , P4 ;  /* 0xff80000055407808 */ /* 0x000fe40002000000 */
[----:B------:R-:W-:Y:S01]  /*5600*/  FMNMX.FTZ R11, R48, R65, !PT ;  /* 0x00000041300b7209 */ /* 0x000fe20007810000 */
[C---:B------:R-:W-:Y:S01]  /*5610*/  FMUL.FTZ R65, R0.reuse, R66 ;  /* 0x0000004200417220 */ /* 0x040fe20000410000 */
[----:B------:R-:W-:Y:S01]  /*5620*/  IADD3 R46, R77, -UR25, R46 ;  /* 0x800000194d2e7c10 */ /* 0x000fe2000fffe02e */
[----:B------:R-:W-:Y:S01]  /*5630*/  FMUL.FTZ R66, R0, R67 ;  /* 0x0000004300427220 */ /* 0x000fe20000410000 */
[----:B------:R-:W-:Y:S01]  /*5640*/  FMNMX.FTZ R11, R64, R11, !PT ;  /* 0x0000000b400b7209 */ /* 0x000fe20007810000 */
[----:B------:R-:W-:Y:S01]  /*5650*/  FMUL.FTZ R67, R0, R70 ;  /* 0x0000004600437220 */ /* 0x000fe20000410000 */
[C---:B------:R-:W-:Y:S01]  /*5660*/  ISETP.GT.AND P4, PT, R46.reuse, RZ, PT ;  /* 0x000000ff2e00720c */ /* 0x040fe20003f84270 */
[----:B------:R-:W-:Y:S01]  /*5670*/  MUFU.TANH R65, R65 ;  /* 0x0000004100417308 */ /* 0x000fe20000002400 */
[----:B------:R-:W-:Y:S01]  /*5680*/  ISETP.GT.AND P5, PT, R46, 0x1, PT ;  /* 0x000000012e00780c */ /* 0x000fe20003fa4270 */
[----:B------:R-:W0:Y:S01]  /*5690*/  SHFL.BFLY PT, R72, R11, 0x2, 0x1f ;  /* 0x0c401f000b487f89 */ /* 0x000e2200000e0000 */
[----:B------:R-:W-:Y:S01]  /*56a0*/  FSEL R13, R13, -INF , P4 ;  /* 0xff8000000d0d7808 */ /* 0x000fe20002000000 */
[----:B------:R-:W-:Y:S01]  /*56b0*/  FMUL.FTZ R70, R0, R75 ;  /* 0x0000004b00467220 */ /* 0x000fe20000410000 */
[----:B------:R-:W-:Y:S01]  /*56c0*/  ISETP.GT.AND P4, PT, R46, 0x8, PT ;  /* 0x000000082e00780c */ /* 0x000fe20003f84270 */
[----:B------:R-:W-:Y:S01]  /*56d0*/  FMUL.FTZ R75, R0, R86 ;  /* 0x00000056004b7220 */ /* 0x000fe20000410000 */
[----:B------:R-:W-:Y:S01]  /*56e0*/  FSEL R14, R14, -INF , P5 ;  /* 0xff8000000e0e7808 */ /* 0x000fe20002800000 */
[----:B------:R-:W1:Y:S01]  /*56f0*/  MUFU.TANH R66, R66 ;  /* 0x0000004200427308 */ /* 0x000e620000002400 */
[----:B------:R-:W-:-:S02]  /*5700*/  ISETP.GT.AND P5, PT, R46, 0x9, PT ;  /* 0x000000092e00780c */ /* 0x000fc40003fa4270 */
[----:B------:R-:W-:Y:S02]  /*5710*/  FSEL R17, R17, -INF , P4 ;  /* 0xff80000011117808 */ /* 0x000fe40002000000 */
[----:B------:R-:W-:Y:S02]  /*5720*/  ISETP.GT.AND P4, PT, R46, 0x10, PT ;  /* 0x000000102e00780c */ /* 0x000fe40003f84270 */
[----:B------:R-:W-:Y:S01]  /*5730*/  FSEL R18, R18, -INF , P5 ;  /* 0xff80000012127808 */ /* 0x000fe20002800000 */
[----:B------:R-:W-:Y:S01]  /*5740*/  MUFU.TANH R67, R67 ;  /* 0x0000004300437308 */ /* 0x000fe20000002400 */
[C---:B------:R-:W-:Y:S02]  /*5750*/  ISETP.GT.AND P5, PT, R46.reuse, 0x11, PT ;  /* 0x000000112e00780c */ /* 0x040fe40003fa4270 */
[----:B------:R-:W-:Y:S02]  /*5760*/  FSEL R21, R21, -INF , P4 ;  /* 0xff80000015157808 */ /* 0x000fe40002000000 */
[----:B------:R-:W-:-:S02]  /*5770*/  ISETP.GT.AND P4, PT, R46, 0x18, PT ;  /* 0x000000182e00780c */ /* 0x000fc40003f84270 */
[----:B------:R-:W-:Y:S01]  /*5780*/  FSEL R22, R22, -INF , P5 ;  /* 0xff80000016167808 */ /* 0x000fe20002800000 */
[----:B------:R-:W2:Y:S01]  /*5790*/  MUFU.TANH R70, R70 ;  /* 0x0000004600467308 */ /* 0x000ea20000002400 */
[----:B------:R-:W-:Y:S02]  /*57a0*/  ISETP.GT.AND P5, PT, R46, 0x19, PT ;  /* 0x000000192e00780c */ /* 0x000fe40003fa4270 */
[----:B0-----:R-:W-:Y:S01]  /*57b0*/  FMNMX.FTZ R76, R11, R72, !PT ;  /* 0x000000480b4c7209 */ /* 0x001fe20007810000 */
[----:B------:R-:W-:Y:S01]  /*57c0*/  FMUL.FTZ R72, R0, R79 ;  /* 0x0000004f00487220 */ /* 0x000fe20000410000 */
[----:B------:R-:W-:Y:S02]  /*57d0*/  FSEL R25, R25, -INF , P4 ;  /* 0xff80000019197808 */ /* 0x000fe40002000000 */
[----:B------:R-:W-:Y:S01]  /*57e0*/  ISETP.GT.AND P4, PT, R46, 0x20, PT ;  /* 0x000000202e00780c */ /* 0x000fe20003f84270 */
[----:B------:R-:W0:Y:S01]  /*57f0*/  SHFL.BFLY PT, R11, R76, 0x1, 0x1f ;  /* 0x0c201f004c0b7f89 */ /* 0x000e2200000e0000 */
[----:B------:R-:W-:Y:S01]  /*5800*/  FSEL R26, R26, -INF , P5 ;  /* 0xff8000001a1a7808 */ /* 0x000fe20002800000 */
[----:B------:R-:W3:Y:S01]  /*5810*/  MUFU.TANH R72, R72 ;  /* 0x0000004800487308 */ /* 0x000ee20000002400 */
[----:B------:R-:W-:-:S02]  /*5820*/  ISETP.GT.AND P5, PT, R46, 0x21, PT ;  /* 0x000000212e00780c */ /* 0x000fc40003fa4270 */
[----:B------:R-:W-:Y:S02]  /*5830*/  FSEL R29, R29, -INF , P4 ;  /* 0xff8000001d1d7808 */ /* 0x000fe40002000000 */
[----:B------:R-:W-:Y:S02]  /*5840*/  ISETP.GT.AND P4, PT, R46, 0x28, PT ;  /* 0x000000282e00780c */ /* 0x000fe40003f84270 */
[----:B------:R-:W-:Y:S01]  /*5850*/  FSEL R30, R30, -INF , P5 ;  /* 0xff8000001e1e7808 */ /* 0x000fe20002800000 */
[----:B------:R-:W4:Y:S01]  /*5860*/  MUFU.TANH R75, R75 ;  /* 0x0000004b004b7308 */ /* 0x000f220000002400 */
[C---:B------:R-:W-:Y:S02]  /*5870*/  ISETP.GT.AND P5, PT, R46.reuse, 0x29, PT ;  /* 0x000000292e00780c */ /* 0x040fe40003fa4270 */
[----:B------:R-:W-:Y:S02]  /*5880*/  FSEL R33, R33, -INF , P4 ;  /* 0xff80000021217808 */ /* 0x000fe40002000000 */
[----:B------:R-:W-:-:S02]  /*5890*/  ISETP.GT.AND P4, PT, R46, 0x30, PT ;  /* 0x000000302e00780c */ /* 0x000fc40003f84270 */
[----:B------:R-:W-:Y:S01]  /*58a0*/  FSEL R34, R34, -INF , P5 ;  /* 0xff80000022227808 */ /* 0x000fe20002800000 */
[----:B------:R-:W-:Y:S02]  /*58b0*/  WARPGROUP.DEPBAR.LE gsb0, 0x0 ;  /* 0x00008000000079c5 */ /* 0x000fe40000010000 */
[----:B------:R-:W-:Y:S01]  /*58c0*/  ISETP.GT.AND P5, PT, R46, 0x31, PT ;  /* 0x000000312e00780c */ /* 0x000fe20003fa4270 */
[----:B------:R-:W-:Y:S01]  /*58d0*/  WARPGROUP.ARRIVE ;  /* 0x00000000000079c5 */ /* 0x000fe20000000000 */
[----:B------:R-:W-:Y:S02]  /*58e0*/  FSEL R37, R37, -INF , P4 ;  /* 0xff80000025257808 */ /* 0x000fe40002000000 */
[----:B0-----:R-:W-:Y:S01]  /*58f0*/  FMNMX.FTZ R11, R76, R11, !PT ;  /* 0x0000000b4c0b7209 */ /* 0x001fe20007810000 */
[----:B------:R-:W-:Y:S01]  /*5900*/  FMUL.FTZ R76, R0, R87 ;  /* 0x00000057004c7220 */ /* 0x000fe20000410000 */
[----:B------:R-:W-:Y:S01]  /*5910*/  ISETP.GT.AND P4, PT, R46, 0x38, PT ;  /* 0x000000382e00780c */ /* 0x000fe20003f84270 */
[----:B------:R-:W-:Y:S01]  /*5920*/  QGMMA.64x96x32.F32.E4M3.E4M3 R88, R140, gdesc[UR4], R88, gsb0 ;  /* 0x016000048c587df3 */ /* 0x000fe20008000858 */
[C---:B------:R-:W-:Y:S01]  /*5930*/  FSETP.NEU.FTZ.AND P3, PT, R11.reuse, -INF , PT ;  /* 0xff8000000b00780b */ /* 0x040fe20003f7d000 */
[----:B------:R-:W-:-:S01]  /*5940*/  FFMA.FTZ R78, R11, R78, -8 ;  /* 0xc10000000b4e7423 */ /* 0x000fc2000001004e */
[----:B------:R-:W-:Y:S01]  /*5950*/  FSEL R38, R38, -INF , P5 ;  /* 0xff80000026267808 */ /* 0x000fe20002800000 */
[----:B------:R-:W0:Y:S01]  /*5960*/  MUFU.TANH R76, R76 ;  /* 0x0000004c004c7308 */ /* 0x000e220000002400 */
[----:B------:R-:W-:Y:S01]  /*5970*/  ISETP.GT.AND P5, PT, R46, 0x39, PT ;  /* 0x000000392e00780c */ /* 0x000fe20003fa4270 */
[----:B------:R-:W-:Y:S01]  /*5980*/  UIADD3 UR6, UR11, 0x6, URZ ;  /* 0x000000060b067890 */ /* 0x000fe2000fffe03f */
[----:B------:R-:W-:Y:S01]  /*5990*/  FSEL R41, R78, RZ, P3 ;  /* 0x000000ff4e297208 */ /* 0x000fe20001800000 */
[----:B------:R-:W-:Y:S01]  /*59a0*/  UMOV UR7, 0x40000040 ;  /* 0x4000004000077882 */ /* 0x000fe20000000000 */
[----:B------:R-:W-:-:S02]  /*59b0*/  FSEL R42, R42, -INF , P5 ;  /* 0xff8000002a2a7808 */ /* 0x000fc40002800000 */
[----:B------:R-:W-:Y:S01]  /*59c0*/  ISETP.GT.AND P5, PT, R46, 0x41, PT ;  /* 0x000000412e00780c */ /* 0x000fe20003fa4270 */
[----:B------:R-:W-:-:S01]  /*59d0*/  FFMA.FTZ R77, R12, UR10, -R41 ;  /* 0x0000000a0c4d7c23 */ /* 0x000fc20008010829 */
[--C-:B------:R-:W-:Y:S01]  /*59e0*/  FFMA.FTZ R12, R15, UR10, -R41.reuse ;  /* 0x0000000a0f0c7c23 */ /* 0x100fe20008010829 */
[----:B------:R-:W-:Y:S01]  /*59f0*/  FMNMX.FTZ R15, R13, R10, !PT ;  /* 0x0000000a0d0f7209 */ /* 0x000fe20007810000 */
[--C-:B------:R-:W-:Y:S01]  /*5a00*/  FFMA.FTZ R80, R16, UR10, -R41.reuse ;  /* 0x0000000a10507c23 */ /* 0x100fe20008010829 */
[----:B------:R-:W-:Y:S01]  /*5a10*/  FSEL R47, R47, -INF , P5 ;  /* 0xff8000002f2f7808 */ /* 0x000fe20002800000 */
[--C-:B------:R-:W-:Y:S01]  /*5a20*/  FFMA.FTZ R50, R50, UR10, -R41.reuse ;  /* 0x0000000a32327c23 */ /* 0x100fe20008010829 */
[----:B------:R-:W-:Y:S01]  /*5a30*/  FMNMX.FTZ R16, R14, R15, !PT ;  /* 0x0000000f0e107209 */ /* 0x000fe20007810000 */
[--C-:B------:R-:W-:Y:S01]  /*5a40*/  FFMA.FTZ R56, R56, UR10, -R41.reuse ;  /* 0x0000000a38387c23 */ /* 0x100fe20008010829 */
[----:B------:R5:W-:Y:S01]  /*5a50*/  MUFU.EX2 R15, R80 ;  /* 0x00000050000f7308 */ /* 0x000be20000000800 */
[----:B------:R-:W-:Y:S01]  /*5a60*/  ISETP.GT.AND P5, PT, R46, 0x49, PT ;  /* 0x000000492e00780c */ /* 0x000fe20003fa4270 */
[--C-:B------:R-:W-:Y:S01]  /*5a70*/  FFMA.FTZ R48, R48, UR10, -R41.reuse ;  /* 0x0000000a30307c23 */ /* 0x100fe20008010829 */
[----:B------:R-:W-:Y:S01]  /*5a80*/  FMNMX.FTZ R79, R17, R16, !PT ;  /* 0x00000010114f7209 */ /* 0x000fe20007810000 */
[----:B------:R-:W-:Y:S01]  /*5a90*/  FFMA.FTZ R16, R19, UR10, -R41 ;  /* 0x0000000a13107c23 */ /* 0x000fe20008010829 */
[----:B------:R-:W-:-:S02]  /*5aa0*/  FSEL R63, R63, -INF , P5 ;  /* 0xff8000003f3f7808 */ /* 0x000fc40002800000 */
[----:B------:R-:W-:Y:S01]  /*5ab0*/  FMNMX.FTZ R78, R18, R79, !PT ;  /* 0x0000004f124e7209 */ /* 0x000fe20007810000 */
[----:B------:R-:W-:Y:S01]  /*5ac0*/  MUFU.EX2 R50, R50 ;  /* 0x0000003200327308 */ /* 0x000fe20000000800 */
[----:B-----5:R-:W-:-:S01]  /*5ad0*/  FFMA.FTZ R80, R20, UR10, -R41 ;  /* 0x0000000a14507c23 */ /* 0x020fc20008010829 */
[----:B------:R-:W-:Y:S02]  /*5ae0*/  ISETP.GT.AND P5, PT, R46, 0x51, PT ;  /* 0x000000512e00780c */ /* 0x000fe40003fa4270 */
[----:B------:R-:W-:Y:S02]  /*5af0*/  FMNMX.FTZ R19, R21, R78, !PT ;  /* 0x0000004e15137209 */ /* 0x000fe40007810000 */
[----:B-1----:R-:W-:Y:S02]  /*5b00*/  FSEL R66, R66, -INF , P5 ;  /* 0xff80000042427808 */ /* 0x002fe40002800000 */
[----:B------:R-:W-:Y:S01]  /*5b10*/  FMNMX.FTZ R20, R22, R19, !PT ;  /* 0x0000001316147209 */ /* 0x000fe20007810000 */
[----:B------:R-:W-:Y:S01]  /*5b20*/  MUFU.EX2 R77, R77 ;  /* 0x0000004d004d7308 */ /* 0x000fe20000000800 */
[----:B------:R-:W-:-:S02]  /*5b30*/  ISETP.GT.AND P5, PT, R46, 0x59, PT ;  /* 0x000000592e00780c */ /* 0x000fc40003fa4270 */
[----:B------:R-:W-:Y:S01]  /*5b40*/  FMNMX.FTZ R79, R25, R20, !PT ;  /* 0x00000014194f7209 */ /* 0x000fe20007810000 */
[----:B------:R-:W-:-:S01]  /*5b50*/  FFMA.FTZ R20, R23, UR10, -R41 ;  /* 0x0000000a17147c23 */ /* 0x000fc20008010829 */
[----:B------:R-:W-:Y:S02]  /*5b60*/  FSEL R68, R68, -INF , P5 ;  /* 0xff80000044447808 */ /* 0x000fe40002800000 */
[----:B------:R-:W-:Y:S01]  /*5b70*/  FMNMX.FTZ R78, R26, R79, !PT ;  /* 0x0000004f1a4e7209 */ /* 0x000fe20007810000 */
[----:B------:R1:W-:Y:S01]  /*5b80*/  MUFU.EX2 R19, R80 ;  /* 0x0000005000137308 */ /* 0x0003e20000000800 */
[----:B------:R-:W-:Y:S02]  /*5b90*/  ISETP.GT.AND P5, PT, R46, 0x61, PT ;  /* 0x000000612e00780c */ /* 0x000fe40003fa4270 */
[----:B------:R-:W-:Y:S02]  /*5ba0*/  FMNMX.FTZ R23, R29, R78, !PT ;  /* 0x0000004e1d177209 */ /* 0x000fe40007810000 */
[----:B--2---:R-:W-:-:S02]  /*5bb0*/  FSEL R70, R70, -INF , P5 ;  /* 0xff80000046467808 */ /* 0x004fc40002800000 */
[----:B------:R-:W-:Y:S01]  /*5bc0*/  ISETP.GT.AND P5, PT, R46, 0x69, PT ;  /* 0x000000692e00780c */ /* 0x000fe20003fa4270 */
[----:B------:R-:W-:Y:S01]  /*5bd0*/  MUFU.EX2 R12, R12 ;  /* 0x0000000c000c7308 */ /* 0x000fe20000000800 */
[----:B-1----:R-:W-:-:S01]  /*5be0*/  FFMA.FTZ R80, R24, UR10, -R41 ;  /* 0x0000000a18507c23 */ /* 0x002fc20008010829 */
[----:B------:R-:W-:Y:S02]  /*5bf0*/  FMNMX.FTZ R24, R30, R23, !PT ;  /* 0x000000171e187209 */ /* 0x000fe40007810000 */
[----:B---3--:R-:W-:Y:S02]  /*5c00*/  FSEL R72, R72, -INF , P5 ;  /* 0xff80000048487808 */ /* 0x008fe40002800000 */
[----:B------:R-:W-:Y:S01]  /*5c10*/  FMNMX.FTZ R79, R33, R24, !PT ;  /* 0x00000018214f7209 */ /* 0x000fe20007810000 */
[----:B------:R-:W-:-:S01]  /*5c20*/  FFMA.FTZ R24, R27, UR10, -R41 ;  /* 0x0000000a1b187c23 */ /* 0x000fc20008010829 */
[----:B------:R-:W-:Y:S01]  /*5c30*/  FSEL R27, R8, -INF , P4 ;  /* 0xff800000081b7808 */ /* 0x000fe20002000000 */
[----:B------:R1:W-:Y:S01]  /*5c40*/  MUFU.EX2 R23, R80 ;  /* 0x0000005000177308 */ /* 0x0003e20000000800 */
[----:B------:R-:W-:-:S02]  /*5c50*/  FMNMX.FTZ R78, R34, R79, !PT ;  /* 0x0000004f224e7209 */ /* 0x000fc40007810000 */
[----:B------:R-:W-:Y:S02]  /*5c60*/  ISETP.GT.AND P4, PT, R46, 0x40, PT ;  /* 0x000000402e00780c */ /* 0x000fe40003f84270 */
[----:B------:R-:W-:Y:S01]  /*5c70*/  FMNMX.FTZ R79, R37, R78, !PT ;  /* 0x0000004e254f7209 */ /* 0x000fe20007810000 */
[--C-:B------:R-:W-:Y:S01]  /*5c80*/  FFMA.FTZ R78, R28, UR10, -R41.reuse ;  /* 0x0000000a1c4e7c23 */ /* 0x100fe20008010829 */
[----:B------:R-:W-:Y:S01]  /*5c90*/  FSEL R44, R44, -INF , P4 ;  /* 0xff8000002c2c7808 */ /* 0x000fe20002000000 */
[--C-:B------:R-:W-:Y:S01]  /*5ca0*/  FFMA.FTZ R28, R31, UR10, -R41.reuse ;  /* 0x0000000a1f1c7c23 */ /* 0x100fe20008010829 */
[----:B------:R-:W-:Y:S01]  /*5cb0*/  FMNMX.FTZ R8, R38, R79, !PT ;  /* 0x0000004f26087209 */ /* 0x000fe20007810000 */
[--C-:B------:R-:W-:Y:S01]  /*5cc0*/  FFMA.FTZ R31, R32, UR10, -R41.reuse ;  /* 0x0000000a201f7c23 */ /* 0x100fe20008010829 */
[----:B------:R-:W-:Y:S01]  /*5cd0*/  ISETP.GT.AND P4, PT, R46, 0x48, PT ;  /* 0x000000482e00780c */ /* 0x000fe20003f84270 */
[--C-:B------:R-:W-:Y:S01]  /*5ce0*/  FFMA.FTZ R32, R35, UR10, -R41.reuse ;  /* 0x0000000a23207c23 */ /* 0x100fe20008010829 */
[----:B------:R-:W-:Y:S01]  /*5cf0*/  FMNMX.FTZ R81, R27, R8, !PT ;  /* 0x000000081b517209 */ /* 0x000fe20007810000 */
[----:B------:R2:W-:Y:S01]  /*5d00*/  MUFU.EX2 R79, R78 ;  /* 0x0000004e004f7308 */ /* 0x0005e20000000800 */
[----:B------:R-:W-:Y:S01]  /*5d10*/  FSEL R61, R61, -INF , P4 ;  /* 0xff8000003d3d7808 */ /* 0x000fe20002000000 */
[--C-:B-1----:R-:W-:Y:S01]  /*5d20*/  FFMA.FTZ R80, R49, UR10, -R41.reuse ;  /* 0x0000000a31507c23 */ /* 0x102fe20008010829 */
[----:B------:R-:W-:Y:S01]  /*5d30*/  FMNMX.FTZ R81, R42, R81, !PT ;  /* 0x000000512a517209 */ /* 0x000fe20007810000 */
[--C-:B------:R-:W-:Y:S01]  /*5d40*/  FFMA.FTZ R49, R52, UR10, -R41.reuse ;  /* 0x0000000a34317c23 */ /* 0x100fe20008010829 */
[----:B------:R-:W-:Y:S01]  /*5d50*/  ISETP.GT.AND P4, PT, R46, 0x50, PT ;  /* 0x000000502e00780c */ /* 0x000fe20003f84270 */
[--C-:B------:R-:W-:Y:S01]  /*5d60*/  FFMA.FTZ R52, R53, UR10, -R41.reuse ;  /* 0x0000000a35347c23 */ /* 0x100fe20008010829 */
[----:B------:R-:W-:Y:S01]  /*5d70*/  FMNMX.FTZ R8, R44, R81, !PT ;  /* 0x000000512c087209 */ /* 0x000fe20007810000 */
[--C-:B------:R-:W-:Y:S01]  /*5d80*/  FFMA.FTZ R53, R57, UR10, -R41.reuse ;  /* 0x0000000a39357c23 */ /* 0x100fe20008010829 */
[----:B------:R-:W-:Y:S01]  /*5d90*/  FSEL R65, R65, -INF , P4 ;  /* 0xff80000041417808 */ /* 0x000fe20002000000 */
[--C-:B--2---:R-:W-:Y:S01]  /*5da0*/  FFMA.FTZ R78, R36, UR10, -R41.reuse ;  /* 0x0000000a244e7c23 */ /* 0x104fe20008010829 */
[----:B------:R-:W-:Y:S01]  /*5db0*/  FMNMX.FTZ R8, R47, R8, !PT ;  /* 0x000000082f087209 */ /* 0x000fe20007810000 */
[--C-:B------:R-:W-:Y:S01]  /*5dc0*/  FFMA.FTZ R36, R39, UR10, -R41.reuse ;  /* 0x0000000a27247c23 */ /* 0x100fe20008010829 */
[----:B------:R-:W-:Y:S01]  /*5dd0*/  ISETP.GT.AND P4, PT, R46, 0x58, PT ;  /* 0x000000582e00780c */ /* 0x000fe20003f84270 */
[--C-:B------:R-:W-:Y:S01]  /*5de0*/  FFMA.FTZ R57, R60, UR10, -R41.reuse ;  /* 0x0000000a3c397c23 */ /* 0x100fe20008010829 */
[----:B------:R-:W-:Y:S01]  /*5df0*/  FMNMX.FTZ R8, R61, R8, !PT ;  /* 0x000000083d087209 */ /* 0x000fe20007810000 */
[----:B------:R-:W-:Y:S01]  /*5e00*/  FFMA.FTZ R60, R62, UR10, -R41 ;  /* 0x0000000a3e3c7c23 */ /* 0x000fe20008010829 */
[----:B------:R-:W-:Y:S01]  /*5e10*/  FSEL R67, R67, -INF , P4 ;  /* 0xff80000043437808 */ /* 0x000fe20002000000 */
[----:B------:R-:W-:Y:S01]  /*5e20*/  MUFU.EX2 R16, R16 ;  /* 0x0000001000107308 */ /* 0x000fe20000000800 */
[----:B------:R-:W-:-:S02]  /*5e30*/  FMNMX.FTZ R8, R63, R8, !PT ;  /* 0x000000083f087209 */ /* 0x000fc40007810000 */
[----:B------:R-:W-:Y:S02]  /*5e40*/  ISETP.GT.AND P4, PT, R46, 0x60, PT ;  /* 0x000000602e00780c */ /* 0x000fe40003f84270 */
[----:B------:R-:W-:Y:S02]  /*5e50*/  FMNMX.FTZ R35, R65, R8, !PT ;  /* 0x0000000841237209 */ /* 0x000fe40007810000 */
[----:B------:R-:W-:Y:S01]  /*5e60*/  FSEL R69, R69, -INF , P4 ;  /* 0xff80000045457808 */ /* 0x000fe20002000000 */
[----:B------:R-:W-:Y:S01]  /*5e70*/  MUFU.EX2 R20, R20 ;  /* 0x0000001400147308 */ /* 0x000fe20000000800 */
[----:B------:R-:W-:Y:S02]  /*5e80*/  FMNMX.FTZ R8, R66, R35, !PT ;  /* 0x0000002342087209 */ /* 0x000fe40007810000 */
[----:B------:R-:W-:Y:S02]  /*5e90*/  ISETP.GT.AND P4, PT, R46, 0x68, PT ;  /* 0x000000682e00780c */ /* 0x000fe40003f84270 */
[----:B------:R-:W-:-:S02]  /*5ea0*/  FMNMX.FTZ R81, R67, R8, !PT ;  /* 0x0000000843517209 */ /* 0x000fc40007810000 */
[----:B------:R-:W-:Y:S01]  /*5eb0*/  FSEL R71, R71, -INF , P4 ;  /* 0xff80000047477808 */ /* 0x000fe20002000000 */
[----:B------:R1:W-:Y:S01]  /*5ec0*/  MUFU.EX2 R35, R78 ;  /* 0x0000004e00237308 */ /* 0x0003e20000000800 */
[----:B------:R-:W-:Y:S01]  /*5ed0*/  FMNMX.FTZ R8, R68, R81, !PT ;  /* 0x0000005144087209 */ /* 0x000fe20007810000 */
[----:B------:R-:W-:Y:S02]  /*5ee0*/  WARPGROUP.DEPBAR.LE gsb0, 0x0 ;  /* 0x00008000000079c5 */ /* 0x000fe40000010000 */
[C---:B------:R-:W-:Y:S01]  /*5ef0*/  ISETP.GT.AND P4, PT, R46.reuse, 0x70, PT ;  /* 0x000000702e00780c */ /* 0x040fe20003f84270 */
[----:B------:R-:W-:Y:S01]  /*5f00*/  WARPGROUP.ARRIVE ;  /* 0x00000000000079c5 */ /* 0x000fe20000000000 */
[----:B------:R-:W-:Y:S02]  /*5f10*/  FMNMX.FTZ R39, R69, R8, !PT ;  /* 0x0000000845277209 */ /* 0x000fe40007810000 */
[----:B------:R-:W-:Y:S01]  /*5f20*/  ISETP.GT.AND P5, PT, R46, 0x71, PT ;  /* 0x000000712e00780c */ /* 0x000fe20003fa4270 */
[----:B-1----:R-:W-:-:S01]  /*5f30*/  FFMA.FTZ R78, R40, UR10, -R41 ;  /* 0x0000000a284e7c23 */ /* 0x002fc20008010829 */
[----:B------:R-:W-:Y:S01]  /*5f40*/  FMNMX.FTZ R8, R70, R39, !PT ;  /* 0x0000002746087209 */ /* 0x000fe20007810000 */
[----:B------:R-:W-:-:S01]  /*5f50*/  FFMA.FTZ R40, R43, UR10, -R41 ;  /* 0x0000000a2b287c23 */ /* 0x000fc20008010829 */
[----:B------:R-:W-:Y:S01]  /*5f60*/  FSEL R73, R73, -INF , P4 ;  /* 0xff80000049497808 */ /* 0x000fe20002000000 */
[----:B------:R1:W-:Y:S01]  /*5f70*/  MUFU.EX2 R39, R78 ;  /* 0x0000004e00277308 */ /* 0x0003e20000000800 */
[----:B------:R-:W-:Y:S01]  /*5f80*/  FMNMX.FTZ R81, R71, R8, !PT ;  /* 0x0000000847517209 */ /* 0x000fe20007810000 */
[----:B------:R-:W-:Y:S01]  /*5f90*/  QGMMA.64x96x32.F32.E4M3.E4M3 R88, R136, gdesc[UR4], R88, gsb0 ;  /* 0x0160000488587df3 */ /* 0x000fe20008000858 */
[----:B------:R-:W-:-:S02]  /*5fa0*/  ISETP.GT.AND P4, PT, R46, 0x78, PT ;  /* 0x000000782e00780c */ /* 0x000fc40003f84270 */
[----:B------:R-:W-:Y:S02]  /*5fb0*/  FMNMX.FTZ R8, R72, R81, !PT ;  /* 0x0000005148087209 */ /* 0x000fe40007810000 */
[----:B------:R-:W-:Y:S01]  /*5fc0*/  FSEL R74, R74, -INF , P5 ;  /* 0xff8000004a4a7808 */ /* 0x000fe20002800000 */
[----:B------:R-:W-:Y:S01]  /*5fd0*/  MUFU.EX2 R24, R24 ;  /* 0x0000001800187308 */ /* 0x000fe20000000800 */
[----:B------:R-:W-:Y:S01]  /*5fe0*/  FMNMX.FTZ R43, R73, R8, !PT ;  /* 0x00000008492b7209 */ /* 0x000fe20007810000 */
[--C-:B-1----:R-:W-:Y:S01]  /*5ff0*/  FFMA.FTZ R78, R45, UR10, -R41.reuse ;  /* 0x0000000a2d4e7c23 */ /* 0x102fe20008010829 */
[----:B------:R-:W-:Y:S01]  /*6000*/  ISETP.GT.AND P5, PT, R46, 0x79, PT ;  /* 0x000000792e00780c */ /* 0x000fe20003fa4270 */
[--C-:B------:R-:W-:Y:S01]  /*6010*/  FFMA.FTZ R46, R51, UR10, -R41.reuse ;  /* 0x0000000a332e7c23 */ /* 0x100fe20008010829 */
[----:B----4-:R-:W-:Y:S01]  /*6020*/  FSEL R75, R75, -INF , P4 ;  /* 0xff8000004b4b7808 */ /* 0x010fe20002000000 */
[--C-:B------:R-:W-:Y:S01]  /*6030*/  FFMA.FTZ R51, R54, UR10, -R41.reuse ;  /* 0x0000000a36337c23 */ /* 0x100fe20008010829 */
[----:B------:R-:W-:Y:S01]  /*6040*/  FMNMX.FTZ R8, R74, R43, !PT ;  /* 0x0000002b4a087209 */ /* 0x000fe20007810000 */
[--C-:B------:R-:W-:Y:S01]  /*6050*/  FFMA.FTZ R54, R55, UR10, -R41.reuse ;  /* 0x0000000a37367c23 */ /* 0x100fe20008010829 */
[----:B0-----:R-:W-:Y:S01]  /*6060*/  FSEL R76, R76, -INF , P5 ;  /* 0xff8000004c4c7808 */ /* 0x001fe20002800000 */
[--C-:B------:R-:W-:Y:S01]  /*6070*/  FFMA.FTZ R55, R58, UR10, -R41.reuse ;  /* 0x0000000a3a377c23 */ /* 0x100fe20008010829 */
[----:B------:R-:W-:Y:S01]  /*6080*/  FMNMX.FTZ R45, R75, R8, !PT ;  /* 0x000000084b2d7209 */ /* 0x000fe20007810000 */
[----:B------:R-:W-:Y:S01]  /*6090*/  FFMA.FTZ R58, R59, UR10, -R41 ;  /* 0x0000000a3b3a7c23 */ /* 0x000fe20008010829 */
[----:B------:R-:W-:-:S02]  /*60a0*/  IMAD.U32 R59, RZ, RZ, UR10 ;  /* 0x0000000aff3b7e24 */ /* 0x000fc4000f8e00ff */
[----:B------:R-:W-:Y:S01]  /*60b0*/  FFMA.FTZ R41, R64, UR10, -R41 ;  /* 0x0000000a40297c23 */ /* 0x000fe20008010829 */
[----:B------:R-:W-:Y:S01]  /*60c0*/  FMNMX.FTZ R8, R76, R45, !PT ;  /* 0x0000002d4c087209 */ /* 0x000fe20007810000 */
[----:B------:R-:W-:Y:S01]  /*60d0*/  MUFU.EX2 R43, R78 ;  /* 0x0000004e002b7308 */ /* 0x000fe20000000800 */
[----:B------:R-:W-:-:S03]  /*60e0*/  FSEL R64, R11, RZ, P3 ;  /* 0x000000ff0b407208 */ /* 0x000fc60001800000 */
[----:B------:R-:W0:Y:S02]  /*60f0*/  SHFL.BFLY PT, R81, R8, 0x2, 0x1f ;  /* 0x0c401f0008517f89 */ /* 0x000e2400000e0000 */
[----:B------:R-:W-:-:S02]  /*6100*/  FADD.FTZ R64, -R64, R9 ;  /* 0x0000000940407221 */ /* 0x000fc40000010100 */
        /* <DEDUP_REMOVED lines=17> */
[----:B------:R-:W-:Y:S01]  /*6220*/  FMUL.FTZ R27, R64, UR10 ;  /* 0x0000000a401b7c20 */ /* 0x000fe20008410000 */
[----:B------:R-:W-:-:S01]  /*6230*/  FFMA.FTZ R13, R13, UR10, -R62 ;  /* 0x0000000a0d0d7c23 */ /* 0x000fc2000801083e */
[----:B------:R-:W-:Y:S01]  /*6240*/  FMUL.FTZ R10, R59, UR10 ;  /* 0x0000000a3b0a7c20 */ /* 0x000fe20008410000 */
        /* <DEDUP_REMOVED lines=23> */
[----:B------:R-:W-:Y:S01]  /*63c0*/  FFMA.FTZ R70, R70, UR10, -R62 ;  /* 0x0000000a46467c23 */ /* 0x000fe2000801083e */
[----:B------:R-:W-:-:S01]  /*63d0*/  FADD.FTZ R61, R77, R64 ;  /* 0x000000404d3d7221 */ /* 0x000fc20000010000 */
[--C-:B------:R-:W-:Y:S01]  /*63e0*/  FFMA.FTZ R64, R63, UR10, -R62.reuse ;  /* 0x0000000a3f407c23 */ /* 0x100fe2000801083e */
[----:B------:R-:W-:-:S01]  /*63f0*/  FFMA.FTZ R72, R72, UR10, -R62 ;  /* 0x0000000a48487c23 */ /* 0x000fc2000801083e */
[----:B------:R-:W0:Y:S01]  /*6400*/  MUFU.EX2 R14, R14 ;  /* 0x0000000e000e7308 */ /* 0x000e220000000800 */
[----:B------:R-:W-:-:S01]  /*6410*/  FADD.FTZ R78, R12, R61 ;  /* 0x0000003d0c4e7221 */ /* 0x000fc20000010000 */
[--C-:B------:R-:W-:Y:S01]  /*6420*/  FFMA.FTZ R61, R65, UR10, -R62.reuse ;  /* 0x0000000a413d7c23 */ /* 0x100fe2000801083e */
[----:B------:R-:W-:-:S01]  /*6430*/  FFMA.FTZ R74, R74, UR10, -R62 ;  /* 0x0000000a4a4a7c23 */ /* 0x000fc2000801083e */
[----:B------:R-:W-:Y:S01]  /*6440*/  FFMA.FTZ R75, R75, UR10, -R62 ;  /* 0x0000000a4b4b7c23 */ /* 0x000fe2000801083e */
[----:B------:R-:W-:-:S01]  /*6450*/  FADD.FTZ R63, R15, R78 ;  /* 0x0000004e0f3f7221 */ /* 0x000fc20000010000 */
[----:B------:R-:W-:-:S02]  /*6460*/  WARPGROUP.DEPBAR.LE gsb0, 0x0 ;  /* 0x00008000000079c5 */ /* 0x000fc40000010000 */
[----:B------:R-:W2:Y:S01]  /*6470*/  MUFU.EX2 R17, R17 ;  /* 0x0000001100117308 */ /* 0x000ea20000000800 */
[----:B-1----:R-:W-:-:S01]  /*6480*/  FFMA.FTZ R3, R10, R2, R13 ;  /* 0x000000020a037223 */ /* 0x002fc2000001000d */
[----:B------:R-:W-:-:S04]  /*6490*/  FADD.FTZ R78, R16, R63 ;  /* 0x0000003f104e7221 */ /* 0x000fc80000010000 */
[----:B------:R-:W-:Y:S02]  /*64a0*/  FADD.FTZ R63, R19, R78 ;  /* 0x0000004e133f7221 */ /* 0x000fe40000010000 */
[----:B------:R-:W1:Y:S01]  /*64b0*/  MUFU.EX2 R18, R18 ;  /* 0x0000001200127308 */ /* 0x000e620000000800 */
[----:B0-----:R-:W-:-:S01]  /*64c0*/  FADD.FTZ R2, R14, R3 ;  /* 0x000000030e027221 */ /* 0x001fc20000010000 */
[----:B------:R-:W-:Y:S01]  /*64d0*/  FADD.FTZ R78, R20, R63 ;  /* 0x0000003f144e7221 */ /* 0x000fe20000010000 */
[----:B------:R-:W-:-:S03]  /*64e0*/  FFMA.FTZ R63, R67, UR10, -R62 ;  /* 0x0000000a433f7c23 */ /* 0x000fc6000801083e */
[----:B------:R-:W-:Y:S02]  /*64f0*/  FADD.FTZ R65, R23, R78 ;  /* 0x0000004e17417221 */ /* 0x000fe40000010000 */
[----:B------:R-:W0:Y:S01]  /*6500*/  MUFU.EX2 R21, R21 ;  /* 0x0000001500157308 */ /* 0x000e220000000800 */
[----:B--2---:R-:W-:-:S01]  /*6510*/  FADD.FTZ R3, R17, R2 ;  /* 0x0000000211037221 */ /* 0x004fc20000010000 */
[----:B------:R-:W-:-:S04]  /*6520*/  FADD.FTZ R78, R24, R65 ;  /* 0x00000041184e7221 */ /* 0x000fc80000010000 */
[----:B------:R-:W-:Y:S02]  /*6530*/  FADD.FTZ R65, R79, R78 ;  /* 0x0000004e4f417221 */ /* 0x000fe40000010000 */
[----:B------:R-:W2:Y:S01]  /*6540*/  MUFU.EX2 R22, R22 ;  /* 0x0000001600167308 */ /* 0x000ea20000000800 */
[----:B-1----:R-:W-:-:S01]  /*6550*/  FADD.FTZ R2, R18, R3 ;  /* 0x0000000312027221 */ /* 0x002fc20000010000 */
[----:B------:R-:W-:Y:S01]  /*6560*/  FADD.FTZ R78, R28, R65 ;  /* 0x000000411c4e7221 */ /* 0x000fe20000010000 */
[----:B------:R-:W-:-:S03]  /*6570*/  FFMA.FTZ R65, R69, UR10, -R62 ;  /* 0x0000000a45417c23 */ /* 0x000fc6000801083e */
[----:B------:R-:W-:Y:S02]  /*6580*/  FADD.FTZ R67, R31, R78 ;  /* 0x0000004e1f437221 */ /* 0x000fe40000010000 */
[----:B------:R-:W1:Y:S01]  /*6590*/  MUFU.EX2 R25, R25 ;  /* 0x0000001900197308 */ /* 0x000e620000000800 */
[----:B0-----:R-:W-:-:S01]  /*65a0*/  FADD.FTZ R3, R21, R2 ;  /* 0x0000000215037221 */ /* 0x001fc20000010000 */
[----:B------:R-:W-:-:S04]  /*65b0*/  FADD.FTZ R78, R32, R67 ;  /* 0x00000043204e7221 */ /* 0x000fc80000010000 */
[----:B------:R-:W-:Y:S02]  /*65c0*/  FADD.FTZ R67, R35, R78 ;  /* 0x0000004e23437221 */ /* 0x000fe40000010000 */
[----:B------:R-:W0:Y:S01]  /*65d0*/  MUFU.EX2 R26, R26 ;  /* 0x0000001a001a7308 */ /* 0x000e220000000800 */
[----:B--2---:R-:W-:-:S01]  /*65e0*/  FADD.FTZ R2, R22, R3 ;  /* 0x0000000316027221 */ /* 0x004fc20000010000 */
[----:B------:R-:W-:Y:S01]  /*65f0*/  FADD.FTZ R78, R36, R67 ;  /* 0x00000043244e7221 */ /* 0x000fe20000010000 */
[----:B------:R-:W-:-:S03]  /*6600*/  FFMA.FTZ R67, R71, UR10, -R62 ;  /* 0x0000000a47437c23 */ /* 0x000fc6000801083e */
[----:B------:R-:W-:Y:S02]  /*6610*/  FADD.FTZ R69, R39, R78 ;  /* 0x0000004e27457221 */ /* 0x000fe40000010000 */
        /* <DEDUP_REMOVED lines=21> */
[----:B-1----:R-:W-:-:S07]  /*6770*/  FADD.FTZ R3, R42, R3 ;  /* 0x000000032a037221 */ /* 0x002fce0000010000 */
[----:B------:R-:W1:Y:S01]  /*6780*/  MUFU.EX2 R59, R59 ;  /* 0x0000003b003b7308 */ /* 0x000e620000000800 */
[----:B0-----:R-:W-:-:S01]  /*6790*/  FADD.FTZ R78, R44, R3 ;  /* 0x000000032c4e7221 */ /* 0x001fc20000010000 */
[----:B------:R-:W-:-:S04]  /*67a0*/  FADD.FTZ R3, R45, R2 ;  /* 0x000000022d037221 */ /* 0x000fc80000010000 */
[----:B------:R-:W-:Y:S02]  /*67b0*/  FADD.FTZ R2, R46, R3 ;  /* 0x000000032e027221 */ /* 0x000fe40000010000 */
[----:B------:R-:W0:Y:S01]  /*67c0*/  MUFU.EX2 R64, R64 ;  /* 0x0000004000407308 */ /* 0x000e220000000800 */
[----:B--2---:R-:W-:-:S01]  /*67d0*/  FADD.FTZ R78, R47, R78 ;  /* 0x0000004e2f4e7221 */ /* 0x004fc20000010000 */
[----:B------:R-:W-:-:S06]  /*67e0*/  FADD.FTZ R3, R49, R2 ;  /* 0x0000000231037221 */ /* 0x000fcc0000010000 */
[----:B------:R-:W2:Y:S01]  /*67f0*/  MUFU.EX2 R61, R61 ;  /* 0x0000003d003d7308 */ /* 0x000ea20000000800 */
[----:B-1----:R-:W-:-:S07]  /*6800*/  FADD.FTZ R69, R59, R78 ;  /* 0x0000004e3b457221 */ /* 0x002fce0000010000 */
[----:B------:R-:W1:Y:S01]  /*6810*/  MUFU.EX2 R52, R52 ;  /* 0x0000003400347308 */ /* 0x000e620000000800 */
[----:B0-----:R-:W-:-:S01]  /*6820*/  FADD.FTZ R78, R64, R69 ;  /* 0x00000045404e7221 */ /* 0x001fc20000010000 */
[--C-:B------:R-:W-:Y:S01]  /*6830*/  FFMA.FTZ R69, R73, UR10, -R62.reuse ;  /* 0x0000000a49457c23 */ /* 0x100fe2000801083e */
[----:B------:R-:W-:Y:S02]  /*6840*/  IMAD.U32 R73, RZ, RZ, UR26 ;  /* 0x0000001aff497e24 */ /* 0x000fe4000f8e00ff */
[----:B------:R-:W-:-:S03]  /*6850*/  FFMA.FTZ R62, R76, UR10, -R62 ;  /* 0x0000000a4c3e7c23 */ /* 0x000fc6000801083e */
        /* <DEDUP_REMOVED lines=49> */
.L_x_1592:
        /* <DEDUP_REMOVED lines=10> */
[----:B------:R-:W-:Y:S01]  /*6c10*/  UMOV UR6, UR5 ;  /* 0x0000000500067c82 */ /* 0x000fe20008000000 */
        /* <DEDUP_REMOVED lines=77> */
[----:B------:R-:W-:-:S02]  /*70f0*/  IMAD.MOV.U32 R10, RZ, RZ, R8 ;  /* 0x000000ffff0a7224 */ /* 0x000fc400078e0008 */
[----:B------:R-:W-:Y:S01]  /*7100*/  IMAD.MOV.U32 R9, RZ, RZ, R11 ;  /* 0x000000ffff097224 */ /* 0x000fe200078e000b */
[----:B------:R-:W-:Y:S06]  /*7110*/  @P3 BRA `(.L_x_1593) ;  /* 0xffffffd000c43947 */ /* 0x000fec000383ffff */
.L_x_1583:
[----:B------:R-:W-:-:S06]  /*7120*/  UISETP.GE.AND UP0, UPT, UR46, UR38, UPT ;  /* 0x000000262e00728c */ /* 0x000fcc000bf06270 */
[----:B------:R-:W-:-:S13]  /*7130*/  PLOP3.LUT P2, PT, PT, PT, UP0, 0x80, 0x0 ;  /* 0x000000000000781c */ /* 0x000fda0003f4f008 */
[----:B------:R-:W-:Y:S05]  /*7140*/  @!P2 BRA `(.L_x_1594) ;  /* 0x0000002000f8a947 */ /* 0x000fea0003800000 */
[----:B------:R-:W-:Y:S01]  /*7150*/  IMAD.MOV.U32 R7, RZ, RZ, R8 ;  /* 0x000000ffff077224 */ /* 0x000fe200078e0008 */
[----:B------:R-:W-:Y:S01]  /*7160*/  UMOV UR6, UR5 ;  /* 0x0000000500067c82 */ /* 0x000fe20008000000 */
[----:B------:R-:W-:Y:S01]  /*7170*/  IMAD.MOV.U32 R6, RZ, RZ, R11 ;  /* 0x000000ffff067224 */ /* 0x000fe200078e000b */
[----:B------:R-:W-:Y:S01]  /*7180*/  UMOV UR7, UR4 ;  /* 0x0000000400077c82 */ /* 0x000fe20008000000 */
[----:B------:R-:W-:-:S05]  /*7190*/  ULDC UR21, c[0x0][0x988] ;  /* 0x0002620000157ab9 */ /* 0x000fca0000000800 */
.L_x_1604:
[----:B------:R-:W-:-:S04]  /*71a0*/  UIADD3 UR4, UR7, 0x1, URZ ;  /* 0x0000000107047890 */ /* 0x000fc8000fffe03f */
[----:B------:R-:W-:-:S04]  /*71b0*/  UISETP.NE.AND UP0, UPT, UR4, 0x2, UPT ;  /* 0x000000020400788c */ /* 0x000fc8000bf05270 */
[----:B------:R-:W-:Y:S02]  /*71c0*/  USEL UR5, URZ, 0x1, UP0 ;  /* 0x000000013f057887 */ /* 0x000fe40008000000 */
[----:B------:R-:W-:Y:S02]  /*71d0*/  USEL UR4, UR4, URZ, UP0 ;  /* 0x0000003f04047287 */ /* 0x000fe40008000000 */
[----:B------:R-:W-:Y:S01]  /*71e0*/  ULOP3.LUT UR5, UR6, UR5, URZ, 0x3c, !UPT ;  /* 0x0000000506057292 */ /* 0x000fe2000f8e3c3f */
[----:B------:R-:W-:Y:S11]  /*71f0*/  @!P0 BRA `(.L_x_1595) ;  /* 0x0000000000048947 */ /* 0x000ff60003800000 */
[----:B------:R-:W-:Y:S01]  /*7200*/  BPT.TRAP 0x1 ;  /* 0x000000040000795c */ /* 0x000fe20000300000 */
.L_x_1595:
[----:B------:R-:W-:Y:S01]  /*7210*/  ULEA UR23, UR4, UR39, 0x3 ;  /* 0x0000002704177291 */ /* 0x000fe2000f8e183f */
[----:B------:R-:W-:-:S05]  /*7220*/  IMAD.U32 R8, RZ, RZ, UR5 ;  /* 0x00000005ff087e24 */ /* 0x000fca000f8e00ff */
[----:B------:R-:W-:-:S04]  /*7230*/  SHF.L.U32 R8, R8, 0x1f, RZ ;  /* 0x0000001f08087819 */ /* 0x000fc800000006ff */
[----:B------:R0:W1:Y:S01]  /*7240*/  SYNCS.PHASECHK.TRANS64.TRYWAIT P2, [UR23+0x17030], R8 ;  /* 0x01703008ff0075a7 */ /* 0x0000620008040157 */
[----:B------:R-:W-:Y:S05]  /*7250*/  @!P0 BRA `(.L_x_1596) ;  /* 0x0000000000048947 */ /* 0x000fea0003800000 */
[----:B------:R-:W-:Y:S01]  /*7260*/  BPT.TRAP 0x1 ;  /* 0x000000040000795c */ /* 0x000fe20000300000 */
.L_x_1596:
[----:B-1----:R-:W-:Y:S05]  /*7270*/  @P2 BRA `(.L_x_1597) ;  /* 0x0000000000082947 */ /* 0x002fea0003800000 */
[----:B------:R-:W1:Y:S02]  /*7280*/  SYNCS.PHASECHK.TRANS64.TRYWAIT P2, [UR23+0x17030], R8 ;  /* 0x01703008ff0075a7 */ /* 0x000e640008040157 */
[----:B-1----:R-:W-:Y:S05]  /*7290*/  @!P2 BRA `(.L_x_1598) ;  /* 0x0000008000a4a947 */ /* 0x002fea0003800000 */
.L_x_1597:
        /* <DEDUP_REMOVED lines=19> */
.L_x_1599:
[----:B------:R-:W-:Y:S01]  /*73d0*/  ULEA UR14, UR7, UR39, 0x3 ;  /* 0x00000027070e7291 */ /* 0x000fe2000f8e183f */
[----:B01----:R-:W-:-:S05]  /*73e0*/  IMAD.U32 R8, RZ, RZ, UR6 ;  /* 0x00000006ff087e24 */ /* 0x003fca000f8e00ff */
[----:B------:R-:W-:-:S04]  /*73f0*/  SHF.L.U32 R8, R8, 0x1f, RZ ;  /* 0x0000001f08087819 */ /* 0x000fc800000006ff */
[----:B------:R0:W1:Y:S01]  /*7400*/  SYNCS.PHASECHK.TRANS64.TRYWAIT P2, [UR14+0x17050], R8 ;  /* 0x01705008ff0075a7 */ /* 0x000062000804014e */
[----:B------:R-:W-:Y:S05]  /*7410*/  @!P0 BRA `(.L_x_1600) ;  /* 0x0000000000048947 */ /* 0x000fea0003800000 */
[----:B------:R-:W-:Y:S01]  /*7420*/  BPT.TRAP 0x1 ;  /* 0x000000040000795c */ /* 0x000fe20000300000 */
.L_x_1600:
        /* <DEDUP_REMOVED lines=194> */
.L_x_1601:
[----:B------:R-:W-:Y:S01]  /*8050*/  UIADD3 UR6, UR39, 0x400, URZ ;  /* 0x0000040027067890 */ /* 0x000fe2000fffe03f */
[----:B------:R-:W-:Y:S01]  /*8060*/  WARPGROUP.ARRIVE ;  /* 0x00000000000079c5 */ /* 0x000fe20000000000 */
[----:B--2---:R-:W-:Y:S01]  /*8070*/  FMNMX.FTZ R76, R73, R76, !PT ;  /* 0x0000004c494c7209 */ /* 0x004fe20007810000 */
[----:B-1----:R-:W1:Y:S01]  /*8080*/  SHFL.BFLY PT, R11, R74, 0x2, 0x1f ;  /* 0x0c401f004a0b7f89 */ /* 0x002e6200000e0000 */
[----:B------:R-:W-:Y:S01]  /*8090*/  USHF.R.U32.HI UR6, URZ, 0x4, UR6 ;  /* 0x000000043f067899 */ /* 0x000fe20008011606 */
[----:B------:R-:W-:Y:S02]  /*80a0*/  UMOV UR10, UR21 ;  /* 0x00000015000a7c82 */ /* 0x000fe40008000000 */
[----:B------:R-:W2:Y:S01]  /*80b0*/  SHFL.BFLY PT, R77, R76, 0x2, 0x1f ;  /* 0x0c401f004c4d7f89 */ /* 0x000ea200000e0000 */
[----:B------:R-:W-:-:S04]  /*80c0*/  ULOP3.LUT UR6, UR6, 0x3fff, URZ, 0xc0, !UPT ;  /* 0x00003fff06067892 */ /* 0x000fc8000f8ec03f */
        /* <DEDUP_REMOVED lines=8> */
[----:B--2---:R-:W-:-:S03]  /*8150*/  FMNMX.FTZ R77, R76, R77, !PT ;  /* 0x0000004d4c4d7209 */ /* 0x004fc60007810000 */
[----:B0-----:R-:W0:Y:S04]  /*8160*/  SHFL.BFLY PT, R8, R75, 0x1, 0x1f ;  /* 0x0c201f004b087f89 */ /* 0x001e2800000e0000 */
[----:B------:R-:W1:Y:S01]  /*8170*/  SHFL.BFLY PT, R78, R77, 0x1, 0x1f ;  /* 0x0c201f004d4e7f89 */ /* 0x000e6200000e0000 */
[----:B0-----:R-:W-:Y:S01]  /*8180*/  FMNMX.FTZ R11, R75, R8, !PT ;  /* 0x000000084b0b7209 */ /* 0x001fe20007810000 */
[----:B------:R-:W-:Y:S01]  /*8190*/  IMAD.U32 R75, RZ, RZ, UR10 ;  /* 0x0000000aff4b7e24 */ /* 0x000fe2000f8e00ff */
[----:B-1----:R-:W-:Y:S01]  /*81a0*/  FMNMX.FTZ R8, R77, R78, !PT ;  /* 0x0000004e4d087209 */ /* 0x002fe20007810000 */
[----:B------:R-:W-:Y:S02]  /*81b0*/  IMAD.U32 R78, RZ, RZ, UR10 ;  /* 0x0000000aff4e7e24 */ /* 0x000fe4000f8e00ff */
[----:B------:R-:W-:-:S02]  /*81c0*/  FADD.FTZ R6, -R11, R6 ;  /* 0x000000060b067221 */ /* 0x000fc40000010100 */
[----:B------:R-:W-:Y:S01]  /*81d0*/  FFMA.FTZ R74, R11, R78, -8 ;  /* 0xc10000000b4a7423 */ /* 0x000fe2000001004e */
[----:B------:R-:W-:-:S01]  /*81e0*/  FADD.FTZ R7, -R8, R7 ;  /* 0x0000000708077221 */ /* 0x000fc20000010100 */
[----:B------:R-:W-:Y:S02]  /*81f0*/  FMUL.FTZ R6, R6, UR10 ;  /* 0x0000000a06067c20 */ /* 0x000fe40008410000 */
        /* <DEDUP_REMOVED lines=34> */
[----:B------:R-:W-:Y:S02]  /*8420*/  MUFU.EX2 R6, R6 ;  /* 0x0000000600067308 */ /* 0x000fe40000000800 */
[----:B------:R-:W-:-:S01]  /*8430*/  FFMA.FTZ R12, R12, UR10, -R74 ;  /* 0x0000000a0c0c7c23 */ /* 0x000fc2000801084a */
[--C-:B------:R-:W-:Y:S01]  /*8440*/  FFMA.FTZ R13, R13, UR10, -R74.reuse ;  /* 0x0000000a0d0d7c23 */ /* 0x100fe2000801084a */
[----:B------:R-:W-:-:S01]  /*8450*/  FFMA.FTZ R16, R16, UR10, -R74 ;  /* 0x0000000a10107c23 */ /* 0x000fc2000801084a */
[--C-:B------:R-:W-:Y:S01]  /*8460*/  FFMA.FTZ R17, R17, UR10, -R74.reuse ;  /* 0x0000000a11117c23 */ /* 0x100fe2000801084a */
[----:B------:R-:W-:-:S01]  /*8470*/  FFMA.FTZ R20, R20, UR10, -R74 ;  /* 0x0000000a14147c23 */ /* 0x000fc2000801084a */
[--C-:B------:R-:W-:Y:S01]  /*8480*/  FFMA.FTZ R21, R21, UR10, -R74.reuse ;  /* 0x0000000a15157c23 */ /* 0x100fe2000801084a */
        /* <DEDUP_REMOVED lines=24> */
[----:B------:R-:W-:-:S02]  /*8610*/  WARPGROUP.DEPBAR.LE gsb0, 0x0 ;  /* 0x00008000000079c5 */ /* 0x000fc40000010000 */
[----:B------:R-:W-:Y:S01]  /*8620*/  WARPGROUP.ARRIVE ;  /* 0x00000000000079c5 */ /* 0x000fe20000000000 */
[----:B------:R-:W0:Y:S01]  /*8630*/  MUFU.EX2 R10, R10 ;  /* 0x0000000a000a7308 */ /* 0x000e220000000800 */
[----:B------:R-:W-:-:S01]  /*8640*/  FFMA.FTZ R64, R64, UR10, -R74 ;  /* 0x0000000a40407c23 */ /* 0x000fc2000801084a */
[--C-:B------:R-:W-:Y:S01]  /*8650*/  FFMA.FTZ R65, R65, UR10, -R74.reuse ;  /* 0x0000000a41417c23 */ /* 0x100fe2000801084a */
[----:B------:R-:W-:-:S01]  /*8660*/  FFMA.FTZ R68, R68, UR10, -R74 ;  /* 0x0000000a44447c23 */ /* 0x000fc2000801084a */
[----:B------:R-:W-:Y:S01]  /*8670*/  FFMA.FTZ R69, R69, UR10, -R74 ;  /* 0x0000000a45457c23 */ /* 0x000fe2000801084a */
[----:B------:R-:W-:Y:S01]  /*8680*/  QGMMA.64x96x32.F32.E4M3.E4M3 R88, R144, gdesc[UR4], R88, gsb0 ;  /* 0x0160000490587df3 */ /* 0x000fe20008000858 */
[----:B------:R-:W-:Y:S01]  /*8690*/  UIADD3 UR6, UR11, 0x4, URZ ;  /* 0x000000040b067890 */ /* 0x000fe2000fffe03f */
[----:B-1----:R-:W-:Y:S01]  /*86a0*/  FFMA.FTZ R2, R7, R2, R12 ;  /* 0x0000000207027223 */ /* 0x002fe2000001000c */
[----:B------:R-:W-:Y:S01]  /*86b0*/  UMOV UR7, 0x40000040 ;  /* 0x4000004000077882 */ /* 0x000fe20000000000 */
[----:B------:R-:W1:Y:S01]  /*86c0*/  MUFU.EX2 R13, R13 ;  /* 0x0000000d000d7308 */ /* 0x000e620000000800 */
[----:B------:R-:W-:-:S01]  /*86d0*/  FFMA.FTZ R72, R72, UR10, -R74 ;  /* 0x0000000a48487c23 */ /* 0x000fc2000801084a */
[----:B------:R-:W-:-:S06]  /*86e0*/  FFMA.FTZ R73, R73, UR10, -R74 ;  /* 0x0000000a49497c23 */ /* 0x000fcc000801084a */
        /* <DEDUP_REMOVED lines=31> */
[----:B------:R-:W-:Y:S01]  /*88e0*/  UIADD3 UR6, UR11, 0x6, URZ ;  /* 0x000000060b067890 */ /* 0x000fe2000fffe03f */
[----:B------:R-:W-:-:S04]  /*88f0*/  UMOV UR7, 0x40000040 ;  /* 0x4000004000077882 */ /* 0x000fc80000000000 */
        /* <DEDUP_REMOVED lines=59> */
[----:B------:R-:W-:-:S06]  /*8cb0*/  WARPGROUP.DEPBAR.LE gsb0, 0x0 ;  /* 0x00008000000079c5 */ /* 0x000fcc0000010000 */
[----:B------:R-:W2:Y:S01]  /*8cc0*/  MUFU.EX2 R55, R55 ;  /* 0x0000003700377308 */ /* 0x000ea20000000800 */
[----:B0-----:R-:W-:-:S07]  /*8cd0*/  FADD.FTZ R2, R54, R3 ;  /* 0x0000000336027221 */ /* 0x001fce0000010000 */
        /* <DEDUP_REMOVED lines=30> */
[----:B-1----:R-:W-:-:S07]  /*8ec0*/  FADD.FTZ R3, R67, R2 ;  /* 0x0000000243037221 */ /* 0x002fce0000010000 */
[----:B------:R1:W2:Y:S08]  /*8ed0*/  MUFU.EX2 R77, R72 ;  /* 0x00000048004d7308 */ /* 0x0002b00000000800 */
[----:B------:R-:W3:Y:S01]  /*8ee0*/  MUFU.EX2 R71, R71 ;  /* 0x0000004700477308 */ /* 0x000ee20000000800 */
[----:B-1----:R-:W-:-:S01]  /*8ef0*/  FADD.FTZ R72, R68, R75 ;  /* 0x0000004b44487221 */ /* 0x002fc20000010000 */
[----:B0-----:R-:W-:-:S03]  /*8f00*/  FADD.FTZ R2, R70, R3 ;  /* 0x0000000346027221 */ /* 0x001fc60000010000 */
[----:B------:R-:W-:-:S03]  /*8f10*/  FADD.FTZ R72, R69, R72 ;  /* 0x0000004845487221 */ /* 0x000fc60000010000 */
[----:B------:R-:W0:Y:S01]  /*8f20*/  MUFU.EX2 R73, R73 ;  /* 0x0000004900497308 */ /* 0x000e220000000800 */
[----:B--2---:R-:W-:-:S01]  /*8f30*/  FADD.FTZ R72, R77, R72 ;  /* 0x000000484d487221 */ /* 0x004fc20000010000 */
[----:B---3--:R-:W-:-:S03]  /*8f40*/  FADD.FTZ R3, R71, R2 ;  /* 0x0000000247037221 */ /* 0x008fc60000010000 */
[----:B0-----:R-:W-:Y:S01]  /*8f50*/  FADD.FTZ R2, R73, R72 ;  /* 0x0000004849027221 */ /* 0x001fe20000010000 */
[----:B------:R-:W-:Y:S06]  /*8f60*/  @!P0 BRA `(.L_x_1603) ;  /* 0x0000000000048947 */ /* 0x000fec0003800000 */
[----:B------:R-:W-:Y:S01]  /*8f70*/  BPT.TRAP 0x1 ;  /* 0x000000040000795c */ /* 0x000fe20000300000 */
.L_x_1603:
        /* <DEDUP_REMOVED lines=91> */
.L_x_1594:
[----:B------:R-:W-:Y:S06]  /*9530*/  BAR.ARV 0x8, 0x200 ;  /* 0x0208000000007b1d */ /* 0x000fec0000002000 */
[----:B------:R-:W-:Y:S05]  /*9540*/  @!P0 BRA `(.L_x_1605) ;  /* 0x0000000000048947 */ /* 0x000fea0003800000 */
[----:B------:R-:W-:Y:S01]  /*9550*/  BPT.TRAP 0x1 ;  /* 0x000000040000795c */ /* 0x000fe20000300000 */
.L_x_1605:
[----:B------:R-:W-:Y:S01]  /*9560*/  ULEA UR11, UR4, UR39, 0x3 ;  /* 0x00000027040b7291 */ /* 0x000fe2000f8e183f */
[----:B------:R-:W-:-:S05]  /*9570*/  IMAD.U32 R0, RZ, RZ, UR5 ;  /* 0x00000005ff007e24 */ /* 0x000fca000f8e00ff */
[----:B------:R-:W-:-:S04]  /*9580*/  SHF.L.U32 R0, R0, 0x1f, RZ ;  /* 0x0000001f00007819 */ /* 0x000fc800000006ff */
[----:B------:R0:W1:Y:S01]  /*9590*/  SYNCS.PHASECHK.TRANS64.TRYWAIT P1, [UR11+0x17050], R0 ;  /* 0x01705000ff0075a7 */ /* 0x000062000802014b */
[----:B------:R-:W-:Y:S05]  /*95a0*/  @!P0 BRA `(.L_x_1606) ;  /* 0x0000000000048947 */ /* 0x000fea0003800000 */
[----:B------:R-:W-:Y:S01]  /*95b0*/  BPT.TRAP 0x1 ;  /* 0x000000040000795c */ /* 0x000fe20000300000 */
.L_x_1606:
[----:B-1----:R-:W-:Y:S05]  /*95c0*/  @P1 BRA `(.L_x_1607) ;  /* 0x0000000000081947 */ /* 0x002fea0003800000 */
[----:B------:R-:W1:Y:S02]  /*95d0*/  SYNCS.PHASECHK.TRANS64.TRYWAIT P1, [UR11+0x17050], R0 ;  /* 0x01705000ff0075a7 */ /* 0x000e64000802014b */
[----:B-1----:R-:W-:Y:S05]  /*95e0*/  @!P1 BRA `(.L_x_1608) ;  /* 0x0000006000009947 */ /* 0x002fea0003800000 */
.L_x_1607:
        /* <DEDUP_REMOVED lines=84> */
.L_x_1609:
        /* <DEDUP_REMOVED lines=52> */
.L_x_1576:
        /* <DEDUP_REMOVED lines=103> */
[----:B------:R-:W-:Y:S02]  /*a4e0*/  SEL R23, R131, R130, P0 ;  /* 0x0000008283177207 */ /* 0x000fe40000000000 */
[----:B0-----:R-:W-:-:S02]  /*a4f0*/  SEL R13, R105, R104, P0 ;  /* 0x00000068690d7207 */ /* 0x001fc40000000000 */
        /* <DEDUP_REMOVED lines=240> */
.L_x_1612:
[----:B------:R-:W-:Y:S05]  /*b400*/  BSYNC B0 ;  /* 0x0000000000007941 */ /* 0x000fea0003800000 */
.L_x_1611:
        /* <DEDUP_REMOVED lines=98> */
.L_x_1610:
        /* <DEDUP_REMOVED lines=58> */
.L_x_1572:
        /* <DEDUP_REMOVED lines=18> */
.L_x_1613:
[----:B------:R-:W-:Y:S01]  /*bef0*/  ULDC UR39, c[0x0][0xc50] ;  /* 0x0003140000277ab9 */ /* 0x000fe20000000800 */
[----:B------:R-:W-:Y:S01]  /*bf00*/  UMOV UR36, UR6 ;  /* 0x0000000600247c82 */ /* 0x000fe20008000000 */
[----:B------:R-:W-:-:S11]  /*bf10*/  UISETP.NE.AND UP0, UPT, UR39, 0x1, UPT ;  /* 0x000000012700788c */ /* 0x000fd6000bf05270 */
[----:B------:R-:W-:Y:S01]  /*bf20*/  @UP0 ULDC UR4, c[0x0][0xc54] ;  /* 0x0003150000040ab9 */ /* 0x000fe20000000800 */
[----:B------:R-:W-:Y:S01]  /*bf30*/  @UP0 ULDC UR7, c[0x0][0xc58] ;  /* 0x0003160000070ab9 */ /* 0x000fe20000000800 */
[----:B------:R-:W-:-:S04]  /*bf40*/  UIMAD.WIDE.U32 UR4, UR6, UR4, URZ ;  /* 0x00000004060472a5 */ /* 0x000fc8000f8e003f */
[----:B------:R-:W-:-:S12]  /*bf50*/  @UP0 USHF.R.U32.HI UR36, URZ, UR7, UR5 ;  /* 0x000000073f240299 */ /* 0x000fd80008011605 */
.L_x_1614:
        /* <DEDUP_REMOVED lines=8> */
[----:B------:R-:W-:Y:S01]  /*bfe0*/  ULDC UR7, c[0x0][0x448] ;  /* 0x0001120000077ab9 */ /* 0x000fe20000000800 */
[----:B------:R-:W-:Y:S01]  /*bff0*/  ULDC.64 UR4, c[0x0][0x418] ;  /* 0x0001060000047ab9 */ /* 0x000fe20000000a00 */
[----:B------:R-:W-:Y:S02]  /*c000*/  UISETP.NE.AND UP1, UPT, UR7, 0x1, UPT ;  /* 0x000000010700788c */ /* 0x000fe4000bf25270 */
[----:B------:R-:W-:Y:S01]  /*c010*/  UISETP.NE.U32.AND UP0, UPT, UR4, URZ, UPT ;  /* 0x0000003f0400728c */ /* 0x000fe2000bf05070 */
[----:B------:R-:W-:Y:S02]  /*c020*/  ULDC UR7, c[0x0][0x424] ;  /* 0x0001090000077ab9 */ /* 0x000fe40000000800 */
[----:B------:R-:W-:Y:S01]  /*c030*/  ULDC UR4, c[0x0][0x288] ;  /* 0x0000a20000047ab9 */ /* 0x000fe20000000800 */
[----:B------:R-:W-:Y:S02]  /*c040*/  UISETP.NE.AND.EX UP0, UPT, UR5, URZ, UPT, UP0 ;  /* 0x0000003f0500728c */ /* 0x000fe4000bf05300 */
[----:B------:R-:W-:Y:S01]  /*c050*/  UIADD3 UR9, -UR4, 0x80, URZ ;  /* 0x0000008004097890 */ /* 0x000fe2000fffe13f */
[----:B------:R-:W-:-:S02]  /*c060*/  UMOV UR5, 0xc0 ;  /* 0x000000c000057882 */ /* 0x000fc40000000000 */
[----:B------:R-:W-:Y:S01]  /*c070*/  @UP1 ULDC UR4, c[0x0][0x44c] ;  /* 0x0001130000041ab9 */ /* 0x000fe20000000800 */
[----:B------:R-:W-:Y:S01]  /*c080*/  USEL UR7, UR7, 0x1, UP0 ;  /* 0x0000000107077887 */ /* 0x000fe20008000000 */
[----:B------:R-:W-:Y:S01]  /*c090*/  ULDC UR8, c[0x0][0x2f0] ;  /* 0x0000bc0000087ab9 */ /* 0x000fe20000000800 */
[----:B------:R-:W-:Y:S02]  /*c0a0*/  @UP1 ULDC UR10, c[0x0][0x450] ;  /* 0x00011400000a1ab9 */ /* 0x000fe40000000800 */
[----:B------:R-:W-:Y:S02]  /*c0b0*/  UIMAD UR9, UR7, UR8, UR9 ;  /* 0x00000008070972a4 */ /* 0x000fe4000f8e0209 */
[----:B------:R-:W-:Y:S02]  /*c0c0*/  UIMAD UR7, UR7, UR8, 0x7f ;  /* 0x0000007f070774a4 */ /* 0x000fe4000f8e0208 */
[----:B0-----:R-:W-:-:S04]  /*c0d0*/  UIMAD UR6, UR6, UR5, 0xbf ;  /* 0x000000bf060674a4 */ /* 0x001fc8000f8e0205 */
[----:B------:R-:W-:-:S04]  /*c0e0*/  UIMAD.WIDE.U32 UR4, UR6, UR4, URZ ;  /* 0x00000004060472a5 */ /* 0x000fc8000f8e003f */
[----:B------:R-:W-:Y:S02]  /*c0f0*/  @UP1 USHF.R.U32.HI UR6, URZ, UR10, UR5 ;  /* 0x0000000a3f061299 */ /* 0x000fe40008011605 */
[----:B------:R-:W-:Y:S02]  /*c100*/  USHF.R.S32.HI UR5, URZ, 0x1f, UR7 ;  /* 0x0000001f3f057899 */ /* 0x000fe40008011407 */
[----:B------:R-:W-:Y:S02]  /*c110*/  UIADD3 UR6, UR9, UR6, URZ ;  /* 0x0000000609067290 */ /* 0x000fe4000fffe03f */
[----:B------:R-:W-:Y:S02]  /*c120*/  ULEA.HI UR5, UR5, UR7, URZ, 0x7 ;  /* 0x0000000705057291 */ /* 0x000fe4000f8f383f */
[----:B------:R-:W-:Y:S02]  /*c130*/  USHF.R.S32.HI UR4, URZ, 0x1f, UR6 ;  /* 0x0000001f3f047899 */ /* 0x000fe40008011406 */
[----:B------:R-:W-:-:S02]  /*c140*/  USHF.R.S32.HI UR5, URZ, 0x7, UR5 ;  /* 0x000000073f057899 */ /* 0x000fc40008011405 */
[----:B------:R-:W-:Y:S02]  /*c150*/  ULEA.HI UR4, UR4, UR6, URZ, 0x7 ;  /* 0x0000000604047291 */ /* 0x000fe4000f8f383f */
[----:B------:R-:W-:Y:S02]  /*c160*/  USHF.R.U32.HI UR10, URZ, 0x10, UR39 ;  /* 0x000000103f0a7899 */ /* 0x000fe40008011627 */
[----:B------:R-:W-:Y:S02]  /*c170*/  USHF.R.S32.HI UR4, URZ, 0x7, UR4 ;  /* 0x000000073f047899 */ /* 0x000fe40008011404 */
[----:B------:R-:W-:Y:S02]  /*c180*/  ULOP3.LUT UR39, UR39, 0xffff, URZ, 0xc0, !UPT ;  /* 0x0000ffff27277892 */ /* 0x000fe4000f8ec03f */
[----:B------:R-:W-:-:S04]  /*c190*/  UISETP.LT.AND UP0, UPT, UR5, UR4, UPT ;  /* 0x000000040500728c */ /* 0x000fc8000bf01270 */
[----:B------:R-:W-:Y:S02]  /*c1a0*/  USEL UR9, UR5, UR4, UP0 ;  /* 0x0000000405097287 */ /* 0x000fe40008000000 */
[----:B------:R-:W-:Y:S02]  /*c1b0*/  UISETP.NE.AND UP0, UPT, UR10, URZ, UPT ;  /* 0x0000003f0a00728c */ /* 0x000fe4000bf05270 */
[----:B------:R-:W-:Y:S01]  /*c1c0*/  UISETP.GE.AND UP1, UPT, UR9, 0x1, UPT ;  /* 0x000000010900788c */ /* 0x000fe2000bf26270 */
[----:B------:R-:W-:-:S05]  /*c1d0*/  UMOV UR4, URZ ;  /* 0x0000003f00047c82 */ /* 0x000fca0008000000 */
        /* <DEDUP_REMOVED lines=36> */
.L_x_1616:
[----:B------:R-:W-:Y:S01]  /*c420*/  UIMAD UR39, UR39, UR4, URZ ;  /* 0x00000004272772a4 */ /* 0x000fe2000f8e023f */
[----:B------:R-:W-:Y:S02]  /*c430*/  IMAD.U32 R17, RZ, RZ, UR9 ;  /* 0x00000009ff117e24 */ /* 0x000fe4000f8e00ff */
[----:B------:R-:W-:-:S03]  /*c440*/  IMAD.MOV.U32 R2, RZ, RZ, 0x1 ;  /* 0x00000001ff027424 */ /* 0x000fc600078e00ff */
        /* <DEDUP_REMOVED lines=28> */
.L_x_1617:
        /* <DEDUP_REMOVED lines=20> */
.L_x_1618:
        /* <DEDUP_REMOVED lines=20> */
.L_x_1619:
        /* <DEDUP_REMOVED lines=18> */
.L_x_1620:
[----:B------:R-:W0:Y:S01]  /*c9b0*/  LDC.64 R2, c[0x0][0x9f8] ;  /* 0x00027e00ff027b82 */ /* 0x000e220000000a00 */
[----:B------:R-:W-:Y:S02]  /*c9c0*/  IMAD.MOV.U32 R18, RZ, RZ, R19 ;  /* 0x000000ffff127224 */ /* 0x000fe400078e0013 */
[----:B------:R-:W-:-:S05]  /*c9d0*/  IMAD.SHL.U32 R0, R29, 0x20, RZ ;  /* 0x000000201d007824 */ /* 0x000fca00078e00ff */
[----:B------:R-:W1:Y:S01]  /*c9e0*/  LDC.64 R4, c[0x0][0x418] ;  /* 0x00010600ff047b82 */ /* 0x000e620000000a00 */
[----:B0-----:R-:W-:-:S04]  /*c9f0*/  ISETP.NE.U32.AND P0, PT, R2, RZ, PT ;  /* 0x000000ff0200720c */ /* 0x001fc80003f05070 */
[----:B------:R-:W-:-:S13]  /*ca00*/  ISETP.NE.AND.EX P0, PT, R3, RZ, PT, P0 ;  /* 0x000000ff0300720c */ /* 0x000fda0003f05300 */
[----:B------:R-:W0:Y:S02]  /*ca10*/  @P0 LDC.64 R2, c[0x0][0x9f8] ;  /* 0x00027e00ff020b82 */ /* 0x000e240000000a00 */
[----:B0-----:R-:W-:-:S05]  /*ca20*/  @P0 IMAD.WIDE R2, R19, 0x4, R2 ;  /* 0x0000000413020825 */ /* 0x001fca00078e0202 */
[----:B------:R0:W2:Y:S01]  /*ca30*/  @P0 LDG.E R18, desc[UR42][R2.64] ;  /* 0x0000002a02120981 */ /* 0x0000a2000c1e1900 */
[----:B------:R-:W-:Y:S01]  /*ca40*/  SHF.R.U32.HI R8, RZ, 0x1, R29 ;  /* 0x00000001ff087819 */ /* 0x000fe2000001161d */
[----:B------:R-:W-:Y:S01]  /*ca50*/  IMAD.SHL.U32 R7, R29, 0x4, RZ ;  /* 0x000000041d077824 */ /* 0x000fe200078e00ff */
[C---:B------:R-:W-:Y:S01]  /*ca60*/  LOP3.LUT R6, R0.reuse, 0x80, RZ, 0xc0, !PT ;  /* 0x0000008000067812 */ /* 0x040fe200078ec0ff */
[----:B------:R-:W-:Y:S01]  /*ca70*/  IMAD.SHL.U32 R10, R27, 0x10, RZ ;  /* 0x000000101b0a7824 */ /* 0x000fe200078e00ff */
[----:B------:R-:W-:Y:S01]  /*ca80*/  LOP3.LUT R0, R0, 0x360, RZ, 0xc0, !PT ;  /* 0x0000036000007812 */ /* 0x000fe200078ec0ff */
[----:B------:R-:W-:Y:S01]  /*ca90*/  IMAD.SHL.U32 R9, R16, 0x800, RZ ;  /* 0x0000080010097824 */ /* 0x000fe200078e00ff */
[----:B------:R-:W-:Y:S01]  /*caa0*/  LOP3.LUT R6, R6, 0x10, R8, 0xf8, !PT ;  /* 0x0000001006067812 */ /* 0x000fe200078ef808 */
[----:B------:R-:W-:Y:S01]  /*cab0*/  IMAD.MOV.U32 R23, RZ, RZ, 0x40 ;  /* 0x00000040ff177424 */ /* 0x000fe200078e00ff */
[----:B------:R-:W-:Y:S01]  /*cac0*/  LOP3.LUT R8, R8, 0x20, RZ, 0xc0, !PT ;  /* 0x0000002008087812 */ /* 0x000fe200078ec0ff */
[----:B------:R-:W-:Y:S01]  /*cad0*/  UMOV UR4, 0xffffffff ;  /* 0xffffffff00047882 */ /* 0x000fe20000000000 */
[----:B------:R-:W-:Y:S01]  /*cae0*/  LOP3.LUT R7, R6, 0x10, R7, 0x78, !PT ;  /* 0x0000001006077812 */ /* 0x000fe200078e7807 */
[C---:B------:R-:W-:Y:S01]  /*caf0*/  IMAD.SHL.U32 R6, R29.reuse, 0x80, RZ ;  /* 0x000000801d067824 */ /* 0x040fe200078e00ff */
[----:B0-----:R-:W-:Y:S01]  /*cb00*/  LOP3.LUT R3, R8, 0x10, R29, 0xf8, !PT ;  /* 0x0000001008037812 */ /* 0x001fe200078ef81d */
[----:B------:R-:W-:Y:S01]  /*cb10*/  IMAD.SHL.U32 R8, R29, 0x10, RZ ;  /* 0x000000101d087824 */ /* 0x000fe200078e00ff */
[----:B-1----:R-:W-:-:S02]  /*cb20*/  ISETP.NE.U32.AND P0, PT, R4, RZ, PT ;  /* 0x000000ff0400720c */ /* 0x002fc40003f05070 */
[----:B------:R-:W-:Y:S02]  /*cb30*/  LOP3.LUT R2, R6, 0x400, RZ, 0xc0, !PT ;  /* 0x0000040006027812 */ /* 0x000fe400078ec0ff */
[----:B------:R-:W-:Y:S02]  /*cb40*/  LOP3.LUT R3, R3, 0x380, R6, 0xf8, !PT ;  /* 0x0000038003037812 */ /* 0x000fe400078ef806 */
[----:B------:R-:W-:Y:S02]  /*cb50*/  LOP3.LUT R0, R0, 0x400, R10, 0xf8, !PT ;  /* 0x0000040000007812 */ /* 0x000fe400078ef80a */
[----:B------:R-:W-:Y:S02]  /*cb60*/  LOP3.LUT R2, R2, 0x800, R9, 0xf8, !PT ;  /* 0x0000080002027812 */ /* 0x000fe400078ef809 */
[----:B------:R-:W-:Y:S02]  /*cb70*/  LOP3.LUT P1, RZ, R29, 0x4, RZ, 0xc0, !PT ;  /* 0x000000041dff7812 */ /* 0x000fe4000782c0ff */
[----:B------:R-:W-:-:S02]  /*cb80*/  SHF.R.U32.HI R28, RZ, 0x3, R29 ;  /* 0x00000003ff1c7819 */ /* 0x000fc4000001161d */
[----:B------:R-:W-:Y:S02]  /*cb90*/  LOP3.LUT R3, R3, 0x70, R8, 0x78, !PT ;  /* 0x0000007003037812 */ /* 0x000fe400078e7808 */
[----:B------:R-:W-:Y:S02]  /*cba0*/  ISETP.NE.AND.EX P2, PT, R5, RZ, PT, P0 ;  /* 0x000000ff0500720c */ /* 0x000fe40003f45300 */
[----:B------:R-:W-:Y:S02]  /*cbb0*/  LOP3.LUT R24, R0, R7, RZ, 0xfc, !PT ;  /* 0x0000000700187212 */ /* 0x000fe400078efcff */
[----:B------:R-:W-:Y:S02]  /*cbc0*/  LOP3.LUT R22, R2, R3, RZ, 0xfc, !PT ;  /* 0x0000000302167212 */ /* 0x000fe400078efcff */
[----:B------:R-:W-:Y:S02]  /*cbd0*/  LOP3.LUT R28, R28, 0x1, RZ, 0xc0, !PT ;  /* 0x000000011c1c7812 */ /* 0x000fe400078ec0ff */
[----:B------:R-:W-:-:S02]  /*cbe0*/  SEL R23, R23, 0xffffffc0, !P1 ;  /* 0xffffffc017177807 */ /* 0x000fc40004800000 */
[----:B------:R-:W-:Y:S02]  /*cbf0*/  P2R R26, PR, RZ, 0x4 ;  /* 0x00000004ff1a7803 */ /* 0x000fe40000000000 */
[----:B--2---:R-:W-:Y:S02]  /*cc00*/  SHF.R.S32.HI R19, RZ, 0x1f, R18 ;  /* 0x0000001fff137819 */ /* 0x004fe40000011412 */
[----:B------:R-:W-:Y:S01]  /*cc10*/  SEL R16, R18, RZ, !P2 ;  /* 0x000000ff12107207 */ /* 0x000fe20005000000 */
[----:B------:R-:W-:Y:S06]  /*cc20*/  BRA.DIV UR4, `(.L_x_1621) ;  /* 0x0000002a04887947 */ /* 0x000fec000b800000 */
[----:B------:R0:W1:Y:S02]  /*cc30*/  SHFL.IDX PT, R14, R25, RZ, 0x1f ;  /* 0x00001fff190e7589 */ /* 0x00006400000e0000 */
.L_x_1676:
[----:B-1----:R-:W-:Y:S02]  /*cc40*/  ISETP.NE.AND P0, PT, R14, RZ, PT ;  /* 0x000000ff0e00720c */ /* 0x002fe40003f05270 */
[----:B------:R-:W-:-:S04]  /*cc50*/  PLOP3.LUT P1, PT, PT, PT, PT, 0x8, 0x0 ;  /* 0x000000000000781c */ /* 0x000fc80003f2e170 */
[----:B0-----:R-:W-:-:S07]  /*cc60*/  P2R R25, PR, RZ, 0x2 ;  /* 0x00000002ff197803 */ /* 0x001fce0000000000 */
[----:B------:R-:W-:Y:S05]  /*cc70*/  @P0 BRA `(.L_x_1622) ;  /* 0x0000000400880947 */ /* 0x000fea0003800000 */
[----:B------:R-:W-:Y:S01]  /*cc80*/  UMOV UR4, 0xffffffff ;  /* 0xffffffff00047882 */ /* 0x000fe20000000000 */
[----:B------:R-:W-:Y:S02]  /*cc90*/  VIADD R0, R17, 0xffffffff ;  /* 0xffffffff11007836 */ /* 0x000fe40000000000 */
[----:B------:R-:W-:Y:S05]  /*cca0*/  BRA.DIV UR4, `(.L_x_1623) ;  /* 0x0000002a04887947 */ /* 0x000fea000b800000 */
[----:B------:R-:W-:-:S13]  /*ccb0*/  ELECT P6, URZ, PT ;  /* 0x00000000003f782f */ /* 0x000fda00038c0000 */
.L_x_1679:
[----:B------:R-:W-:Y:S05]  /*ccc0*/  @!P6 BRA `(.L_x_1622) ;  /* 0x000000040074e947 */ /* 0x000fea0003800000 */
[----:B------:R-:W-:Y:S01]  /*ccd0*/  IMAD.MOV.U32 R16, RZ, RZ, R18 ;  /* 0x000000ffff107224 */ /* 0x000fe200078e0012 */
[----:B------:R-:W-:Y:S06]  /*cce0*/  @!P2 BRA `(.L_x_1624) ;  /* 0x000000000048a947 */ /* 0x000fec0003800000 */
[----:B------:R-:W0:Y:S01]  /*ccf0*/  LDC R7, c[0x0][0x43c] ;  /* 0x00010f00ff077b82 */ /* 0x000e220000000800 */
[----:B------:R-:W-:Y:S01]  /*cd00*/  IMAD.MOV.U32 R9, RZ, RZ, R0 ;  /* 0x000000ffff097224 */ /* 0x000fe200078e0000 */
[----:B------:R-:W-:Y:S02]  /*cd10*/  ULDC.64 UR4, c[0x0][0x428] ;  /* 0x00010a0000047ab9 */ /* 0x000fe40000000a00 */
[----:B------:R-:W-:-:S04]  /*cd20*/  IMAD R11, R19, UR4, RZ ;  /* 0x00000004130b7c24 */ /* 0x000fc8000f8e02ff */
        /* <DEDUP_REMOVED lines=14> */
.L_x_1624:
[----:B------:R-:W-:Y:S01]  /*ce10*/  IMAD.MOV.U32 R2, RZ, RZ, 0x1 ;  /* 0x00000001ff027424 */ /* 0x000fe200078e00ff */
[----:B------:R-:W-:-:S04]  /*ce20*/  ISETP.NE.AND P1, PT, R27, RZ, PT ;  /* 0x000000ff1b00720c */ /* 0x000fc80003f25270 */
[----:B------:R-:W-:-:S04]  /*ce30*/  SHF.L.U32 R2, R2, 0x1f, RZ ;  /* 0x0000001f02027819 */ /* 0x000fc800000006ff */
[----:B------:R-:W1:Y:S02]  /*ce40*/  SYNCS.PHASECHK.TRANS64.TRYWAIT P0, [UR38+0x17080], R2 ;  /* 0x01708002ff0075a7 */ /* 0x000e640008000166 */
[----:B-1----:R-:W-:Y:S05]  /*ce50*/  @!P0 BRA `(.L_x_1625) ;  /* 0x00000028003c8947 */ /* 0x002fea0003800000 */
.L_x_1680:
[----:B------:R-:W-:Y:S05]  /*ce60*/  @P1 BRA `(.L_x_1626) ;  /* 0x0000000000141947 */ /* 0x000fea0003800000 */
[----:B------:R-:W-:Y:S01]  /*ce70*/  LOP3.LUT P0, RZ, R29, 0x1f, RZ, 0xc0, !PT ;  /* 0x0000001f1dff7812 */ /* 0x000fe2000780c0ff */
[----:B-1----:R-:W-:-:S04]  /*ce80*/  IMAD.MOV.U32 R3, RZ, RZ, 0x3000 ;  /* 0x00003000ff037424 */ /* 0x002fc800078e00ff */
[----:B------:R2:W-:Y:S08]  /*ce90*/  SYNCS.ARRIVE.TRANS64 RZ, [UR38+0x17070], R3 ;  /* 0x01707003ffff79a7 */ /* 0x0005f00008000026 */
[----:B--2---:R-:W-:Y:S05]  /*cea0*/  @!P0 BRA `(.L_x_1626) ;  /* 0x0000000000048947 */ /* 0x004fea0003800000 */
[----:B------:R-:W-:Y:S01]  /*ceb0*/  BPT.TRAP 0x1 ;  /* 0x000000040000795c */ /* 0x000fe20000300000 */
.L_x_1626:
        /* <DEDUP_REMOVED lines=26> */
[----:B------:R-:W3:Y:S02]  /*d060*/  SYNCS.PHASECHK.TRANS64.TRYWAIT P0, [UR38+0x17040], R2 ;  /* 0x01704002ff0075a7 */ /* 0x000ee40008000166 */
[----:B--23--:R-:W-:Y:S05]  /*d070*/  @!P0 BRA `(.L_x_1627) ;  /* 0x0000002400cc8947 */ /* 0x00cfea0003800000 */
.L_x_1681:
[----:B------:R-:W-:Y:S05]  /*d080*/  @P1 BRA `(.L_x_1628) ;  /* 0x0000000000141947 */ /* 0x000fea0003800000 */
[----:B------:R-:W-:Y:S01]  /*d090*/  LOP3.LUT P0, RZ, R29, 0x1f, RZ, 0xc0, !PT ;  /* 0x0000001f1dff7812 */ /* 0x000fe2000780c0ff */
[----:B-1----:R-:W-:-:S04]  /*d0a0*/  IMAD.MOV.U32 R2, RZ, RZ, 0x3000 ;  /* 0x00003000ff027424 */ /* 0x002fc800078e00ff */
[----:B------:R2:W-:Y:S08]  /*d0b0*/  SYNCS.ARRIVE.TRANS64 RZ, [UR38+0x17030], R2 ;  /* 0x01703002ffff79a7 */ /* 0x0005f00008000026 */
[----:B--2---:R-:W-:Y:S05]  /*d0c0*/  @!P0 BRA `(.L_x_1628) ;  /* 0x0000000000048947 */ /* 0x004fea0003800000 */
[----:B------:R-:W-:Y:S01]  /*d0d0*/  BPT.TRAP 0x1 ;  /* 0x000000040000795c */ /* 0x000fe20000300000 */
.L_x_1628:
[----:B------:R-:W-:Y:S01]  /*d0e0*/  ULDC.64 UR4, c[0x0][0x198] ;  /* 0x0000660000047ab9 */ /* 0x000fe20000000a00 */
[----:B------:R-:W-:Y:S01]  /*d0f0*/  R2UR UR11, R0 ;  /* 0x00000000000b72ca */ /* 0x000fe200000e0000 */
[----:B------:R-:W-:Y:S01]  /*d100*/  UIADD3 UR4, UP0, UR4, 0x370, URZ ;  /* 0x0000037004047890 */ /* 0x000fe2000ff1e03f */
[----:B------:R-:W-:Y:S01]  /*d110*/  R2UR UR13, R16 ;  /* 0x00000000100d72ca */ /* 0x000fe200000e0000 */
[----:B------:R-:W-:Y:S01]  /*d120*/  UIADD3 UR8, UR38, 0x10c00, URZ ;  /* 0x00010c0026087890 */ /* 0x000fe2000fffe03f */
[----:B------:R-:W-:Y:S01]  /*d130*/  PLOP3.LUT P0, PT, PT, PT, PT, 0x80, 0x0 ;  /* 0x000000000000781c */ /* 0x000fe20003f0f070 */
[----:B------:R-:W-:Y:S02]  /*d140*/  UIADD3 UR9, UR38, 0x17030, URZ ;  /* 0x0001703026097890 */ /* 0x000fe4000fffe03f */
[----:B------:R-:W-:Y:S01]  /*d150*/  UIADD3.X UR5, URZ, UR5, URZ, UP0, !UPT ;  /* 0x000000053f057290 */ /* 0x000fe200087fe43f */
[----:B------:R-:W-:Y:S01]  /*d160*/  P2R R25, PR, RZ, 0x1 ;  /* 0x00000001ff197803 */ /* 0x000fe20000000000 */
        /* <DEDUP_REMOVED lines=17> */
[----:B------:R2:W-:Y:S02]  /*d280*/  UTMALDG.4D [UR32], [UR4], desc[UR6] ;  /* 0x00000620040075b4 */ /* 0x0005e40008019000 */
[----:B--2---:R-:W-:Y:S01]  /*d290*/  NOP ;  /* 0x0000000000007918 */ /* 0x004fe20000000000 */
.L_x_1622:
[----:B------:R-:W-:Y:S05]  /*d2a0*/  WARPSYNC.ALL ;  /* 0x0000000000007948 */ /* 0x000fea0003800000 */
[----:B------:R-:W-:Y:S01]  /*d2b0*/  UIADD3 UR5, UR38, 0xc400, URZ ;  /* 0x0000c40026057890 */ /* 0x000fe2000fffe03f */
[----:B------:R-:W-:Y:S01]  /*d2c0*/  BAR.SYNC.DEFER_BLOCKING 0x8, 0x200 ;  /* 0x0208000000007b1d */ /* 0x000fe20000010000 */
[----:B------:R-:W-:Y:S02]  /*d2d0*/  USHF.R.S32.HI UR4, URZ, 0x1f, UR36 ;  /* 0x0000001f3f047899 */ /* 0x000fe40008011424 */
[----:B------:R-:W-:-:S03]  /*d2e0*/  ULOP3.LUT UP0, URZ, UR5, 0x9f, URZ, 0xc0, !UPT ;  /* 0x0000009f053f7892 */ /* 0x000fc6000f80c03f */
[----:B------:R-:W-:Y:S02]  /*d2f0*/  ULDC.64 UR6, c[0x0][0x2d8] ;  /* 0x0000b60000067ab9 */ /* 0x000fe40000000a00 */
[----:B------:R-:W-:Y:S01]  /*d300*/  UIMAD UR4, UR4, UR6, URZ ;  /* 0x00000006040472a4 */ /* 0x000fe2000f8e023f */
[----:B------:R-:W-:Y:S01]  /*d310*/  PLOP3.LUT P0, PT, PT, PT, UP0, 0x80, 0x0 ;  /* 0x000000000000781c */ /* 0x000fe20003f0f008 */
[----:B------:R-:W-:Y:S02]  /*d320*/  UIMAD.WIDE.U32 UR44, UR36, UR6, URZ ;  /* 0x00000006242c72a5 */ /* 0x000fe4000f8e003f */
[----:B------:R-:W-:-:S04]  /*d330*/  UIMAD UR4, UR36, UR7, UR4 ;  /* 0x00000007240472a4 */ /* 0x000fc8000f8e0204 */
[----:B------:R-:W-:-:S06]  /*d340*/  UIADD3 UR41, UR45, UR4, URZ ;  /* 0x000000042d297290 */ /* 0x000fcc000fffe03f */
[----:B------:R-:W-:Y:S06]  /*d350*/  @!P0 BRA `(.L_x_1629) ;  /* 0x0000000000408947 */ /* 0x000fec0003800000 */
[----:B-1----:R-:W-:Y:S01]  /*d360*/  MOV R2, 0x0 ;  /* 0x0000000000027802 */ /* 0x002fe20000000f00 */
[----:B------:R-:W-:Y:S01]  /*d370*/  ULDC.64 UR6, c[0x4][0x98] ;  /* 0x0100260000067ab9 */ /* 0x000fe20000000a00 */
[----:B------:R-:W-:Y:S01]  /*d380*/  ULDC.64 UR8, c[0x4][0xa0] ;  /* 0x0100280000087ab9 */ /* 0x000fe20000000a00 */
[----:B------:R-:W-:Y:S01]  /*d390*/  ULDC.64 UR4, c[0x4][0x28] ;  /* 0x01000a0000047ab9 */ /* 0x000fe20000000a00 */
[----:B0-----:R-:W-:Y:S02]  /*d3a0*/  IMAD.U32 R4, RZ, RZ, UR6 ;  /* 0x00000006ff047e24 */ /* 0x001fe4000f8e00ff */
        /* <DEDUP_REMOVED lines=11> */
.L_x_1629:
[----:B------:R-:W2:Y:S01]  /*d460*/  LDC R10, c[0x0][0x448] ;  /* 0x00011200ff0a7b82 */ /* 0x000ea20000000800 */
[----:B-1----:R-:W-:Y:S01]  /*d470*/  SHF.R.U32.HI R2, RZ, 0x1, R29 ;  /* 0x00000001ff027819 */ /* 0x002fe2000001161d */
[----:B------:R-:W-:Y:S01]  /*d480*/  IMAD.SHL.U32 R20, R27, 0x10, RZ ;  /* 0x000000101b147824 */ /* 0x000fe200078e00ff */
[----:B------:R-:W1:Y:S01]  /*d490*/  S2R R12, SR_CTAID.X ;  /* 0x00000000000c7919 */ /* 0x000e620000002500 */
[----:B------:R-:W-:Y:S01]  /*d4a0*/  SHF.R.U32.HI R9, RZ, 0x1, R27 ;  /* 0x00000001ff097819 */ /* 0x000fe2000001161b */
[----:B------:R-:W-:Y:S01]  /*d4b0*/  UMOV UR4, UR44 ;  /* 0x0000002c00047c82 */ /* 0x000fe20008000000 */
[----:B------:R-:W-:Y:S01]  /*d4c0*/  IMAD.SHL.U32 R0, R2, 0x20, RZ ;  /* 0x0000002002007824 */ /* 0x000fe200078e00ff */
[----:B------:R-:W-:Y:S01]  /*d4d0*/  UMOV UR5, UR41 ;  /* 0x0000002900057c82 */ /* 0x000fe20008000000 */
[----:B------:R-:W-:Y:S01]  /*d4e0*/  IMAD.SHL.U32 R2, R29, 0x10, RZ ;  /* 0x000000101d027824 */ /* 0x000fe200078e00ff */
[----:B------:R-:W-:Y:S01]  /*d4f0*/  ULDC.64 UR6, c[0x0][0x2c8] ;  /* 0x0000b20000067ab9 */ /* 0x000fe20000000a00 */
[----:B------:R-:W-:Y:S01]  /*d500*/  ULDC.64 UR8, c[0x0][0x280] ;  /* 0x0000a00000087ab9 */ /* 0x000fe20000000a00 */
[----:B------:R-:W-:-:S02]  /*d510*/  LOP3.LUT R0, R0, 0x60, RZ, 0xc0, !PT ;  /* 0x0000006000007812 */ /* 0x000fc400078ec0ff */
[----:B------:R-:W-:Y:S01]  /*d520*/  LOP3.LUT R6, R2, 0x10, RZ, 0xc0, !PT ;  /* 0x0000001002067812 */ /* 0x000fe200078ec0ff */
[----:B------:R-:W-:Y:S01]  /*d530*/  IMAD.SHL.U32 R2, R28, 0x10, RZ ;  /* 0x000000101c027824 */ /* 0x000fe200078e00ff */
[----:B------:R-:W-:Y:S02]  /*d540*/  LOP3.LUT R0, R0, 0x700, R20, 0xf8, !PT ;  /* 0x0000070000007812 */ /* 0x000fe400078ef814 */
[----:B------:R-:W3:Y:S01]  /*d550*/  S2R R20, SR_CTAID.Z ;  /* 0x0000000000147919 */ /* 0x000ee20000002700 */
[----:B------:R-:W-:-:S05]  /*d560*/  IMAD R3, R28, 0x80, R6 ;  /* 0x000000801c037824 */ /* 0x000fca00078e0206 */
[----:B------:R-:W-:Y:S01]  /*d570*/  LOP3.LUT R0, R0, R3, R2, 0xf6, !PT ;  /* 0x0000000300007212 */ /* 0x000fe200078ef602 */
[----:B------:R-:W-:Y:S01]  /*d580*/  IMAD.SHL.U32 R2, R29, 0x40, RZ ;  /* 0x000000401d027824 */ /* 0x000fe200078e00ff */
[----:B--2---:R-:W-:-:S04]  /*d590*/  ISETP.NE.AND P0, PT, R10, 0x1, PT ;  /* 0x000000010a00780c */ /* 0x004fc80003f05270 */
[----:B0-----:R-:W-:Y:S02]  /*d5a0*/  LOP3.LUT R5, R9, 0x40, R2, 0xf8, !PT ;  /* 0x0000004009057812 */ /* 0x001fe400078ef802 */
[----:B------:R-:W0:Y:S03]  /*d5b0*/  LDC.64 R2, c[0x0][0x2e0] ;  /* 0x0000b800ff027b82 */ /* 0x000e260000000a00 */
[----:B-1----:R-:W-:-:S05]  /*d5c0*/  IMAD R5, R12, 0xc0, R5 ;  /* 0x000000c00c057824 */ /* 0x002fca00078e0205 */
[----:B------:R-:W1:Y:S01]  /*d5d0*/  @P0 LDC R8, c[0x0][0x44c] ;  /* 0x00011300ff080b82 */ /* 0x000e620000000800 */
[----:B------:R-:W-:-:S07]  /*d5e0*/  IMAD.MOV.U32 R11, RZ, RZ, R5 ;  /* 0x000000ffff0b7224 */ /* 0x000fce00078e0005 */
[----:B------:R-:W2:Y:S01]  /*d5f0*/  @P0 LDC R7, c[0x0][0x450] ;  /* 0x00011400ff070b82 */ /* 0x000ea20000000800 */
[----:B---3--:R-:W-:Y:S02]  /*d600*/  SHF.R.S32.HI R21, RZ, 0x1f, R20 ;  /* 0x0000001fff157819 */ /* 0x008fe40000011414 */
[----:B------:R-:W3:Y:S05]  /*d610*/  S2R R20, SR_CTAID.Z ;  /* 0x0000000000147919 */ /* 0x000eea0000002700 */
[----:B------:R-:W4:Y:S08]  /*d620*/  @P0 LDC R13, c[0x0][0x44c] ;  /* 0x00011300ff0d0b82 */ /* 0x000f300000000800 */
[----:B------:R-:W5:Y:S01]  /*d630*/  @P0 LDC R4, c[0x0][0x450] ;  /* 0x00011400ff040b82 */ /* 0x000f620000000800 */
[----:B-1----:R-:W-:-:S05]  /*d640*/  @P0 IMAD.HI.U32 R8, R5, R8, RZ ;  /* 0x0000000805080227 */ /* 0x002fca00078e00ff */
[----:B--2---:R-:W-:Y:S01]  /*d650*/  @P0 SHF.R.U32.HI R11, RZ, R7, R8 ;  /* 0x00000007ff0b0219 */ /* 0x004fe20000011608 */
[----:B------:R-:W-:-:S04]  /*d660*/  VIADD R8, R5, 0x80 ;  /* 0x0000008005087836 */ /* 0x000fc80000000000 */
[----:B------:R-:W-:Y:S02]  /*d670*/  IMAD.MOV.U32 R7, RZ, RZ, R8 ;  /* 0x000000ffff077224 */ /* 0x000fe400078e0008 */
[----:B----4-:R-:W-:-:S05]  /*d680*/  @P0 IMAD.HI.U32 R13, R8, R13, RZ ;  /* 0x0000000d080d0227 */ /* 0x010fca00078e00ff */
[----:B-----5:R-:W-:Y:S01]  /*d690*/  @P0 SHF.R.U32.HI R7, RZ, R4, R13 ;  /* 0x00000004ff070219 */ /* 0x020fe2000001160d */
[----:B0-----:R-:W-:-:S04]  /*d6a0*/  IMAD R4, R21, R2, RZ ;  /* 0x0000000215047224 */ /* 0x001fc800078e02ff */
[C---:B---3--:R-:W-:Y:S01]  /*d6b0*/  IMAD R13, R20.reuse, R3, R4 ;  /* 0x00000003140d7224 */ /* 0x048fe200078e0204 */
[----:B------:R-:W-:Y:S01]  /*d6c0*/  SHF.R.S32.HI R4, RZ, 0x1f, R11 ;  /* 0x0000001fff047819 */ /* 0x000fe2000001140b */
[----:B------:R-:W-:Y:S01]  /*d6d0*/  IMAD.WIDE.U32 R2, R20, R2, UR4 ;  /* 0x0000000414027e25 */ /* 0x000fe2000f8e0002 */
[----:B------:R-:W-:-:S03]  /*d6e0*/  ULDC.64 UR4, c[0x0][0x2d0] ;  /* 0x0000b40000047ab9 */ /* 0x000fc60000000a00 */
[----:B------:R-:W-:Y:S02]  /*d6f0*/  IMAD.IADD R3, R3, 0x1, R13 ;  /* 0x0000000103037824 */ /* 0x000fe400078e020d */
[----:B------:R-:W-:Y:S02]  /*d700*/  IMAD.MOV R13, RZ, RZ, -R11 ;  /* 0x000000ffff0d7224 */ /* 0x000fe400078e0a0b */
[----:B------:R-:W-:Y:S02]  /*d710*/  IMAD R4, R4, UR4, RZ ;  /* 0x0000000404047c24 */ /* 0x000fe4000f8e02ff */
[----:B------:R-:W-:Y:S02]  /*d720*/  IMAD R13, R10, R13, R5 ;  /* 0x0000000d0a0d7224 */ /* 0x000fe400078e0205 */
[C---:B------:R-:W-:Y:S02]  /*d730*/  IMAD R15, R11.reuse, UR5, R4 ;  /* 0x000000050b0f7c24 */ /* 0x040fe4000f8e0204 */
[----:B------:R-:W-:Y:S01]  /*d740*/  IMAD.WIDE.U32 R4, R11, UR4, R2 ;  /* 0x000000040b047c25 */ /* 0x000fe2000f8e0002 */
[----:B------:R-:W-:-:S03]  /*d750*/  SHF.R.S32.HI R11, RZ, 0x1f, R13 ;  /* 0x0000001fff0b7819 */ /* 0x000fc6000001140d */
[----:B------:R-:W-:Y:S02]  /*d760*/  IMAD.IADD R5, R5, 0x1, R15 ;  /* 0x0000000105057824 */ /* 0x000fe400078e020f */
[----:B------:R-:W-:Y:S02]  /*d770*/  IMAD R14, R11, UR6, RZ ;  /* 0x000000060b0e7c24 */ /* 0x000fe4000f8e02ff */
[----:B------:R-:W-:-:S04]  /*d780*/  IMAD.WIDE.U32 R4, R13, UR6, R4 ;  /* 0x000000060d047c25 */ /* 0x000fc8000f8e0004 */
[----:B------:R-:W-:Y:S01]  /*d790*/  IMAD R13, R13, UR7, R14 ;  /* 0x000000070d0d7c24 */ /* 0x000fe2000f8e020e */
[----:B------:R-:W-:Y:S01]  /*d7a0*/  IADD3 R4, P0, R4, UR8, RZ ;  /* 0x0000000804047c10 */ /* 0x000fe2000ff1e0ff */
[----:B------:R-:W-:Y:S02]  /*d7b0*/  IMAD.MOV R11, RZ, RZ, -R7 ;  /* 0x000000ffff0b7224 */ /* 0x000fe400078e0a07 */
[----:B------:R-:W-:Y:S01]  /*d7c0*/  IMAD.WIDE.U32 R2, R7, UR4, R2 ;  /* 0x0000000407027c25 */ /* 0x000fe2000f8e0002 */
[----:B------:R-:W-:Y:S02]  /*d7d0*/  IADD3.X R5, R5, UR9, R13, P0, !PT ;  /* 0x0000000905057c10 */ /* 0x000fe400087fe40d */
[----:B------:R-:W-:Y:S01]  /*d7e0*/  SHF.R.S32.HI R13, RZ, 0x1f, R7 ;  /* 0x0000001fff0d7819 */ /* 0x000fe20000011407 */
[----:B------:R-:W-:-:S04]  /*d7f0*/  IMAD R11, R10, R11, R8 ;  /* 0x0000000b0a0b7224 */ /* 0x000fc800078e0208 */
[----:B------:R-:W-:Y:S01]  /*d800*/  IMAD R8, R13, UR4, RZ ;  /* 0x000000040d087c24 */ /* 0x000fe2000f8e02ff */
[----:B------:R-:W-:Y:S02]  /*d810*/  ULDC UR4, c[0x0][0x2b8] ;  /* 0x0000ae0000047ab9 */ /* 0x000fe40000000800 */
[----:B------:R-:W-:Y:S01]  /*d820*/  ISETP.GE.AND P2, PT, R6, UR4, PT ;  /* 0x0000000406007c0c */ /* 0x000fe2000bf46270 */
[----:B------:R-:W-:Y:S01]  /*d830*/  IMAD R13, R7, UR5, R8 ;  /* 0x00000005070d7c24 */ /* 0x000fe2000f8e0208 */
[----:B------:R-:W-:-:S03]  /*d840*/  SHF.R.S32.HI R7, RZ, 0x1f, R11 ;  /* 0x0000001fff077819 */ /* 0x000fc6000001140b */
[----:B------:R-:W-:Y:S02]  /*d850*/  IMAD.IADD R3, R3, 0x1, R13 ;  /* 0x0000000103037824 */ /* 0x000fe400078e020d */
[----:B------:R-:W-:Y:S01]  /*d860*/  IMAD R8, R7, UR6, RZ ;  /* 0x0000000607087c24 */ /* 0x000fe2000f8e02ff */
[----:B------:R-:W-:Y:S01]  /*d870*/  LOP3.LUT R7, R6, 0x20, RZ, 0xfc, !PT ;  /* 0x0000002006077812 */ /* 0x000fe200078efcff */
[----:B------:R-:W-:-:S03]  /*d880*/  IMAD.WIDE.U32 R2, R11, UR6, R2 ;  /* 0x000000060b027c25 */ /* 0x000fc6000f8e0002 */
[----:B------:R-:W-:Y:S01]  /*d890*/  ISETP.GE.AND P0, PT, R7, UR4, PT ;  /* 0x0000000407007c0c */ /* 0x000fe2000bf06270 */
[----:B------:R-:W-:Y:S01]  /*d8a0*/  IMAD R13, R11, UR7, R8 ;  /* 0x000000070b0d7c24 */ /* 0x000fe2000f8e0208 */
        /* <DEDUP_REMOVED lines=12> */
[----:B------:R2:W3:Y:S02]  /*d970*/  SHFL.IDX PT, R14, R4, 0x1, 0x1e1f ;  /* 0x003e1f00040e7f89 */ /* 0x0004e400000e0000 */
[----:B------:R-:W-:-:S02]  /*d980*/  ISETP.GE.AND P3, PT, R9, R10, PT ;  /* 0x0000000a0900720c */ /* 0x000fc40003f66270 */
[----:B------:R-:W4:Y:S04]  /*d990*/  SHFL.IDX PT, R20, R5, 0x1, 0x1e1f ;  /* 0x003e1f0005147f89 */ /* 0x000f2800000e0000 */
[----:B------:R-:W2:Y:S07]  /*d9a0*/  SHFL.IDX PT, R8, R8, RZ, 0x1e1f ;  /* 0x001e1fff08087589 */ /* 0x000eae00000e0000 */
[----:B------:R-:W-:Y:S01]  /*d9b0*/  @!P3 VIADD R21, R0, UR38 ;  /* 0x000000260015bc36 */ /* 0x000fe20008000000 */
[----:B0-----:R-:W-:-:S05]  /*d9c0*/  @!P3 IADD3 R28, P4, R6, R3, RZ ;  /* 0x00000003061cb210 */ /* 0x001fca0007f9e0ff */
[----:B-1----:R-:W-:Y:S01]  /*d9d0*/  @!P3 IMAD.X R3, RZ, RZ, R2, P4 ;  /* 0x000000ffff03b224 */ /* 0x002fe200020e0602 */
[----:B------:R-:W-:Y:S01]  /*d9e0*/  ISETP.GE.AND P4, PT, R11, R10, PT ;  /* 0x0000000a0b00720c */ /* 0x000fe20003f86270 */
[----:B------:R-:W-:-:S05]  /*d9f0*/  @!P3 IMAD.MOV.U32 R2, RZ, RZ, R28 ;  /* 0x000000ffff02b224 */ /* 0x000fca00078e001c */
[----:B------:R-:W-:Y:S04]  /*da00*/  @!P3 LDGSTS.E.BYPASS.LTC128B.128 [R21+0xc400], desc[UR42][R2.64], !P2 ;  /* 0x0c4000000215bfae */ /* 0x000fe8000d101d6a */
[----:B------:R-:W-:Y:S03]  /*da10*/  @!P3 LDGSTS.E.BYPASS.LTC128B.128 [R21+0xdc00], desc[UR42][R2.64+0x20], !P0 ;  /* 0x0dc000200215bfae */ /* 0x000fe6000c101d6a */
[----:B--2---:R-:W-:Y:S01]  /*da20*/  @!P4 VIADD R4, R0, UR38 ;  /* 0x000000260004cc36 */ /* 0x004fe20008000000 */
[----:B------:R0:W-:Y:S01]  /*da30*/  @!P3 LDGSTS.E.BYPASS.LTC128B.128 [R21+0xf400], desc[UR42][R2.64+0x40], !P1 ;  /* 0x0f4000400215bfae */ /* 0x0001e2000c901d6a */
[----:B---3--:R-:W-:-:S05]  /*da40*/  @!P4 IADD3 R14, P3, R6, R14, RZ ;  /* 0x0000000e060ec210 */ /* 0x008fca0007f7e0ff */
[----:B----4-:R-:W-:Y:S02]  /*da50*/  @!P4 IMAD.X R5, RZ, RZ, R20, P3 ;  /* 0x000000ffff05c224 */ /* 0x010fe400018e0614 */
[----:B0-----:R-:W-:Y:S02]  /*da60*/  @!P4 IMAD.MOV.U32 R2, RZ, RZ, R14 ;  /* 0x000000ffff02c224 */ /* 0x001fe400078e000e */
[----:B------:R-:W-:Y:S01]  /*da70*/  @!P4 IMAD.MOV.U32 R3, RZ, RZ, R5 ;  /* 0x000000ffff03c224 */ /* 0x000fe200078e0005 */
[----:B------:R0:W1:Y:S04]  /*da80*/  SHFL.IDX PT, R14, R7, RZ, 0x1e1f ;  /* 0x001e1fff070e7589 */ /* 0x00006800000e0000 */
[----:B------:R0:W-:Y:S04]  /*da90*/  @!P4 LDGSTS.E.BYPASS.LTC128B.128 [R4+0xcc00], desc[UR42][R2.64], !P2 ;  /* 0x0cc000000204cfae */ /* 0x0001e8000d101d6a */
[----:B------:R0:W-:Y:S04]  /*daa0*/  @!P4 LDGSTS.E.BYPASS.LTC128B.128 [R4+0xe400], desc[UR42][R2.64+0x20], !P0 ;  /* 0x0e4000200204cfae */ /* 0x0001e8000c101d6a */
[----:B------:R0:W-:Y:S02]  /*dab0*/  @!P4 LDGSTS.E.BYPASS.LTC128B.128 [R4+0xfc00], desc[UR42][R2.64+0x40], !P1 ;  /* 0x0fc000400204cfae */ /* 0x0001e4000c901d6a */
.L_x_1688:
[----:B------:R-:W-:Y:S01]  /*dac0*/  VIADD R9, R9, 0x80 ;  /* 0x0000008009097836 */ /* 0x000fe20000000000 */
[----:B------:R-:W-:Y:S01]  /*dad0*/  BSSY B0, `(.L_x_1631) ;  /* 0x000000e000007945 */ /* 0x000fe20003800000 */
[----:B0-----:R-:W-:-:S03]  /*dae0*/  IMAD.MOV.U32 R4, RZ, RZ, 0x1 ;  /* 0x00000001ff047424 */ /* 0x001fc600078e00ff */
[----:B------:R-:W-:Y:S02]  /*daf0*/  ISETP.GE.AND P3, PT, R9, R10, PT ;  /* 0x0000000a0900720c */ /* 0x000fe40003f66270 */
[----:B------:R-:W-:-:S11]  /*db00*/  SHF.L.U32 R4, R4, 0x1f, RZ ;  /* 0x0000001f04047819 */ /* 0x000fd600000006ff */
[----:B------:R-:W-:Y:S05]  /*db10*/  @P3 BRA `(.L_x_1632) ;  /* 0x0000000000243947 */ /* 0x000fea0003800000 */
[----:B-1----:R-:W-:Y:S01]  /*db20*/  IADD3 R2, P3, R6, R14, RZ ;  /* 0x0000000e06027210 */ /* 0x002fe20007f7e0ff */
        /* <DEDUP_REMOVED lines=8> */
.L_x_1632:
[----:B------:R-:W-:Y:S05]  /*dbb0*/  BSYNC B0 ;  /* 0x0000000000007941 */ /* 0x000fea0003800000 */
.L_x_1631:
        /* <DEDUP_REMOVED lines=9> */
.L_x_1689:
[----:B------:R-:W-:Y:S01]  /*dc50*/  IMAD.MOV.U32 R13, RZ, RZ, 0x1 ;  /* 0x00000001ff0d7424 */ /* 0x000fe200078e00ff */
[----:B------:R-:W-:Y:S06]  /*dc60*/  @!P1 BRA `(.L_x_1634) ;  /* 0x0000000c00b09947 */ /* 0x000fec0003800000 */
[----:B------:R-:W-:Y:S01]  /*dc70*/  IMAD.U32 R20, RZ, RZ, UR40 ;  /* 0x00000028ff147e24 */ /* 0x000fe2000f8e00ff */
[----:B------:R-:W-:Y:S01]  /*dc80*/  LOP3.LUT R15, R29, 0x1f, RZ, 0xc0, !PT ;  /* 0x0000001f1d0f7812 */ /* 0x000fe200078ec0ff */
[----:B------:R-:W-:Y:S02]  /*dc90*/  IMAD.U32 R21, RZ, RZ, UR40 ;  /* 0x00000028ff157e24 */ /* 0x000fe4000f8e00ff */
[----:B0-----:R-:W-:Y:S01]  /*dca0*/  IMAD.MOV.U32 R5, RZ, RZ, 0x1 ;  /* 0x00000001ff057424 */ /* 0x001fe200078e00ff */
[----:B------:R-:W-:Y:S01]  /*dcb0*/  LOP3.LUT R20, R20, 0x1, RZ, 0xfc, !PT ;  /* 0x0000000114147812 */ /* 0x000fe200078efcff */
[----:B------:R-:W-:Y:S01]  /*dcc0*/  IMAD.MOV.U32 R4, RZ, RZ, RZ ;  /* 0x000000ffff047224 */ /* 0x000fe200078e00ff */
[----:B------:R-:W-:-:S07]  /*dcd0*/  LOP3.LUT R21, R21, 0x2, RZ, 0xfc, !PT ;  /* 0x0000000215157812 */ /* 0x000fce00078efcff */
.L_x_1655:
[----:B------:R-:W-:Y:S01]  /*dce0*/  ISETP.NE.AND P1, PT, R25, RZ, PT ;  /* 0x000000ff1900720c */ /* 0x000fe20003f25270 */
[----:B------:R-:W-:Y:S01]  /*dcf0*/  VIADD R12, R4, 0x1 ;  /* 0x00000001040c7836 */ /* 0x000fe20000000000 */
[----:B------:R-:W-:Y:S04]  /*dd00*/  BSSY B0, `(.L_x_1635) ;  /* 0x0000096000007945 */ /* 0x000fe80003800000 */
[----:B------:R-:W-:-:S04]  /*dd10*/  ISETP.NE.AND P0, PT, R12, 0x2, PT ;  /* 0x000000020c00780c */ /* 0x000fc80003f05270 */
[----:B------:R-:W-:Y:S02]  /*dd20*/  SEL R2, RZ, 0x1, P0 ;  /* 0x00000001ff027807 */ /* 0x000fe40000000000 */
[----:B------:R-:W-:Y:S02]  /*dd30*/  SEL R12, R12, RZ, P0 ;  /* 0x000000ff0c0c7207 */ /* 0x000fe40000000000 */
[----:B------:R-:W-:Y:S01]  /*dd40*/  LOP3.LUT R13, R5, R2, RZ, 0x3c, !PT ;  /* 0x00000002050d7212 */ /* 0x000fe200078e3cff */
[----:B01----:R-:W-:Y:S06]  /*dd50*/  @!P1 BRA `(.L_x_1636) ;  /* 0x0000000800409947 */ /* 0x003fec0003800000 */
[----:B------:R-:W-:Y:S01]  /*dd60*/  ISETP.NE.AND P1, PT, R26, RZ, PT ;  /* 0x000000ff1a00720c */ /* 0x000fe20003f25270 */
[----:B------:R-:W-:-:S12]  /*dd70*/  IMAD.MOV.U32 R7, RZ, RZ, R0 ;  /* 0x000000ffff077224 */ /* 0x000fd800078e0000 */
[----:B------:R-:W-:Y:S05]  /*dd80*/  @!P1 BRA `(.L_x_1637) ;  /* 0x00000000004c9947 */ /* 0x000fea0003800000 */
[----:B------:R-:W0:Y:S01]  /*dd90*/  LDC R7, c[0x0][0x43c] ;  /* 0x00010f00ff077b82 */ /* 0x000e220000000800 */
[----:B------:R-:W-:Y:S01]  /*dda0*/  IMAD.MOV.U32 R9, RZ, RZ, R0 ;  /* 0x000000ffff097224 */ /* 0x000fe200078e0000 */
[----:B------:R-:W-:Y:S02]  /*ddb0*/  ULDC.64 UR4, c[0x0][0x428] ;  /* 0x00010a0000047ab9 */ /* 0x000fe40000000a00 */
[----:B------:R-:W-:-:S04]  /*ddc0*/  IMAD R11, R19, UR4, RZ ;  /* 0x00000004130b7c24 */ /* 0x000fc8000f8e02ff */
[----:B------:R-:W2:Y:S01]  /*ddd0*/  LDC.64 R16, c[0x0][0x418] ;  /* 0x00010600ff107b82 */ /* 0x000ea20000000a00 */
        /* <DEDUP_REMOVED lines=9> */
[----:B--2---:R-:W-:-:S04]  /*de70*/  LEA R16, P0, R2, R16, 0x2 ;  /* 0x0000001002107211 */ /* 0x004fc800078010ff */
[----:B------:R-:W-:-:S05]  /*de80*/  LEA.HI.X R17, R2, R17, R3, 0x2, P0 ;  /* 0x0000001102117211 */ /* 0x000fca00000f1403 */
[----:B------:R0:W5:Y:S01]  /*de90*/  LDG.E R16, desc[UR42][R16.64] ;  /* 0x0000002a10107981 */ /* 0x000162000c1e1900 */
[----:B------:R-:W-:-:S04]  /*dea0*/  IMAD.MOV R2, RZ, RZ, -R9 ;  /* 0x000000ffff027224 */ /* 0x000fc800078e0a09 */
[----:B------:R-:W-:-:S07]  /*deb0*/  IMAD R7, R7, R2, R0 ;  /* 0x0000000207077224 */ /* 0x000fce00078e0200 */
.L_x_1637:
[----:B------:R-:W-:Y:S02]  /*dec0*/  LEA R6, R12, UR38, 0x3 ;  /* 0x000000260c067c11 */ /* 0x000fe4000f8e18ff */
[----:B------:R-:W-:Y:S02]  /*ded0*/  SHF.L.U32 R3, R13, 0x1f, RZ ;  /* 0x0000001f0d037819 */ /* 0x000fe400000006ff */
[----:B------:R-:W-:Y:S02]  /*dee0*/  ISETP.NE.AND P1, PT, R27, RZ, PT ;  /* 0x000000ff1b00720c */ /* 0x000fe40003f25270 */
[----:B------:R-:W2:Y:S02]  /*def0*/  SYNCS.PHASECHK.TRANS64.TRYWAIT P0, [R6+URZ+0x17080], R3 ;  /* 0x01708003060075a7 */ /* 0x000ea4000800017f */
[----:B--2---:R-:W-:Y:S09]  /*df00*/  @!P0 BRA `(.L_x_1638) ;  /* 0x0000001c004c8947 */ /* 0x004ff20003800000 */
.L_x_1690:
[----:B------:R-:W-:Y:S04]  /*df10*/  BSSY B1, `(.L_x_1639) ;  /* 0x0000007000017945 */ /* 0x000fe80003800000 */
[----:B------:R-:W-:Y:S05]  /*df20*/  @P1 BRA `(.L_x_1640) ;  /* 0x0000000000141947 */ /* 0x000fea0003800000 */
[----:B------:R-:W-:Y:S01]  /*df30*/  ISETP.NE.AND P0, PT, R15, RZ, PT ;  /* 0x000000ff0f00720c */ /* 0x000fe20003f05270 */
[----:B------:R-:W-:-:S04]  /*df40*/  IMAD.MOV.U32 R9, RZ, RZ, 0x3000 ;  /* 0x00003000ff097424 */ /* 0x000fc800078e00ff */
[----:B------:R3:W-:Y:S08]  /*df50*/  SYNCS.ARRIVE.TRANS64 RZ, [R6+URZ+0x17070], R9 ;  /* 0x0170700906ff79a7 */ /* 0x0007f0000800003f */
[----:B------:R-:W-:Y:S05]  /*df60*/  @!P0 BRA `(.L_x_1640) ;  /* 0x0000000000048947 */ /* 0x000fea0003800000 */
[----:B------:R-:W-:Y:S01]  /*df70*/  BPT.TRAP 0x1 ;  /* 0x000000040000795c */ /* 0x000fe20000300000 */
.L_x_1640:
[----:B------:R-:W-:Y:S05]  /*df80*/  BSYNC B1 ;  /* 0x0000000000017941 */ /* 0x000fea0003800000 */
.L_x_1639:
[----:B---3--:R-:W-:Y:S01]  /*df90*/  IMAD.U32 R9, RZ, RZ, UR38 ;  /* 0x00000026ff097e24 */ /* 0x008fe2000f8e00ff */
        /* <DEDUP_REMOVED lines=15> */
.L_x_1641:
[----:B------:R-:W-:-:S13]  /*e090*/  @P0 ELECT P2, URZ, PT ;  /* 0x00000000003f082f */ /* 0x000fda0003840000 */
[----:B-----5:R-:W-:Y:S02]  /*e0a0*/  @P2 R2UR UR37, R16 ;  /* 0x00000000102522ca */ /* 0x020fe400000e0000 */
[----:B------:R-:W-:-:S11]  /*e0b0*/  @P2 PLOP3.LUT P0, PT, P2, PT, PT, 0x8, 0x0 ;  /* 0x000000000000281c */ /* 0x000fd6000170e170 */
[----:B------:R3:W-:Y:S01]  /*e0c0*/  UTMALDG.4D [UR32], [UR6], desc[UR8] ;  /* 0x00000820060075b4 */ /* 0x0007e20008019000 */
[----:B------:R-:W-:Y:S01]  /*e0d0*/  PLOP3.LUT P2, PT, PT, PT, PT, 0x8, 0x0 ;  /* 0x000000000000781c */ /* 0x000fe20003f4e170 */
[----:B---3--:R-:W-:-:S12]  /*e0e0*/  @P0 BRA.U.ANY `(.L_x_1641) ;  /* 0xfffffffd00e80947 */ /* 0x008fd8000393ffff */
[----:B------:R-:W-:Y:S01]  /*e0f0*/  IMAD.MOV.U32 R11, RZ, RZ, 0x20 ;  /* 0x00000020ff0b7424 */ /* 0x000fe200078e00ff */
[----:B------:R-:W-:Y:S01]  /*e100*/  R2UR UR11, R9 ;  /* 0x00000000090b72ca */ /* 0x000fe200000e0000 */
[----:B------:R-:W-:Y:S01]  /*e110*/  UIADD3 UR8, UR4, 0x7400, URZ ;  /* 0x0000740004087890 */ /* 0x000fe2000fffe03f */
[----:B------:R-:W-:Y:S01]  /*e120*/  PLOP3.LUT P0, PT, PT, PT, PT, 0x80, 0x0 ;  /* 0x000000000000781c */ /* 0x000fe20003f0f070 */
[----:B------:R-:W-:Y:S01]  /*e130*/  UMOV UR14, 0x0 ;  /* 0x00000000000e7882 */ /* 0x000fe20000000000 */
[----:B------:R-:W-:Y:S01]  /*e140*/  R2UR UR10, R11 ;  /* 0x000000000b0a72ca */ /* 0x000fe200000e0000 */
[----:B------:R-:W-:-:S14]  /*e150*/  UMOV UR15, 0x14f00000 ;  /* 0x14f00000000f7882 */ /* 0x000fdc0000000000 */
.L_x_1642:
[----:B------:R-:W-:-:S13]  /*e160*/  @P0 ELECT P2, URZ, PT ;  /* 0x00000000003f082f */ /* 0x000fda0003840000 */
[----:B------:R-:W-:Y:S01]  /*e170*/  @P2 R2UR UR13, R16 ;  /* 0x00000000100d22ca */ /* 0x000fe200000e0000 */
[----:B------:R-:W-:Y:S01]  /*e180*/  UMOV UR9, UR33 ;  /* 0x0000002100097c82 */ /* 0x000fe20008000000 */
[----:B------:R-:W-:Y:S01]  /*e190*/  UMOV UR12, UR36 ;  /* 0x00000024000c7c82 */ /* 0x000fe20008000000 */
[----:B------:R-:W-:-:S10]  /*e1a0*/  @P2 PLOP3.LUT P0, PT, P2, PT, PT, 0x8, 0x0 ;  /* 0x000000000000281c */ /* 0x000fd4000170e170 */
[----:B------:R3:W-:Y:S01]  /*e1b0*/  UTMALDG.4D [UR8], [UR6], desc[UR14] ;  /* 0x00000e08060075b4 */ /* 0x0007e20008019000 */
[----:B------:R-:W-:Y:S02]  /*e1c0*/  PLOP3.LUT P2, PT, PT, PT, PT, 0x8, 0x0 ;  /* 0x000000000000781c */ /* 0x000fe40003f4e170 */
[----:B---3--:R-:W-:Y:S11]  /*e1d0*/  @P0 BRA.U.ANY `(.L_x_1642) ;  /* 0xfffffffd00e00947 */ /* 0x008ff6000393ffff */
[----:B-1----:R-:W-:Y:S01]  /*e1e0*/  IMAD.MOV.U32 R14, RZ, RZ, 0x40 ;  /* 0x00000040ff0e7424 */ /* 0x002fe200078e00ff */
[----:B------:R-:W-:Y:S01]  /*e1f0*/  R2UR UR11, R9 ;  /* 0x00000000090b72ca */ /* 0x000fe200000e0000 */
[----:B------:R-:W-:Y:S01]  /*e200*/  UIADD3 UR8, UR4, 0x8400, URZ ;  /* 0x0000840004087890 */ /* 0x000fe2000fffe03f */
[----:B------:R-:W-:Y:S01]  /*e210*/  PLOP3.LUT P0, PT, PT, PT, PT, 0x80, 0x0 ;  /* 0x000000000000781c */ /* 0x000fe20003f0f070 */
[----:B------:R-:W-:Y:S01]  /*e220*/  UMOV UR5, 0x14f00000 ;  /* 0x14f0000000057882 */ /* 0x000fe20000000000 */
[----:B------:R-:W-:Y:S01]  /*e230*/  R2UR UR10, R14 ;  /* 0x000000000e0a72ca */ /* 0x000fe200000e0000 */
[----:B------:R-:W-:-:S14]  /*e240*/  UMOV UR4, 0x0 ;  /* 0x0000000000047882 */ /* 0x000fdc0000000000 */
.L_x_1643:
        /* <DEDUP_REMOVED lines=10> */
.L_x_1691:
        /* <DEDUP_REMOVED lines=9> */
.L_x_1646:
[----:B------:R-:W-:Y:S05]  /*e380*/  BSYNC B1 ;  /* 0x0000000000017941 */ /* 0x000fea0003800000 */
.L_x_1645:
        /* <DEDUP_REMOVED lines=12> */
.L_x_1647:
        /* <DEDUP_REMOVED lines=13> */
.L_x_1648:
        /* <DEDUP_REMOVED lines=13> */
.L_x_1649:
[----:B------:R-:W-:-:S13]  /*e5f0*/  @P0 ELECT P1, URZ, PT ;  /* 0x00000000003f082f */ /* 0x000fda0003820000 */
[----:B------:R-:W-:Y:S01]  /*e600*/  @P1 R2UR UR13, R16 ;  /* 0x00000000100d12ca */ /* 0x000fe200000e0000 */
[----:B------:R-:W-:Y:S01]  /*e610*/  UMOV UR12, UR36 ;  /* 0x00000024000c7c82 */ /* 0x000fe20008000000 */
[----:B------:R-:W-:-:S11]  /*e620*/  @P1 PLOP3.LUT P0, PT, P1, PT, PT, 0x8, 0x0 ;  /* 0x000000000000181c */ /* 0x000fd60000f0e170 */
[----:B------:R2:W-:Y:S01]  /*e630*/  UTMALDG.4D [UR8], [UR6], desc[UR14] ;  /* 0x00000e08060075b4 */ /* 0x0005e20008019000 */
[----:B------:R-:W-:Y:S01]  /*e640*/  PLOP3.LUT P1, PT, PT, PT, PT, 0x8, 0x0 ;  /* 0x000000000000781c */ /* 0x000fe20003f2e170 */
[----:B--2---:R-:W-:-:S12]  /*e650*/  @P0 BRA.U.ANY `(.L_x_1649) ;  /* 0xfffffffd00e40947 */ /* 0x004fd8000393ffff */
.L_x_1636:
[----:B------:R-:W-:Y:S05]  /*e660*/  BSYNC B0 ;  /* 0x0000000000007941 */ /* 0x000fea0003800000 */
.L_x_1635:
[----:B------:R-:W-:-:S13]  /*e670*/  ISETP.NE.AND P0, PT, R20, 0x3, PT ;  /* 0x000000031400780c */ /* 0x000fda0003f05270 */
[----:B------:R-:W-:Y:S05]  /*e680*/  @!P0 BRA `(.L_x_1650) ;  /* 0x0000000000048947 */ /* 0x000fea0003800000 */
[----:B------:R-:W-:Y:S01]  /*e690*/  BPT.TRAP 0x1 ;  /* 0x000000040000795c */ /* 0x000fe20000300000 */
.L_x_1650:
[----:B------:R-:W-:Y:S02]  /*e6a0*/  LOP3.LUT R2, R5, 0x1, RZ, 0x3c, !PT ;  /* 0x0000000105027812 */ /* 0x000fe400078e3cff */
[----:B------:R-:W-:Y:S02]  /*e6b0*/  LEA R3, R4, UR38, 0x3 ;  /* 0x0000002604037c11 */ /* 0x000fe4000f8e18ff */
[----:B------:R-:W-:Y:S02]  /*e6c0*/  SHF.L.U32 R2, R2, 0x1f, RZ ;  /* 0x0000001f02027819 */ /* 0x000fe400000006ff */
[----:B------:R-:W-:Y:S02]  /*e6d0*/  ISETP.NE.AND P1, PT, R21, 0x3, PT ;  /* 0x000000031500780c */ /* 0x000fe40003f25270 */
[----:B------:R-:W2:Y:S02]  /*e6e0*/  SYNCS.PHASECHK.TRANS64.TRYWAIT P0, [R3+URZ+0x17070], R2 ;  /* 0x01707002030075a7 */ /* 0x000ea4000800017f */
[----:B--2---:R-:W-:Y:S09]  /*e6f0*/  @!P0 BRA `(.L_x_1651) ;  /* 0x0000001400788947 */ /* 0x004ff20003800000 */
.L_x_1692:
[----:B------:R-:W-:Y:S05]  /*e700*/  @!P1 BRA `(.L_x_1652) ;  /* 0x0000000000049947 */ /* 0x000fea0003800000 */
[----:B------:R-:W-:Y:S01]  /*e710*/  BPT.TRAP 0x1 ;  /* 0x000000040000795c */ /* 0x000fe20000300000 */
.L_x_1652:
[----:B--2---:R-:W-:Y:S01]  /*e720*/  SHF.L.U32 R2, R5, 0x1f, RZ ;  /* 0x0000001f05027819 */ /* 0x004fe200000006ff */
[----:B------:R-:W-:-:S03]  /*e730*/  IMAD R11, R4, 0x3000, RZ ;  /* 0x00003000040b7824 */ /* 0x000fc600078e02ff */
[----:B------:R-:W2:Y:S02]  /*e740*/  SYNCS.PHASECHK.TRANS64.TRYWAIT P0, [R3+URZ+0x17060], R2 ;  /* 0x01706002030075a7 */ /* 0x000ea4000800017f */
[----:B--2---:R-:W-:Y:S05]  /*e750*/  @!P0 BRA `(.L_x_1653) ;  /* 0x0000001400748947 */ /* 0x004fea0003800000 */
.L_x_1693:
        /* <DEDUP_REMOVED lines=49> */
.L_x_1654:
        /* <DEDUP_REMOVED lines=12> */
.L_x_1634:
[----:B------:R-:W-:-:S07]  /*eb30*/  IMAD.MOV.U32 R12, RZ, RZ, RZ ;  /* 0x000000ffff0c7224 */ /* 0x000fce00078e00ff */
.L_x_1656:
[----:B------:R-:W-:-:S04]  /*eb40*/  ULOP3.LUT UR4, UR40, 0x1, URZ, 0xfc, !UPT ;  /* 0x0000000128047892 */ /* 0x000fc8000f8efc3f */
[----:B------:R-:W-:-:S06]  /*eb50*/  UISETP.NE.AND UP0, UPT, UR4, 0x3, UPT ;  /* 0x000000030400788c */ /* 0x000fcc000bf05270 */
[----:B------:R-:W-:-:S13]  /*eb60*/  PLOP3.LUT P0, PT, PT, PT, UP0, 0x80, 0x0 ;  /* 0x000000000000781c */ /* 0x000fda0003f0f008 */
[----:B------:R-:W-:Y:S05]  /*eb70*/  @!P0 BRA `(.L_x_1657) ;  /* 0x0000000000048947 */ /* 0x000fea0003800000 */
[----:B------:R-:W-:Y:S01]  /*eb80*/  BPT.TRAP 0x1 ;  /* 0x000000040000795c */ /* 0x000fe20000300000 */
.L_x_1657:
[----:B0-----:R-:W-:Y:S01]  /*eb90*/  LOP3.LUT R3, R13, 0x1, RZ, 0x3c, !PT ;  /* 0x000000010d037812 */ /* 0x001fe200078e3cff */
[----:B------:R-:W-:Y:S01]  /*eba0*/  BSSY B0, `(.L_x_1658) ;  /* 0x0000005000007945 */ /* 0x000fe20003800000 */
[----:B------:R-:W-:Y:S02]  /*ebb0*/  LEA R0, R12, UR38, 0x3 ;  /* 0x000000260c007c11 */ /* 0x000fe4000f8e18ff */
[----:B------:R-:W-:-:S04]  /*ebc0*/  SHF.L.U32 R3, R3, 0x1f, RZ ;  /* 0x0000001f03037819 */ /* 0x000fc800000006ff */
[----:B------:R-:W0:Y:S02]  /*ebd0*/  SYNCS.PHASECHK.TRANS64.TRYWAIT P0, [R0+URZ+0x17070], R3 ;  /* 0x01707003000075a7 */ /* 0x000e24000800017f */
[----:B0-----:R-:W-:Y:S05]  /*ebe0*/  @!P0 BRA `(.L_x_1659) ;  /* 0x0000001000648947 */ /* 0x001fea0003800000 */
.L_x_1694:
[----:B------:R-:W-:Y:S05]  /*ebf0*/  BSYNC B0 ;  /* 0x0000000000007941 */ /* 0x000fea0003800000 */
.L_x_1658:
[----:B------:R-:W-:-:S06]  /*ec00*/  ULOP3.LUT UR4, UR40, 0x2, URZ, 0xfc, !UPT ;  /* 0x0000000228047892 */ /* 0x000fcc000f8efc3f */
[----:B------:R-:W-:-:S05]  /*ec10*/  IMAD.U32 R2, RZ, RZ, UR4 ;  /* 0x00000004ff027e24 */ /* 0x000fca000f8e00ff */
[----:B------:R-:W-:-:S13]  /*ec20*/  ISETP.NE.AND P1, PT, R2, 0x3, PT ;  /* 0x000000030200780c */ /* 0x000fda0003f25270 */
[----:B------:R-:W-:Y:S05]  /*ec30*/  @!P1 BRA `(.L_x_1660) ;  /* 0x0000000000049947 */ /* 0x000fea0003800000 */
[----:B------:R-:W-:Y:S01]  /*ec40*/  BPT.TRAP 0x1 ;  /* 0x000000040000795c */ /* 0x000fe20000300000 */
.L_x_1660:
[----:B------:R-:W-:Y:S01]  /*ec50*/  SHF.L.U32 R5, R13, 0x1f, RZ ;  /* 0x0000001f0d057819 */ /* 0x000fe200000006ff */
[----:B0-----:R-:W-:-:S03]  /*ec60*/  IMAD R3, R12, 0x3000, RZ ;  /* 0x000030000c037824 */ /* 0x001fc600078e02ff */
[----:B------:R-:W0:Y:S02]  /*ec70*/  SYNCS.PHASECHK.TRANS64.TRYWAIT P0, [R0+URZ+0x17060], R5 ;  /* 0x01706005000075a7 */ /* 0x000e24000800017f */
[----:B------:R-:W-:Y:S01]  /*ec80*/  LOP3.LUT R24, R3, R24, RZ, 0xfc, !PT ;  /* 0x0000001803187212 */ /* 0x000fe200078efcff */
[----:B0-----:R-:W-:Y:S06]  /*ec90*/  @!P0 BRA `(.L_x_1661) ;  /* 0x00000010004c8947 */ /* 0x001fec0003800000 */
.L_x_1695:
[----:B------:R-:W-:Y:S05]  /*eca0*/  WARPSYNC.ALL ;  /* 0x0000000000007948 */ /* 0x000fea0003800000 */
[----:B0-----:R-:W1:Y:S01]  /*ecb0*/  LDSM.16.MT88.4 R4, [R24+UR38+0x6400] ;  /* 0x006400261804783b */ /* 0x001e620008004200 */
[----:B------:R-:W-:-:S05]  /*ecc0*/  LOP3.LUT R2, R3, R22, RZ, 0xfc, !PT ;  /* 0x0000001603027212 */ /* 0x000fca00078efcff */
[----:B------:R-:W-:Y:S01]  /*ecd0*/  VIADD R2, R2, UR38 ;  /* 0x0000002602027c36 */ /* 0x000fe20008000000 */
[C-C-:B-1----:R-:W-:Y:S02]  /*ece0*/  PRMT R8, R4.reuse, 0x6420, R5.reuse ;  /* 0x0000642004087816 */ /* 0x142fe40000000005 */
        /* <DEDUP_REMOVED lines=43> */
.L_x_1662:
        /* <DEDUP_REMOVED lines=12> */
.L_x_1615:
[----:B------:R-:W0:Y:S01]  /*f060*/  S2R R4, SR_CgaCtaId ;  /* 0x0000000000047919 */ /* 0x000e220000008800 */
[----:B------:R-:W-:Y:S02]  /*f070*/  MOV R3, 0x400 ;  /* 0x0000040000037802 */ /* 0x000fe40000000f00 */
[----:B------:R-:W-:Y:S02]  /*f080*/  SHF.L.U32 R2, R2, 0x1f, RZ ;  /* 0x0000001f02027819 */ /* 0x000fe400000006ff */
[----:B0-----:R-:W-:-:S04]  /*f090*/  LEA R9, R4, R3, 0x18 ;  /* 0x0000000304097211 */ /* 0x001fc800078ec0ff */
[----:B------:R-:W0:Y:S02]  /*f0a0*/  SYNCS.PHASECHK.TRANS64.TRYWAIT P0, [R9+URZ+0x17020], R2 ;  /* 0x01702002090075a7 */ /* 0x000e24000800017f */
[----:B0-----:R-:W-:Y:S05]  /*f0b0*/  @!P0 BRA `(.L_x_1663) ;  /* 0x0000000c00588947 */ /* 0x001fea0003800000 */
.L_x_1696:
        /* <DEDUP_REMOVED lines=13> */
.L_x_1664:
        /* <DEDUP_REMOVED lines=12> */
.L_x_1697:
[----:B------:R-:W1:Y:S02]  /*f250*/  SYNCS.PHASECHK.TRANS64.TRYWAIT P1, [R7+URZ], R2 ;  /* 0x00000002070075a7 */ /* 0x000e64000802017f */
[----:B-1----:R-:W-:Y:S05]  /*f260*/  @!P1 BRA `(.L_x_1666) ;  /* 0x0000000c00149947 */ /* 0x002fea0003800000 */
.L_x_1698:
[----:B------:R-:W-:Y:S05]  /*f270*/  @!P0 BRA `(.L_x_1667) ;  /* 0x0000000000048947 */ /* 0x000fea0003800000 */
[----:B------:R-:W-:Y:S01]  /*f280*/  BPT.TRAP 0x1 ;  /* 0x000000040000795c */ /* 0x000fe20000300000 */
.L_x_1667:
[----:B------:R-:W-:-:S04]  /*f290*/  IMAD R0, R0, 0x8, R9 ;  /* 0x0000000800007824 */ /* 0x000fc800078e0209 */
[----:B------:R-:W2:Y:S02]  /*f2a0*/  SYNCS.PHASECHK.TRANS64.TRYWAIT P1, [R0+URZ+0x17060], R3 ;  /* 0x01706003000075a7 */ /* 0x000ea4000802017f */
[----:B--2---:R-:W-:Y:S05]  /*f2b0*/  @!P1 BRA `(.L_x_1668) ;  /* 0x0000000c00149947 */ /* 0x004fea0003800000 */
.L_x_1699:
[----:B------:R-:W-:Y:S05]  /*f2c0*/  @!P0 BRA `(.L_x_1669) ;  /* 0x0000000000048947 */ /* 0x000fea0003800000 */
[----:B------:R-:W-:Y:S01]  /*f2d0*/  BPT.TRAP 0x1 ;  /* 0x000000040000795c */ /* 0x000fe20000300000 */
.L_x_1669:
[----:B------:R-:W-:-:S04]  /*f2e0*/  IMAD R5, R5, 0x8, R9 ;  /* 0x0000000805057824 */ /* 0x000fc800078e0209 */
[----:B------:R-:W3:Y:S02]  /*f2f0*/  SYNCS.PHASECHK.TRANS64.TRYWAIT P1, [R5+URZ+0x17060], R2 ;  /* 0x01706002050075a7 */ /* 0x000ee4000802017f */
[----:B---3--:R-:W-:Y:S05]  /*f300*/  @!P1 BRA `(.L_x_1670) ;  /* 0x0000000c00149947 */ /* 0x008fea0003800000 */
.L_x_1700:
[----:B------:R-:W-:Y:S05]  /*f310*/  @!P0 BRA `(.L_x_1671) ;  /* 0x0000000000048947 */ /* 0x000fea0003800000 */
[----:B------:R-:W-:Y:S01]  /*f320*/  BPT.TRAP 0x1 ;  /* 0x000000040000795c */ /* 0x000fe20000300000 */
.L_x_1671:
[----:B------:R-:W4:Y:S02]  /*f330*/  SYNCS.PHASECHK.TRANS64.TRYWAIT P0, [R0+URZ+0x17080], R3 ;  /* 0x01708003000075a7 */ /* 0x000f24000800017f */
[----:B----4-:R-:W-:Y:S05]  /*f340*/  @!P0 BRA `(.L_x_1672) ;  /* 0x0000000c00188947 */ /* 0x010fea0003800000 */
.L_x_1673:
[----:B------:R0:W0:Y:S02]  /*f350*/  SYNCS.PHASECHK.TRANS64.TRYWAIT P0, [R5+URZ+0x17080], R2 ;  /* 0x01708002050075a7 */ /* 0x000024000800017f */
[----:B0-----:R-:W-:Y:S05]  /*f360*/  @!P0 NANOSLEEP.SYNCS 0x989680 ;  /* 0x009896800000895d */ /* 0x001fea0003900000 */
[----:B------:R-:W0:Y:S02]  /*f370*/  @!P0 SYNCS.PHASECHK.TRANS64 P0, [R5+URZ+0x17080], R2 ;  /* 0x01708002050085a7 */ /* 0x000e24000800007f */
[----:B0-----:R-:W-:Y:S05]  /*f380*/  @!P0 BRA `(.L_x_1673) ;  /* 0xfffffffc00f08947 */ /* 0x001fea000383ffff */
.L_x_1574:
[----:B------:R-:W-:Y:S05]  /*f390*/  BSYNC B6 ;  /* 0x0000000000067941 */ /* 0x000fea0003800000 */
.L_x_1571:
[----:B------:R-:W-:Y:S05]  /*f3a0*/  EXIT ;  /* 0x000000000000794d */ /* 0x000fea0003800000 */
.L_x_1578:
[----:B0-----:R-:W-:-:S04]  /*f3b0*/  IMAD.U32 R3, RZ, RZ, UR39 ;  /* 0x00000027ff037e24 */ /* 0x001fc8000f8e00ff */
[----:B------:R0:W1:Y:S03]  /*f3c0*/  SYNCS.PHASECHK.TRANS64.TRYWAIT P0, [R3+URZ+0x17000], R6 ;  /* 0x01700006030075a7 */ /* 0x000066000800017f */
[----:B-1----:R-:W-:Y:S05]  /*f3d0*/  @!P0 NANOSLEEP.SYNCS 0x989680 ;  /* 0x009896800000895d */ /* 0x002fea0003900000 */
[----:B------:R-:W1:Y:S02]  /*f3e0*/  @!P0 SYNCS.PHASECHK.TRANS64 P0, [R3+URZ+0x17000], R6 ;  /* 0x01700006030085a7 */ /* 0x000e64000800007f */
[----:B-1----:R-:W-:Y:S05]  /*f3f0*/  @!P0 BRA `(.L_x_1578) ;  /* 0xfffffffc00ec8947 */ /* 0x002fea000383ffff */
[----:B------:R-:W-:Y:S05]  /*f400*/  BRA `(.L_x_1674) ;  /* 0xffffff2000b07947 */ /* 0x000fea000383ffff */
.L_x_1582:
[----:B0-----:R-:W-:-:S04]  /*f410*/  IMAD.U32 R3, RZ, RZ, UR39 ;  /* 0x00000027ff037e24 */ /* 0x001fc8000f8e00ff */
[----:B------:R0:W2:Y:S03]  /*f420*/  SYNCS.PHASECHK.TRANS64.TRYWAIT P2, [R3+URZ+0x17030], R6 ;  /* 0x01703006030075a7 */ /* 0x0000a6000804017f */
[----:B--2---:R-:W-:Y:S05]  /*f430*/  @!P2 NANOSLEEP.SYNCS 0x989680 ;  /* 0x009896800000a95d */ /* 0x004fea0003900000 */
[----:B------:R-:W2:Y:S02]  /*f440*/  @!P2 SYNCS.PHASECHK.TRANS64 P2, [R3+URZ+0x17030], R6 ;  /* 0x017030060300a5a7 */ /* 0x000ea4000804007f */
[----:B--2---:R-:W-:Y:S05]  /*f450*/  @!P2 BRA `(.L_x_1582) ;  /* 0xfffffffc00eca947 */ /* 0x004fea000383ffff */
[----:B------:R-:W-:Y:S05]  /*f460*/  BRA `(.L_x_1581) ;  /* 0xffffff2000d07947 */ /* 0x000fea000383ffff */
.L_x_1587:
[----:B-1----:R-:W-:-:S04]  /*f470*/  IMAD.U32 R11, RZ, RZ, UR26 ;  /* 0x0000001aff0b7e24 */ /* 0x002fc8000f8e00ff */
[----:B------:R1:W2:Y:S03]  /*f480*/  SYNCS.PHASECHK.TRANS64.TRYWAIT P3, [R11+URZ+0x17030], R8 ;  /* 0x017030080b0075a7 */ /* 0x0002a6000806017f */
[----:B--2---:R-:W-:Y:S05]  /*f490*/  @!P3 NANOSLEEP.SYNCS 0x989680 ;  /* 0x009896800000b95d */ /* 0x004fea0003900000 */
[----:B------:R-:W2:Y:S02]  /*f4a0*/  @!P3 SYNCS.PHASECHK.TRANS64 P3, [R11+URZ+0x17030], R8 ;  /* 0x017030080b00b5a7 */ /* 0x000ea4000806007f */
[----:B--2---:R-:W-:Y:S05]  /*f4b0*/  @!P3 BRA `(.L_x_1587) ;  /* 0xfffffffc00ecb947 */ /* 0x004fea000383ffff */
[----:B------:R-:W-:Y:S05]  /*f4c0*/  BRA `(.L_x_1586) ;  /* 0xffffff50001c7947 */ /* 0x000fea000383ffff */
.L_x_1591:
[----:B-1----:R-:W-:-:S04]  /*f4d0*/  IMAD.U32 R41, RZ, RZ, UR14 ;  /* 0x0000000eff297e24 */ /* 0x002fc8000f8e00ff */
[----:B------:R1:W2:Y:S03]  /*f4e0*/  SYNCS.PHASECHK.TRANS64.TRYWAIT P3, [R41+URZ+0x17050], R8 ;  /* 0x01705008290075a7 */ /* 0x0002a6000806017f */
[----:B--2---:R-:W-:Y:S05]  /*f4f0*/  @!P3 NANOSLEEP.SYNCS 0x989680 ;  /* 0x009896800000b95d */ /* 0x004fea0003900000 */
[----:B------:R-:W2:Y:S02]  /*f500*/  @!P3 SYNCS.PHASECHK.TRANS64 P3, [R41+URZ+0x17050], R8 ;  /* 0x017050082900b5a7 */ /* 0x000ea4000806007f */
[----:B--2---:R-:W-:Y:S05]  /*f510*/  @!P3 BRA `(.L_x_1591) ;  /* 0xfffffffc00ecb947 */ /* 0x004fea000383ffff */
[----:B------:R-:W-:Y:S05]  /*f520*/  BRA `(.L_x_1590) ;  /* 0xffffff5400647947 */ /* 0x000fea000383ffff */
.L_x_1598:
[----:B-1----:R-:W-:-:S04]  /*f530*/  IMAD.U32 R9, RZ, RZ, UR23 ;  /* 0x00000017ff097e24 */ /* 0x002fc8000f8e00ff */
[----:B------:R1:W2:Y:S03]  /*f540*/  SYNCS.PHASECHK.TRANS64.TRYWAIT P2, [R9+URZ+0x17030], R8 ;  /* 0x01703008090075a7 */ /* 0x0002a6000804017f */
[----:B--2---:R-:W-:Y:S05]  /*f550*/  @!P2 NANOSLEEP.SYNCS 0x989680 ;  /* 0x009896800000a95d */ /* 0x004fea0003900000 */
[----:B------:R-:W2:Y:S02]  /*f560*/  @!P2 SYNCS.PHASECHK.TRANS64 P2, [R9+URZ+0x17030], R8 ;  /* 0x017030080900a5a7 */ /* 0x000ea4000804007f */
[----:B--2---:R-:W-:Y:S05]  /*f570*/  @!P2 BRA `(.L_x_1598) ;  /* 0xfffffffc00eca947 */ /* 0x004fea000383ffff */
[----:B------:R-:W-:Y:S05]  /*f580*/  BRA `(.L_x_1597) ;  /* 0xffffff7c00447947 */ /* 0x000fea000383ffff */
.L_x_1602:
[----:B-1----:R-:W-:-:S04]  /*f590*/  IMAD.U32 R11, RZ, RZ, UR14 ;  /* 0x0000000eff0b7e24 */ /* 0x002fc8000f8e00ff */
[----:B------:R1:W3:Y:S03]  /*f5a0*/  SYNCS.PHASECHK.TRANS64.TRYWAIT P2, [R11+URZ+0x17050], R8 ;  /* 0x017050080b0075a7 */ /* 0x0002e6000804017f */
[----:B---3--:R-:W-:Y:S05]  /*f5b0*/  @!P2 NANOSLEEP.SYNCS 0x989680 ;  /* 0x009896800000a95d */ /* 0x008fea0003900000 */
[----:B------:R-:W3:Y:S02]  /*f5c0*/  @!P2 SYNCS.PHASECHK.TRANS64 P2, [R11+URZ+0x17050], R8 ;  /* 0x017050080b00a5a7 */ /* 0x000ee4000804007f */
[----:B---3--:R-:W-:Y:S05]  /*f5d0*/  @!P2 BRA `(.L_x_1602) ;  /* 0xfffffffc00eca947 */ /* 0x008fea000383ffff */
[----:B------:R-:W-:Y:S05]  /*f5e0*/  BRA `(.L_x_1601) ;  /* 0xffffff8800987947 */ /* 0x000fea000383ffff */
.L_x_1608:
[----:B-1----:R-:W-:-:S04]  /*f5f0*/  IMAD.U32 R5, RZ, RZ, UR11 ;  /* 0x0000000bff057e24 */ /* 0x002fc8000f8e00ff */
[----:B------:R1:W2:Y:S03]  /*f600*/  SYNCS.PHASECHK.TRANS64.TRYWAIT P1, [R5+URZ+0x17050], R0 ;  /* 0x01705000050075a7 */ /* 0x0002a6000802017f */
[----:B--2---:R-:W-:Y:S05]  /*f610*/  @!P1 NANOSLEEP.SYNCS 0x989680 ;  /* 0x009896800000995d */ /* 0x004fea0003900000 */
[----:B------:R-:W2:Y:S02]  /*f620*/  @!P1 SYNCS.PHASECHK.TRANS64 P1, [R5+URZ+0x17050], R0 ;  /* 0x01705000050095a7 */ /* 0x000ea4000802007f */
[----:B--2---:R-:W-:Y:S05]  /*f630*/  @!P1 BRA `(.L_x_1608) ;  /* 0xfffffffc00ec9947 */ /* 0x004fea000383ffff */
[----:B------:R-:W-:Y:S05]  /*f640*/  BRA `(.L_x_1607) ;  /* 0xffffff9c00e87947 */ /* 0x000fea000383ffff */
.L_x_1621:
[----:B------:R-:W-:Y:S02]  /*f650*/  IMAD.MOV.U32 R13, RZ, RZ, R25 ;  /* 0x000000ffff0d7224 */ /* 0x000fe400078e0019 */
[----:B------:R-:W-:Y:S02]  /*f660*/  IMAD.MOV.U32 R12, RZ, RZ, RZ ;  /* 0x000000ffff0c7224 */ /* 0x000fe400078e00ff */
[----:B------:R-:W-:Y:S02]  /*f670*/  IMAD.MOV.U32 R11, RZ, RZ, 0x1f ;  /* 0x0000001fff0b7424 */ /* 0x000fe400078e00ff */
[----:B------:R-:W-:-:S07]  /*f680*/  IMAD.MOV.U32 R15, RZ, RZ, -0x1 ;  /* 0xffffffffff0f7424 */ /* 0x000fce00078e00ff */
[----:B------:R-:W-:Y:S05]  /*f690*/  WARPSYNC.COLLECTIVE R15, `(.L_x_1675) ;  /* 0x000000000f087348 */ /* 0x000fea0003c00000 */
[----:B------:R0:W1:Y:S02]  /*f6a0*/  SHFL.IDX P6, R14, R13, R12, R11 ;  /* 0x0000000c0d0e7389 */ /* 0x00006400000c000b */
[----:B01----:R-:W-:Y:S01]  /*f6b0*/  ENDCOLLECTIVE ;  /* 0x000000000000791b */ /* 0x003fe20003800000 */
.L_x_1675:
[----:B------:R-:W-:Y:S05]  /*f6c0*/  BRA `(.L_x_1676) ;  /* 0xffffffd4005c7947 */ /* 0x000fea000383ffff */
.L_x_1623:
[----:B------:R-:W-:Y:S01]  /*f6d0*/  BSSY B0, `(.L_x_1677) ;  /* 0x0000006000007945 */ /* 0x000fe20003800000 */
[----:B------:R-:W-:-:S07]  /*f6e0*/  IMAD.MOV.U32 R15, RZ, RZ, -0x1 ;  /* 0xffffffffff0f7424 */ /* 0x000fce00078e00ff */
[----:B------:R-:W-:Y:S05]  /*f6f0*/  WARPSYNC.COLLECTIVE R15, `(.L_x_1678) ;  /* 0x000000000f0c7348 */ /* 0x000fea0003c00000 */
[----:B------:R-:W-:Y:S02]  /*f700*/  ELECT P6, UR62, PT ;  /* 0x00000000003e782f */ /* 0x000fe400038c0000 */
[----:B------:R-:W-:Y:S01]  /*f710*/  MOV R14, UR62 ;  /* 0x0000003e000e7c02 */ /* 0x000fe20008000f00 */
[----:B------:R-:W-:Y:S10]  /*f720*/  ENDCOLLECTIVE ;  /* 0x000000000000791b */ /* 0x000ff40003800000 */
.L_x_1678:
[----:B------:R-:W-:Y:S05]  /*f730*/  BSYNC B0 ;  /* 0x0000000000007941 */ /* 0x000fea0003800000 */
.L_x_1677:
[----:B------:R-:W-:Y:S05]  /*f740*/  BRA `(.L_x_1679) ;  /* 0xffffffd4005c7947 */ /* 0x000fea000383ffff */
.L_x_1625:
[----:B-1----:R-:W-:-:S04]  /*f750*/  IMAD.U32 R3, RZ, RZ, UR38 ;  /* 0x00000026ff037e24 */ /* 0x002fc8000f8e00ff */
[----:B------:R1:W2:Y:S03]  /*f760*/  SYNCS.PHASECHK.TRANS64.TRYWAIT P0, [R3+URZ+0x17080], R2 ;  /* 0x01708002030075a7 */ /* 0x0002a6000800017f */
[----:B--2---:R-:W-:Y:S05]  /*f770*/  @!P0 NANOSLEEP.SYNCS 0x989680 ;  /* 0x009896800000895d */ /* 0x004fea0003900000 */
[----:B------:R-:W2:Y:S02]  /*f780*/  @!P0 SYNCS.PHASECHK.TRANS64 P0, [R3+URZ+0x17080], R2 ;  /* 0x01708002030085a7 */ /* 0x000ea4000800007f */
[----:B--2---:R-:W-:Y:S05]  /*f790*/  @!P0 BRA `(.L_x_1625) ;  /* 0xfffffffc00ec8947 */ /* 0x004fea000383ffff */
[----:B------:R-:W-:Y:S05]  /*f7a0*/  BRA `(.L_x_1680) ;  /* 0xffffffd400ac7947 */ /* 0x000fea000383ffff */
.L_x_1627:
[----:B-1----:R-:W-:-:S04]  /*f7b0*/  IMAD.U32 R3, RZ, RZ, UR38 ;  /* 0x00000026ff037e24 */ /* 0x002fc8000f8e00ff */
[----:B------:R1:W2:Y:S03]  /*f7c0*/  SYNCS.PHASECHK.TRANS64.TRYWAIT P0, [R3+URZ+0x17040], R2 ;  /* 0x01704002030075a7 */ /* 0x0002a6000800017f */
[----:B--2---:R-:W-:Y:S05]  /*f7d0*/  @!P0 NANOSLEEP.SYNCS 0x989680 ;  /* 0x009896800000895d */ /* 0x004fea0003900000 */
[----:B------:R-:W2:Y:S02]  /*f7e0*/  @!P0 SYNCS.PHASECHK.TRANS64 P0, [R3+URZ+0x17040], R2 ;  /* 0x01704002030085a7 */ /* 0x000ea4000800007f */
[----:B--2---:R-:W-:Y:S05]  /*f7f0*/  @!P0 BRA `(.L_x_1627) ;  /* 0xfffffffc00ec8947 */ /* 0x004fea000383ffff */
[----:B------:R-:W-:Y:S05]  /*f800*/  BRA `(.L_x_1681) ;  /* 0xffffffd8001c7947 */ /* 0x000fea000383ffff */
.L_x_1630:
[----:B------:R-:W-:Y:S02]  /*f810*/  IMAD R9, R12, 0xc0, R9 ;  /* 0x000000c00c097824 */ /* 0x000fe400078e0209 */
[----:B------:R-:W-:Y:S02]  /*f820*/  IMAD.MOV.U32 R13, RZ, RZ, R5 ;  /* 0x000000ffff0d7224 */ /* 0x000fe400078e0005 */
[----:B------:R-:W-:Y:S02]  /*f830*/  IMAD.MOV.U32 R12, RZ, RZ, RZ ;  /* 0x000000ffff0c7224 */ /* 0x000fe400078e00ff */
[----:B------:R-:W-:Y:S02]  /*f840*/  IMAD.MOV.U32 R11, RZ, RZ, 0x1e1f ;  /* 0x00001e1fff0b7424 */ /* 0x000fe400078e00ff */
[----:B------:R-:W-:-:S07]  /*f850*/  IMAD.MOV.U32 R15, RZ, RZ, -0x1 ;  /* 0xffffffffff0f7424 */ /* 0x000fce00078e00ff */
[----:B------:R-:W-:Y:S05]  /*f860*/  WARPSYNC.COLLECTIVE R15, `(.L_x_1682) ;  /* 0x000000000f087348 */ /* 0x000fea0003c00000 */
[----:B------:R0:W1:Y:S02]  /*f870*/  SHFL.IDX P6, R14, R13, R12, R11 ;  /* 0x0000000c0d0e7389 */ /* 0x00006400000c000b */
[----:B01----:R-:W-:Y:S01]  /*f880*/  ENDCOLLECTIVE ;  /* 0x000000000000791b */ /* 0x003fe20003800000 */
.L_x_1682:
[----:B------:R-:W-:Y:S02]  /*f890*/  IMAD.MOV.U32 R13, RZ, RZ, R4 ;  /* 0x000000ffff0d7224 */ /* 0x000fe400078e0004 */
[----:B------:R-:W-:-:S07]  /*f8a0*/  IMAD.MOV.U32 R2, RZ, RZ, R14 ;  /* 0x000000ffff027224 */ /* 0x000fce00078e000e */
[----:B------:R-:W-:Y:S05]  /*f8b0*/  WARPSYNC.COLLECTIVE R15, `(.L_x_1683) ;  /* 0x000000000f087348 */ /* 0x000fea0003c00000 */
[----:B------:R0:W1:Y:S02]  /*f8c0*/  SHFL.IDX P6, R14, R13, R12, R11 ;  /* 0x0000000c0d0e7389 */ /* 0x00006400000c000b */
[----:B01----:R-:W-:Y:S01]  /*f8d0*/  ENDCOLLECTIVE ;  /* 0x000000000000791b */ /* 0x003fe20003800000 */
.L_x_1683:
[----:B------:R-:W-:Y:S02]  /*f8e0*/  ULDC UR4, c[0x0][0x288] ;  /* 0x0000a20000047ab9 */ /* 0x000fe40000000800 */
[----:B------:R-:W-:-:S05]  /*f8f0*/  IMAD R10, R10, UR4, RZ ;  /* 0x000000040a0a7c24 */ /* 0x000fca000f8e02ff */
[----:B------:R-:W-:Y:S01]  /*f900*/  ISETP.GE.AND P3, PT, R9, R10, PT ;  /* 0x0000000a0900720c */ /* 0x000fe20003f66270 */
[----:B------:R-:W-:Y:S02]  /*f910*/  IMAD.MOV.U32 R13, RZ, RZ, R5 ;  /* 0x000000ffff0d7224 */ /* 0x000fe400078e0005 */
[----:B------:R-:W-:-:S10]  /*f920*/  IMAD.MOV.U32 R12, RZ, RZ, 0x1 ;  /* 0x00000001ff0c7424 */ /* 0x000fd400078e00ff */
[----:B------:R-:W-:Y:S02]  /*f930*/  @!P3 VIADD R21, R0, UR38 ;  /* 0x000000260015bc36 */ /* 0x000fe40008000000 */
[----:B------:R-:W-:-:S07]  /*f940*/  IMAD.MOV.U32 R3, RZ, RZ, R14 ;  /* 0x000000ffff037224 */ /* 0x000fce00078e000e */
[----:B------:R-:W-:Y:S05]  /*f950*/  WARPSYNC.COLLECTIVE R15, `(.L_x_1684) ;  /* 0x000000000f087348 */ /* 0x000fea0003c00000 */
[----:B------:R0:W1:Y:S02]  /*f960*/  SHFL.IDX P6, R14, R13, R12, R11 ;  /* 0x0000000c0d0e7389 */ /* 0x00006400000c000b */
[----:B01----:R-:W-:Y:S01]  /*f970*/  ENDCOLLECTIVE ;  /* 0x000000000000791b */ /* 0x003fe20003800000 */
.L_x_1684:
[----:B------:R-:W-:-:S05]  /*f980*/  @!P3 IADD3 R28, P4, R6, R3, RZ ;  /* 0x00000003061cb210 */ /* 0x000fca0007f9e0ff */
[----:B------:R-:W-:Y:S02]  /*f990*/  @!P3 IMAD.X R3, RZ, RZ, R2, P4 ;  /* 0x000000ffff03b224 */ /* 0x000fe400020e0602 */
[----:B------:R-:W-:Y:S02]  /*f9a0*/  @!P3 IMAD.MOV.U32 R2, RZ, RZ, R28 ;  /* 0x000000ffff02b224 */ /* 0x000fe400078e001c */
[----:B------:R-:W-:-:S03]  /*f9b0*/  IMAD.MOV.U32 R13, RZ, RZ, R4 ;  /* 0x000000ffff0d7224 */ /* 0x000fc600078e0004 */
[----:B------:R-:W-:Y:S01]  /*f9c0*/  @!PT LDS RZ, [RZ] ;  /* 0x00000000fffff984 */ /* 0x000fe20000000800 */
[----:B------:R-:W-:Y:S01]  /*f9d0*/  @!PT LDS RZ, [RZ] ;  /* 0x00000000fffff984 */ /* 0x000fe20000000800 */
[----:B------:R-:W-:Y:S01]  /*f9e0*/  @!PT LDS RZ, [RZ] ;  /* 0x00000000fffff984 */ /* 0x000fe20000000800 */
[----:B------:R0:W-:Y:S04]  /*f9f0*/  @!P3 LDGSTS.E.BYPASS.LTC128B.128 [R21+0xc400], desc[UR42][R2.64], !P2 ;  /* 0x0c4000000215bfae */ /* 0x0001e8000d101d6a */
[----:B------:R0:W-:Y:S04]  /*fa00*/  @!P3 LDGSTS.E.BYPASS.LTC128B.128 [R21+0xdc00], desc[UR42][R2.64+0x20], !P0 ;  /* 0x0dc000200215bfae */ /* 0x0001e8000c101d6a */
[----:B------:R0:W-:Y:S01]  /*fa10*/  @!P3 LDGSTS.E.BYPASS.LTC128B.128 [R21+0xf400], desc[UR42][R2.64+0x40], !P1 ;  /* 0x0f4000400215bfae */ /* 0x0001e2000c901d6a */
[----:B------:R-:W-:-:S07]  /*fa20*/  IMAD.MOV.U32 R20, RZ, RZ, R14 ;  /* 0x000000ffff147224 */ /* 0x000fce00078e000e */
[----:B0-----:R-:W-:Y:S05]  /*fa30*/  WARPSYNC.COLLECTIVE R15, `(.L_x_1685) ;  /* 0x000000000f087348 */ /* 0x001fea0003c00000 */
[----:B------:R1:W2:Y:S02]  /*fa40*/  SHFL.IDX P6, R14, R13, R12, R11 ;  /* 0x0000000c0d0e7389 */ /* 0x0002a400000c000b */
[----:B012---:R-:W-:Y:S01]  /*fa50*/  ENDCOLLECTIVE ;  /* 0x000000000000791b */ /* 0x007fe20003800000 */
.L_x_1685:
[----:B------:R-:W-:-:S05]  /*fa60*/  VIADD R3, R9, 0x40 ;  /* 0x0000004009037836 */ /* 0x000fca0000000000 */
[----:B------:R-:W-:Y:S01]  /*fa70*/  ISETP.GE.AND P4, PT, R3, R10, PT ;  /* 0x0000000a0300720c */ /* 0x000fe20003f86270 */
[----:B------:R-:W-:Y:S02]  /*fa80*/  IMAD.MOV.U32 R13, RZ, RZ, R8 ;  /* 0x000000ffff0d7224 */ /* 0x000fe400078e0008 */
[----:B------:R-:W-:-:S10]  /*fa90*/  IMAD.MOV.U32 R12, RZ, RZ, RZ ;  /* 0x000000ffff0c7224 */ /* 0x000fd400078e00ff */
[----:B------:R-:W-:Y:S01]  /*faa0*/  @!P4 IADD3 R14, P3, R6, R14, RZ ;  /* 0x0000000e060ec210 */ /* 0x000fe20007f7e0ff */
[----:B------:R-:W-:-:S04]  /*fab0*/  @!P4 VIADD R4, R0, UR38 ;  /* 0x000000260004cc36 */ /* 0x000fc80008000000 */
[----:B------:R-:W-:-:S08]  /*fac0*/  @!P4 IMAD.MOV.U32 R2, RZ, RZ, R14 ;  /* 0x000000ffff02c224 */ /* 0x000fd000078e000e */
[----:B------:R-:W-:Y:S05]  /*fad0*/  WARPSYNC.COLLECTIVE R15, `(.L_x_1686) ;  /* 0x000000000f087348 */ /* 0x000fea0003c00000 */
[----:B------:R0:W1:Y:S02]  /*fae0*/  SHFL.IDX P6, R14, R13, R12, R11 ;  /* 0x0000000c0d0e7389 */ /* 0x00006400000c000b */
[----:B01----:R-:W-:Y:S01]  /*faf0*/  ENDCOLLECTIVE ;  /* 0x000000000000791b */ /* 0x003fe20003800000 */
.L_x_1686:
[----:B------:R-:W-:-:S04]  /*fb00*/  @!P4 IMAD.X R5, RZ, RZ, R20, P3 ;  /* 0x000000ffff05c224 */ /* 0x000fc800018e0614 */
[----:B------:R-:W-:-:S05]  /*fb10*/  @!P4 IMAD.MOV.U32 R3, RZ, RZ, R5 ;  /* 0x000000ffff03c224 */ /* 0x000fca00078e0005 */
[----:B------:R-:W-:Y:S01]  /*fb20*/  @!PT LDS RZ, [RZ] ;  /* 0x00000000fffff984 */ /* 0x000fe20000000800 */
[----:B------:R-:W-:Y:S01]  /*fb30*/  @!PT LDS RZ, [RZ] ;  /* 0x00000000fffff984 */ /* 0x000fe20000000800 */
[----:B------:R-:W-:Y:S01]  /*fb40*/  @!PT LDS RZ, [RZ] ;  /* 0x00000000fffff984 */ /* 0x000fe20000000800 */
[----:B------:R0:W-:Y:S01]  /*fb50*/  @!P4 LDGSTS.E.BYPASS.LTC128B.128 [R4+0xcc00], desc[UR42][R2.64], !P2 ;  /* 0x0cc000000204cfae */ /* 0x0001e2000d101d6a */
[----:B------:R-:W-:-:S03]  /*fb60*/  IMAD.MOV.U32 R13, RZ, RZ, R7 ;  /* 0x000000ffff0d7224 */ /* 0x000fc600078e0007 */
[----:B------:R0:W-:Y:S04]  /*fb70*/  @!P4 LDGSTS.E.BYPASS.LTC128B.128 [R4+0xe400], desc[UR42][R2.64+0x20], !P0 ;  /* 0x0e4000200204cfae */ /* 0x0001e8000c101d6a */
[----:B------:R0:W-:Y:S01]  /*fb80*/  @!P4 LDGSTS.E.BYPASS.LTC128B.128 [R4+0xfc00], desc[UR42][R2.64+0x40], !P1 ;  /* 0x0fc000400204cfae */ /* 0x0001e2000c901d6a */
[----:B------:R-:W-:-:S07]  /*fb90*/  IMAD.MOV.U32 R8, RZ, RZ, R14 ;  /* 0x000000ffff087224 */ /* 0x000fce00078e000e */
[----:B0-----:R-:W-:Y:S05]  /*fba0*/  WARPSYNC.COLLECTIVE R15, `(.L_x_1687) ;  /* 0x000000000f087348 */ /* 0x001fea0003c00000 */
[----:B------:R1:W2:Y:S02]  /*fbb0*/  SHFL.IDX P6, R14, R13, R12, R11 ;  /* 0x0000000c0d0e7389 */ /* 0x0002a400000c000b */
[----:B012---:R-:W-:Y:S01]  /*fbc0*/  ENDCOLLECTIVE ;  /* 0x000000000000791b */ /* 0x007fe20003800000 */
.L_x_1687:
[----:B------:R-:W-:Y:S05]  /*fbd0*/  BRA `(.L_x_1688) ;  /* 0xffffffdc00b87947 */ /* 0x000fea000383ffff */
.L_x_1633:
[----:B0-----:R-:W-:-:S04]  /*fbe0*/  IMAD.U32 R3, RZ, RZ, UR38 ;  /* 0x00000026ff037e24 */ /* 0x001fc8000f8e00ff */
[----:B------:R0:W2:Y:S03]  /*fbf0*/  SYNCS.PHASECHK.TRANS64.TRYWAIT P0, [R3+URZ+0x17020], R4 ;  /* 0x01702004030075a7 */ /* 0x0000a6000800017f */
[----:B--2---:R-:W-:Y:S05]  /*fc00*/  @!P0 NANOSLEEP.SYNCS 0x989680 ;  /* 0x009896800000895d */ /* 0x004fea0003900000 */
[----:B------:R-:W2:Y:S02]  /*fc10*/  @!P0 SYNCS.PHASECHK.TRANS64 P0, [R3+URZ+0x17020], R4 ;  /* 0x01702004030085a7 */ /* 0x000ea4000800007f */
[----:B--2---:R-:W-:Y:S05]  /*fc20*/  @!P0 BRA `(.L_x_1633) ;  /* 0xfffffffc00ec8947 */ /* 0x004fea000383ffff */
[----:B------:R-:W-:Y:S05]  /*fc30*/  BRA `(.L_x_1689) ;  /* 0xffffffe000047947 */ /* 0x000fea000383ffff */
.L_x_1638:
[----:B--2---:R2:W3:Y:S02]  /*fc40*/  SYNCS.PHASECHK.TRANS64.TRYWAIT P0, [R6+URZ+0x17080], R3 ;  /* 0x01708003060075a7 */ /* 0x0044e4000800017f */
[----:B---3--:R-:W-:Y:S05]  /*fc50*/  @!P0 NANOSLEEP.SYNCS 0x989680 ;  /* 0x009896800000895d */ /* 0x008fea0003900000 */
[----:B------:R-:W3:Y:S02]  /*fc60*/  @!P0 SYNCS.PHASECHK.TRANS64 P0, [R6+URZ+0x17080], R3 ;  /* 0x01708003060085a7 */ /* 0x000ee4000800007f */
[----:B---3--:R-:W-:Y:S05]  /*fc70*/  @!P0 BRA `(.L_x_1638) ;  /* 0xfffffffc00f08947 */ /* 0x008fea000383ffff */
[----:B------:R-:W-:Y:S05]  /*fc80*/  BRA `(.L_x_1690) ;  /* 0xffffffe000a07947 */ /* 0x000fea000383ffff */
.L_x_1644:
[----:B-1----:R1:W3:Y:S02]  /*fc90*/  SYNCS.PHASECHK.TRANS64.TRYWAIT P0, [R6+URZ+0x17040], R3 ;  /* 0x01704003060075a7 */ /* 0x0022e4000800017f */
[----:B---3--:R-:W-:Y:S05]  /*fca0*/  @!P0 NANOSLEEP.SYNCS 0x989680 ;  /* 0x009896800000895d */ /* 0x008fea0003900000 */
[----:B------:R-:W3:Y:S02]  /*fcb0*/  @!P0 SYNCS.PHASECHK.TRANS64 P0, [R6+URZ+0x17040], R3 ;  /* 0x01704003060085a7 */ /* 0x000ee4000800007f */
[----:B---3--:R-:W-:Y:S05]  /*fcc0*/  @!P0 BRA `(.L_x_1644) ;  /* 0xfffffffc00f08947 */ /* 0x008fea000383ffff */
[----:B------:R-:W-:Y:S05]  /*fcd0*/  BRA `(.L_x_1691) ;  /* 0xffffffe400847947 */ /* 0x000fea000383ffff */
.L_x_1651:
[----:B--2---:R2:W3:Y:S02]  /*fce0*/  SYNCS.PHASECHK.TRANS64.TRYWAIT P0, [R3+URZ+0x17070], R2 ;  /* 0x01707002030075a7 */ /* 0x0044e4000800017f */
[----:B---3--:R-:W-:Y:S05]  /*fcf0*/  @!P0 NANOSLEEP.SYNCS 0x989680 ;  /* 0x009896800000895d */ /* 0x008fea0003900000 */
[----:B------:R-:W3:Y:S02]  /*fd00*/  @!P0 SYNCS.PHASECHK.TRANS64 P0, [R3+URZ+0x17070], R2 ;  /* 0x01707002030085a7 */ /* 0x000ee4000800007f */
[----:B---3--:R-:W-:Y:S05]  /*fd10*/  @!P0 BRA `(.L_x_1651) ;  /* 0xfffffffc00f08947 */ /* 0x008fea000383ffff */
[----:B------:R-:W-:Y:S05]  /*fd20*/  BRA `(.L_x_1692) ;  /* 0xffffffe800747947 */ /* 0x000fea000383ffff */
.L_x_1653:
[----:B--2---:R2:W3:Y:S02]  /*fd30*/  SYNCS.PHASECHK.TRANS64.TRYWAIT P0, [R3+URZ+0x17060], R2 ;  /* 0x01706002030075a7 */ /* 0x0044e4000800017f */
[----:B---3--:R-:W-:Y:S05]  /*fd40*/  @!P0 NANOSLEEP.SYNCS 0x989680 ;  /* 0x009896800000895d */ /* 0x008fea0003900000 */
[----:B------:R-:W3:Y:S02]  /*fd50*/  @!P0 SYNCS.PHASECHK.TRANS64 P0, [R3+URZ+0x17060], R2 ;  /* 0x01706002030085a7 */ /* 0x000ee4000800007f */
[----:B---3--:R-:W-:Y:S05]  /*fd60*/  @!P0 BRA `(.L_x_1653) ;  /* 0xfffffffc00f08947 */ /* 0x008fea000383ffff */
[----:B------:R-:W-:Y:S05]  /*fd70*/  BRA `(.L_x_1693) ;  /* 0xffffffe800787947 */ /* 0x000fea000383ffff */
.L_x_1659:
[----:B0-----:R0:W2:Y:S02]  /*fd80*/  SYNCS.PHASECHK.TRANS64.TRYWAIT P0, [R0+URZ+0x17070], R3 ;  /* 0x01707003000075a7 */ /* 0x0010a4000800017f */
[----:B--2---:R-:W-:Y:S05]  /*fd90*/  @!P0 NANOSLEEP.SYNCS 0x989680 ;  /* 0x009896800000895d */ /* 0x004fea0003900000 */
[----:B------:R-:W2:Y:S02]  /*fda0*/  @!P0 SYNCS.PHASECHK.TRANS64 P0, [R0+URZ+0x17070], R3 ;  /* 0x01707003000085a7 */ /* 0x000ea4000800007f */
[----:B--2---:R-:W-:Y:S05]  /*fdb0*/  @!P0 BRA `(.L_x_1659) ;  /* 0xfffffffc00f08947 */ /* 0x004fea000383ffff */
[----:B------:R-:W-:Y:S05]  /*fdc0*/  BRA `(.L_x_1694) ;  /* 0xffffffec00887947 */ /* 0x000fea000383ffff */
.L_x_1661:
[----:B0-----:R0:W2:Y:S02]  /*fdd0*/  SYNCS.PHASECHK.TRANS64.TRYWAIT P0, [R0+URZ+0x17060], R5 ;  /* 0x01706005000075a7 */ /* 0x0010a4000800017f */
[----:B--2---:R-:W-:Y:S05]  /*fde0*/  @!P0 NANOSLEEP.SYNCS 0x989680 ;  /* 0x009896800000895d */ /* 0x004fea0003900000 */
[----:B------:R-:W2:Y:S02]  /*fdf0*/  @!P0 SYNCS.PHASECHK.TRANS64 P0, [R0+URZ+0x17060], R5 ;  /* 0x01706005000085a7 */ /* 0x000ea4000800007f */
[----:B--2---:R-:W-:Y:S05]  /*fe00*/  @!P0 BRA `(.L_x_1661) ;  /* 0xfffffffc00f08947 */ /* 0x004fea000383ffff */
[----:B------:R-:W-:Y:S05]  /*fe10*/  BRA `(.L_x_1695) ;  /* 0xffffffec00a07947 */ /* 0x000fea000383ffff */
.L_x_1663:
[----:B0-----:R0:W1:Y:S02]  /*fe20*/  SYNCS.PHASECHK.TRANS64.TRYWAIT P0, [R9+URZ+0x17020], R2 ;  /* 0x01702002090075a7 */ /* 0x001064000800017f */
[----:B-1----:R-:W-:Y:S05]  /*fe30*/  @!P0 NANOSLEEP.SYNCS 0x989680 ;  /* 0x009896800000895d */ /* 0x002fea0003900000 */
[----:B------:R-:W1:Y:S02]  /*fe40*/  @!P0 SYNCS.PHASECHK.TRANS64 P0, [R9+URZ+0x17020], R2 ;  /* 0x01702002090085a7 */ /* 0x000e64000800007f */
[----:B-1----:R-:W-:Y:S05]  /*fe50*/  @!P0 BRA `(.L_x_1663) ;  /* 0xfffffffc00f08947 */ /* 0x002fea000383ffff */
[----:B------:R-:W-:Y:S05]  /*fe60*/  BRA `(.L_x_1696) ;  /* 0xfffffff000947947 */ /* 0x000fea000383ffff */
.L_x_1665:
[----:B0-----:R0:W1:Y:S02]  /*fe70*/  SYNCS.PHASECHK.TRANS64.TRYWAIT P1, [R6+URZ], R3 ;  /* 0x00000003060075a7 */ /* 0x001064000802017f */
[----:B-1----:R-:W-:Y:S05]  /*fe80*/  @!P1 NANOSLEEP.SYNCS 0x989680 ;  /* 0x009896800000995d */ /* 0x002fea0003900000 */
[----:B------:R-:W1:Y:S02]  /*fe90*/  @!P1 SYNCS.PHASECHK.TRANS64 P1, [R6+URZ], R3 ;  /* 0x00000003060095a7 */ /* 0x000e64000802007f */
[----:B-1----:R-:W-:Y:S05]  /*fea0*/  @!P1 BRA `(.L_x_1665) ;  /* 0xfffffffc00f09947 */ /* 0x002fea000383ffff */
[----:B------:R-:W-:Y:S05]  /*feb0*/  BRA `(.L_x_1697) ;  /* 0xfffffff000e47947 */ /* 0x000fea000383ffff */
.L_x_1666:
[----:B-1----:R1:W2:Y:S02]  /*fec0*/  SYNCS.PHASECHK.TRANS64.TRYWAIT P1, [R7+URZ], R2 ;  /* 0x00000002070075a7 */ /* 0x0022a4000802017f */
[----:B--2---:R-:W-:Y:S05]  /*fed0*/  @!P1 NANOSLEEP.SYNCS 0x989680 ;  /* 0x009896800000995d */ /* 0x004fea0003900000 */
[----:B------:R-:W2:Y:S02]  /*fee0*/  @!P1 SYNCS.PHASECHK.TRANS64 P1, [R7+URZ], R2 ;  /* 0x00000002070095a7 */ /* 0x000ea4000802007f */
[----:B--2---:R-:W-:Y:S05]  /*fef0*/  @!P1 BRA `(.L_x_1666) ;  /* 0xfffffffc00f09947 */ /* 0x004fea000383ffff */
[----:B------:R-:W-:Y:S05]  /*ff00*/  BRA `(.L_x_1698) ;  /* 0xfffffff000d87947 */ /* 0x000fea000383ffff */
.L_x_1668:
[----:B--2---:R2:W3:Y:S02]  /*ff10*/  SYNCS.PHASECHK.TRANS64.TRYWAIT P1, [R0+URZ+0x17060], R3 ;  /* 0x01706003000075a7 */ /* 0x0044e4000802017f */
[----:B---3--:R-:W-:Y:S05]  /*ff20*/  @!P1 NANOSLEEP.SYNCS 0x989680 ;  /* 0x009896800000995d */ /* 0x008fea0003900000 */
[----:B------:R-:W3:Y:S02]  /*ff30*/  @!P1 SYNCS.PHASECHK.TRANS64 P1, [R0+URZ+0x17060], R3 ;  /* 0x01706003000095a7 */ /* 0x000ee4000802007f */
[----:B---3--:R-:W-:Y:S05]  /*ff40*/  @!P1 BRA `(.L_x_1668) ;  /* 0xfffffffc00f09947 */ /* 0x008fea000383ffff */
[----:B------:R-:W-:Y:S05]  /*ff50*/  BRA `(.L_x_1699) ;  /* 0xfffffff000d87947 */ /* 0x000fea000383ffff */
.L_x_1670:
[----:B---3--:R3:W4:Y:S02]  /*ff60*/  SYNCS.PHASECHK.TRANS64.TRYWAIT P1, [R5+URZ+0x17060], R2 ;  /* 0x01706002050075a7 */ /* 0x008724000802017f */
[----:B----4-:R-:W-:Y:S05]  /*ff70*/  @!P1 NANOSLEEP.SYNCS 0x989680 ;  /* 0x009896800000995d */ /* 0x010fea0003900000 */
[----:B------:R-:W4:Y:S02]  /*ff80*/  @!P1 SYNCS.PHASECHK.TRANS64 P1, [R5+URZ+0x17060], R2 ;  /* 0x01706002050095a7 */ /* 0x000f24000802007f */
[----:B----4-:R-:W-:Y:S05]  /*ff90*/  @!P1 BRA `(.L_x_1670) ;  /* 0xfffffffc00f09947 */ /* 0x010fea000383ffff */
[----:B------:R-:W-:Y:S05]  /*ffa0*/  BRA `(.L_x_1700) ;  /* 0xfffffff000d87947 */ /* 0x000fea000383ffff */
.L_x_1672:
[----:B----4-:R4:W0:Y:S02]  /*ffb0*/  SYNCS.PHASECHK.TRANS64.TRYWAIT P0, [R0+URZ+0x17080], R3 ;  /* 0x01708003000075a7 */ /* 0x010824000800017f */
[----:B0-----:R-:W-:Y:S05]  /*ffc0*/  @!P0 NANOSLEEP.SYNCS 0x989680 ;  /* 0x009896800000895d */ /* 0x001fea0003900000 */
[----:B------:R-:W0:Y:S02]  /*ffd0*/  @!P0 SYNCS.PHASECHK.TRANS64 P0, [R0+URZ+0x17080], R3 ;  /* 0x01708003000085a7 */ /* 0x000e24000800007f */
[----:B0-----:R-:W-:Y:S05]  /*ffe0*/  @!P0 BRA `(.L_x_1672) ;  /* 0xfffffffc00f08947 */ /* 0x001fea000383ffff */
[----:B------:R-:W-:Y:S05]  /*fff0*/  BRA `(.L_x_1673) ;  /* 0xfffffff000d47947 */ /* 0x000fea000383ffff */
.L_x_1701:
        /* <DEDUP_REMOVED lines=16> */
.L_x_2282:


//--------------------- .text._ZN7cutlass13device_kernelIN5flash11enable_sm90INS1_16FlashAttnFwdSm90INS1_25CollectiveMainloopFwdSm90ILi2EN4cute5tupleIJNS5_1CILi1EEES8_S8_EEENS6_IJNS7_ILi192EEENS7_ILi128EEENS7_ILi96EEEEEELi96ENS_12float_e4m3_tEfNS_4arch4Sm90ELb1ELb0ELb1ELb1ELb0ELb0ELb0ELb1ELb1ELb1ELb1ELb0EEENS1_21CollectiveEpilogueFwdINS6_IJSA_SC_SB_EEES9_NS_10bfloat16_tESG_Li384ELb1ELb1ELb1ELb1EEENS1_36VarlenDynamicPersistentTileSchedulerILi192ELi128ELi384ELi128ELb1ELb1ELb1ELb1ELb1ELb1EEEEEEEEEvNT_6ParamsE --------------------------
	.section	.text._ZN7cutlass13device_kernelIN5flash11enable_sm90INS1_16FlashAttnFwdSm90INS1_25CollectiveMainloopFwdSm90ILi2EN4cute5tupleIJNS5_1CILi1EEES8_S8_EEENS6_IJNS7_ILi192EEENS7_ILi128EEENS7_ILi96EEEEEELi96ENS_12float_e4m3_tEfNS_4arch4Sm90ELb1ELb0ELb1ELb1ELb0ELb0ELb0ELb1ELb1ELb1ELb1ELb0EEENS1_21CollectiveEpilogueFwdINS6_IJSA_SC_SB_EEES9_NS_10bfloat16_tESG_Li384ELb1ELb1ELb1ELb1EEENS1_36VarlenDynamicPersistentTileSchedulerILi192ELi128ELi384ELi128ELb1ELb1ELb1ELb1ELb1ELb1EEEEEEEEEvNT_6ParamsE,"ax",@progbits
	.align	128
.text._ZN7cutlass13device_kernelIN5flash11enable_sm90INS1_16FlashAttnFwdSm90INS1_25CollectiveMainloopFwdSm90ILi2EN4cute5tupleIJNS5_1CILi1EEES8_S8_EEENS6_IJNS7_ILi192EEENS7_ILi128EEENS7_ILi96EEEEEELi96ENS_12float_e4m3_tEfNS_4arch4Sm90ELb1ELb0ELb1ELb1ELb0ELb0ELb0ELb1ELb1ELb1ELb1ELb0EEENS1_21CollectiveEpilogueFwdINS6_IJSA_SC_SB_EEES9_NS_10bfloat16_tESG_Li384ELb1ELb1ELb1ELb1EEENS1_36VarlenDynamicPersistentTileSchedulerILi192ELi128ELi384ELi128ELb1ELb1ELb1ELb1ELb1ELb1EEEEEEEEEvNT_6ParamsE:
        .type           _ZN7cutlass13device_kernelIN5flash11enable_sm90INS1_16FlashAttnFwdSm90INS1_25CollectiveMainloopFwdSm90ILi2EN4cute5tupleIJNS5_1CILi1EEES8_S8_EEENS6_IJNS7_ILi192EEENS7_ILi128EEENS7_ILi96EEEEEELi96ENS_12float_e4m3_tEfNS_4arch4Sm90ELb1ELb0ELb1ELb1ELb0ELb0ELb0ELb1ELb1ELb1ELb1ELb0EEENS1_21CollectiveEpilogueFwdINS6_IJSA_SC_SB_EEES9_NS_10bfloat16_tESG_Li384ELb1ELb1ELb1ELb1EEENS1_36VarlenDynamicPersistentTileSchedulerILi192ELi128ELi384ELi128ELb1ELb1ELb1ELb1ELb1ELb1EEEEEEEEEvNT_6ParamsE,@function
        .size           _ZN7cutlass13device_kernelIN5flash11enable_sm90INS1_16FlashAttnFwdSm90INS1_25CollectiveMainloopFwdSm90ILi2EN4cute5tupleIJNS5_1CILi1EEES8_S8_EEENS6_IJNS7_ILi192EEENS7_ILi128EEENS7_ILi96EEEEEELi96ENS_12float_e4m3_tEfNS_4arch4Sm90ELb1ELb0ELb1ELb1ELb0ELb0ELb0ELb1ELb1ELb1ELb1ELb0EEENS1_21CollectiveEpilogueFwdINS6_IJSA_SC_SB_EEES9_NS_10bfloat16_tESG_Li384ELb1ELb1ELb1ELb1EEENS1_36VarlenDynamicPersistentTileSchedulerILi192ELi128ELi384ELi128ELb1ELb1ELb1ELb1ELb1ELb1EEEEEEEEEvNT_6ParamsE,(.L_x_2283 - _ZN7cutlass13device_kernelIN5flash11enable_sm90INS1_16FlashAttnFwdSm90INS1_25CollectiveMainloopFwdSm90ILi2EN4cute5tupleIJNS5_1CILi1EEES8_S8_EEENS6_IJNS7_ILi192EEENS7_ILi128EEENS7_ILi96EEEEEELi96ENS_12float_e4m3_tEfNS_4arch4Sm90ELb1ELb0ELb1ELb1ELb0ELb0ELb0ELb1ELb1ELb1ELb1ELb0EEENS1_21CollectiveEpilogueFwdINS6_IJSA_SC_SB_EEES9_NS_10bfloat16_tESG_Li384ELb1ELb1ELb1ELb1EEENS1_36VarlenDynamicPersistentTileSchedulerILi192ELi128ELi384ELi128ELb1ELb1ELb1ELb1ELb1ELb1EEEEEEEEEvNT_6ParamsE)
        .other          _ZN7cutlass13device_kernelIN5flash11enable_sm90INS1_16FlashAttnFwdSm90INS1_25CollectiveMainloopFwdSm90ILi2EN4cute5tupleIJNS5_1CILi1EEES8_S8_EEENS6_IJNS7_ILi192EEENS7_ILi128EEENS7_ILi96EEEEEELi96ENS_12float_e4m3_tEfNS_4arch4Sm90ELb1ELb0ELb1ELb1ELb0ELb0ELb0ELb1ELb1ELb1ELb1ELb0EEENS1_21CollectiveEpilogueFwdINS6_IJSA_SC_SB_EEES9_NS_10bfloat16_tESG_Li384ELb1ELb1ELb1ELb1EEENS1_36VarlenDynamicPersistentTileSchedulerILi192ELi128ELi384ELi128ELb1ELb1ELb1ELb1ELb1ELb1EEEEEEEEEvNT_6ParamsE,@"STO_CUDA_ENTRY STV_DEFAULT"
_ZN7cutlass13device_kernelIN5flash11enable_sm90INS1_16FlashAttnFwdSm90INS1_25CollectiveMainloopFwdSm90ILi2EN4cute5tupleIJNS5_1CILi1EEES8_S8_EEENS6_IJNS7_ILi192EEENS7_ILi128EEENS7_ILi96EEEEEELi96ENS_12float_e4m3_tEfNS_4arch4Sm90ELb1ELb0ELb1ELb1ELb0ELb0ELb0ELb1ELb1ELb1ELb1ELb0EEENS1_21CollectiveEpilogueFwdINS6_IJSA_SC_SB_EEES9_NS_10bfloat16_tESG_Li384ELb1ELb1ELb1ELb1EEENS1_36VarlenDynamicPersistentTileSchedulerILi192ELi128ELi384ELi128ELb1ELb1ELb1ELb1ELb1ELb1EEEEEEEEEvNT_6ParamsE:
        /* <DEDUP_REMOVED lines=18> */
.L_x_1703:
[----:B------:R-:W-:Y:S05]  /*0120*/  BSYNC B0 ;  /* 0x0000000000007941 */ /* 0x000fea0003800000 */
.L_x_1702:
        /* <DEDUP_REMOVED lines=41> */
.L_x_1704:
        /* <DEDUP_REMOVED lines=22> */
.L_x_1705:
        /* <DEDUP_REMOVED lines=18> */
.L_x_1706:
        /* <DEDUP_REMOVED lines=22> */
.L_x_1707:
        /* <DEDUP_REMOVED lines=22> */
.L_x_1708:
[----:B------:R-:W-:Y:S01]  /*0900*/  PLOP3.LUT P0, PT, PT, PT, UP0, 0x80, 0x0 ;  /* 0x000000000000781c */ /* 0x000fe20003f0f008 */
[----:B------:R-:W-:Y:S01]  /*0910*/  UMOV UR40, 0x1 ;  /* 0x0000000100287882 */ /* 0x000fe20000000000 */
[----:B------:R-:W-:Y:S01]  /*0920*/  NOP ;  /* 0x0000000000007918 */ /* 0x000fe20000000000 */
[----:B------:R-:W-:Y:S01]  /*0930*/  USEL UR40, UR40, 0x2, !UP0 ;  /* 0x0000000228287887 */ /* 0x000fe2000c000000 */
[----:B------:R-:W-:Y:S01]  /*0940*/  ULDC.64 UR44, c[0x0][0x208] ;  /* 0x00008200002c7ab9 */ /* 0x000fe20000000a00 */
[----:B012-4-:R-:W-:Y:S08]  /*0950*/  BAR.SYNC.DEFER_BLOCKING 0x0 ;  /* 0x0000000000007b1d */ /* 0x017ff00000010000 */
[----:B------:R-:W-:Y:S05]  /*0960*/  @!P0 BRA `(.L_x_1709) ;  /* 0x000000cc007c8947 */ /* 0x000fea0003800000 */
.L_x_1710:
        /* <DEDUP_REMOVED lines=70> */
[----:B------:R-:W-:-:S02]  /*0dd0*/  VIADD R157, R16, 0x28 ;  /* 0x00000028109d7836 */ /* 0x000fc40000000000 */
[----:B------:R-:W-:Y:S02]  /*0de0*/  VIADD R156, R16, 0x30 ;  /* 0x00000030109c7836 */ /* 0x000fe40000000000 */
[----:B------:R-:W-:Y:S01]  /*0df0*/  IMAD.IADD R2, R4, 0x1, -R2 ;  /* 0x0000000104027824 */ /* 0x000fe200078e0a02 */
[----:B------:R-:W-:Y:S01]  /*0e00*/  SHF.R.S32.HI R4, RZ, 0x1f, R22 ;  /* 0x0000001fff047819 */ /* 0x000fe20000011416 */
        /* <DEDUP_REMOVED lines=9> */
[----:B------:R-:W-:Y:S01]  /*0ea0*/  SHF.R.S32.HI R3, RZ, 0x1f, R155 ;  /* 0x0000001fff037819 */ /* 0x000fe2000001149b */
[----:B------:R-:W-:Y:S01]  /*0eb0*/  IMAD R17, R2, 0x8, R5 ;  /* 0x0000000802117824 */ /* 0x000fe200078e0205 */
[----:B------:R-:W-:-:S02]  /*0ec0*/  SHF.R.S32.HI R0, RZ, 0x1f, R154 ;  /* 0x0000001fff007819 */ /* 0x000fc4000001149a */
[----:B------:R-:W-:Y:S02]  /*0ed0*/  SHF.R.S32.HI R4, RZ, 0x1f, R153 ;  /* 0x0000001fff047819 */ /* 0x000fe40000011499 */
[----:B------:R-:W-:Y:S02]  /*0ee0*/  SHF.R.S32.HI R3, RZ, 0x1f, R152 ;  /* 0x0000001fff037819 */ /* 0x000fe40000011498 */
[----:B-1----:R-:W-:-:S07]  /*0ef0*/  SHF.R.S32.HI R0, RZ, 0x1f, R23 ;  /* 0x0000001fff007819 */ /* 0x002fce0000011417 */
.L_x_1763:
[----:B012-4-:R-:W0:Y:S01]  /*0f00*/  LDC.64 R2, c[0x0][0xc88] ;  /* 0x00032200ff027b82 */ /* 0x017e220000000a00 */
[----:B------:R-:W-:Y:S01]  /*0f10*/  ULDC.64 UR8, c[0x0][0xa28] ;  /* 0x00028a0000087ab9 */ /* 0x000fe20000000a00 */
[----:B------:R-:W-:Y:S01]  /*0f20*/  ULDC.64 UR10, c[0x0][0xa18] ;  /* 0x00028600000a7ab9 */ /* 0x000fe20000000a00 */
[----:B------:R-:W-:Y:S01]  /*0f30*/  ULOP3.LUT UR4, UR6, 0xff000000, URZ, 0xc0, !UPT ;  /* 0xff00000006047892 */ /* 0x000fe2000f8ec03f */
[----:B------:R-:W-:Y:S01]  /*0f40*/  ULDC UR7, c[0x0][0x424] ;  /* 0x0001090000077ab9 */ /* 0x000fe20000000800 */
[----:B0-----:R-:W-:-:S06]  /*0f50*/  IMAD.WIDE R2, R39, 0x4, R2 ;  /* 0x0000000427027825 */ /* 0x001fcc00078e0202 */
[----:B------:R-:W2:Y:S01]  /*0f60*/  LDG.E R2, desc[UR44][R2.64] ;  /* 0x0000002c02027981 */ /* 0x000ea2000c1e1900 */
[----:B------:R-:W-:Y:S02]  /*0f70*/  UISETP.NE.U32.AND UP0, UPT, UR8, URZ, UPT ;  /* 0x0000003f0800728c */ /* 0x000fe4000bf05070 */
        /* <DEDUP_REMOVED lines=14> */
[----:B---3--:R-:W-:-:S03]  /*1060*/  IMAD.U32 R4, RZ, RZ, UR10 ;  /* 0x0000000aff047e24 */ /* 0x008fc6000f8e00ff */
[----:B------:R-:W-:Y:S01]  /*1070*/  IMAD.U32 R5, RZ, RZ, UR11 ;  /* 0x0000000bff057e24 */ /* 0x000fe2000f8e00ff */
[----:B------:R-:W2:Y:S01]  /*1080*/  @P0 LDG.E R2, desc[UR44][R2.64] ;  /* 0x0000002c02020981 */ /* 0x000ea2000c1e1900 */
[----:B------:R-:W-:Y:S01]  /*1090*/  UISETP.NE.U32.AND UP0, UPT, UR8, URZ, UPT ;  /* 0x0000003f0800728c */ /* 0x000fe2000bf05070 */
[----:B------:R-:W-:Y:S02]  /*10a0*/  ULDC.64 UR10, c[0x0][0xa20] ;  /* 0x00028800000a7ab9 */ /* 0x000fe40000000a00 */
[----:B------:R-:W3:Y:S01]  /*10b0*/  @P2 LDG.E R4, desc[UR44][R4.64] ;  /* 0x0000002c04042981 */ /* 0x000ee2000c1e1900 */
[----:B------:R-:W-:Y:S01]  /*10c0*/  UISETP.NE.AND.EX UP0, UPT, UR9, URZ, UPT, UP0 ;  /* 0x0000003f0900728c */ /* 0x000fe2000bf05300 */
[----:B------:R-:W-:Y:S01]  /*10d0*/  ISETP.NE.U32.AND P1, PT, RZ, UR10, PT ;  /* 0x0000000aff007c0c */ /* 0x000fe2000bf25070 */
[----:B------:R-:W-:Y:S02]  /*10e0*/  ULOP3.LUT UR42, UR6, 0xff0000, URZ, 0xc0, !UPT ;  /* 0x00ff0000062a7892 */ /* 0x000fe4000f8ec03f */
[----:B------:R-:W-:Y:S01]  /*10f0*/  USHF.R.U32.HI UR4, URZ, 0x8, UR4 ;  /* 0x000000083f047899 */ /* 0x000fe20008011604 */
[----:B------:R-:W-:Y:S01]  /*1100*/  ISETP.NE.AND.EX P1, PT, RZ, UR11, PT, P1 ;  /* 0x0000000bff007c0c */ /* 0x000fe2000bf25310 */
[----:B------:R-:W-:Y:S01]  /*1110*/  USEL UR7, UR7, 0x1, UP0 ;  /* 0x0000000107077887 */ /* 0x000fe20008000000 */
[----:B------:R-:W-:Y:S01]  /*1120*/  ULDC UR8, c[0x0][0x2f0] ;  /* 0x0000bc0000087ab9 */ /* 0x000fe20000000800 */
[----:B------:R-:W-:Y:S01]  /*1130*/  UMOV UR52, URZ ;  /* 0x0000003f00347c82 */ /* 0x000fe20008000000 */
        /* <DEDUP_REMOVED lines=20> */
.L_x_1711:
[----:B------:R-:W-:Y:S05]  /*1280*/  @!P1 BRA `(.L_x_1712) ;  /* 0x00000000001c9947 */ /* 0x000fea0003800000 */
[----:B------:R-:W-:-:S04]  /*1290*/  ULEA UR4, UP0, UR36, UR10, 0x2 ;  /* 0x0000000a24047291 */ /* 0x000fc8000f80103f */
[----:B------:R-:W-:Y:S02]  /*12a0*/  ULEA.HI.X UR6, UR36, UR11, UR37, 0x2, UP0 ;  /* 0x0000000b24067291 */ /* 0x000fe400080f1425 */
[----:B------:R-:W-:-:S04]  /*12b0*/  IMAD.U32 R2, RZ, RZ, UR4 ;  /* 0x00000004ff027e24 */ /* 0x000fc8000f8e00ff */
[----:B------:R-:W-:-:S05]  /*12c0*/  IMAD.U32 R3, RZ, RZ, UR6 ;  /* 0x00000006ff037e24 */ /* 0x000fca000f8e00ff */
[----:B------:R-:W2:Y:S02]  /*12d0*/  LDG.E R2, desc[UR44][R2.64] ;  /* 0x0000002c02027981 */ /* 0x000ea4000c1e1900 */
[----:B--2---:R-:W-:Y:S01]  /*12e0*/  R2UR UR4, R2 ;  /* 0x00000000020472ca */ /* 0x004fe200000e0000 */
[----:B------:R-:W-:-:S14]  /*12f0*/  BRA `(.L_x_1713) ;  /* 0x0000000000347947 */ /* 0x000fdc0003800000 */
.L_x_1712:
        /* <DEDUP_REMOVED lines=13> */
.L_x_1713:
[----:B------:R-:W-:Y:S01]  /*13d0*/  ULDC UR6, c[0x0][0x448] ;  /* 0x0001120000067ab9 */ /* 0x000fe20000000800 */
[----:B------:R-:W-:Y:S02]  /*13e0*/  UIMAD UR39, UR5, 0xc0, URZ ;  /* 0x000000c0052778a4 */ /* 0x000fe4000f8e023f */
[----:B------:R-:W-:Y:S02]  /*13f0*/  UISETP.NE.AND UP0, UPT, UR6, 0x1, UPT ;  /* 0x000000010600788c */ /* 0x000fe4000bf05270 */
[----:B------:R-:W-:Y:S02]  /*1400*/  UIADD3 UR6, UR39, 0xbf, URZ ;  /* 0x000000bf27067890 */ /* 0x000fe4000fffe03f */
[----:B------:R-:W-:Y:S02]  /*1410*/  UIADD3 UR52, -UR52, UR4, URZ ;  /* 0x0000000434347290 */ /* 0x000fe4000fffe13f */
[----:B------:R-:W-:Y:S02]  /*1420*/  ULOP3.LUT UR41, UR42, 0xff, URZ, 0xc0, !UPT ;  /* 0x000000ff2a297892 */ /* 0x000fe4000f8ec03f */
[----:B------:R-:W-:-:S02]  /*1430*/  UIADD3 UR7, UR52, 0x80, -UR53 ;  /* 0x0000008034077890 */ /* 0x000fc4000fffe835 */
[----:B------:R-:W-:Y:S01]  /*1440*/  USHF.R.U32.HI UR42, URZ, 0x10, UR42 ;  /* 0x000000103f2a7899 */ /* 0x000fe2000801162a */
[----:B------:R-:W-:Y:S01]  /*1450*/  @UP0 ULDC UR4, c[0x0][0x44c] ;  /* 0x0001130000040ab9 */ /* 0x000fe20000000800 */
[----:B------:R-:W-:Y:S01]  /*1460*/  @UP0 ULDC UR8, c[0x0][0x450] ;  /* 0x0001140000080ab9 */ /* 0x000fe20000000800 */
[----:B------:R-:W-:Y:S02]  /*1470*/  UIMAD.WIDE.U32 UR4, UR6, UR4, URZ ;  /* 0x00000004060472a5 */ /* 0x000fe4000f8e003f */
[----:B------:R-:W-:Y:S02]  /*1480*/  UIADD3 UR4, UR52, 0x7f, URZ ;  /* 0x0000007f34047890 */ /* 0x000fe4000fffe03f */
[----:B------:R-:W-:Y:S02]  /*1490*/  @UP0 USHF.R.U32.HI UR6, URZ, UR8, UR5 ;  /* 0x000000083f060299 */ /* 0x000fe40008011605 */
[----:B------:R-:W-:Y:S02]  /*14a0*/  USHF.R.S32.HI UR5, URZ, 0x1f, UR4 ;  /* 0x0000001f3f057899 */ /* 0x000fe40008011404 */
[----:B------:R-:W-:-:S02]  /*14b0*/  UIADD3 UR6, UR7, UR6, URZ ;  /* 0x0000000607067290 */ /* 0x000fc4000fffe03f */
[----:B------:R-:W-:Y:S02]  /*14c0*/  ULEA.HI UR5, UR5, UR4, URZ, 0x7 ;  /* 0x0000000405057291 */ /* 0x000fe4000f8f383f */
[----:B------:R-:W-:Y:S02]  /*14d0*/  USHF.R.S32.HI UR7, URZ, 0x1f, UR6 ;  /* 0x0000001f3f077899 */ /* 0x000fe40008011406 */
[----:B------:R-:W-:Y:S02]  /*14e0*/  USHF.R.S32.HI UR5, URZ, 0x7, UR5 ;  /* 0x000000073f057899 */ /* 0x000fe40008011405 */
[----:B------:R-:W-:Y:S01]  /*14f0*/  ULEA.HI UR7, UR7, UR6, URZ, 0x7 ;  /* 0x0000000607077291 */ /* 0x000fe2000f8f383f */
[----:B------:R-:W-:-:S03]  /*1500*/  UMOV UR4, URZ ;  /* 0x0000003f00047c82 */ /* 0x000fc60008000000 */
[----:B------:R-:W-:-:S04]  /*1510*/  USHF.R.S32.HI UR7, URZ, 0x7, UR7 ;  /* 0x000000073f077899 */ /* 0x000fc80008011407 */
[----:B------:R-:W-:-:S04]  /*1520*/  UISETP.LT.AND UP0, UPT, UR5, UR7, UPT ;  /* 0x000000070500728c */ /* 0x000fc8000bf01270 */
[----:B------:R-:W-:-:S04]  /*1530*/  USEL UR9, UR5, UR7, UP0 ;  /* 0x0000000705097287 */ /* 0x000fc80008000000 */
[----:B------:R-:W-:-:S06]  /*1540*/  UISETP.GE.AND UP0, UPT, UR9, 0x1, UPT ;  /* 0x000000010900788c */ /* 0x000fcc000bf06270 */
[----:B------:R-:W-:-:S13]  /*1550*/  PLOP3.LUT P0, PT, PT, PT, UP0, 0x80, 0x0 ;  /* 0x000000000000781c */ /* 0x000fda0003f0f008 */
[----:B------:R-:W-:Y:S05]  /*1560*/  @!P0 BRA `(.L_x_1714) ;  /* 0x0000000000908947 */ /* 0x000fea0003800000 */
[----:B------:R-:W-:Y:S01]  /*1570*/  UISETP.NE.AND UP0, UPT, UR42, URZ, UPT ;  /* 0x0000003f2a00728c */ /* 0x000fe2000bf05270 */
[----:B------:R-:W-:-:S03]  /*1580*/  ULDC UR4, c[0x0][0x9f0] ;  /* 0x00027c0000047ab9 */ /* 0x000fc60000000800 */
[----:B------:R-:W-:-:S03]  /*1590*/  USEL UR10, UR42, UR4, UP0 ;  /* 0x000000042a0a7287 */ /* 0x000fc60008000000 */
[----:B------:R-:W-:Y:S01]  /*15a0*/  UMOV UR4, URZ ;  /* 0x0000003f00047c82 */ /* 0x000fe20008000000 */
[----:B------:R-:W-:Y:S02]  /*15b0*/  UIADD3 UR6, UR10, -0x1, UR9 ;  /* 0xffffffff0a067890 */ /* 0x000fe4000fffe009 */
[----:B------:R-:W-:-:S04]  /*15c0*/  IMAD.U32 R3, RZ, RZ, UR10 ;  /* 0x0000000aff037e24 */ /* 0x000fc8000f8e00ff */
[----:B------:R-:W-:Y:S01]  /*15d0*/  IMAD.U32 R4, RZ, RZ, UR6 ;  /* 0x00000006ff047e24 */ /* 0x000fe2000f8e00ff */
[-C--:B------:R-:W-:Y:S01]  /*15e0*/  IABS R0, R3.reuse ;  /* 0x0000000300007213 */ /* 0x080fe20000000000 */
        /* <DEDUP_REMOVED lines=28> */
.L_x_1714:
[----:B------:R-:W-:Y:S01]  /*17b0*/  UIMAD UR43, UR41, UR4, URZ ;  /* 0x00000004292b72a4 */ /* 0x000fe2000f8e023f */
[----:B------:R-:W-:Y:S01]  /*17c0*/  IMAD.U32 R0, RZ, RZ, UR9 ;  /* 0x00000009ff007e24 */ /* 0x000fe2000f8e00ff */
[----:B------:R-:W-:Y:S01]  /*17d0*/  PLOP3.LUT P0, PT, PT, PT, PT, 0x80, 0x0 ;  /* 0x000000000000781c */ /* 0x000fe20003f0f070 */
[----:B------:R-:W-:Y:S01]  /*17e0*/  IMAD.U32 R3, RZ, RZ, UR4 ;  /* 0x00000004ff037e24 */ /* 0x000fe2000f8e00ff */
[----:B------:R-:W-:Y:S01]  /*17f0*/  CS2R R14, SRZ ;  /* 0x00000000000e7805 */ /* 0x000fe2000001ff00 */
[----:B------:R-:W-:Y:S01]  /*1800*/  IMAD.MOV.U32 R2, RZ, RZ, RZ ;  /* 0x000000ffff027224 */ /* 0x000fe200078e00ff */
[----:B------:R-:W-:Y:S01]  /*1810*/  CS2R R44, SRZ ;  /* 0x00000000002c7805 */ /* 0x000fe2000001ff00 */
[----:B------:R-:W-:Y:S01]  /*1820*/  IMAD.MOV.U32 R13, RZ, RZ, RZ ;  /* 0x000000ffff0d7224 */ /* 0x000fe200078e00ff */
[----:B------:R-:W-:Y:S02]  /*1830*/  VIADDMNMX R0, R3, UR43, R0, PT ;  /* 0x0000002b03007c46 */ /* 0x000fe4000b800100 */
[----:B------:R-:W-:Y:S01]  /*1840*/  CS2R R42, SRZ ;  /* 0x00000000002a7805 */ /* 0x000fe2000001ff00 */
[----:B------:R-:W-:Y:S01]  /*1850*/  IMAD.MOV.U32 R93, RZ, RZ, RZ ;  /* 0x000000ffff5d7224 */ /* 0x000fe200078e00ff */
[----:B------:R-:W-:-:S02]  /*1860*/  CS2R R24, SRZ ;  /* 0x0000000000187805 */ /* 0x000fc4000001ff00 */
[----:B------:R-:W-:Y:S01]  /*1870*/  R2UR UR54, R0 ;  /* 0x00000000003672ca */ /* 0x000fe200000e0000 */
        /* <DEDUP_REMOVED lines=28> */
[----:B------:R-:W-:Y:S02]  /*1a40*/  IMAD.MOV.U32 R50, RZ, RZ, RZ ;  /* 0x000000ffff327224 */ /* 0x000fe400078e00ff */
        /* <DEDUP_REMOVED lines=37> */
.L_x_1716:
        /* <DEDUP_REMOVED lines=24> */
[----:B------:R-:W-:-:S03]  /*1e20*/  @P1 IMAD R3, R13, UR38, R7 ;  /* 0x000000260d031c24 */ /* 0x000fc6000f8e0207 */
[----:B------:R-:W-:Y:S02]  /*1e30*/  @P0 LEA.HI.X R5, R2, UR5, R5, 0x2, P2 ;  /* 0x0000000502050c11 */ /* 0x000fe400090f1405 */
[----:B------:R-:W-:Y:S01]  /*1e40*/  @P1 LEA.HI.X R9, R6, UR7, R3, 0x2, P3 ;  /* 0x0000000706091c11 */ /* 0x000fe200098f1403 */
[----:B------:R-:W-:-:S04]  /*1e50*/  IMAD.MOV.U32 R3, RZ, RZ, 0x3f800000 ;  /* 0x3f800000ff037424 */ /* 0x000fc800078e00ff */
[----:B------:R-:W2:Y:S04]  /*1e60*/  @P1 LDG.E R0, desc[UR44][R8.64] ;  /* 0x0000002c08001981 */ /* 0x000ea8000c1e1900 */
[----:B------:R-:W2:Y:S01]  /*1e70*/  @P0 LDG.E R3, desc[UR44][R4.64] ;  /* 0x0000002c04030981 */ /* 0x000ea2000c1e1900 */
[----:B------:R-:W-:-:S04]  /*1e80*/  ULEA.HI UR4, UR50, UR50, URZ, 0x1 ;  /* 0x0000003232047291 */ /* 0x000fc8000f8f083f */
[----:B------:R-:W-:-:S04]  /*1e90*/  ULOP3.LUT UR4, UR4, 0xfffffffe, URZ, 0xc0, !UPT ;  /* 0xfffffffe04047892 */ /* 0x000fc8000f8ec03f */
[----:B------:R-:W-:-:S06]  /*1ea0*/  UIADD3 UR4, UR50, -UR4, URZ ;  /* 0x8000000432047290 */ /* 0x000fcc000fffe03f */
[----:B------:R-:W-:Y:S01]  /*1eb0*/  IMAD.U32 R2, RZ, RZ, UR4 ;  /* 0x00000004ff027e24 */ /* 0x000fe2000f8e00ff */
[----:B------:R-:W-:-:S04]  /*1ec0*/  ULDC UR4, c[0x0][0x9d8] ;  /* 0x0002760000047ab9 */ /* 0x000fc80000000800 */
[----:B------:R-:W-:-:S04]  /*1ed0*/  SHF.L.U32 R2, R2, 0x1f, RZ ;  /* 0x0000001f02027819 */ /* 0x000fc800000006ff */
[----:B------:R-:W0:Y:S01]  /*1ee0*/  SYNCS.PHASECHK.TRANS64.TRYWAIT P0, [UR47+0x19c00], R2 ;  /* 0x019c0002ff0075a7 */ /* 0x000e22000800016f */
[----:B------:R-:W-:-:S05]  /*1ef0*/  IMAD.U32 R6, RZ, RZ, UR51 ;  /* 0x00000033ff067e24 */ /* 0x000fca000f8e00ff */
[----:B------:R-:W-:Y:S01]  /*1f00*/  ISETP.NE.AND P1, PT, R6, 0x3, PT ;  /* 0x000000030600780c */ /* 0x000fe20003f25270 */
[----:B--2---:R-:W-:-:S04]  /*1f10*/  FMUL.FTZ R0, R3, R0 ;  /* 0x0000000003007220 */ /* 0x004fc80000410000 */
[----:B------:R-:W-:Y:S01]  /*1f20*/  FMUL.FTZ R0, R0, UR4 ;  /* 0x0000000400007c20 */ /* 0x000fe20008410000 */
[----:B0-----:R-:W-:Y:S07]  /*1f30*/  @!P0 BRA `(.L_x_1717) ;  /* 0x0000011800008947 */ /* 0x001fee0003800000 */
.L_x_1864:
[----:B------:R-:W-:Y:S05]  /*1f40*/  @!P1 BRA `(.L_x_1718) ;  /* 0x0000000000049947 */ /* 0x000fea0003800000 */
[----:B------:R-:W-:Y:S01]  /*1f50*/  BPT.TRAP 0x1 ;  /* 0x000000040000795c */ /* 0x000fe20000300000 */
.L_x_1718:
[----:B0-----:R-:W-:Y:S02]  /*1f60*/  IMAD.U32 R2, RZ, RZ, UR48 ;  /* 0x00000030ff027e24 */ /* 0x001fe4000f8e00ff */
[----:B------:R-:W-:-:S03]  /*1f70*/  IMAD.U32 R3, RZ, RZ, UR49 ;  /* 0x00000031ff037e24 */ /* 0x000fc6000f8e00ff */
[----:B------:R-:W-:Y:S02]  /*1f80*/  LEA R2, R2, UR47, 0x3 ;  /* 0x0000002f02027c11 */ /* 0x000fe4000f8e18ff */
[----:B------:R-:W-:-:S04]  /*1f90*/  SHF.L.U32 R3, R3, 0x1f, RZ ;  /* 0x0000001f03037819 */ /* 0x000fc800000006ff */
[----:B------:R0:W1:Y:S01]  /*1fa0*/  SYNCS.PHASECHK.TRANS64.TRYWAIT P2, [R2+URZ+0x19c30], R3 ;  /* 0x019c3003020075a7 */ /* 0x000062000804017f */
[----:B------:R-:W-:Y:S05]  /*1fb0*/  @!P1 BRA `(.L_x_1719) ;  /* 0x0000000000049947 */ /* 0x000fea0003800000 */
[----:B------:R-:W-:Y:S01]  /*1fc0*/  BPT.TRAP 0x1 ;  /* 0x000000040000795c */ /* 0x000fe20000300000 */
.L_x_1719:
[----:B------:R-:W2:Y:S02]  /*1fd0*/  S2R R4, SR_TID.X ;  /* 0x0000000000047919 */ /* 0x000ea40000002100 */
[----:B--2---:R-:W-:Y:S01]  /*1fe0*/  LOP3.LUT P0, RZ, R4, 0x7f, RZ, 0xc0, !PT ;  /* 0x0000007f04ff7812 */ /* 0x004fe2000780c0ff */
[----:B-1----:R-:W-:-:S12]  /*1ff0*/  @P2 BRA `(.L_x_1720) ;  /* 0x0000000000082947 */ /* 0x002fd80003800000 */
[----:B------:R-:W1:Y:S02]  /*2000*/  SYNCS.PHASECHK.TRANS64.TRYWAIT P2, [R2+URZ+0x19c30], R3 ;  /* 0x019c3003020075a7 */ /* 0x000e64000804017f */
[----:B-1----:R-:W-:Y:S05]  /*2010*/  @!P2 BRA `(.L_x_1721) ;  /* 0x0000011400e0a947 */ /* 0x002fea0003800000 */
.L_x_1720:
[----:B------:R-:W-:Y:S05]  /*2020*/  WARPSYNC.ALL ;  /* 0x0000000000007948 */ /* 0x000fea0003800000 */
[----:B------:R-:W-:Y:S01]  /*2030*/  UIADD3 UR4, UR47, 0x13800, URZ ;  /* 0x000138002f047890 */ /* 0x000fe2000fffe03f */
[----:B------:R-:W-:Y:S01]  /*2040*/  WARPGROUP.ARRIVE ;  /* 0x00000000000079c5 */ /* 0x000fe20000000000 */
[----:B------:R-:W-:Y:S01]  /*2050*/  ULOP3.LUT UR12, UR55, 0x10000, URZ, 0xfc, !UPT ;  /* 0x00010000370c7892 */ /* 0x000fe2000f8efc3f */
[----:B------:R-:W-:Y:S01]  /*2060*/  CS2R R100, SRZ ;  /* 0x0000000000647805 */ /* 0x000fe2000001ff00 */
[----:B------:R-:W-:Y:S01]  /*2070*/  USHF.R.U32.HI UR4, URZ, 0x4, UR4 ;  /* 0x000000043f047899 */ /* 0x000fe20008011604 */
[----:B------:R-:W-:Y:S01]  /*2080*/  CS2R R102, SRZ ;  /* 0x0000000000667805 */ /* 0x000fe2000001ff00 */
[----:B------:R-:W-:Y:S01]  /*2090*/  UMOV UR13, 0xc0000010 ;  /* 0xc0000010000d7882 */ /* 0x000fe20000000000 */
[----:B------:R-:W-:Y:S01]  /*20a0*/  UMOV UR15, 0xc0000010 ;  /* 0xc0000010000f7882 */ /* 0x000fe20000000000 */
[----:B------:R-:W-:Y:S01]  /*20b0*/  ULOP3.LUT UR4, UR4, 0x3fff, URZ, 0xc0, !UPT ;  /* 0x00003fff04047892 */ /* 0x000fe2000f8ec03f */
[----:B------:R-:W-:Y:S01]  /*20c0*/  CS2R R104, SRZ ;  /* 0x0000000000687805 */ /* 0x000fe2000001ff00 */
[----:B------:R-:W-:Y:S01]  /*20d0*/  UMOV UR5, 0xc0000010 ;  /* 0xc000001000057882 */ /* 0x000fe20000000000 */
[----:B------:R-:W-:Y:S01]  /*20e0*/  UMOV UR7, 0xc0000010 ;  /* 0xc000001000077882 */ /* 0x000fe20000000000 */
[----:B------:R-:W-:Y:S01]  /*20f0*/  ULOP3.LUT UR16, UR4, 0x10000, URZ, 0xfc, !UPT ;  /* 0x0001000004107892 */ /* 0x000fe2000f8efc3f */
[----:B------:R-:W-:Y:S01]  /*2100*/  CS2R R106, SRZ ;  /* 0x00000000006a7805 */ /* 0x000fe2000001ff00 */
[----:B------:R-:W-:Y:S01]  /*2110*/  UIADD3 UR4, UR12, 0x180, URZ ;  /* 0x000001800c047890 */ /* 0x000fe2000fffe03f */
[----:B------:R-:W-:Y:S01]  /*2120*/  CS2R R108, SRZ ;  /* 0x00000000006c7805 */ /* 0x000fe2000001ff00 */
[----:B------:R-:W-:Y:S01]  /*2130*/  UIMAD UR14, UR48, 0x300, UR16 ;  /* 0x00000300300e78a4 */ /* 0x000fe2000f8e0210 */
[----:B------:R-:W-:Y:S01]  /*2140*/  CS2R R110, SRZ ;  /* 0x00000000006e7805 */ /* 0x000fe2000001ff00 */
[----:B------:R-:W-:Y:S01]  /*2150*/  UIADD3 UR8, UR12, 0x300, URZ ;  /* 0x000003000c087890 */ /* 0x000fe2000fffe03f */
[----:B------:R-:W-:Y:S01]  /*2160*/  CS2R R112, SRZ ;  /* 0x0000000000707805 */ /* 0x000fe2000001ff00 */
[----:B------:R-:W-:Y:S01]  /*2170*/  UIADD3 UR6, UR14, 0x100, URZ ;  /* 0x000001000e067890 */ /* 0x000fe2000fffe03f */
[----:B------:R-:W-:Y:S01]  /*2180*/  CS2R R114, SRZ ;  /* 0x0000000000727805 */ /* 0x000fe2000001ff00 */
[----:B------:R-:W-:Y:S01]  /*2190*/  UIADD3 UR10, UR14, 0x200, URZ ;  /* 0x000002000e0a7890 */ /* 0x000fe2000fffe03f */
[----:B------:R-:W-:Y:S01]  /*21a0*/  CS2R R116, SRZ ;  /* 0x0000000000747805 */ /* 0x000fe2000001ff00 */
[----:B------:R-:W-:Y:S01]  /*21b0*/  UMOV UR9, 0xc0000010 ;  /* 0xc000001000097882 */ /* 0x000fe20000000000 */
[----:B------:R-:W-:Y:S01]  /*21c0*/  QGMMA.64x128x32.F32.E4M3.E4M3 R24, gdesc[UR12], RZ, !UPT, gsb0 ;  /* 0x01e000000c1879f3 */ /* 0x000fe2000c0008ff */
[----:B------:R-:W-:Y:S01]  /*21d0*/  UMOV UR11, 0xc0000010 ;  /* 0xc0000010000b7882 */ /* 0x000fe20000000000 */
[----:B------:R-:W-:Y:S01]  /*21e0*/  ULDC UR19, c[0x0][0x988] ;  /* 0x0002620000137ab9 */ /* 0x000fe20000000800 */
[----:B------:R-:W-:Y:S01]  /*21f0*/  UIADD3 UR18, UR54, -0x2, URZ ;  /* 0xfffffffe36127890 */ /* 0x000fe2000fffe03f */
        /* <DEDUP_REMOVED lines=9> */
[----:B------:R-:W-:Y:S02]  /*2290*/  WARPGROUP.DEPBAR.LE gsb0, 0x0 ;  /* 0x00008000000079c5 */ /* 0x000fe40000010000 */
[----:B------:R-:W-:-:S06]  /*22a0*/  WARPGROUP.ARRIVE ;  /* 0x00000000000079c5 */ /* 0x000fcc0000000000 */
[----:B------:R-:W-:Y:S01]  /*22b0*/  QGMMA.64x128x32.F32.E4M3.E4M3 R24, gdesc[UR4], R24, gsb0 ;  /* 0x01e00000041879f3 */ /* 0x000fe20008000818 */
[----:B------:R-:W-:Y:S02]  /*22c0*/  ULDC UR6, c[0x0][0x448] ;  /* 0x0001120000067ab9 */ /* 0x000fe40000000800 */
[----:B------:R-:W-:-:S06]  /*22d0*/  UISETP.NE.AND UP0, UPT, UR6, 0x1, UPT ;  /* 0x000000010600788c */ /* 0x000fcc000bf05270 */
[----:B------:R-:W-:-:S05]  /*22e0*/  PLOP3.LUT P2, PT, PT, PT, UP0, 0x80, 0x0 ;  /* 0x000000000000781c */ /* 0x000fca0003f4f008 */
[----:B------:R-:W-:Y:S01]  /*22f0*/  @UP0 ULDC UR6, c[0x0][0x44c] ;  /* 0x0001130000060ab9 */ /* 0x000fe20000000800 */
[----:B------:R-:W-:Y:S02]  /*2300*/  WARPGROUP.DEPBAR.LE gsb0, 0x0 ;  /* 0x00008000000079c5 */ /* 0x000fe40000010000 */
[----:B------:R-:W-:-:S06]  /*2310*/  WARPGROUP.ARRIVE ;  /* 0x00000000000079c5 */ /* 0x000fcc0000000000 */
[----:B------:R-:W-:Y:S01]  /*2320*/  QGMMA.64x128x32.F32.E4M3.E4M3 R24, gdesc[UR8], R24, gsb0 ;  /* 0x01e00000081879f3 */ /* 0x000fe20008000818 */
[----:B------:R-:W-:Y:S01]  /*2330*/  @UP0 ULDC UR11, c[0x0][0x450] ;  /* 0x00011400000b0ab9 */ /* 0x000fe20000000800 */
[----:B------:R-:W-:Y:S01]  /*2340*/  UMOV UR10, UR39 ;  /* 0x00000027000a7c82 */ /* 0x000fe20008000000 */
[----:B------:R-:W-:Y:S02]  /*2350*/  WARPGROUP.DEPBAR.LE gsb0, 0x0 ;  /* 0x00008000000079c5 */ /* 0x000fe40000010000 */
[C---:B------:R-:W-:Y:S01]  /*2360*/  FMUL.FTZ R9, R0.reuse, R48 ;  /* 0x0000003000097220 */ /* 0x040fe20000410000 */
[C---:B------:R-:W-:Y:S01]  /*2370*/  FMUL.FTZ R26, R0.reuse, R26 ;  /* 0x0000001a001a7220 */ /* 0x040fe20000410000 */
[----:B------:R-:W-:Y:S02]  /*2380*/  VIADD R48, R17, UR39 ;  /* 0x0000002711307c36 */ /* 0x000fe40008000000 */
[C---:B------:R-:W-:Y:S01]  /*2390*/  FMUL.FTZ R10, R0.reuse, R44 ;  /* 0x0000002c000a7220 */ /* 0x040fe20000410000 */
[C---:B------:R-:W-:Y:S01]  /*23a0*/  FMUL.FTZ R27, R0.reuse, R27 ;  /* 0x0000001b001b7220 */ /* 0x040fe20000410000 */
[----:B------:R2:W3:Y:S01]  /*23b0*/  MUFU.TANH R98, R26 ;  /* 0x0000001a00627308 */ /* 0x0004e20000002400 */
[C---:B------:R-:W-:Y:S01]  /*23c0*/  FMUL.FTZ R20, R0.reuse, R29 ;  /* 0x0000001d00147220 */ /* 0x040fe20000410000 */
[C---:B------:R-:W-:Y:S01]  /*23d0*/  FMUL.FTZ R30, R0.reuse, R30 ;  /* 0x0000001e001e7220 */ /* 0x040fe20000410000 */
[C---:B------:R-:W-:Y:S01]  /*23e0*/  FMUL.FTZ R6, R0.reuse, R49 ;  /* 0x0000003100067220 */ /* 0x040fe20000410000 */
[C---:B------:R-:W-:Y:S01]  /*23f0*/  FMUL.FTZ R31, R0.reuse, R31 ;  /* 0x0000001f001f7220 */ /* 0x040fe20000410000 */
[C---:B------:R-:W-:Y:S01]  /*2400*/  FMUL.FTZ R34, R0.reuse, R34 ;  /* 0x0000002200227220 */ /* 0x040fe20000410000 */
[C---:B------:R-:W-:Y:S01]  /*2410*/  FMUL.FTZ R35, R0.reuse, R35 ;  /* 0x0000002300237220 */ /* 0x040fe20000410000 */
[----:B------:R-:W-:Y:S01]  /*2420*/  FMUL.FTZ R38, R0, R38 ;  /* 0x0000002600267220 */ /* 0x000fe20000410000 */
[----:B------:R-:W4:Y:S01]  /*2430*/  MUFU.TANH R27, R27 ;  /* 0x0000001b001b7308 */ /* 0x000f220000002400 */
[----:B--2---:R-:W-:Y:S01]  /*2440*/  @P2 IMAD.HI.U32 R26, R48, UR6, RZ ;  /* 0x00000006301a2c27 */ /* 0x004fe2000f8e00ff */
[----:B------:R-:W-:-:S03]  /*2450*/  @UP0 ULDC UR6, c[0x0][0x450] ;  /* 0x0001140000060ab9 */ /* 0x000fc60000000800 */
[C---:B------:R-:W-:Y:S01]  /*2460*/  FMUL.FTZ R39, R0.reuse, R39 ;  /* 0x0000002700277220 */ /* 0x040fe20000410000 */
[C---:B------:R-:W-:Y:S01]  /*2470*/  FMUL.FTZ R42, R0.reuse, R42 ;  /* 0x0000002a002a7220 */ /* 0x040fe20000410000 */
[C---:B------:R-:W-:Y:S01]  /*2480*/  FMUL.FTZ R50, R0.reuse, R50 ;  /* 0x0000003200327220 */ /* 0x040fe20000410000 */
[----:B------:R-:W-:Y:S01]  /*2490*/  @P2 SHF.R.U32.HI R48, RZ, UR6, R26 ;  /* 0x00000006ff302c19 */ /* 0x000fe2000801161a */
[----:B------:R-:W-:Y:S01]  /*24a0*/  UMOV UR6, 0xffffff80 ;  /* 0xffffff8000067882 */ /* 0x000fe20000000000 */
[----:B------:R-:W-:Y:S01]  /*24b0*/  IMAD.U32 R26, RZ, RZ, UR53 ;  /* 0x00000035ff1a7e24 */ /* 0x000fe2000f8e00ff */
[----:B------:R-:W-:Y:S01]  /*24c0*/  UIMAD UR6, UR54, UR6, 0x80 ;  /* 0x00000080360674a4 */ /* 0x000fe2000f8e0206 */
[----:B------:R-:W2:Y:S01]  /*24d0*/  MUFU.TANH R30, R30 ;  /* 0x0000001e001e7308 */ /* 0x000ea20000002400 */
[----:B------:R-:W5:Y:S01]  /*24e0*/  SHFL.IDX PT, R44, R48, 0x1, 0x1c1f ;  /* 0x003c1f00302c7f89 */ /* 0x000f6200000e0000 */
[C---:B------:R-:W-:Y:S01]  /*24f0*/  FMUL.FTZ R88, R0.reuse, R24 ;  /* 0x0000001800587220 */ /* 0x040fe20000410000 */
[C---:B------:R-:W-:Y:S01]  /*2500*/  FMUL.FTZ R24, R0.reuse, R25 ;  /* 0x0000001900187220 */ /* 0x040fe20000410000 */
[----:B------:R-:W-:Y:S01]  /*2510*/  FMUL.FTZ R43, R0, R43 ;  /* 0x0000002b002b7220 */ /* 0x000fe20000410000 */
[----:B------:R-:W-:-:S02]  /*2520*/  IMAD.U32 R29, RZ, RZ, UR6 ;  /* 0x00000006ff1d7e24 */ /* 0x000fc4000f8e00ff */
[C---:B------:R-:W-:Y:S01]  /*2530*/  FMUL.FTZ R25, R0.reuse, R28 ;  /* 0x0000001c00197220 */ /* 0x040fe20000410000 */
[C---:B------:R-:W-:Y:S01]  /*2540*/  FMUL.FTZ R46, R0.reuse, R46 ;  /* 0x0000002e002e7220 */ /* 0x040fe20000410000 */
[----:B------:R-:W0:Y:S01]  /*2550*/  MUFU.TANH R31, R31 ;  /* 0x0000001f001f7308 */ /* 0x000e220000002400 */
[----:B------:R-:W-:Y:S01]  /*2560*/  FMUL.FTZ R7, R0, R52 ;  /* 0x0000003400077220 */ /* 0x000fe20000410000 */
[--C-:B------:R-:W-:Y:S01]  /*2570*/  IADD3 R49, -R16, 0x1, R29.reuse ;  /* 0x0000000110317810 */ /* 0x100fe20007ffe11d */
[----:B------:R-:W-:Y:S01]  /*2580*/  FMUL.FTZ R47, R0, R47 ;  /* 0x0000002f002f7220 */ /* 0x000fe20000410000 */
[----:B------:R-:W-:Y:S01]  /*2590*/  IADD3 R92, -R16, UR52, R29 ;  /* 0x00000034105c7c10 */ /* 0x000fe2000fffe11d */
[----:B------:R-:W-:Y:S01]  /*25a0*/  FMUL.FTZ R54, R0, R54 ;  /* 0x0000003600367220 */ /* 0x000fe20000410000 */
[----:B------:R-:W-:Y:S01]  /*25b0*/  IADD3 R49, -R26, UR52, R49 ;  /* 0x000000341a317c10 */ /* 0x000fe2000fffe131 */
[C---:B------:R-:W-:Y:S01]  /*25c0*/  FMUL.FTZ R26, R0.reuse, R66 ;  /* 0x00000042001a7220 */ /* 0x040fe20000410000 */
[----:B------:R-:W-:Y:S01]  /*25d0*/  MUFU.TANH R34, R34 ;  /* 0x0000002200227308 */ /* 0x000fe20000002400 */
        /* <DEDUP_REMOVED lines=8> */
[----:B-----5:R-:W-:Y:S01]  /*2660*/  VIADDMNMX R44, R44, R49, R92, PT ;  /* 0x000000312c2c7246 */ /* 0x020fe2000380015c */
[C---:B------:R-:W-:Y:S01]  /*2670*/  FMUL.FTZ R55, R0.reuse, R55 ;  /* 0x0000003700377220 */ /* 0x040fe20000410000 */
[C---:B------:R-:W-:Y:S01]  /*2680*/  FMUL.FTZ R15, R0.reuse, R36 ;  /* 0x00000024000f7220 */ /* 0x040fe20000410000 */
[----:B------:R-:W-:Y:S01]  /*2690*/  FMUL.FTZ R59, R0, R59 ;  /* 0x0000003b003b7220 */ /* 0x000fe20000410000 */
[----:B------:R-:W-:Y:S01]  /*26a0*/  ISETP.GT.AND P3, PT, R44, RZ, PT ;  /* 0x000000ff2c00720c */ /* 0x000fe20003f64270 */
[----:B------:R-:W-:Y:S01]  /*26b0*/  FMUL.FTZ R12, R0, R40 ;  /* 0x00000028000c7220 */ /* 0x000fe20000410000 */
[C---:B------:R-:W-:Y:S01]  /*26c0*/  ISETP.GT.AND P4, PT, R44.reuse, 0x1, PT ;  /* 0x000000012c00780c */ /* 0x040fe20003f84270 */
[----:B------:R-:W5:Y:S01]  /*26d0*/  MUFU.TANH R38, R38 ;  /* 0x0000002600267308 */ /* 0x000f620000002400 */
[----:B------:R-:W-:Y:S01]  /*26e0*/  ISETP.GT.AND P5, PT, R44, 0x8, PT ;  /* 0x000000082c00780c */ /* 0x000fe20003fa4270 */
[----:B------:R-:W-:Y:S01]  /*26f0*/  FMUL.FTZ R63, R0, R63 ;  /* 0x0000003f003f7220 */ /* 0x000fe20000410000 */
[----:B---3--:R-:W-:Y:S01]  /*2700*/  FSEL R98, R98, -INF , P3 ;  /* 0xff80000062627808 */ /* 0x008fe20001800000 */
[C---:B------:R-:W-:Y:S01]  /*2710*/  FMUL.FTZ R67, R0.reuse, R67 ;  /* 0x0000004300437220 */ /* 0x040fe20000410000 */
[----:B----4-:R-:W-:Y:S01]  /*2720*/  FSEL R96, R27, -INF , P4 ;  /* 0xff8000001b607808 */ /* 0x010fe20002000000 */
[----:B------:R-:W-:Y:S01]  /*2730*/  FMUL.FTZ R70, R0, R70 ;  /* 0x0000004600467220 */ /* 0x000fe20000410000 */
[----:B------:R-:W-:Y:S01]  /*2740*/  ISETP.GT.AND P3, PT, R44, 0x9, PT ;  /* 0x000000092c00780c */ /* 0x000fe20003f64270 */
[----:B------:R-:W-:Y:S01]  /*2750*/  MUFU.TANH R39, R39 ;  /* 0x0000002700277308 */ /* 0x000fe20000002400 */
[----:B--2---:R-:W-:Y:S01]  /*2760*/  FSEL R94, R30, -INF , P5 ;  /* 0xff8000001e5e7808 */ /* 0x004fe20002800000 */
[----:B------:R-:W-:Y:S01]  /*2770*/  FMUL.FTZ R71, R0, R71 ;  /* 0x0000004700477220 */ /* 0x000fe20000410000 */
[----:B------:R-:W-:Y:S01]  /*2780*/  FMNMX.FTZ R27, R98, R96, !PT ;  /* 0x00000060621b7209 */ /* 0x000fe20007810000 */
[----:B------:R-:W-:Y:S01]  /*2790*/  FMUL.FTZ R74, R0, R74 ;  /* 0x0000004a004a7220 */ /* 0x000fe20000410000 */
[----:B------:R-:W-:Y:S01]  /*27a0*/  ISETP.GT.AND P4, PT, R44, 0x10, PT ;  /* 0x000000102c00780c */ /* 0x000fe20003f84270 */
[----:B------:R-:W-:Y:S01]  /*27b0*/  FMUL.FTZ R75, R0, R75 ;  /* 0x0000004b004b7220 */ /* 0x000fe20000410000 */
[----:B0-----:R-:W-:Y:S01]  /*27c0*/  FSEL R90, R31, -INF , P3 ;  /* 0xff8000001f5a7808 */ /* 0x001fe20001800000 */
[----:B------:R-:W0:Y:S01]  /*27d0*/  MUFU.TANH R42, R42 ;  /* 0x0000002a002a7308 */ /* 0x000e220000002400 */
[----:B------:R-:W-:Y:S01]  /*27e0*/  FMNMX.FTZ R27, R94, R27, !PT ;  /* 0x0000001b5e1b7209 */ /* 0x000fe20007810000 */
[----:B------:R-:W-:Y:S01]  /*27f0*/  FMUL.FTZ R78, R0, R78 ;  /* 0x0000004e004e7220 */ /* 0x000fe20000410000 */
[----:B------:R-:W-:Y:S01]  /*2800*/  ISETP.GT.AND P3, PT, R44, 0x11, PT ;  /* 0x000000112c00780c */ /* 0x000fe20003f64270 */
[----:B------:R-:W-:Y:S01]  /*2810*/  FMUL.FTZ R79, R0, R79 ;  /* 0x0000004f004f7220 */ /* 0x000fe20000410000 */
[----:B------:R-:W-:Y:S01]  /*2820*/  FMNMX.FTZ R27, R90, R27, !PT ;  /* 0x0000001b5a1b7209 */ /* 0x000fe20007810000 */
[----:B------:R-:W-:Y:S01]  /*2830*/  FMUL.FTZ R82, R0, R82 ;  /* 0x0000005200527220 */ /* 0x000fe20000410000 */
[----:B-1----:R-:W-:Y:S01]  /*2840*/  FSEL R66, R35, -INF , P3 ;  /* 0xff80000023427808 */ /* 0x002fe20001800000 */
[----:B------:R1:W-:Y:S01]  /*2850*/  MUFU.TANH R28, R50 ;  /* 0x00000032001c7308 */ /* 0x0003e20000002400 */
[----:B------:R-:W-:Y:S01]  /*2860*/  ISETP.GT.AND P3, PT, R44, 0x19, PT ;  /* 0x000000192c00780c */ /* 0x000fe20003f64270 */
[C---:B------:R-:W-:Y:S01]  /*2870*/  FMUL.FTZ R83, R0.reuse, R83 ;  /* 0x0000005300537220 */ /* 0x040fe20000410000 */
[C---:B------:R-:W-:Y:S01]  /*2880*/  FMUL.FTZ R11, R0.reuse, R41 ;  /* 0x00000029000b7220 */ /* 0x040fe20000410000 */
[C---:B------:R-:W-:Y:S01]  /*2890*/  FMUL.FTZ R86, R0.reuse, R86 ;  /* 0x0000005600567220 */ /* 0x040fe20000410000 */
[C---:B------:R-:W-:Y:S01]  /*28a0*/  FMUL.FTZ R87, R0.reuse, R87 ;  /* 0x0000005700577220 */ /* 0x040fe20000410000 */
[C---:B------:R-:W-:Y:S01]  /*28b0*/  FMUL.FTZ R8, R0.reuse, R45 ;  /* 0x0000002d00087220 */ /* 0x040fe20000410000 */
[----:B------:R-:W-:Y:S01]  /*28c0*/  FMUL.FTZ R5, R0, R53 ;  /* 0x0000003500057220 */ /* 0x000fe20000410000 */
[----:B------:R-:W2:Y:S01]  /*28d0*/  MUFU.TANH R43, R43 ;  /* 0x0000002b002b7308 */ /* 0x000ea20000002400 */
[----:B-1----:R-:W-:Y:S01]  /*28e0*/  FSEL R50, R34, -INF , P4 ;  /* 0xff80000022327808 */ /* 0x002fe20002000000 */
[----:B------:R-:W-:Y:S01]  /*28f0*/  FMUL.FTZ R3, R0, R57 ;  /* 0x0000003900037220 */ /* 0x000fe20000410000 */
[----:B------:R-:W-:Y:S01]  /*2900*/  ISETP.GT.AND P4, PT, R44, 0x18, PT ;  /* 0x000000182c00780c */ /* 0x000fe20003f84270 */
[----:B------:R-:W-:Y:S01]  /*2910*/  FMUL.FTZ R57, R0, R60 ;  /* 0x0000003c00397220 */ /* 0x000fe20000410000 */
[----:B------:R-:W-:Y:S01]  /*2920*/  FMNMX.FTZ R27, R50, R27, !PT ;  /* 0x0000001b321b7209 */ /* 0x000fe20007810000 */
[----:B------:R-:W-:Y:S01]  /*2930*/  FMUL.FTZ R60, R0, R61 ;  /* 0x0000003d003c7220 */ /* 0x000fe20000410000 */
[----:B-----5:R-:W-:Y:S01]  /*2940*/  FSEL R52, R38, -INF , P4 ;  /* 0xff80000026347808 */ /* 0x020fe20002000000 */
[----:B------:R-:W-:Y:S01]  /*2950*/  MUFU.TANH R46, R46 ;  /* 0x0000002e002e7308 */ /* 0x000fe20000002400 */
[----:B------:R-:W-:Y:S01]  /*2960*/  FMNMX.FTZ R27, R66, R27, !PT ;  /* 0x0000001b421b7209 */ /* 0x000fe20007810000 */
[----:B------:R-:W-:Y:S01]  /*2970*/  FMUL.FTZ R61, R0, R65 ;  /* 0x00000041003d7220 */ /* 0x000fe20000410000 */
[----:B------:R-:W-:Y:S01]  /*2980*/  ISETP.GT.AND P4, PT, R44, 0x20, PT ;  /* 0x000000202c00780c */ /* 0x000fe20003f84270 */
[----:B------:R-:W-:Y:S01]  /*2990*/  FMUL.FTZ R65, R0, R68 ;  /* 0x0000004400417220 */ /* 0x000fe20000410000 */
[----:B------:R-:W-:Y:S01]  /*29a0*/  FMNMX.FTZ R27, R52, R27, !PT ;  /* 0x0000001b341b7209 */ /* 0x000fe20007810000 */
[----:B------:R-:W-:Y:S01]  /*29b0*/  FMUL.FTZ R68, R0, R72 ;  /* 0x0000004800447220 */ /* 0x000fe20000410000 */
[----:B0-----:R-:W-:Y:S01]  /*29c0*/  FSEL R56, R42, -INF , P4 ;  /* 0xff8000002a387808 */ /* 0x001fe20002000000 */
[----:B------:R-:W0:Y:S01]  /*29d0*/  MUFU.TANH R32, R47 ;  /* 0x0000002f00207308 */ /* 0x000e220000002400 */
[----:B------:R-:W-:Y:S01]  /*29e0*/  ISETP.GT.AND P4, PT, R44, 0x28, PT ;  /* 0x000000282c00780c */ /* 0x000fe20003f84270 */
[----:B------:R-:W-:Y:S01]  /*29f0*/  FMUL.FTZ R72, R0, R81 ;  /* 0x0000005100487220 */ /* 0x000fe20000410000 */
[----:B------:R-:W-:-:S02]  /*2a00*/  @UP0 ULDC UR6, c[0x0][0x44c] ;  /* 0x0001130000060ab9 */ /* 0x000fc40000000800 */
[----:B------:R-:W-:-:S03]  /*2a10*/  UIMAD.WIDE.U32 UR6, UR39, UR6, URZ ;  /* 0x00000006270672a5 */ /* 0x000fc6000f8e003f */
[----:B------:R1:W3:Y:S01]  /*2a20*/  MUFU.TANH R33, R54 ;  /* 0x0000003600217308 */ /* 0x0002e20000002400 */
[----:B------:R-:W-:-:S04]  /*2a30*/  @UP0 USHF.R.U32.HI UR10, URZ, UR11, UR7 ;  /* 0x0000000b3f0a0299 */ /* 0x000fc80008011607 */
[----:B------:R-:W-:-:S03]  /*2a40*/  UIADD3 UR6, UR10, UR52, -UR53 ;  /* 0x000000340a067290 */ /* 0x000fc6000fffe835 */
[----:B------:R-:W4:Y:S01]  /*2a50*/  MUFU.TANH R51, R51 ;  /* 0x0000003300337308 */ /* 0x000f220000002400 */
[----:B-1----:R-:W-:Y:S01]  /*2a60*/  FSEL R54, R39, -INF , P3 ;  /* 0xff80000027367808 */ /* 0x002fe20001800000 */
[----:B------:R-:W-:Y:S01]  /*2a70*/  USHF.R.S32.HI UR7, URZ, 0x1f, UR6 ;  /* 0x0000001f3f077899 */ /* 0x000fe20008011406 */
[----:B------:R-:W-:Y:S02]  /*2a80*/  ISETP.GT.AND P3, PT, R44, 0x21, PT ;  /* 0x000000212c00780c */ /* 0x000fe40003f64270 */
[----:B------:R-:W-:Y:S01]  /*2a90*/  FMNMX.FTZ R27, R54, R27, !PT ;  /* 0x0000001b361b7209 */ /* 0x000fe20007810000 */
[----:B------:R-:W-:Y:S02]  /*2aa0*/  ULEA.HI UR7, UR7, UR6, URZ, 0x7 ;  /* 0x0000000607077291 */ /* 0x000fe4000f8f383f */
[----:B------:R2:W-:Y:S01]  /*2ab0*/  MUFU.TANH R37, R62 ;  /* 0x0000003e00257308 */ /* 0x0005e20000002400 */
[----:B------:R-:W-:Y:S01]  /*2ac0*/  FMNMX.FTZ R27, R56, R27, !PT ;  /* 0x0000001b381b7209 */ /* 0x000fe20007810000 */
[----:B------:R-:W-:-:S04]  /*2ad0*/  USHF.R.S32.HI UR7, URZ, 0x7, UR7 ;  /* 0x000000073f077899 */ /* 0x000fc80008011407 */
[----:B------:R-:W-:Y:S02]  /*2ae0*/  UISETP.LT.AND UP1, UPT, UR43, UR7, UPT ;  /* 0x000000072b00728c */ /* 0x000fe4000bf21270 */
[----:B------:R1:W-:Y:S01]  /*2af0*/  MUFU.TANH R36, R58 ;  /* 0x0000003a00247308 */ /* 0x0003e20000002400 */
[----:B--2---:R-:W-:Y:S01]  /*2b00*/  FSEL R62, R43, -INF , P3 ;  /* 0xff8000002b3e7808 */ /* 0x004fe20001800000 */
[----:B------:R-:W-:Y:S01]  /*2b10*/  USEL UR17, UR43, UR7, !UP1 ;  /* 0x000000072b117287 */ /* 0x000fe2000c800000 */
[----:B------:R-:W-:Y:S02]  /*2b20*/  ISETP.GT.AND P3, PT, R44, 0x29, PT ;  /* 0x000000292c00780c */ /* 0x000fe40003f64270 */
[----:B------:R-:W-:Y:S01]  /*2b30*/  FMNMX.FTZ R27, R62, R27, !PT ;  /* 0x0000001b3e1b7209 */ /* 0x000fe20007810000 */
[----:B------:R-:W-:Y:S01]  /*2b40*/  UISETP.GE.AND UP1, UPT, UR18, UR17, UPT ;  /* 0x000000111200728c */ /* 0x000fe2000bf26270 */
[----:B0-----:R-:W-:Y:S01]  /*2b50*/  FSEL R32, R32, -INF , P3 ;  /* 0xff80000020207808 */ /* 0x001fe20001800000 */
[----:B------:R-:W0:Y:S01]  /*2b60*/  MUFU.TANH R55, R55 ;  /* 0x0000003700377308 */ /* 0x000e220000002400 */
[----:B-1----:R-:W-:-:S02]  /*2b70*/  FSEL R58, R46, -INF , P4 ;  /* 0xff8000002e3a7808 */ /* 0x002fc40002000000 */
[----:B------:R-:W-:Y:S02]  /*2b80*/  ISETP.GT.AND P4, PT, R44, 0x30, PT ;  /* 0x000000302c00780c */ /* 0x000fe40003f84270 */
[----:B------:R-:W-:Y:S02]  /*2b90*/  FMNMX.FTZ R27, R58, R27, !PT ;  /* 0x0000001b3a1b7209 */ /* 0x000fe40007810000 */
[----:B------:R-:W-:Y:S01]  /*2ba0*/  FSEL R31, R28, -INF , P4 ;  /* 0xff8000001c1f7808 */ /* 0x000fe20002000000 */
[----:B------:R-:W1:Y:S01]  /*2bb0*/  MUFU.TANH R59, R59 ;  /* 0x0000003b003b7308 */ /* 0x000e620000002400 */
[----:B------:R-:W-:Y:S02]  /*2bc0*/  ISETP.GT.AND P3, PT, R44, 0x31, PT ;  /* 0x000000312c00780c */ /* 0x000fe40003f64270 */
[----:B------:R-:W-:Y:S02]  /*2bd0*/  FMNMX.FTZ R28, R32, R27, !PT ;  /* 0x0000001b201c7209 */ /* 0x000fe40007810000 */
[----:B------:R-:W-:-:S02]  /*2be0*/  ISETP.GT.AND P4, PT, R44, 0x38, PT ;  /* 0x000000382c00780c */ /* 0x000fc40003f84270 */
[----:B------:R-:W-:Y:S01]  /*2bf0*/  FMNMX.FTZ R29, R31, R28, !PT ;  /* 0x0000001c1f1d7209 */ /* 0x000fe20007810000 */
[----:B------:R4:W-:Y:S01]  /*2c00*/  MUFU.TANH R40, R26 ;  /* 0x0000001a00287308 */ /* 0x0009e20000002400 */
[----:B---3--:R-:W-:Y:S02]  /*2c10*/  FSEL R27, R33, -INF , P4 ;  /* 0xff800000211b7808 */ /* 0x008fe40002000000 */
[----:B------:R-:W-:-:S05]  /*2c20*/  ISETP.GT.AND P4, PT, R44, 0x40, PT ;  /* 0x000000402c00780c */ /* 0x000fca0003f84270 */
[----:B------:R-:W2:Y:S01]  /*2c30*/  MUFU.TANH R63, R63 ;  /* 0x0000003f003f7308 */ /* 0x000ea20000002400 */
[----:B----4-:R-:W-:Y:S02]  /*2c40*/  FSEL R26, R51, -INF , P3 ;  /* 0xff800000331a7808 */ /* 0x010fe40001800000 */
[----:B------:R-:W-:Y:S01]  /*2c50*/  ISETP.GT.AND P3, PT, R44, 0x39, PT ;  /* 0x000000392c00780c */ /* 0x000fe20003f64270 */
[----:B------:R-:W3:Y:S01]  /*2c60*/  SHFL.IDX PT, R51, R48, RZ, 0x1c1f ;  /* 0x001c1fff30337589 */ /* 0x000ee200000e0000 */
[----:B------:R-:W-:Y:S02]  /*2c70*/  FMNMX.FTZ R30, R26, R29, !PT ;  /* 0x0000001d1a1e7209 */ /* 0x000fe40007810000 */
[----:B0-----:R-:W-:Y:S01]  /*2c80*/  FSEL R28, R55, -INF , P3 ;  /* 0xff800000371c7808 */ /* 0x001fe20001800000 */
[----:B------:R-:W0:Y:S01]  /*2c90*/  MUFU.TANH R67, R67 ;  /* 0x0000004300437308 */ /* 0x000e220000002400 */
[----:B------:R-:W-:Y:S02]  /*2ca0*/  FMNMX.FTZ R33, R27, R30, !PT ;  /* 0x0000001e1b217209 */ /* 0x000fe40007810000 */
[----:B------:R-:W-:-:S02]  /*2cb0*/  ISETP.GT.AND P3, PT, R44, 0x41, PT ;  /* 0x000000412c00780c */ /* 0x000fc40003f64270 */
[----:B------:R-:W-:Y:S02]  /*2cc0*/  FSEL R29, R36, -INF , P4 ;  /* 0xff800000241d7808 */ /* 0x000fe40002000000 */
[----:B------:R-:W-:Y:S01]  /*2cd0*/  FMNMX.FTZ R34, R28, R33, !PT ;  /* 0x000000211c227209 */ /* 0x000fe20007810000 */
[----:B------:R-:W4:Y:S01]  /*2ce0*/  MUFU.TANH R38, R70 ;  /* 0x0000004600267308 */ /* 0x000f220000002400 */
[C---:B------:R-:W-:Y:S02]  /*2cf0*/  ISETP.GT.AND P4, PT, R44.reuse, 0x48, PT ;  /* 0x000000482c00780c */ /* 0x040fe40003f84270 */
[----:B-1----:R-:W-:Y:S02]  /*2d00*/  FSEL R30, R59, -INF , P3 ;  /* 0xff8000003b1e7808 */ /* 0x002fe40001800000 */
[----:B------:R-:W-:Y:S02]  /*2d10*/  FMNMX.FTZ R35, R29, R34, !PT ;  /* 0x000000221d237209 */ /* 0x000fe40007810000 */
[----:B------:R-:W-:Y:S01]  /*2d20*/  ISETP.GT.AND P3, PT, R44, 0x49, PT ;  /* 0x000000492c00780c */ /* 0x000fe20003f64270 */
[----:B------:R-:W1:Y:S01]  /*2d30*/  MUFU.TANH R71, R71 ;  /* 0x0000004700477308 */ /* 0x000e620000002400 */
[----:B------:R-:W-:-:S02]  /*2d40*/  FSEL R33, R37, -INF , P4 ;  /* 0xff80000025217808 */ /* 0x000fc40002000000 */
[----:B------:R-:W-:Y:S02]  /*2d50*/  FMNMX.FTZ R36, R30, R35, !PT ;  /* 0x000000231e247209 */ /* 0x000fe40007810000 */
[----:B------:R-:W-:Y:S02]  /*2d60*/  ISETP.GT.AND P4, PT, R44, 0x50, PT ;  /* 0x000000502c00780c */ /* 0x000fe40003f84270 */
[----:B--2---:R-:W-:Y:S01]  /*2d70*/  FSEL R34, R63, -INF , P3 ;  /* 0xff8000003f227808 */ /* 0x004fe20001800000 */
[----:B------:R-:W2:Y:S01]  /*2d80*/  MUFU.TANH R74, R74 ;  /* 0x0000004a004a7308 */ /* 0x000ea20000002400 */
[----:B------:R-:W-:Y:S01]  /*2d90*/  FMNMX.FTZ R35, R33, R36, !PT ;  /* 0x0000002421237209 */ /* 0x000fe20007810000 */
[----:B------:R-:W-:Y:S01]  /*2da0*/  FMUL.FTZ R63, R0, R64 ;  /* 0x00000040003f7220 */ /* 0x000fe20000410000 */
[----:B------:R-:W-:Y:S01]  /*2db0*/  ISETP.GT.AND P3, PT, R44, 0x51, PT ;  /* 0x000000512c00780c */ /* 0x000fe20003f64270 */
[----:B------:R-:W-:Y:S01]  /*2dc0*/  FMUL.FTZ R64, R0, R69 ;  /* 0x0000004500407220 */ /* 0x000fe20000410000 */
[----:B------:R-:W-:Y:S01]  /*2dd0*/  FSEL R36, R40, -INF , P4 ;  /* 0xff80000028247808 */ /* 0x000fe20002000000 */
[----:B------:R-:W-:Y:S01]  /*2de0*/  FMUL.FTZ R69, R0, R77 ;  /* 0x0000004d00457220 */ /* 0x000fe20000410000 */
[----:B------:R-:W-:Y:S01]  /*2df0*/  FMNMX.FTZ R37, R34, R35, !PT ;  /* 0x0000002322257209 */ /* 0x000fe20007810000 */
[----:B------:R-:W5:Y:S01]  /*2e00*/  MUFU.TANH R75, R75 ;  /* 0x0000004b004b7308 */ /* 0x000f620000002400 */
[----:B------:R-:W-:-:S02]  /*2e10*/  ISETP.GT.AND P4, PT, R44, 0x58, PT ;  /* 0x000000582c00780c */ /* 0x000fc40003f84270 */
[----:B0-----:R-:W-:Y:S01]  /*2e20*/  FSEL R35, R67, -INF , P3 ;  /* 0xff80000043237808 */ /* 0x001fe20001800000 */
[----:B------:R-:W-:Y:S01]  /*2e30*/  FMUL.FTZ R67, R0, R73 ;  /* 0x0000004900437220 */ /* 0x000fe20000410000 */
[----:B------:R-:W-:Y:S01]  /*2e40*/  FMNMX.FTZ R40, R36, R37, !PT ;  /* 0x0000002524287209 */ /* 0x000fe20007810000 */
[----:B------:R-:W-:Y:S01]  /*2e50*/  FMUL.FTZ R73, R0, R85 ;  /* 0x0000005500497220 */ /* 0x000fe20000410000 */
[----:B------:R-:W-:Y:S01]  /*2e60*/  ISETP.GT.AND P3, PT, R44, 0x59, PT ;  /* 0x000000592c00780c */ /* 0x000fe20003f64270 */
[----:B------:R-:W0:Y:S01]  /*2e70*/  MUFU.TANH R43, R78 ;  /* 0x0000004e002b7308 */ /* 0x000e220000002400 */
[----:B----4-:R-:W-:Y:S02]  /*2e80*/  FSEL R38, R38, -INF , P4 ;  /* 0xff80000026267808 */ /* 0x010fe40002000000 */
[----:B------:R-:W-:Y:S02]  /*2e90*/  FMNMX.FTZ R39, R35, R40, !PT ;  /* 0x0000002823277209 */ /* 0x000fe40007810000 */
[----:B------:R-:W-:-:S02]  /*2ea0*/  ISETP.GT.AND P4, PT, R44, 0x60, PT ;  /* 0x000000602c00780c */ /* 0x000fc40003f84270 */
[----:B-1----:R-:W-:Y:S01]  /*2eb0*/  FSEL R37, R71, -INF , P3 ;  /* 0xff80000047257808 */ /* 0x002fe20001800000 */
[----:B------:R-:W1:Y:S01]  /*2ec0*/  MUFU.TANH R79, R79 ;  /* 0x0000004f004f7308 */ /* 0x000e620000002400 */
[----:B------:R-:W-:Y:S01]  /*2ed0*/  FMNMX.FTZ R42, R38, R39, !PT ;  /* 0x00000027262a7209 */ /* 0x000fe20007810000 */
[----:B------:R-:W-:Y:S01]  /*2ee0*/  FMUL.FTZ R71, R0, R80 ;  /* 0x0000005000477220 */ /* 0x000fe20000410000 */
[----:B------:R-:W-:Y:S02]  /*2ef0*/  ISETP.GT.AND P3, PT, R44, 0x61, PT ;  /* 0x000000612c00780c */ /* 0x000fe40003f64270 */
[----:B--2---:R-:W-:Y:S02]  /*2f00*/  FSEL R40, R74, -INF , P4 ;  /* 0xff8000004a287808 */ /* 0x004fe40002000000 */
[----:B------:R-:W-:Y:S01]  /*2f10*/  FMNMX.FTZ R41, R37, R42, !PT ;  /* 0x0000002a25297209 */ /* 0x000fe20007810000 */
[----:B------:R-:W2:Y:S01]  /*2f20*/  MUFU.TANH R82, R82 ;  /* 0x0000005200527308 */ /* 0x000ea20000002400 */
[----:B------:R-:W-:-:S02]  /*2f30*/  ISETP.GT.AND P4, PT, R44, 0x68, PT ;  /* 0x000000682c00780c */ /* 0x000fc40003f84270 */
[----:B-----5:R-:W-:Y:S02]  /*2f40*/  FSEL R39, R75, -INF , P3 ;  /* 0xff8000004b277808 */ /* 0x020fe40001800000 */
[----:B------:R-:W-:Y:S02]  /*2f50*/  FMNMX.FTZ R42, R40, R41, !PT ;  /* 0x00000029282a7209 */ /* 0x000fe40007810000 */
[C---:B------:R-:W-:Y:S01]  /*2f60*/  ISETP.GT.AND P3, PT, R44.reuse, 0x69, PT ;  /* 0x000000692c00780c */ /* 0x040fe20003f64270 */
[----:B------:R-:W4:Y:S01]  /*2f70*/  MUFU.TANH R83, R83 ;  /* 0x0000005300537308 */ /* 0x000f220000002400 */
[----:B0-----:R-:W-:Y:S02]  /*2f80*/  FSEL R43, R43, -INF , P4 ;  /* 0xff8000002b2b7808 */ /* 0x001fe40002000000 */
[----:B------:R-:W-:Y:S02]  /*2f90*/  FMNMX.FTZ R46, R39, R42, !PT ;  /* 0x0000002a272e7209 */ /* 0x000fe40007810000 */
[----:B------:R-:W-:-:S02]  /*2fa0*/  ISETP.GT.AND P4, PT, R44, 0x70, PT ;  /* 0x000000702c00780c */ /* 0x000fc40003f84270 */
[----:B-1----:R-:W-:Y:S01]  /*2fb0*/  FSEL R42, R79, -INF , P3 ;  /* 0xff8000004f2a7808 */ /* 0x002fe20001800000 */
[----:B------:R-:W0:Y:S01]  /*2fc0*/  MUFU.TANH R86, R86 ;  /* 0x0000005600567308 */ /* 0x000e220000002400 */
[----:B------:R-:W-:Y:S02]  /*2fd0*/  FMNMX.FTZ R41, R43, R46, !PT ;  /* 0x0000002e2b297209 */ /* 0x000fe40007810000 */
[----:B------:R-:W-:Y:S02]  /*2fe0*/  ISETP.GT.AND P3, PT, R44, 0x71, PT ;  /* 0x000000712c00780c */ /* 0x000fe40003f64270 */
[----:B--2---:R-:W-:Y:S02]  /*2ff0*/  FSEL R46, R82, -INF , P4 ;  /* 0xff800000522e7808 */ /* 0x004fe40002000000 */
[----:B------:R-:W-:Y:S01]  /*3000*/  FMNMX.FTZ R45, R42, R41, !PT ;  /* 0x000000292a2d7209 */ /* 0x000fe20007810000 */
[----:B------:R-:W1:Y:S01]  /*3010*/  MUFU.TANH R87, R87 ;  /* 0x0000005700577308 */ /* 0x000e620000002400 */
[----:B------:R-:W-:-:S02]  /*3020*/  ISETP.GT.AND P4, PT, R44, 0x78, PT ;  /* 0x000000782c00780c */ /* 0x000fc40003f84270 */
[----:B----4-:R-:W-:Y:S02]  /*3030*/  FSEL R41, R83, -INF , P3 ;  /* 0xff80000053297808 */ /* 0x010fe40001800000 */
[----:B------:R-:W-:Y:S02]  /*3040*/  FMNMX.FTZ R70, R46, R45, !PT ;  /* 0x0000002d2e467209 */ /* 0x000fe40007810000 */
[----:B------:R-:W-:Y:S01]  /*3050*/  ISETP.GT.AND P3, PT, R44, 0x79, PT ;  /* 0x000000792c00780c */ /* 0x000fe20003f64270 */
[----:B------:R-:W-:Y:S01]  /*3060*/  MUFU.TANH R88, R88 ;  /* 0x0000005800587308 */ /* 0x000fe20000002400 */
[----:B0-----:R-:W-:Y:S02]  /*3070*/  FSEL R45, R86, -INF , P4 ;  /* 0xff800000562d7808 */ /* 0x001fe40002000000 */
[----:B------:R-:W-:Y:S02]  /*3080*/  FMNMX.FTZ R70, R41, R70, !PT ;  /* 0x0000004629467209 */ /* 0x000fe40007810000 */
[----:B---3--:R-:W-:-:S02]  /*3090*/  VIADDMNMX R92, R51, R49, R92, PT ;  /* 0x00000031335c7246 */ /* 0x008fc4000380015c */
[----:B------:R-:W-:Y:S01]  /*30a0*/  FMNMX.FTZ R47, R45, R70, !PT ;  /* 0x000000462d2f7209 */ /* 0x000fe20007810000 */
[----:B------:R-:W0:Y:S01]  /*30b0*/  MUFU.TANH R24, R24 ;  /* 0x0000001800187308 */ /* 0x000e220000002400 */
[----:B-1----:R-:W-:Y:S02]  /*30c0*/  FSEL R44, R87, -INF , P3 ;  /* 0xff800000572c7808 */ /* 0x002fe40001800000 */
[----:B------:R-:W-:Y:S02]  /*30d0*/  ISETP.GT.AND P4, PT, R92, 0x1, PT ;  /* 0x000000015c00780c */ /* 0x000fe40003f84270 */
[----:B------:R-:W-:Y:S02]  /*30e0*/  FMNMX.FTZ R47, R44, R47, !PT ;  /* 0x0000002f2c2f7209 */ /* 0x000fe40007810000 */
[----:B------:R-:W-:Y:S01]  /*30f0*/  ISETP.GT.AND P5, PT, R92, 0x8, PT ;  /* 0x000000085c00780c */ /* 0x000fe20003fa4270 */
[----:B------:R-:W1:Y:S02]  /*3100*/  MUFU.TANH R25, R25 ;  /* 0x0000001900197308 */ /* 0x000e640000002400 */
[----:B------:R-:W2:Y:S06]  /*3110*/  SHFL.BFLY PT, R70, R47, 0x2, 0x1f ;  /* 0x0c401f002f467f89 */ /* 0x000eac00000e0000 */
[----:B------:R-:W-:Y:S01]  /*3120*/  MUFU.TANH R20, R20 ;  /* 0x0000001400147308 */ /* 0x000fe20000002400 */
[----:B0-----:R-:W-:-:S02]  /*3130*/  FSEL R51, R24, -INF , P4 ;  /* 0xff80000018337808 */ /* 0x001fc40002000000 */
[----:B------:R-:W-:-:S05]  /*3140*/  ISETP.GT.AND P4, PT, R92, 0x10, PT ;  /* 0x000000105c00780c */ /* 0x000fca0003f84270 */
[----:B------:R-:W0:Y:S01]  /*3150*/  MUFU.TANH R21, R21 ;  /* 0x0000001500157308 */ /* 0x000e220000002400 */
[----:B-1----:R-:W-:-:S07]  /*3160*/  FSEL R25, R25, -INF , P5 ;  /* 0xff80000019197808 */ /* 0x002fce0002800000 */
[----:B------:R-:W-:Y:S01]  /*3170*/  MUFU.TANH R14, R14 ;  /* 0x0000000e000e7308 */ /* 0x000fe20000002400 */
[----:B--2---:R-:W-:Y:S01]  /*3180*/  FMNMX.FTZ R59, R47, R70, !PT ;  /* 0x000000462f3b7209 */ /* 0x004fe20007810000 */
[----:B------:R-:W-:Y:S01]  /*3190*/  FMUL.FTZ R70, R0, R76 ;  /* 0x0000004c00467220 */ /* 0x000fe20000410000 */
[----:B------:R-:W-:-:S03]  /*31a0*/  IMAD.U32 R76, RZ, RZ, UR19 ;  /* 0x00000013ff4c7e24 */ /* 0x000fc6000f8e00ff */
[----:B------:R-:W1:Y:S02]  /*31b0*/  SHFL.BFLY PT, R74, R59, 0x1, 0x1f ;  /* 0x0c201f003b4a7f89 */ /* 0x000e6400000e0000 */
[----:B------:R-:W2:Y:S01]  /*31c0*/  MUFU.TANH R15, R15 ;  /* 0x0000000f000f7308 */ /* 0x000ea20000002400 */
[----:B0-----:R-:W-:Y:S02]  /*31d0*/  FSEL R21, R21, -INF , P4 ;  /* 0xff80000015157808 */ /* 0x001fe40002000000 */
[----:B------:R-:W-:-:S05]  /*31e0*/  ISETP.GT.AND P4, PT, R92, 0x18, PT ;  /* 0x000000185c00780c */ /* 0x000fca0003f84270 */
[----:B------:R-:W-:Y:S08]  /*31f0*/  MUFU.TANH R13, R13 ;  /* 0x0000000d000d7308 */ /* 0x000ff00000002400 */
[----:B------:R-:W0:Y:S01]  /*3200*/  MUFU.TANH R12, R12 ;  /* 0x0000000c000c7308 */ /* 0x000e220000002400 */
[----:B--2---:R-:W-:Y:S02]  /*3210*/  FSEL R15, R15, -INF , P4 ;  /* 0xff8000000f0f7808 */ /* 0x004fe40002000000 */
[----:B------:R-:W-:-:S02]  /*3220*/  ISETP.GT.AND P4, PT, R92, 0x20, PT ;  /* 0x000000205c00780c */ /* 0x000fc40003f84270 */
[----:B-1----:R-:W-:-:S03]  /*3230*/  FMNMX.FTZ R59, R59, R74, !PT ;  /* 0x0000004a3b3b7209 */ /* 0x002fc60007810000 */
[----:B------:R-:W1:Y:S01]  /*3240*/  MUFU.TANH R11, R11 ;  /* 0x0000000b000b7308 */ /* 0x000e620000002400 */
[----:B------:R-:W-:Y:S01]  /*3250*/  FMUL.FTZ R74, R0, R84 ;  /* 0x00000054004a7220 */ /* 0x000fe20000410000 */
[C---:B------:R-:W-:Y:S01]  /*3260*/  FSETP.NEU.FTZ.AND P3, PT, R59.reuse, -INF , PT ;  /* 0xff8000003b00780b */ /* 0x040fe20003f7d000 */
[----:B------:R-:W-:-:S05]  /*3270*/  FFMA.FTZ R47, R59, R76, -8 ;  /* 0xc10000003b2f7423 */ /* 0x000fca000001004c */
[----:B------:R-:W2:Y:S01]  /*3280*/  MUFU.TANH R10, R10 ;  /* 0x0000000a000a7308 */ /* 0x000ea20000002400 */
[----:B------:R-:W-:Y:S02]  /*3290*/  FSEL R47, R47, RZ, P3 ;  /* 0x000000ff2f2f7208 */ /* 0x000fe40001800000 */
[----:B------:R-:W-:Y:S02]  /*32a0*/  ISETP.GT.AND P3, PT, R92, RZ, PT ;  /* 0x000000ff5c00720c */ /* 0x000fe40003f64270 */
[----:B0-----:R-:W-:Y:S01]  /*32b0*/  FSEL R12, R12, -INF , P4 ;  /* 0xff8000000c0c7808 */ /* 0x001fe20002000000 */
[--C-:B------:R-:W-:Y:S01]  /*32c0*/  FFMA.FTZ R77, R62, UR19, -R47.reuse ;  /* 0x000000133e4d7c23 */ /* 0x100fe2000801082f */
[----:B------:R-:W-:Y:S01]  /*32d0*/  FSEL R88, R88, -INF , P3 ;  /* 0xff80000058587808 */ /* 0x000fe20001800000 */
[----:B------:R-:W0:Y:S01]  /*32e0*/  MUFU.TANH R8, R8 ;  /* 0x0000000800087308 */ /* 0x000e220000002400 */
[----:B------:R-:W-:Y:S01]  /*32f0*/  ISETP.GT.AND P3, PT, R92, 0x9, PT ;  /* 0x000000095c00780c */ /* 0x000fe20003f64270 */
[--C-:B------:R-:W-:Y:S01]  /*3300*/  FFMA.FTZ R48, R98, UR19, -R47.reuse ;  /* 0x0000001362307c23 */ /* 0x100fe2000801082f */
[----:B------:R-:W-:Y:S01]  /*3310*/  FMNMX.FTZ R76, R88, R51, !PT ;  /* 0x00000033584c7209 */ /* 0x000fe20007810000 */
[--C-:B------:R-:W-:Y:S01]  /*3320*/  FFMA.FTZ R49, R96, UR19, -R47.reuse ;  /* 0x0000001360317c23 */ /* 0x100fe2000801082f */
[----:B------:R-:W-:Y:S01]  /*3330*/  FSEL R20, R20, -INF , P3 ;  /* 0xff80000014147808 */ /* 0x000fe20001800000 */
[--C-:B------:R-:W-:Y:S01]  /*3340*/  FFMA.FTZ R94, R94, UR19, -R47.reuse ;  /* 0x000000135e5e7c23 */ /* 0x100fe2000801082f */
[----:B------:R-:W-:Y:S01]  /*3350*/  FMNMX.FTZ R55, R25, R76, !PT ;  /* 0x0000004c19377209 */ /* 0x000fe20007810000 */
[----:B------:R-:W3:Y:S01]  /*3360*/  MUFU.TANH R9, R9 ;  /* 0x0000000900097308 */ /* 0x000ee20000002400 */
[----:B------:R-:W-:Y:S01]  /*3370*/  ISETP.GT.AND P3, PT, R92, 0x11, PT ;  /* 0x000000115c00780c */ /* 0x000fe20003f64270 */
[--C-:B------:R-:W-:Y:S01]  /*3380*/  FFMA.FTZ R53, R90, UR19, -R47.reuse ;  /* 0x000000135a357c23 */ /* 0x100fe2000801082f */
[----:B------:R-:W-:Y:S01]  /*3390*/  FMNMX.FTZ R76, R20, R55, !PT ;  /* 0x00000037144c7209 */ /* 0x000fe20007810000 */
[--C-:B------:R-:W-:Y:S01]  /*33a0*/  FFMA.FTZ R50, R50, UR19, -R47.reuse ;  /* 0x0000001332327c23 */ /* 0x100fe2000801082f */
[----:B------:R-:W-:Y:S01]  /*33b0*/  FSEL R14, R14, -INF , P3 ;  /* 0xff8000000e0e7808 */ /* 0x000fe20001800000 */
[--C-:B------:R-:W-:Y:S01]  /*33c0*/  FFMA.FTZ R32, R32, UR19, -R47.reuse ;  /* 0x0000001320207c23 */ /* 0x100fe2000801082f */
[----:B------:R-:W-:Y:S01]  /*33d0*/  FMNMX.FTZ R55, R21, R76, !PT ;  /* 0x0000004c15377209 */ /* 0x000fe20007810000 */
[----:B------:R-:W4:Y:S01]  /*33e0*/  MUFU.TANH R6, R6 ;  /* 0x0000000600067308 */ /* 0x000f220000002400 */
[----:B------:R-:W-:Y:S01]  /*33f0*/  ISETP.GT.AND P3, PT, R92, 0x19, PT ;  /* 0x000000195c00780c */ /* 0x000fe20003f64270 */
[--C-:B------:R-:W-:Y:S01]  /*3400*/  FFMA.FTZ R31, R31, UR19, -R47.reuse ;  /* 0x000000131f1f7c23 */ /* 0x100fe2000801082f */
[----:B------:R-:W-:Y:S01]  /*3410*/  FMNMX.FTZ R76, R14, R55, !PT ;  /* 0x000000370e4c7209 */ /* 0x000fe20007810000 */
[--C-:B------:R-:W-:Y:S01]  /*3420*/  FFMA.FTZ R55, R66, UR19, -R47.reuse ;  /* 0x0000001342377c23 */ /* 0x100fe2000801082f */
[----:B------:R-:W-:Y:S01]  /*3430*/  FSEL R13, R13, -INF , P3 ;  /* 0xff8000000d0d7808 */ /* 0x000fe20001800000 */
[--C-:B------:R-:W-:Y:S01]  /*3440*/  FFMA.FTZ R26, R26, UR19, -R47.reuse ;  /* 0x000000131a1a7c23 */ /* 0x100fe2000801082f */
[----:B------:R-:W-:Y:S01]  /*3450*/  FMNMX.FTZ R76, R15, R76, !PT ;  /* 0x0000004c0f4c7209 */ /* 0x000fe20007810000 */
[----:B------:R-:W-:Y:S01]  /*3460*/  MUFU.TANH R7, R7 ;  /* 0x0000000700077308 */ /* 0x000fe20000002400 */
[----:B------:R-:W-:Y:S01]  /*3470*/  ISETP.GT.AND P3, PT, R92, 0x21, PT ;  /* 0x000000215c00780c */ /* 0x000fe20003f64270 */
[--C-:B------:R-:W-:Y:S01]  /*3480*/  FFMA.FTZ R27, R27, UR19, -R47.reuse ;  /* 0x000000131b1b7c23 */ /* 0x100fe2000801082f */
[----:B------:R-:W-:Y:S01]  /*3490*/  FMNMX.FTZ R75, R13, R76, !PT ;  /* 0x0000004c0d4b7209 */ /* 0x000fe20007810000 */
[--C-:B------:R-:W-:Y:S01]  /*34a0*/  FFMA.FTZ R76, R52, UR19, -R47.reuse ;  /* 0x00000013344c7c23 */ /* 0x100fe2000801082f */
[----:B------:R-:W-:Y:S01]  /*34b0*/  ISETP.GT.AND P4, PT, R92, 0x28, PT ;  /* 0x000000285c00780c */ /* 0x000fe20003f84270 */
[--C-:B------:R-:W-:Y:S01]  /*34c0*/  FFMA.FTZ R28, R28, UR19, -R47.reuse ;  /* 0x000000131c1c7c23 */ /* 0x100fe2000801082f */
[----:B-1----:R-:W-:Y:S01]  /*34d0*/  FSEL R11, R11, -INF , P3 ;  /* 0xff8000000b0b7808 */ /* 0x002fe20001800000 */
[----:B------:R-:W1:Y:S01]  /*34e0*/  MUFU.TANH R5, R5 ;  /* 0x0000000500057308 */ /* 0x000e620000002400 */
[----:B------:R-:W-:Y:S01]  /*34f0*/  FMNMX.FTZ R66, R12, R75, !PT ;  /* 0x0000004b0c427209 */ /* 0x000fe20007810000 */
[--C-:B------:R-:W-:Y:S01]  /*3500*/  FFMA.FTZ R29, R29, UR19, -R47.reuse ;  /* 0x000000131d1d7c23 */ /* 0x100fe2000801082f */
[----:B------:R-:W-:Y:S01]  /*3510*/  ISETP.GT.AND P3, PT, R92, 0x29, PT ;  /* 0x000000295c00780c */ /* 0x000fe20003f64270 */
[--C-:B------:R-:W-:Y:S01]  /*3520*/  FFMA.FTZ R30, R30, UR19, -R47.reuse ;  /* 0x000000131e1e7c23 */ /* 0x100fe2000801082f */
[----:B--2---:R-:W-:Y:S01]  /*3530*/  FSEL R52, R10, -INF , P4 ;  /* 0xff8000000a347808 */ /* 0x004fe20002000000 */
[--C-:B------:R-:W-:Y:S01]  /*3540*/  FFMA.FTZ R41, R41, UR19, -R47.reuse ;  /* 0x0000001329297c23 */ /* 0x100fe2000801082f */
[----:B------:R-:W-:Y:S01]  /*3550*/  FMNMX.FTZ R75, R11, R66, !PT ;  /* 0x000000420b4b7209 */ /* 0x000fe20007810000 */
[----:B------:R-:W2:Y:S01]  /*3560*/  MUFU.TANH R4, R4 ;  /* 0x0000000400047308 */ /* 0x000ea20000002400 */
[----:B------:R-:W-:Y:S01]  /*3570*/  ISETP.GT.AND P4, PT, R92, 0x30, PT ;  /* 0x000000305c00780c */ /* 0x000fe20003f84270 */
[--C-:B------:R-:W-:Y:S01]  /*3580*/  FFMA.FTZ R66, R54, UR19, -R47.reuse ;  /* 0x0000001336427c23 */ /* 0x100fe2000801082f */
[----:B0-----:R-:W-:Y:S01]  /*3590*/  FSEL R8, R8, -INF , P3 ;  /* 0xff80000008087808 */ /* 0x001fe20001800000 */
[----:B------:R-:W-:Y:S01]  /*35a0*/  FFMA.FTZ R44, R44, UR19, -R47 ;  /* 0x000000132c2c7c23 */ /* 0x000fe2000801082f */
[----:B------:R-:W-:-:S02]  /*35b0*/  FMNMX.FTZ R75, R52, R75, !PT ;  /* 0x0000004b344b7209 */ /* 0x000fc40007810000 */
[----:B------:R-:W-:Y:S02]  /*35c0*/  CS2R R90, SRZ ;  /* 0x00000000005a7805 */ /* 0x000fe4000001ff00 */
[----:B------:R-:W-:Y:S01]  /*35d0*/  ISETP.GT.AND P3, PT, R92, 0x31, PT ;  /* 0x000000315c00780c */ /* 0x000fe20003f64270 */
[----:B------:R-:W-:Y:S01]  /*35e0*/  MUFU.TANH R3, R3 ;  /* 0x0000000300037308 */ /* 0x000fe20000002400 */
[----:B---3--:R-:W-:Y:S02]  /*35f0*/  FSEL R54, R9, -INF , P4 ;  /* 0xff80000009367808 */ /* 0x008fe40002000000 */
[----:B------:R-:W-:Y:S02]  /*3600*/  CS2R R96, SRZ ;  /* 0x0000000000607805 */ /* 0x000fe4000001ff00 */
[----:B------:R-:W-:Y:S02]  /*3610*/  FMNMX.FTZ R75, R8, R75, !PT ;  /* 0x0000004b084b7209 */ /* 0x000fe40007810000 */
[----:B------:R-:W-:-:S02]  /*3620*/  CS2R R98, SRZ ;  /* 0x0000000000627805 */ /* 0x000fc4000001ff00 */
[----:B------:R-:W-:Y:S02]  /*3630*/  ISETP.GT.AND P4, PT, R92, 0x38, PT ;  /* 0x000000385c00780c */ /* 0x000fe40003f84270 */
[----:B----4-:R-:W-:Y:S01]  /*3640*/  FSEL R6, R6, -INF , P3 ;  /* 0xff80000006067808 */ /* 0x010fe20001800000 */
[----:B------:R0:W-:Y:S01]  /*3650*/  MUFU.EX2 R10, R76 ;  /* 0x0000004c000a7308 */ /* 0x0001e20000000800 */
[----:B------:R-:W-:Y:S02]  /*3660*/  FMNMX.FTZ R75, R54, R75, !PT ;  /* 0x0000004b364b7209 */ /* 0x000fe40007810000 */
[----:B------:R-:W-:Y:S02]  /*3670*/  ISETP.GT.AND P3, PT, R92, 0x39, PT ;  /* 0x000000395c00780c */ /* 0x000fe40003f64270 */
[----:B------:R-:W-:Y:S02]  /*3680*/  FMNMX.FTZ R75, R6, R75, !PT ;  /* 0x0000004b064b7209 */ /* 0x000fe40007810000 */
[----:B-1----:R-:W-:Y:S01]  /*3690*/  FSEL R5, R5, -INF , P3 ;  /* 0xff80000005057808 */ /* 0x002fe20001800000 */
[----:B------:R-:W1:Y:S01]  /*36a0*/  MUFU.TANH R57, R57 ;  /* 0x0000003900397308 */ /* 0x000e620000002400 */
[----:B0-----:R-:W-:-:S01]  /*36b0*/  FFMA.FTZ R76, R56, UR19, -R47 ;  /* 0x00000013384c7c23 */ /* 0x001fc2000801082f */
[----:B------:R-:W-:-:S02]  /*36c0*/  FSEL R56, R7, -INF , P4 ;  /* 0xff80000007387808 */ /* 0x000fc40002000000 */
[C---:B------:R-:W-:Y:S02]  /*36d0*/  ISETP.GT.AND P4, PT, R92.reuse, 0x40, PT ;  /* 0x000000405c00780c */ /* 0x040fe40003f84270 */
[----:B------:R-:W-:Y:S02]  /*36e0*/  ISETP.GT.AND P3, PT, R92, 0x41, PT ;  /* 0x000000415c00780c */ /* 0x000fe40003f64270 */
[----:B------:R-:W-:Y:S01]  /*36f0*/  MUFU.TANH R60, R60 ;  /* 0x0000003c003c7308 */ /* 0x000fe20000002400 */
[----:B--2---:R-:W-:Y:S02]  /*3700*/  FSEL R62, R4, -INF , P4 ;  /* 0xff800000043e7808 */ /* 0x004fe40002000000 */
[----:B------:R-:W-:-:S05]  /*3710*/  ISETP.GT.AND P4, PT, R92, 0x48, PT ;  /* 0x000000485c00780c */ /* 0x000fca0003f84270 */
[----:B------:R0:W2:Y:S01]  /*3720*/  MUFU.EX2 R9, R66 ;  /* 0x0000004200097308 */ /* 0x0000a20000000800 */
[----:B-1----:R-:W-:Y:S02]  /*3730*/  FSEL R57, R57, -INF , P4 ;  /* 0xff80000039397808 */ /* 0x002fe40002000000 */
[----:B------:R-:W-:-:S05]  /*3740*/  ISETP.GT.AND P4, PT, R92, 0x50, PT ;  /* 0x000000505c00780c */ /* 0x000fca0003f84270 */
[----:B------:R-:W1:Y:S01]  /*3750*/  MUFU.TANH R63, R63 ;  /* 0x0000003f003f7308 */ /* 0x000e620000002400 */
[----:B0-----:R-:W-:-:S04]  /*3760*/  FMNMX.FTZ R66, R56, R75, !PT ;  /* 0x0000004b38427209 */ /* 0x001fc80007810000 */
[----:B------:R-:W-:Y:S02]  /*3770*/  FMNMX.FTZ R75, R5, R66, !PT ;  /* 0x00000042054b7209 */ /* 0x000fe40007810000 */
[----:B------:R-:W-:Y:S01]  /*3780*/  FSEL R66, R3, -INF , P3 ;  /* 0xff80000003427808 */ /* 0x000fe20001800000 */
[----:B------:R-:W0:Y:S01]  /*3790*/  MUFU.TANH R61, R61 ;  /* 0x0000003d003d7308 */ /* 0x000e220000002400 */
[----:B------:R-:W-:Y:S01]  /*37a0*/  FMNMX.FTZ R75, R62, R75, !PT ;  /* 0x0000004b3e4b7209 */ /* 0x000fe20007810000 */
[----:B------:R-:W-:Y:S01]  /*37b0*/  FFMA.FTZ R3, R58, UR19, -R47 ;  /* 0x000000133a037c23 */ /* 0x000fe2000801082f */
[----:B------:R-:W-:Y:S02]  /*37c0*/  ISETP.GT.AND P3, PT, R92, 0x49, PT ;  /* 0x000000495c00780c */ /* 0x000fe40003f64270 */
[----:B--2---:R-:W-:Y:S02]  /*37d0*/  F2FP.SATFINITE.E4M3.F32.PACK_AB_MERGE_C R151, R9, R10, RZ ;  /* 0x0000000a0997723e */ /* 0x004fe400048070ff */
[----:B------:R-:W-:Y:S01]  /*37e0*/  FSEL R58, R60, -INF , P3 ;  /* 0xff8000003c3a7808 */ /* 0x000fe20001800000 */
[----:B------:R-:W2:Y:S01]  /*37f0*/  MUFU.TANH R65, R65 ;  /* 0x0000004100417308 */ /* 0x000ea20000002400 */
[----:B------:R-:W-:-:S02]  /*3800*/  ISETP.GT.AND P3, PT, R92, 0x51, PT ;  /* 0x000000515c00780c */ /* 0x000fc40003f64270 */
[----:B-1----:R-:W-:Y:S02]  /*3810*/  FSEL R63, R63, -INF , P4 ;  /* 0xff8000003f3f7808 */ /* 0x002fe40002000000 */
[----:B------:R-:W-:-:S03]  /*3820*/  ISETP.GT.AND P4, PT, R92, 0x58, PT ;  /* 0x000000585c00780c */ /* 0x000fc60003f84270 */
[----:B------:R1:W-:Y:S01]  /*3830*/  MUFU.EX2 R7, R76 ;  /* 0x0000004c00077308 */ /* 0x0003e20000000800 */
[----:B0-----:R-:W-:Y:S02]  /*3840*/  FSEL R61, R61, -INF , P3 ;  /* 0xff8000003d3d7808 */ /* 0x001fe40001800000 */
[----:B------:R-:W-:-:S05]  /*3850*/  ISETP.GT.AND P3, PT, R92, 0x59, PT ;  /* 0x000000595c00780c */ /* 0x000fca0003f64270 */
[----:B------:R-:W0:Y:S01]  /*3860*/  MUFU.TANH R64, R64 ;  /* 0x0000004000407308 */ /* 0x000e220000002400 */
[----:B-1----:R-:W-:Y:S02]  /*3870*/  FMNMX.FTZ R76, R66, R75, !PT ;  /* 0x0000004b424c7209 */ /* 0x002fe40007810000 */
[----:B--2---:R-:W-:Y:S02]  /*3880*/  FSEL R65, R65, -INF , P4 ;  /* 0xff80000041417808 */ /* 0x004fe40002000000 */
[----:B------:R-:W-:Y:S01]  /*3890*/  FMNMX.FTZ R75, R57, R76, !PT ;  /* 0x0000004c394b7209 */ /* 0x000fe20007810000 */
[--C-:B------:R-:W-:Y:S01]  /*38a0*/  FFMA.FTZ R76, R34, UR19, -R47.reuse ;  /* 0x00000013224c7c23 */ /* 0x100fe2000801082f */
[----:B------:R-:W-:Y:S01]  /*38b0*/  ISETP.GT.AND P4, PT, R92, 0x60, PT ;  /* 0x000000605c00780c */ /* 0x000fe20003f84270 */
[----:B------:R-:W1:Y:S01]  /*38c0*/  MUFU.TANH R68, R68 ;  /* 0x0000004400447308 */ /* 0x000e620000002400 */
[----:B------:R-:W-:Y:S01]  /*38d0*/  FMNMX.FTZ R60, R58, R75, !PT ;  /* 0x0000004b3a3c7209 */ /* 0x000fe20007810000 */
[--C-:B------:R-:W-:Y:S01]  /*38e0*/  FFMA.FTZ R34, R35, UR19, -R47.reuse ;  /* 0x0000001323227c23 */ /* 0x100fe2000801082f */
[----:B------:R-:W-:-:S01]  /*38f0*/  FFMA.FTZ R35, R38, UR19, -R47 ;  /* 0x0000001326237c23 */ /* 0x000fc2000801082f */
[--C-:B------:R-:W-:Y:S01]  /*3900*/  FFMA.FTZ R38, R37, UR19, -R47.reuse ;  /* 0x0000001325267c23 */ /* 0x100fe2000801082f */
[----:B------:R-:W-:Y:S01]  /*3910*/  FMNMX.FTZ R60, R63, R60, !PT ;  /* 0x0000003c3f3c7209 */ /* 0x000fe20007810000 */
[--C-:B------:R-:W-:Y:S01]  /*3920*/  FFMA.FTZ R37, R40, UR19, -R47.reuse ;  /* 0x0000001328257c23 */ /* 0x100fe2000801082f */
[----:B------:R-:W-:-:S01]  /*3930*/  FFMA.FTZ R40, R42, UR19, -R47 ;  /* 0x000000132a287c23 */ /* 0x000fc2000801082f */
[----:B------:R-:W2:Y:S01]  /*3940*/  MUFU.TANH R67, R67 ;  /* 0x0000004300437308 */ /* 0x000ea20000002400 */
[----:B------:R-:W-:Y:S01]  /*3950*/  FMNMX.FTZ R60, R61, R60, !PT ;  /* 0x0000003c3d3c7209 */ /* 0x000fe20007810000 */
[----:B------:R-:W-:Y:S01]  /*3960*/  FFMA.FTZ R42, R46, UR19, -R47 ;  /* 0x000000132e2a7c23 */ /* 0x000fe2000801082f */
[----:B0-----:R-:W-:-:S02]  /*3970*/  FSEL R64, R64, -INF , P3 ;  /* 0xff80000040407808 */ /* 0x001fc40001800000 */
[----:B------:R-:W-:Y:S02]  /*3980*/  FMNMX.FTZ R75, R65, R60, !PT ;  /* 0x0000003c414b7209 */ /* 0x000fe40007810000 */
[----:B------:R-:W-:Y:S01]  /*3990*/  ISETP.GT.AND P3, PT, R92, 0x61, PT ;  /* 0x000000615c00780c */ /* 0x000fe20003f64270 */
[----:B------:R-:W0:Y:S01]  /*39a0*/  MUFU.TANH R70, R70 ;  /* 0x0000004600467308 */ /* 0x000e220000002400 */
[----:B-1----:R-:W-:Y:S02]  /*39b0*/  FSEL R68, R68, -INF , P4 ;  /* 0xff80000044447808 */ /* 0x002fe40002000000 */
[----:B------:R-:W-:Y:S02]  /*39c0*/  FMNMX.FTZ R75, R64, R75, !PT ;  /* 0x0000004b404b7209 */ /* 0x000fe40007810000 */
[----:B------:R-:W-:Y:S02]  /*39d0*/  ISETP.GT.AND P4, PT, R92, 0x68, PT ;  /* 0x000000685c00780c */ /* 0x000fe40003f84270 */
[----:B------:R-:W-:Y:S01]  /*39e0*/  FMNMX.FTZ R60, R68, R75, !PT ;  /* 0x0000004b443c7209 */ /* 0x000fe20007810000 */
[----:B------:R-:W1:Y:S01]  /*39f0*/  MUFU.TANH R69, R69 ;  /* 0x0000004500457308 */ /* 0x000e620000002400 */
[----:B--2---:R-:W-:-:S02]  /*3a00*/  FSEL R67, R67, -INF , P3 ;  /* 0xff80000043437808 */ /* 0x004fc40001800000 */
[----:B------:R-:W-:Y:S02]  /*3a10*/  ISETP.GT.AND P3, PT, R92, 0x69, PT ;  /* 0x000000695c00780c */ /* 0x000fe40003f64270 */
[----:B------:R-:W-:-:S03]  /*3a20*/  FMNMX.FTZ R75, R67, R60, !PT ;  /* 0x0000003c434b7209 */ /* 0x000fc60007810000 */
[----:B------:R-:W2:Y:S01]  /*3a30*/  MUFU.TANH R71, R71 ;  /* 0x0000004700477308 */ /* 0x000ea20000002400 */
[----:B0-----:R-:W-:Y:S02]  /*3a40*/  FSEL R70, R70, -INF , P4 ;  /* 0xff80000046467808 */ /* 0x001fe40002000000 */
[----:B------:R-:W-:Y:S02]  /*3a50*/  ISETP.GT.AND P4, PT, R92, 0x70, PT ;  /* 0x000000705c00780c */ /* 0x000fe40003f84270 */
[----:B------:R-:W-:-:S03]  /*3a60*/  FMNMX.FTZ R60, R70, R75, !PT ;  /* 0x0000004b463c7209 */ /* 0x000fc60007810000 */
[----:B------:R-:W0:Y:S01]  /*3a70*/  MUFU.TANH R72, R72 ;  /* 0x0000004800487308 */ /* 0x000e220000002400 */
[----:B-1----:R-:W-:Y:S02]  /*3a80*/  FSEL R69, R69, -INF , P3 ;  /* 0xff80000045457808 */ /* 0x002fe40001800000 */
[----:B------:R-:W-:Y:S02]  /*3a90*/  ISETP.GT.AND P3, PT, R92, 0x71, PT ;  /* 0x000000715c00780c */ /* 0x000fe40003f64270 */
        /* <DEDUP_REMOVED lines=8> */
[----:B------:R-:W-:Y:S02]  /*3b20*/  CS2R R92, SRZ ;  /* 0x00000000005c7805 */ /* 0x000fe4000001ff00 */
[----:B------:R-:W-:Y:S01]  /*3b30*/  FMNMX.FTZ R75, R72, R75, !PT ;  /* 0x0000004b484b7209 */ /* 0x000fe20007810000 */
[----:B------:R0:W-:Y:S01]  /*3b40*/  MUFU.EX2 R4, R77 ;  /* 0x0000004d00047308 */ /* 0x0001e20000000800 */
[----:B-1----:R-:W-:-:S04]  /*3b50*/  FSEL R74, R74, -INF , P4 ;  /* 0xff8000004a4a7808 */ /* 0x002fc80002000000 */
[----:B------:R-:W-:Y:S01]  /*3b60*/  FMNMX.FTZ R60, R74, R75, !PT ;  /* 0x0000004b4a3c7209 */ /* 0x000fe20007810000 */
[----:B------:R-:W-:-:S01]  /*3b70*/  FFMA.FTZ R75, R33, UR19, -R47 ;  /* 0x00000013214b7c23 */ /* 0x000fc2000801082f */
[--C-:B------:R-:W-:Y:S01]  /*3b80*/  FFMA.FTZ R33, R36, UR19, -R47.reuse ;  /* 0x0000001324217c23 */ /* 0x100fe2000801082f */
[----:B------:R-:W-:-:S01]  /*3b90*/  FFMA.FTZ R36, R39, UR19, -R47 ;  /* 0x0000001327247c23 */ /* 0x000fc2000801082f */
[----:B--2---:R-:W-:Y:S01]  /*3ba0*/  FSEL R73, R73, -INF , P3 ;  /* 0xff80000049497808 */ /* 0x004fe20001800000 */
[----:B------:R-:W-:-:S01]  /*3bb0*/  FFMA.FTZ R39, R43, UR19, -R47 ;  /* 0x000000132b277c23 */ /* 0x000fc2000801082f */
[----:B------:R-:W-:Y:S01]  /*3bc0*/  FFMA.FTZ R43, R45, UR19, -R47 ;  /* 0x000000132d2b7c23 */ /* 0x000fe2000801082f */
[----:B------:R-:W-:Y:S01]  /*3bd0*/  MUFU.EX2 R48, R48 ;  /* 0x0000003000307308 */ /* 0x000fe20000000800 */
[----:B------:R-:W-:-:S05]  /*3be0*/  FMNMX.FTZ R60, R73, R60, !PT ;  /* 0x0000003c493c7209 */ /* 0x000fca0007810000 */
[----:B0-----:R-:W0:Y:S02]  /*3bf0*/  SHFL.BFLY PT, R77, R60, 0x2, 0x1f ;  /* 0x0c401f003c4d7f89 */ /* 0x001e2400000e0000 */
[----:B------:R-:W1:Y:S08]  /*3c00*/  MUFU.EX2 R49, R49 ;  /* 0x0000003100317308 */ /* 0x000e700000000800 */
[----:B------:R2:W-:Y:S08]  /*3c10*/  MUFU.EX2 R24, R94 ;  /* 0x0000005e00187308 */ /* 0x0005f00000000800 */
[----:B------:R-:W3:Y:S01]  /*3c20*/  MUFU.EX2 R53, R53 ;  /* 0x0000003500357308 */ /* 0x000ee20000000800 */
[----:B-1----:R-:W-:-:S01]  /*3c30*/  FADD.FTZ R79, R48, R49 ;  /* 0x00000031304f7221 */ /* 0x002fc20000010000 */
[----:B--2---:R-:W-:-:S02]  /*3c40*/  CS2R R94, SRZ ;  /* 0x00000000005e7805 */ /* 0x004fc4000001ff00 */
[----:B0-----:R-:W-:-:S04]  /*3c50*/  FMNMX.FTZ R77, R60, R77, !PT ;  /* 0x0000004d3c4d7209 */ /* 0x001fc80007810000 */
[----:B------:R-:W-:Y:S01]  /*3c60*/  MUFU.EX2 R50, R50 ;  /* 0x0000003200327308 */ /* 0x000fe20000000800 */
[----:B------:R-:W0:Y:S07]  /*3c70*/  SHFL.BFLY PT, R60, R77, 0x1, 0x1f ;  /* 0x0c201f004d3c7f89 */ /* 0x000e2e00000e0000 */
[----:B------:R-:W1:Y:S01]  /*3c80*/  MUFU.EX2 R55, R55 ;  /* 0x0000003700377308 */ /* 0x000e620000000800 */
[----:B---3--:R-:W-:-:S04]  /*3c90*/  F2FP.SATFINITE.E4M3.F32.PACK_AB_MERGE_C R149, R53, R24, RZ ;  /* 0x000000183595723e */ /* 0x008fc800048070ff */
[----:B------:R-:W-:-:S03]  /*3ca0*/  F2FP.SATFINITE.E4M3.F32.PACK_AB_MERGE_C R149, R49, R48, R149 ;  /* 0x000000303195723e */ /* 0x000fc60004807095 */
[----:B------:R-:W-:Y:S08]  /*3cb0*/  MUFU.EX2 R3, R3 ;  /* 0x0000000300037308 */ /* 0x000ff00000000800 */
[----:B------:R-:W2:Y:S01]  /*3cc0*/  MUFU.EX2 R32, R32 ;  /* 0x0000002000207308 */ /* 0x000ea20000000800 */
[----:B-1----:R-:W-:Y:S02]  /*3cd0*/  F2FP.SATFINITE.E4M3.F32.PACK_AB_MERGE_C R151, R55, R50, R151 ;  /* 0x000000323797723e */ /* 0x002fe40004807097 */
[----:B0-----:R-:W-:Y:S01]  /*3ce0*/  FMNMX.FTZ R60, R77, R60, !PT ;  /* 0x0000003c4d3c7209 */ /* 0x001fe20007810000 */
[----:B------:R-:W-:-:S03]  /*3cf0*/  IMAD.U32 R77, RZ, RZ, UR19 ;  /* 0x00000013ff4d7e24 */ /* 0x000fc6000f8e00ff */
[C---:B------:R-:W-:Y:S01]  /*3d00*/  FSETP.NEU.FTZ.AND P3, PT, R60.reuse, -INF , PT ;  /* 0xff8000003c00780b */ /* 0x040fe20003f7d000 */
[----:B------:R-:W-:-:S01]  /*3d10*/  FFMA.FTZ R45, R60, R77, -8 ;  /* 0xc10000003c2d7423 */ /* 0x000fc2000001004d */
[----:B------:R-:W-:Y:S04]  /*3d20*/  MUFU.EX2 R31, R31 ;  /* 0x0000001f001f7308 */ /* 0x000fe80000000800 */
[----:B------:R-:W-:Y:S02]  /*3d30*/  FSEL R47, R45, RZ, P3 ;  /* 0x000000ff2d2f7208 */ /* 0x000fe40001800000 */
[----:B------:R-:W-:Y:S02]  /*3d40*/  PLOP3.LUT P3, PT, PT, PT, UP1, 0x80, 0x0 ;  /* 0x000000000000781c */ /* 0x000fe40003f6f018 */
        /* <DEDUP_REMOVED lines=18> */
[----:B------:R-:W-:Y:S01]  /*3e70*/  FFMA.FTZ R5, R62, UR19, -R47 ;  /* 0x000000133e057c23 */ /* 0x000fe2000801082f */
[----:B------:R-:W-:-:S01]  /*3e80*/  FADD.FTZ R62, R24, R79 ;  /* 0x0000004f183e7221 */ /* 0x000fc20000010000 */
[--C-:B------:R-:W-:Y:S01]  /*3e90*/  FFMA.FTZ R12, R12, UR19, -R47.reuse ;  /* 0x000000130c0c7c23 */ /* 0x100fe2000801082f */
[----:B------:R-:W-:-:S01]  /*3ea0*/  FFMA.FTZ R11, R11, UR19, -R47 ;  /* 0x000000130b0b7c23 */ /* 0x000fc2000801082f */
[----:B------:R-:W-:Y:S01]  /*3eb0*/  FFMA.FTZ R13, R6, UR19, -R47 ;  /* 0x00000013060d7c23 */ /* 0x000fe2000801082f */
[----:B------:R-:W-:-:S01]  /*3ec0*/  FADD.FTZ R81, R53, R62 ;  /* 0x0000003e35517221 */ /* 0x000fc20000010000 */
[----:B------:R-:W1:Y:S01]  /*3ed0*/  MUFU.EX2 R25, R25 ;  /* 0x0000001900197308 */ /* 0x000e620000000800 */
[----:B------:R-:W-:-:S01]  /*3ee0*/  FFMA.FTZ R6, R66, UR19, -R47 ;  /* 0x0000001342067c23 */ /* 0x000fc2000801082f */
[----:B------:R-:W-:Y:S01]  /*3ef0*/  FFMA.FTZ R63, R63, UR19, -R47 ;  /* 0x000000133f3f7c23 */ /* 0x000fe2000801082f */
[----:B------:R-:W-:-:S01]  /*3f00*/  FADD.FTZ R66, R50, R81 ;  /* 0x0000005132427221 */ /* 0x000fc20000010000 */
[--C-:B------:R-:W-:Y:S01]  /*3f10*/  FFMA.FTZ R64, R64, UR19, -R47.reuse ;  /* 0x0000001340407c23 */ /* 0x100fe2000801082f */
[----:B------:R-:W-:-:S01]  /*3f20*/  FFMA.FTZ R61, R61, UR19, -R47 ;  /* 0x000000133d3d7c23 */ /* 0x000fc2000801082f */
[----:B--2---:R-:W-:Y:S01]  /*3f30*/  F2FP.SATFINITE.E4M3.F32.PACK_AB_MERGE_C R145, R32, R3, RZ ;  /* 0x000000032091723e */ /* 0x004fe200048070ff */
[----:B------:R-:W-:-:S01]  /*3f40*/  FADD.FTZ R81, R55, R66 ;  /* 0x0000004237517221 */ /* 0x000fc20000010000 */
[----:B------:R-:W2:Y:S01]  /*3f50*/  MUFU.EX2 R78, R78 ;  /* 0x0000004e004e7308 */ /* 0x000ea20000000800 */
[----:B0-----:R-:W-:-:S01]  /*3f60*/  FADD.FTZ R58, R45, R46 ;  /* 0x0000002e2d3a7221 */ /* 0x001fc20000010000 */
[--C-:B------:R-:W-:Y:S01]  /*3f70*/  FFMA.FTZ R67, R67, UR19, -R47.reuse ;  /* 0x0000001343437c23 */ /* 0x100fe2000801082f */
[----:B------:R-:W-:-:S01]  /*3f80*/  FFMA.FTZ R70, R70, UR19, -R47 ;  /* 0x0000001346467c23 */ /* 0x000fc2000801082f */
[----:B------:R-:W-:Y:S01]  /*3f90*/  F2FP.SATFINITE.E4M3.F32.PACK_AB_MERGE_C R145, R4, R7, R145 ;  /* 0x000000070491723e */ /* 0x000fe20004807091 */
[----:B------:R-:W-:-:S01]  /*3fa0*/  FFMA.FTZ R69, R69, UR19, -R47 ;  /* 0x0000001345457c23 */ /* 0x000fc2000801082f */
[--C-:B------:R-:W-:Y:S01]  /*3fb0*/  FFMA.FTZ R71, R71, UR19, -R47.reuse ;  /* 0x0000001347477c23 */ /* 0x100fe2000801082f */
[----:B------:R-:W-:-:S01]  /*3fc0*/  FFMA.FTZ R72, R72, UR19, -R47 ;  /* 0x0000001348487c23 */ /* 0x000fc2000801082f */
[----:B------:R-:W0:Y:S01]  /*3fd0*/  MUFU.EX2 R20, R20 ;  /* 0x0000001400147308 */ /* 0x000e220000000800 */
[----:B-1----:R-:W-:-:S01]  /*3fe0*/  FADD.FTZ R79, R25, R58 ;  /* 0x0000003a194f7221 */ /* 0x002fc20000010000 */
[----:B------:R-:W-:-:S02]  /*3ff0*/  @!P0 VIADD R58, R2, 0x19c40 ;  /* 0x00019c40023a8836 */ /* 0x000fc40000000000 */
[----:B------:R-:W-:-:S01]  /*4000*/  FFMA.FTZ R74, R74, UR19, -R47 ;  /* 0x000000134a4a7c23 */ /* 0x000fc2000801082f */
[----:B------:R-:W-:Y:S02]  /*4010*/  CS2R R88, SRZ ;  /* 0x0000000000587805 */ /* 0x000fe4000001ff00 */
[----:B------:R-:W-:Y:S01]  /*4020*/  @!P0 PRMT R58, RZ, 0x654, R58 ;  /* 0x00000654ff3a8816 */ /* 0x000fe2000000003a */
[----:B------:R-:W1:Y:S01]  /*4030*/  MUFU.EX2 R21, R21 ;  /* 0x0000001500157308 */ /* 0x000e620000000800 */
[----:B--2---:R-:W-:-:S01]  /*4040*/  FADD.FTZ R79, R78, R79 ;  /* 0x0000004f4e4f7221 */ /* 0x004fc20000010000 */
[----:B------:R-:W-:Y:S01]  /*4050*/  F2FP.SATFINITE.E4M3.F32.PACK_AB_MERGE_C R78, R78, R25, RZ ;  /* 0x000000194e4e723e */ /* 0x000fe200048070ff */
[----:B------:R2:W-:Y:S03]  /*4060*/  @!P0 SYNCS.ARRIVE.TRANS64.RED.A1T0 RZ, [R58+URZ], RZ ;  /* 0x000000ff3aff89a7 */ /* 0x0005e6000810043f */
[----:B------:R-:W-:-:S02]  /*4070*/  F2FP.SATFINITE.E4M3.F32.PACK_AB_MERGE_C R148, R46, R45, R78 ;  /* 0x0000002d2e94723e */ /* 0x000fc4000480704e */
[----:B------:R-:W3:Y:S01]  /*4080*/  MUFU.EX2 R14, R14 ;  /* 0x0000000e000e7308 */ /* 0x000ee20000000800 */
[----:B0-----:R-:W-:-:S01]  /*4090*/  FADD.FTZ R62, R20, R79 ;  /* 0x0000004f143e7221 */ /* 0x001fc20000010000 */
[----:B--2---:R-:W-:-:S04]  /*40a0*/  FADD.FTZ R58, R10, R81 ;  /* 0x000000510a3a7221 */ /* 0x004fc80000010000 */
[----:B------:R-:W-:Y:S02]  /*40b0*/  FADD.FTZ R80, R9, R58 ;  /* 0x0000003a09507221 */ /* 0x000fe40000010000 */
[----:B------:R-:W0:Y:S01]  /*40c0*/  MUFU.EX2 R15, R15 ;  /* 0x0000000f000f7308 */ /* 0x000e220000000800 */
[----:B-1----:R-:W-:-:S01]  /*40d0*/  FADD.FTZ R79, R21, R62 ;  /* 0x0000003e154f7221 */ /* 0x002fc20000010000 */
[----:B------:R-:W-:Y:S01]  /*40e0*/  FFMA.FTZ R62, R65, UR19, -R47 ;  /* 0x00000013413e7c23 */ /* 0x000fe2000801082f */
[----:B------:R-:W-:-:S01]  /*40f0*/  FADD.FTZ R65, R7, R80 ;  /* 0x0000005007417221 */ /* 0x000fc20000010000 */
[--C-:B------:R-:W-:Y:S01]  /*4100*/  FFMA.FTZ R58, R68, UR19, -R47.reuse ;  /* 0x00000013443a7c23 */ /* 0x100fe2000801082f */
[----:B------:R-:W-:-:S02]  /*4110*/  FFMA.FTZ R47, R73, UR19, -R47 ;  /* 0x00000013492f7c23 */ /* 0x000fc4000801082f */
[----:B------:R-:W-:Y:S01]  /*4120*/  FADD.FTZ R68, R4, R65 ;  /* 0x0000004104447221 */ /* 0x000fe20000010000 */
[----:B------:R-:W1:Y:S01]  /*4130*/  MUFU.EX2 R12, R12 ;  /* 0x0000000c000c7308 */ /* 0x000e620000000800 */
[----:B---3--:R-:W-:-:S02]  /*4140*/  FADD.FTZ R66, R14, R79 ;  /* 0x0000004f0e427221 */ /* 0x008fc40000010000 */
[----:B------:R-:W-:-:S05]  /*4150*/  FADD.FTZ R79, R3, R68 ;  /* 0x00000044034f7221 */ /* 0x000fca0000010000 */
[----:B------:R-:W2:Y:S01]  /*4160*/  MUFU.EX2 R11, R11 ;  /* 0x0000000b000b7308 */ /* 0x000ea20000000800 */
[----:B0-----:R-:W-:-:S04]  /*4170*/  F2FP.SATFINITE.E4M3.F32.PACK_AB_MERGE_C R14, R15, R14, RZ ;  /* 0x0000000e0f0e723e */ /* 0x001fc800048070ff */
[----:B------:R-:W-:-:S03]  /*4180*/  F2FP.SATFINITE.E4M3.F32.PACK_AB_MERGE_C R150, R21, R20, R14 ;  /* 0x000000141596723e */ /* 0x000fc6000480700e */
[----:B------:R-:W0:Y:S08]  /*4190*/  MUFU.EX2 R51, R51 ;  /* 0x0000003300337308 */ /* 0x000e300000000800 */
[----:B------:R-:W3:Y:S08]  /*41a0*/  MUFU.EX2 R52, R52 ;  /* 0x0000003400347308 */ /* 0x000ef00000000800 */
[----:B------:R4:W-:Y:S08]  /*41b0*/  MUFU.EX2 R2, R63 ;  /* 0x0000003f00027308 */ /* 0x0009f00000000800 */
[----:B------:R-:W-:Y:S01]  /*41c0*/  MUFU.EX2 R8, R8 ;  /* 0x0000000800087308 */ /* 0x000fe20000000800 */
[----:B----4-:R-:W-:-:S04]  /*41d0*/  FADD.FTZ R63, R15, R66 ;  /* 0x000000420f3f7221 */ /* 0x010fc80000010000 */
[----:B-1----:R-:W-:-:S03]  /*41e0*/  FADD.FTZ R66, R12, R63 ;  /* 0x0000003f0c427221 */ /* 0x002fc60000010000 */
[----:B------:R-:W-:Y:S01]  /*41f0*/  MUFU.EX2 R13, R13 ;  /* 0x0000000d000d7308 */ /* 0x000fe20000000800 */
[----:B--2---:R-:W-:-:S04]  /*4200*/  FADD.FTZ R66, R11, R66 ;  /* 0x000000420b427221 */ /* 0x004fc80000010000 */
[----:B0-----:R-:W-:Y:S01]  /*4210*/  FADD.FTZ R65, R51, R66 ;  /* 0x0000004233417221 */ /* 0x001fe20000010000 */
[----:B------:R-:W-:-:S01]  /*4220*/  FADD.FTZ R66, R32, R79 ;  /* 0x0000004f20427221 */ /* 0x000fc20000010000 */
[C---:B---3--:R-:W-:Y:S01]  /*4230*/  F2FP.SATFINITE.E4M3.F32.PACK_AB_MERGE_C R51, R52.reuse, R51, RZ ;  /* 0x000000333433723e */ /* 0x048fe200048070ff */
[----:B------:R-:W-:Y:S01]  /*4240*/  MUFU.EX2 R27, R27 ;  /* 0x0000001b001b7308 */ /* 0x000fe20000000800 */
[----:B------:R-:W-:-:S01]  /*4250*/  FADD.FTZ R65, R52, R65 ;  /* 0x0000004134417221 */ /* 0x000fc20000010000 */
[----:B------:R-:W-:Y:S01]  /*4260*/  FADD.FTZ R79, R31, R66 ;  /* 0x000000421f4f7221 */ /* 0x000fe20000010000 */
[----:B------:R-:W-:-:S03]  /*4270*/  F2FP.SATFINITE.E4M3.F32.PACK_AB_MERGE_C R144, R11, R12, R51 ;  /* 0x0000000c0b90723e */ /* 0x000fc60004807033 */
[----:B------:R-:W-:Y:S02]  /*4280*/  FADD.FTZ R24, R26, R79 ;  /* 0x0000004f1a187221 */ /* 0x000fe40000010000 */
[----:B------:R-:W-:Y:S08]  /*4290*/  MUFU.EX2 R54, R54 ;  /* 0x0000003600367308 */ /* 0x000ff00000000800 */
[----:B------:R-:W0:Y:S08]  /*42a0*/  MUFU.EX2 R28, R28 ;  /* 0x0000001c001c7308 */ /* 0x000e300000000800 */
[----:B------:R-:W-:Y:S08]  /*42b0*/  MUFU.EX2 R77, R77 ;  /* 0x0000004d004d7308 */ /* 0x000ff00000000800 */
[----:B------:R-:W1:Y:S01]  /*42c0*/  MUFU.EX2 R29, R29 ;  /* 0x0000001d001d7308 */ /* 0x000e620000000800 */
[----:B0-----:R-:W-:-:S04]  /*42d0*/  F2FP.SATFINITE.E4M3.F32.PACK_AB_MERGE_C R147, R28, R27, RZ ;  /* 0x0000001b1c93723e */ /* 0x001fc800048070ff */
[----:B------:R-:W-:-:S03]  /*42e0*/  F2FP.SATFINITE.E4M3.F32.PACK_AB_MERGE_C R147, R26, R31, R147 ;  /* 0x0000001f1a93723e */ /* 0x000fc60004807093 */
[----:B------:R-:W0:Y:S08]  /*42f0*/  MUFU.EX2 R5, R5 ;  /* 0x0000000500057308 */ /* 0x000e300000000800 */
[----:B------:R2:W-:Y:S08]  /*4300*/  MUFU.EX2 R63, R64 ;  /* 0x00000040003f7308 */ /* 0x0005f00000000800 */
[----:B------:R-:W3:Y:S01]  /*4310*/  MUFU.EX2 R30, R30 ;  /* 0x0000001e001e7308 */ /* 0x000ee20000000800 */
[----:B--2---:R-:W-:-:S01]  /*4320*/  FADD.FTZ R64, R8, R65 ;  /* 0x0000004108407221 */ /* 0x004fc20000010000 */
[----:B------:R-:W-:-:S03]  /*4330*/  FADD.FTZ R65, R27, R24 ;  /* 0x000000181b417221 */ /* 0x000fc60000010000 */
[----:B------:R-:W-:Y:S01]  /*4340*/  FADD.FTZ R53, R13, R64 ;  /* 0x000000400d357221 */ /* 0x000fe20000010000 */
[----:B------:R-:W-:-:S02]  /*4350*/  FADD.FTZ R28, R28, R65 ;  /* 0x000000411c1c7221 */ /* 0x000fc40000010000 */
[----:B------:R-:W2:Y:S01]  /*4360*/  MUFU.EX2 R6, R6 ;  /* 0x0000000600067308 */ /* 0x000ea20000000800 */
[----:B------:R-:W-:-:S01]  /*4370*/  FADD.FTZ R10, R54, R53 ;  /* 0x00000035360a7221 */ /* 0x000fc20000010000 */
[----:B-1----:R-:W-:Y:S01]  /*4380*/  FADD.FTZ R25, R29, R28 ;  /* 0x0000001c1d197221 */ /* 0x002fe20000010000 */
[C---:B------:R-:W-:Y:S02]  /*4390*/  F2FP.SATFINITE.E4M3.F32.PACK_AB_MERGE_C R54, R77.reuse, R54, RZ ;  /* 0x000000364d36723e */ /* 0x040fe400048070ff */
[----:B------:R-:W-:Y:S02]  /*43a0*/  FADD.FTZ R10, R77, R10 ;  /* 0x0000000a4d0a7221 */ /* 0x000fe40000010000 */
[----:B------:R-:W-:Y:S01]  /*43b0*/  F2FP.SATFINITE.E4M3.F32.PACK_AB_MERGE_C R146, R13, R8, R54 ;  /* 0x000000080d92723e */ /* 0x000fe20004807036 */
[----:B------:R-:W1:Y:S01]  /*43c0*/  MUFU.EX2 R75, R75 ;  /* 0x0000004b004b7308 */ /* 0x000e620000000800 */
[----:B0-----:R-:W-:-:S01]  /*43d0*/  FADD.FTZ R3, R5, R10 ;  /* 0x0000000a05037221 */ /* 0x001fc20000010000 */
[----:B---3--:R-:W-:-:S06]  /*43e0*/  FADD.FTZ R10, R30, R25 ;  /* 0x000000191e0a7221 */ /* 0x008fcc0000010000 */
        /* <DEDUP_REMOVED lines=11> */
[C---:B-1----:R-:W-:Y:S01]  /*44a0*/  F2FP.SATFINITE.E4M3.F32.PACK_AB_MERGE_C R56, R57.reuse, R56, RZ ;  /* 0x000000383938723e */ /* 0x042fe200048070ff */
[----:B------:R-:W-:-:S03]  /*44b0*/  FADD.FTZ R57, R57, R10 ;  /* 0x0000000a39397221 */ /* 0x000fc60000010000 */
[----:B------:R-:W-:Y:S01]  /*44c0*/  F2FP.SATFINITE.E4M3.F32.PACK_AB_MERGE_C R140, R6, R5, R56 ;  /* 0x00000005068c723e */ /* 0x000fe20004807038 */
[----:B------:R-:W-:-:S02]  /*44d0*/  FADD.FTZ R10, R2, R57 ;  /* 0x00000039020a7221 */ /* 0x000fc40000010000 */
        /* <DEDUP_REMOVED lines=8> */
[----:B------:R-:W-:Y:S01]  /*4560*/  MUFU.EX2 R39, R39 ;  /* 0x0000002700277308 */ /* 0x000fe20000000800 */
[----:B--2---:R-:W-:-:S01]  /*4570*/  FADD.FTZ R4, R62, R3 ;  /* 0x000000033e047221 */ /* 0x004fc20000010000 */
[----:B------:R-:W-:-:S03]  /*4580*/  F2FP.SATFINITE.E4M3.F32.PACK_AB_MERGE_C R62, R63, R62, RZ ;  /* 0x0000003e3f3e723e */ /* 0x000fc600048070ff */
[----:B------:R-:W-:Y:S01]  /*4590*/  FADD.FTZ R63, R63, R4 ;  /* 0x000000043f3f7221 */ /* 0x000fe20000010000 */
[----:B------:R-:W-:Y:S02]  /*45a0*/  F2FP.SATFINITE.E4M3.F32.PACK_AB_MERGE_C R142, R61, R2, R62 ;  /* 0x000000023d8e723e */ /* 0x000fe4000480703e */
        /* <DEDUP_REMOVED lines=34> */
[----:B0-----:R-:W-:Y:S01]  /*47d0*/  F2FP.SATFINITE.E4M3.F32.PACK_AB_MERGE_C R7, R44, R43, RZ ;  /* 0x0000002b2c07723e */ /* 0x001fe200048070ff */
[----:B------:R-:W-:-:S03]  /*47e0*/  FADD.FTZ R43, R43, R8 ;  /* 0x000000082b2b7221 */ /* 0x000fc60000010000 */
[----:B------:R-:W-:Y:S02]  /*47f0*/  F2FP.SATFINITE.E4M3.F32.PACK_AB_MERGE_C R139, R41, R42, R7 ;  /* 0x0000002a298b723e */ /* 0x000fe40004807007 */
[----:B-1----:R-:W-:Y:S01]  /*4800*/  F2FP.SATFINITE.E4M3.F32.PACK_AB_MERGE_C R2, R47, R74, RZ ;  /* 0x0000004a2f02723e */ /* 0x002fe200048070ff */
[----:B------:R-:W-:-:S03]  /*4810*/  FADD.FTZ R74, R74, R3 ;  /* 0x000000034a4a7221 */ /* 0x000fc60000010000 */
[----:B------:R-:W-:Y:S01]  /*4820*/  F2FP.SATFINITE.E4M3.F32.PACK_AB_MERGE_C R138, R72, R71, R2 ;  /* 0x00000047488a723e */ /* 0x000fe20004807002 */
[----:B------:R-:W-:-:S01]  /*4830*/  FADD.FTZ R2, R44, R43 ;  /* 0x0000002b2c027221 */ /* 0x000fc20000010000 */
        /* <DEDUP_REMOVED lines=31> */
.L_x_1732:
[----:B------:R-:W-:-:S04]  /*4a30*/  UISETP.NE.AND UP1, UPT, UR21, 0x1, UPT ;  /* 0x000000011500788c */ /* 0x000fc8000bf25270 */
[----:B------:R-:W-:-:S04]  /*4a40*/  USEL UR49, URZ, 0x1, UP1 ;  /* 0x000000013f317887 */ /* 0x000fc80008800000 */
[----:B------:R-:W-:Y:S01]  /*4a50*/  ULOP3.LUT UR49, UR20, UR49, URZ, 0x3c, !UPT ;  /* 0x0000003114317292 */ /* 0x000fe2000f8e3c3f */
[----:B------:R-:W-:Y:S11]  /*4a60*/  @!P1 BRA `(.L_x_1723) ;  /* 0x0000000000049947 */ /* 0x000ff60003800000 */
[----:B------:R-:W-:Y:S01]  /*4a70*/  BPT.TRAP 0x1 ;  /* 0x000000040000795c */ /* 0x000fe20000300000 */
.L_x_1723:
        /* <DEDUP_REMOVED lines=9> */
.L_x_1724:
[----:B-1----:R-:W-:Y:S05]  /*4b10*/  @P3 BRA `(.L_x_1725) ;  /* 0x0000000000083947 */ /* 0x002fea0003800000 */
[----:B------:R-:W1:Y:S02]  /*4b20*/  SYNCS.PHASECHK.TRANS64.TRYWAIT P3, [UR22+0x19c30], R6 ;  /* 0x019c3006ff0075a7 */ /* 0x000e640008060156 */
[----:B-1----:R-:W-:Y:S05]  /*4b30*/  @!P3 BRA `(.L_x_1726) ;  /* 0x000000ec002cb947 */ /* 0x002fea0003800000 */
.L_x_1725:
        /* <DEDUP_REMOVED lines=17> */
.L_x_1727:
[----:B------:R-:W-:Y:S01]  /*4c50*/  ULEA UR11, UR21, UR47, 0x3 ;  /* 0x0000002f150b7291 */ /* 0x000fe2000f8e183f */
[----:B01----:R-:W-:-:S05]  /*4c60*/  IMAD.U32 R6, RZ, RZ, UR20 ;  /* 0x00000014ff067e24 */ /* 0x003fca000f8e00ff */
[----:B------:R-:W-:-:S04]  /*4c70*/  SHF.L.U32 R6, R6, 0x1f, RZ ;  /* 0x0000001f06067819 */ /* 0x000fc800000006ff */
[----:B------:R0:W1:Y:S01]  /*4c80*/  SYNCS.PHASECHK.TRANS64.TRYWAIT P3, [UR11+0x19c50], R6 ;  /* 0x019c5006ff0075a7 */ /* 0x000062000806014b */
[----:B------:R-:W-:Y:S05]  /*4c90*/  @!P1 BRA `(.L_x_1728) ;  /* 0x0000000000049947 */ /* 0x000fea0003800000 */
[----:B------:R-:W-:Y:S01]  /*4ca0*/  BPT.TRAP 0x1 ;  /* 0x000000040000795c */ /* 0x000fe20000300000 */
.L_x_1728:
[----:B-1----:R-:W-:Y:S05]  /*4cb0*/  @P3 BRA `(.L_x_1729) ;  /* 0x0000000000083947 */ /* 0x002fea0003800000 */
[----:B------:R-:W1:Y:S02]  /*4cc0*/  SYNCS.PHASECHK.TRANS64.TRYWAIT P3, [UR11+0x19c50], R6 ;  /* 0x019c5006ff0075a7 */ /* 0x000e64000806014b */
[----:B-1----:R-:W-:Y:S05]  /*4cd0*/  @!P3 BRA `(.L_x_1730) ;  /* 0x000000e800dcb947 */ /* 0x002fea0003800000 */
.L_x_1729:
[----:B------:R-:W-:Y:S01]  /*4ce0*/  UIADD3 UR6, UR47, 0x3000, URZ ;  /* 0x000030002f067890 */ /* 0x000fe2000fffe03f */
[----:B------:R-:W-:Y:S01]  /*4cf0*/  WARPGROUP.ARRIVE ;  /* 0x00000000000079c5 */ /* 0x000fe20000000000 */
[----:B------:R-:W-:Y:S01]  /*4d00*/  UMOV UR7, 0x40000040 ;  /* 0x4000004000077882 */ /* 0x000fe20000000000 */
[C---:B------:R-:W-:Y:S01]  /*4d10*/  FMUL.FTZ R21, R0.reuse, R35 ;  /* 0x0000002300157220 */ /* 0x040fe20000410000 */
[----:B------:R-:W-:Y:S01]  /*4d20*/  USHF.R.U32.HI UR6, URZ, 0x4, UR6 ;  /* 0x000000043f067899 */ /* 0x000fe20008011606 */
[C---:B------:R-:W-:Y:S01]  /*4d30*/  FMUL.FTZ R35, R0.reuse, R47 ;  /* 0x0000002f00237220 */ /* 0x040fe20000410000 */
[----:B------:R-:W-:Y:S02]  /*4d40*/  VIADD R47, R17, UR39 ;  /* 0x00000027112f7c36 */ /* 0x000fe40008000000 */
        /* <DEDUP_REMOVED lines=11> */
[C---:B01----:R-:W-:Y:S01]  /*4e00*/  FMUL.FTZ R6, R0.reuse, R24 ;  /* 0x0000001800067220 */ /* 0x043fe20000410000 */
[----:B------:R-:W-:Y:S01]  /*4e10*/  IMAD.U32 R49, RZ, RZ, UR52 ;  /* 0x00000034ff317e24 */ /* 0x000fe2000f8e00ff */
[----:B------:R-:W-:Y:S01]  /*4e20*/  MUFU.TANH R8, R8 ;  /* 0x0000000800087308 */ /* 0x000fe20000002400 */
[C---:B------:R-:W-:Y:S01]  /*4e30*/  FMUL.FTZ R12, R0.reuse, R30 ;  /* 0x0000001e000c7220 */ /* 0x040fe20000410000 */
[C---:B------:R-:W-:Y:S01]  /*4e40*/  FMUL.FTZ R11, R0.reuse, R29 ;  /* 0x0000001d000b7220 */ /* 0x040fe20000410000 */
[----:B------:R-:W-:Y:S01]  /*4e50*/  UMOV UR6, UR10 ;  /* 0x0000000a00067c82 */ /* 0x000fe20008000000 */
[C---:B------:R-:W-:Y:S01]  /*4e60*/  FMUL.FTZ R30, R0.reuse, R42 ;  /* 0x0000002a001e7220 */ /* 0x040fe20000410000 */
[----:B------:R-:W-:Y:S01]  /*4e70*/  QGMMA.64x96x32.F32.E4M3.E4M3 R88, R148, gdesc[UR4], R88, gsb0 ;  /* 0x0160000494587df3 */ /* 0x000fe20008000858 */
[----:B------:R-:W-:Y:S01]  /*4e80*/  UIADD3 UR6, UR10, 0x2, URZ ;  /* 0x000000020a067890 */ /* 0x000fe2000fffe03f */
[C---:B------:R-:W-:Y:S01]  /*4e90*/  FMUL.FTZ R42, R0.reuse, R53 ;  /* 0x00000035002a7220 */ /* 0x040fe20000410000 */
[----:B------:R-:W-:Y:S01]  /*4ea0*/  UMOV UR7, 0x40000040 ;  /* 0x4000004000077882 */ /* 0x000fe20000000000 */
        /* <DEDUP_REMOVED lines=33> */
[C---:B------:R-:W-:Y:S01]  /*50c0*/  FMUL.FTZ R67, R0.reuse, R67 ;  /* 0x0000004300437220 */ /* 0x040fe20000410000 */
[C---:B------:R-:W-:Y:S01]  /*50d0*/  FMUL.FTZ R70, R0.reuse, R70 ;  /* 0x0000004600467220 */ /* 0x040fe20000410000 */
[----:B------:R-:W-:-:S05]  /*50e0*/  FMUL.FTZ R71, R0, R71 ;  /* 0x0000004700477220 */ /* 0x000fca0000410000 */
[----:B------:R-:W5:Y:S08]  /*50f0*/  MUFU.TANH R24, R24 ;  /* 0x0000001800187308 */ /* 0x000f700000002400 */
[----:B------:R-:W5:Y:S08]  /*5100*/  MUFU.TANH R25, R25 ;  /* 0x0000001900197308 */ /* 0x000f700000002400 */
[----:B------:R-:W5:Y:S08]  /*5110*/  MUFU.TANH R28, R28 ;  /* 0x0000001c001c7308 */ /* 0x000f700000002400 */
[----:B------:R-:W5:Y:S08]  /*5120*/  MUFU.TANH R29, R29 ;  /* 0x0000001d001d7308 */ /* 0x000f700000002400 */
[----:B------:R-:W5:Y:S08]  /*5130*/  MUFU.TANH R32, R32 ;  /* 0x0000002000207308 */ /* 0x000f700000002400 */
[----:B------:R-:W5:Y:S08]  /*5140*/  MUFU.TANH R33, R33 ;  /* 0x0000002100217308 */ /* 0x000f700000002400 */
[----:B------:R-:W5:Y:S08]  /*5150*/  MUFU.TANH R36, R36 ;  /* 0x0000002400247308 */ /* 0x000f700000002400 */
[----:B------:R-:W5:Y:S08]  /*5160*/  MUFU.TANH R37, R37 ;  /* 0x0000002500257308 */ /* 0x000f700000002400 */
[----:B------:R-:W5:Y:S01]  /*5170*/  MUFU.TANH R40, R40 ;  /* 0x0000002800287308 */ /* 0x000f620000002400 */
[----:B------:R-:W-:-:S02]  /*5180*/  WARPGROUP.DEPBAR.LE gsb0, 0x0 ;  /* 0x00008000000079c5 */ /* 0x000fc40000010000 */
[----:B------:R-:W-:-:S05]  /*5190*/  WARPGROUP.ARRIVE ;  /* 0x00000000000079c5 */ /* 0x000fca0000000000 */
[----:B------:R-:W5:Y:S01]  /*51a0*/  MUFU.TANH R42, R42 ;  /* 0x0000002a002a7308 */ /* 0x000f620000002400 */
[----:B------:R-:W-:Y:S01]  /*51b0*/  QGMMA.64x96x32.F32.E4M3.E4M3 R88, R144, gdesc[UR4], R88, gsb0 ;  /* 0x0160000490587df3 */ /* 0x000fe20008000858 */
[----:B------:R-:W-:Y:S01]  /*51c0*/  UIADD3 UR6, UR10, 0x4, URZ ;  /* 0x000000040a067890 */ /* 0x000fe2000fffe03f */
[----:B------:R-:W-:-:S05]  /*51d0*/  UMOV UR7, 0x40000040 ;  /* 0x4000004000077882 */ /* 0x000fca0000000000 */
[----:B------:R-:W5:Y:S08]  /*51e0*/  MUFU.TANH R44, R44 ;  /* 0x0000002c002c7308 */ /* 0x000f700000002400 */
[----:B------:R-:W5:Y:S08]  /*51f0*/  MUFU.TANH R46, R46 ;  /* 0x0000002e002e7308 */ /* 0x000f700000002400 */
[----:B------:R-:W5:Y:S08]  /*5200*/  MUFU.TANH R50, R50 ;  /* 0x0000003200327308 */ /* 0x000f700000002400 */
[----:B------:R-:W5:Y:S08]  /*5210*/  MUFU.TANH R51, R51 ;  /* 0x0000003300337308 */ /* 0x000f700000002400 */
        /* <DEDUP_REMOVED lines=10> */
[----:B------:R-:W-:-:S05]  /*52c0*/  WARPGROUP.ARRIVE ;  /* 0x00000000000079c5 */ /* 0x000fca0000000000 */
[----:B------:R-:W-:Y:S01]  /*52d0*/  MUFU.TANH R21, R21 ;  /* 0x0000001500157308 */ /* 0x000fe20000002400 */
[----:B------:R-:W-:Y:S01]  /*52e0*/  QGMMA.64x96x32.F32.E4M3.E4M3 R88, R140, gdesc[UR4], R88, gsb0 ;  /* 0x016000048c587df3 */ /* 0x000fe20008000858 */
[----:B------:R-:W-:Y:S01]  /*52f0*/  UIADD3 UR6, UR10, 0x6, URZ ;  /* 0x000000060a067890 */ /* 0x000fe2000fffe03f */
[----:B------:R-:W-:-:S05]  /*5300*/  UMOV UR7, 0x40000040 ;  /* 0x4000004000077882 */ /* 0x000fca0000000000 */
        /* <DEDUP_REMOVED lines=18> */
[----:B------:R-:W-:Y:S02]  /*5430*/  @UP0 ULDC UR6, c[0x0][0x44c] ;  /* 0x0001130000060ab9 */ /* 0x000fe40000000800 */
[----:B------:R-:W-:Y:S01]  /*5440*/  @P2 IMAD.HI.U32 R45, R47, UR6, RZ ;  /* 0x000000062f2d2c27 */ /* 0x000fe2000f8e00ff */
[----:B------:R-:W-:-:S04]  /*5450*/  @UP0 ULDC UR6, c[0x0][0x450] ;  /* 0x0001140000060ab9 */ /* 0x000fc80000000800 */
[----:B------:R-:W-:Y:S01]  /*5460*/  @P2 SHF.R.U32.HI R47, RZ, UR6, R45 ;  /* 0x00000006ff2f2c19 */ /* 0x000fe2000801162d */
[----:B------:R-:W-:Y:S01]  /*5470*/  UMOV UR6, 0xffffff80 ;  /* 0xffffff8000067882 */ /* 0x000fe20000000000 */
[----:B------:R-:W-:Y:S01]  /*5480*/  FMUL.FTZ R45, R0, R58 ;  /* 0x0000003a002d7220 */ /* 0x000fe20000410000 */
[----:B------:R-:W-:Y:S02]  /*5490*/  UIMAD UR6, UR18, UR6, 0x1 ;  /* 0x00000001120674a4 */ /* 0x000fe4000f8e0206 */
[----:B------:R-:W0:Y:S03]  /*54a0*/  SHFL.IDX PT, R52, R47, RZ, 0x1c1f ;  /* 0x001c1fff2f347589 */ /* 0x000e2600000e0000 */
[----:B------:R-:W-:Y:S01]  /*54b0*/  MUFU.TANH R45, R45 ;  /* 0x0000002d002d7308 */ /* 0x000fe20000002400 */
[----:B------:R-:W-:-:S05]  /*54c0*/  IADD3 R49, R49, UR6, -R16 ;  /* 0x0000000631317c10 */ /* 0x000fca000fffe810 */
[----:B------:R-:W-:-:S04]  /*54d0*/  VIADD R49, R49, -UR53 ;  /* 0x8000003531317c36 */ /* 0x000fc80008000000 */
[----:B0-----:R-:W-:Y:S02]  /*54e0*/  IMAD.IADD R53, R49, 0x1, R52 ;  /* 0x0000000131357824 */ /* 0x001fe400078e0234 */
[----:B------:R0:W0:Y:S03]  /*54f0*/  MUFU.TANH R52, R64 ;  /* 0x0000004000347308 */ /* 0x0000260000002400 */
[C---:B------:R-:W-:Y:S02]  /*5500*/  ISETP.GT.AND P3, PT, R53.reuse, RZ, PT ;  /* 0x000000ff3500720c */ /* 0x040fe40003f64270 */
[C---:B------:R-:W-:Y:S02]  /*5510*/  ISETP.GT.AND P4, PT, R53.reuse, 0x1, PT ;  /* 0x000000013500780c */ /* 0x040fe40003f84270 */
[----:B------:R-:W-:Y:S02]  /*5520*/  FSEL R6, R6, -INF , P3 ;  /* 0xff80000006067808 */ /* 0x000fe40001800000 */
[----:B------:R-:W-:-:S02]  /*5530*/  ISETP.GT.AND P3, PT, R53, 0x8, PT ;  /* 0x000000083500780c */ /* 0x000fc40003f64270 */
[----:B------:R-:W-:Y:S02]  /*5540*/  FSEL R8, R8, -INF , P4 ;  /* 0xff80000008087808 */ /* 0x000fe40002000000 */
[----:B------:R-:W-:Y:S02]  /*5550*/  FMNMX.FTZ R57, R6, R5, !PT ;  /* 0x0000000506397209 */ /* 0x000fe40007810000 */
[C---:B------:R-:W-:Y:S02]  /*5560*/  ISETP.GT.AND P4, PT, R53.reuse, 0x9, PT ;  /* 0x000000093500780c */ /* 0x040fe40003f84270 */
[----:B-1----:R-:W-:Y:S02]  /*5570*/  FSEL R10, R10, -INF , P3 ;  /* 0xff8000000a0a7808 */ /* 0x002fe40001800000 */
[----:B------:R-:W-:Y:S02]  /*5580*/  FMNMX.FTZ R57, R8, R57, !PT ;  /* 0x0000003908397209 */ /* 0x000fe40007810000 */
[----:B------:R-:W-:-:S02]  /*5590*/  ISETP.GT.AND P3, PT, R53, 0x10, PT ;  /* 0x000000103500780c */ /* 0x000fc40003f64270 */
[----:B--2---:R-:W-:Y:S02]  /*55a0*/  FSEL R11, R11, -INF , P4 ;  /* 0xff8000000b0b7808 */ /* 0x004fe40002000000 */
[----:B------:R-:W-:Y:S01]  /*55b0*/  FMNMX.FTZ R58, R10, R57, !PT ;  /* 0x000000390a3a7209 */ /* 0x000fe20007810000 */
[C---:B------:R-:W-:Y:S01]  /*55c0*/  FMUL.FTZ R57, R0.reuse, R72 ;  /* 0x0000004800397220 */ /* 0x040fe20000410000 */
[----:B------:R-:W-:Y:S01]  /*55d0*/  ISETP.GT.AND P4, PT, R53, 0x11, PT ;  /* 0x000000113500780c */ /* 0x000fe20003f84270 */
[----:B------:R-:W-:Y:S01]  /*55e0*/  FMUL.FTZ R72, R0, R74 ;  /* 0x0000004a00487220 */ /* 0x000fe20000410000 */
[----:B---3--:R-:W-:Y:S01]  /*55f0*/  FSEL R14, R14, -INF , P3 ;  /* 0xff8000000e0e7808 */ /* 0x008fe20001800000 */
[C---:B------:R-:W-:Y:S01]  /*5600*/  FMUL.FTZ R74, R0.reuse, R78 ;  /* 0x0000004e004a7220 */ /* 0x040fe20000410000 */
[----:B------:R-:W-:Y:S01]  /*5610*/  FMNMX.FTZ R59, R11, R58, !PT ;  /* 0x0000003a0b3b7209 */ /* 0x000fe20007810000 */
[----:B------:R-:W-:Y:S01]  /*5620*/  FMUL.FTZ R58, R0, R73 ;  /* 0x00000049003a7220 */ /* 0x000fe20000410000 */
[----:B------:R-:W-:Y:S01]  /*5630*/  ISETP.GT.AND P3, PT, R53, 0x18, PT ;  /* 0x000000183500780c */ /* 0x000fe20003f64270 */
[----:B------:R-:W1:Y:S01]  /*5640*/  MUFU.TANH R57, R57 ;  /* 0x0000003900397308 */ /* 0x000e620000002400 */
[----:B----4-:R-:W-:Y:S01]  /*5650*/  FSEL R15, R15, -INF , P4 ;  /* 0xff8000000f0f7808 */ /* 0x010fe20002000000 */
[----:B------:R-:W2:Y:S01]  /*5660*/  SHFL.IDX PT, R78, R47, 0x1, 0x1c1f ;  /* 0x003c1f002f4e7f89 */ /* 0x000ea200000e0000 */
[----:B------:R-:W-:-:S02]  /*5670*/  FMNMX.FTZ R60, R14, R59, !PT ;  /* 0x0000003b0e3c7209 */ /* 0x000fc40007810000 */
[----:B------:R-:W-:Y:S02]  /*5680*/  ISETP.GT.AND P4, PT, R53, 0x19, PT ;  /* 0x000000193500780c */ /* 0x000fe40003f84270 */
[----:B-----5:R-:W-:Y:S01]  /*5690*/  FSEL R24, R24, -INF , P3 ;  /* 0xff80000018187808 */ /* 0x020fe20001800000 */
[----:B------:R-:W3:Y:S01]  /*56a0*/  MUFU.TANH R58, R58 ;  /* 0x0000003a003a7308 */ /* 0x000ee20000002400 */
[----:B------:R-:W-:Y:S02]  /*56b0*/  FMNMX.FTZ R59, R15, R60, !PT ;  /* 0x0000003c0f3b7209 */ /* 0x000fe40007810000 */
[----:B------:R-:W-:Y:S02]  /*56c0*/  ISETP.GT.AND P3, PT, R53, 0x20, PT ;  /* 0x000000203500780c */ /* 0x000fe40003f64270 */
[----:B------:R-:W-:Y:S02]  /*56d0*/  FSEL R25, R25, -INF , P4 ;  /* 0xff80000019197808 */ /* 0x000fe40002000000 */
[----:B------:R-:W-:Y:S01]  /*56e0*/  FMNMX.FTZ R60, R24, R59, !PT ;  /* 0x0000003b183c7209 */ /* 0x000fe20007810000 */
[----:B------:R-:W-:Y:S01]  /*56f0*/  FMUL.FTZ R59, R0, R76 ;  /* 0x0000004c003b7220 */ /* 0x000fe20000410000 */
[----:B------:R-:W-:Y:S01]  /*5700*/  ISETP.GT.AND P4, PT, R53, 0x21, PT ;  /* 0x000000213500780c */ /* 0x000fe20003f84270 */
[----:B------:R-:W-:Y:S01]  /*5710*/  MUFU.TANH R72, R72 ;  /* 0x0000004800487308 */ /* 0x000fe20000002400 */
[----:B------:R-:W-:Y:S01]  /*5720*/  FSEL R28, R28, -INF , P3 ;  /* 0xff8000001c1c7808 */ /* 0x000fe20001800000 */
[C---:B------:R-:W-:Y:S01]  /*5730*/  FMUL.FTZ R76, R0.reuse, R82 ;  /* 0x00000052004c7220 */ /* 0x040fe20000410000 */
[----:B------:R-:W-:Y:S01]  /*5740*/  FMNMX.FTZ R61, R25, R60, !PT ;  /* 0x0000003c193d7209 */ /* 0x000fe20007810000 */
[C---:B------:R-:W-:Y:S01]  /*5750*/  FMUL.FTZ R60, R0.reuse, R77 ;  /* 0x0000004d003c7220 */ /* 0x040fe20000410000 */
[----:B------:R-:W-:Y:S01]  /*5760*/  ISETP.GT.AND P3, PT, R53, 0x28, PT ;  /* 0x000000283500780c */ /* 0x000fe20003f64270 */
[----:B------:R-:W-:Y:S01]  /*5770*/  FMUL.FTZ R77, R0, R83 ;  /* 0x00000053004d7220 */ /* 0x000fe20000410000 */
[----:B------:R-:W-:Y:S01]  /*5780*/  FSEL R29, R29, -INF , P4 ;  /* 0xff8000001d1d7808 */ /* 0x000fe20002000000 */
[----:B------:R-:W4:Y:S01]  /*5790*/  MUFU.TANH R59, R59 ;  /* 0x0000003b003b7308 */ /* 0x000f220000002400 */
[----:B0-----:R-:W-:Y:S01]  /*57a0*/  FMNMX.FTZ R64, R28, R61, !PT ;  /* 0x0000003d1c407209 */ /* 0x001fe20007810000 */
[----:B--2---:R-:W-:Y:S01]  /*57b0*/  IMAD.IADD R78, R49, 0x1, R78 ;  /* 0x00000001314e7824 */ /* 0x004fe200078e024e */
[----:B------:R-:W-:-:S02]  /*57c0*/  ISETP.GT.AND P4, PT, R53, 0x29, PT ;  /* 0x000000293500780c */ /* 0x000fc40003f84270 */
[----:B------:R-:W-:Y:S02]  /*57d0*/  FSEL R32, R32, -INF , P3 ;  /* 0xff80000020207808 */ /* 0x000fe40001800000 */
[----:B------:R-:W-:Y:S01]  /*57e0*/  FMNMX.FTZ R61, R29, R64, !PT ;  /* 0x000000401d3d7209 */ /* 0x000fe20007810000 */
[----:B------:R-:W0:Y:S01]  /*57f0*/  MUFU.TANH R60, R60 ;  /* 0x0000003c003c7308 */ /* 0x000e220000002400 */
[----:B------:R-:W-:Y:S02]  /*5800*/  ISETP.GT.AND P3, PT, R53, 0x30, PT ;  /* 0x000000303500780c */ /* 0x000fe40003f64270 */
[----:B------:R-:W-:Y:S01]  /*5810*/  FSEL R33, R33, -INF , P4 ;  /* 0xff80000021217808 */ /* 0x000fe20002000000 */
[----:B------:R-:W-:Y:S02]  /*5820*/  WARPGROUP.DEPBAR.LE gsb0, 0x0 ;  /* 0x00008000000079c5 */ /* 0x000fe40000010000 */
[----:B------:R-:W-:Y:S01]  /*5830*/  FMNMX.FTZ R64, R32, R61, !PT ;  /* 0x0000003d20407209 */ /* 0x000fe20007810000 */
[----:B------:R-:W-:Y:S01]  /*5840*/  FMUL.FTZ R61, R0, R80 ;  /* 0x00000050003d7220 */ /* 0x000fe20000410000 */
[----:B------:R-:W-:Y:S01]  /*5850*/  ISETP.GT.AND P4, PT, R53, 0x31, PT ;  /* 0x000000313500780c */ /* 0x000fe20003f84270 */
[----:B------:R-:W-:Y:S01]  /*5860*/  MUFU.TANH R74, R74 ;  /* 0x0000004a004a7308 */ /* 0x000fe20000002400 */
[----:B------:R-:W-:Y:S01]  /*5870*/  FSEL R36, R36, -INF , P3 ;  /* 0xff80000024247808 */ /* 0x000fe20001800000 */
[C---:B------:R-:W-:Y:S01]  /*5880*/  FMUL.FTZ R80, R0.reuse, R87 ;  /* 0x0000005700507220 */ /* 0x040fe20000410000 */
[----:B------:R-:W-:Y:S01]  /*5890*/  FMNMX.FTZ R65, R33, R64, !PT ;  /* 0x0000004021417209 */ /* 0x000fe20007810000 */
[----:B------:R-:W-:Y:S01]  /*58a0*/  FMUL.FTZ R64, R0, R81 ;  /* 0x0000005100407220 */ /* 0x000fe20000410000 */
[----:B------:R-:W-:-:S02]  /*58b0*/  ISETP.GT.AND P3, PT, R53, 0x38, PT ;  /* 0x000000383500780c */ /* 0x000fc40003f64270 */
[----:B------:R-:W-:Y:S01]  /*58c0*/  FSEL R37, R37, -INF , P4 ;  /* 0xff80000025257808 */ /* 0x000fe20002000000 */
[----:B------:R-:W2:Y:S01]  /*58d0*/  MUFU.TANH R61, R61 ;  /* 0x0000003d003d7308 */ /* 0x000ea20000002400 */
[----:B------:R-:W-:Y:S02]  /*58e0*/  FMNMX.FTZ R68, R36, R65, !PT ;  /* 0x0000004124447209 */ /* 0x000fe40007810000 */
[----:B------:R-:W-:Y:S02]  /*58f0*/  ISETP.GT.AND P4, PT, R53, 0x39, PT ;  /* 0x000000393500780c */ /* 0x000fe40003f84270 */
[----:B------:R-:W-:Y:S02]  /*5900*/  FSEL R40, R40, -INF , P3 ;  /* 0xff80000028287808 */ /* 0x000fe40001800000 */
[----:B------:R-:W-:Y:S01]  /*5910*/  FMNMX.FTZ R65, R37, R68, !PT ;  /* 0x0000004425417209 */ /* 0x000fe20007810000 */
[----:B------:R-:W5:Y:S01]  /*5920*/  MUFU.TANH R64, R64 ;  /* 0x0000004000407308 */ /* 0x000f620000002400 */
[----:B------:R-:W-:-:S02]  /*5930*/  ISETP.GT.AND P3, PT, R53, 0x40, PT ;  /* 0x000000403500780c */ /* 0x000fc40003f64270 */
[----:B------:R-:W-:Y:S02]  /*5940*/  FSEL R42, R42, -INF , P4 ;  /* 0xff8000002a2a7808 */ /* 0x000fe40002000000 */
[----:B------:R-:W-:Y:S02]  /*5950*/  FMNMX.FTZ R65, R40, R65, !PT ;  /* 0x0000004128417209 */ /* 0x000fe40007810000 */
[C---:B------:R-:W-:Y:S01]  /*5960*/  ISETP.GT.AND P4, PT, R53.reuse, 0x41, PT ;  /* 0x000000413500780c */ /* 0x040fe20003f84270 */
[----:B------:R-:W-:Y:S01]  /*5970*/  MUFU.TANH R76, R76 ;  /* 0x0000004c004c7308 */ /* 0x000fe20000002400 */
[----:B------:R-:W-:Y:S02]  /*5980*/  FSEL R44, R44, -INF , P3 ;  /* 0xff8000002c2c7808 */ /* 0x000fe40001800000 */
[----:B------:R-:W-:Y:S02]  /*5990*/  FMNMX.FTZ R65, R42, R65, !PT ;  /* 0x000000412a417209 */ /* 0x000fe40007810000 */
[----:B------:R-:W-:-:S02]  /*59a0*/  ISETP.GT.AND P5, PT, R53, 0x48, PT ;  /* 0x000000483500780c */ /* 0x000fc40003fa4270 */
[----:B------:R-:W-:Y:S01]  /*59b0*/  FSEL R46, R46, -INF , P4 ;  /* 0xff8000002e2e7808 */ /* 0x000fe20002000000 */
[----:B------:R-:W-:Y:S01]  /*59c0*/  MUFU.TANH R77, R77 ;  /* 0x0000004d004d7308 */ /* 0x000fe20000002400 */
[----:B------:R-:W-:Y:S02]  /*59d0*/  FMNMX.FTZ R65, R44, R65, !PT ;  /* 0x000000412c417209 */ /* 0x000fe40007810000 */
[C---:B------:R-:W-:Y:S02]  /*59e0*/  ISETP.GT.AND P3, PT, R53.reuse, 0x49, PT ;  /* 0x000000493500780c */ /* 0x040fe40003f64270 */
[----:B------:R-:W-:Y:S02]  /*59f0*/  FSEL R50, R50, -INF , P5 ;  /* 0xff80000032327808 */ /* 0x000fe40002800000 */
[----:B------:R-:W-:Y:S01]  /*5a00*/  FMNMX.FTZ R65, R46, R65, !PT ;  /* 0x000000412e417209 */ /* 0x000fe20007810000 */
[----:B------:R-:W-:Y:S01]  /*5a10*/  MUFU.TANH R80, R80 ;  /* 0x0000005000507308 */ /* 0x000fe20000002400 */
[----:B------:R-:W-:-:S02]  /*5a20*/  ISETP.GT.AND P4, PT, R53, 0x50, PT ;  /* 0x000000503500780c */ /* 0x000fc40003f84270 */
[----:B------:R-:W-:Y:S02]  /*5a30*/  FSEL R51, R51, -INF , P3 ;  /* 0xff80000033337808 */ /* 0x000fe40001800000 */
[----:B------:R-:W-:Y:S02]  /*5a40*/  FMNMX.FTZ R68, R50, R65, !PT ;  /* 0x0000004132447209 */ /* 0x000fe40007810000 */
[----:B------:R-:W-:Y:S02]  /*5a50*/  ISETP.GT.AND P5, PT, R53, 0x51, PT ;  /* 0x000000513500780c */ /* 0x000fe40003fa4270 */
[----:B------:R-:W-:Y:S02]  /*5a60*/  FSEL R52, R52, -INF , P4 ;  /* 0xff80000034347808 */ /* 0x000fe40002000000 */
[----:B------:R-:W-:Y:S02]  /*5a70*/  FMNMX.FTZ R65, R51, R68, !PT ;  /* 0x0000004433417209 */ /* 0x000fe40007810000 */
        /* <DEDUP_REMOVED lines=9> */
[C---:B------:R-:W-:Y:S02]  /*5b10*/  ISETP.GT.AND P5, PT, R53.reuse, 0x61, PT ;  /* 0x000000613500780c */ /* 0x040fe40003fa4270 */
[C---:B------:R-:W-:Y:S02]  /*5b20*/  ISETP.GT.AND P6, PT, R53.reuse, 0x68, PT ;  /* 0x000000683500780c */ /* 0x040fe40003fc4270 */
[----:B------:R-:W-:Y:S02]  /*5b30*/  ISETP.GT.AND P3, PT, R53, 0x69, PT ;  /* 0x000000693500780c */ /* 0x000fe40003f64270 */
[----:B-1----:R-:W-:-:S02]  /*5b40*/  FSEL R57, R57, -INF , P4 ;  /* 0xff80000039397808 */ /* 0x002fc40002000000 */
[----:B------:R-:W-:Y:S02]  /*5b50*/  FMNMX.FTZ R68, R56, R65, !PT ;  /* 0x0000004138447209 */ /* 0x000fe40007810000 */
[----:B---3--:R-:W-:Y:S02]  /*5b60*/  FSEL R58, R58, -INF , P5 ;  /* 0xff8000003a3a7808 */ /* 0x008fe40002800000 */
[----:B----4-:R-:W-:Y:S02]  /*5b70*/  FSEL R59, R59, -INF , P6 ;  /* 0xff8000003b3b7808 */ /* 0x010fe40003000000 */
[----:B0-----:R-:W-:Y:S01]  /*5b80*/  FSEL R65, R60, -INF , P3 ;  /* 0xff8000003c417808 */ /* 0x001fe20001800000 */
[----:B------:R-:W-:Y:S01]  /*5b90*/  FMUL.FTZ R60, R0, R85 ;  /* 0x00000055003c7220 */ /* 0x000fe20000410000 */
[C---:B------:R-:W-:Y:S02]  /*5ba0*/  ISETP.GT.AND P4, PT, R53.reuse, 0x70, PT ;  /* 0x000000703500780c */ /* 0x040fe40003f84270 */
[----:B------:R-:W-:-:S02]  /*5bb0*/  ISETP.GT.AND P5, PT, R53, 0x71, PT ;  /* 0x000000713500780c */ /* 0x000fc40003fa4270 */
[C---:B------:R-:W-:Y:S01]  /*5bc0*/  ISETP.GT.AND P6, PT, R53.reuse, 0x78, PT ;  /* 0x000000783500780c */ /* 0x040fe20003fc4270 */
[----:B------:R-:W0:Y:S01]  /*5bd0*/  MUFU.TANH R60, R60 ;  /* 0x0000003c003c7308 */ /* 0x000e220000002400 */
[----:B------:R-:W-:Y:S02]  /*5be0*/  ISETP.GT.AND P3, PT, R53, 0x79, PT ;  /* 0x000000793500780c */ /* 0x000fe40003f64270 */
[----:B------:R-:W-:Y:S02]  /*5bf0*/  FMNMX.FTZ R53, R57, R68, !PT ;  /* 0x0000004439357209 */ /* 0x000fe40007810000 */
[----:B--2---:R-:W-:Y:S02]  /*5c00*/  FSEL R61, R61, -INF , P4 ;  /* 0xff8000003d3d7808 */ /* 0x004fe40002000000 */
[----:B------:R-:W-:Y:S01]  /*5c10*/  FMNMX.FTZ R68, R58, R53, !PT ;  /* 0x000000353a447209 */ /* 0x000fe20007810000 */
[----:B------:R-:W-:Y:S01]  /*5c20*/  FMUL.FTZ R53, R0, R62 ;  /* 0x0000003e00357220 */ /* 0x000fe20000410000 */
[----:B-----5:R-:W-:-:S02]  /*5c30*/  FSEL R64, R64, -INF , P5 ;  /* 0xff80000040407808 */ /* 0x020fc40002800000 */
[----:B------:R-:W-:Y:S02]  /*5c40*/  FMNMX.FTZ R68, R59, R68, !PT ;  /* 0x000000443b447209 */ /* 0x000fe40007810000 */
[----:B------:R-:W-:Y:S01]  /*5c50*/  FSEL R62, R84, -INF , P6 ;  /* 0xff800000543e7808 */ /* 0x000fe20003000000 */
[----:B------:R-:W1:Y:S01]  /*5c60*/  MUFU.TANH R53, R53 ;  /* 0x0000003500357308 */ /* 0x000e620000002400 */
[----:B------:R-:W-:Y:S02]  /*5c70*/  FMNMX.FTZ R68, R65, R68, !PT ;  /* 0x0000004441447209 */ /* 0x000fe40007810000 */
[----:B------:R-:W-:Y:S02]  /*5c80*/  ISETP.GT.AND P5, PT, R78, RZ, PT ;  /* 0x000000ff4e00720c */ /* 0x000fe40003fa4270 */
[----:B------:R-:W-:Y:S01]  /*5c90*/  FMNMX.FTZ R69, R61, R68, !PT ;  /* 0x000000443d457209 */ /* 0x000fe20007810000 */
[----:B------:R-:W-:Y:S01]  /*5ca0*/  FMUL.FTZ R68, R0, R63 ;  /* 0x0000003f00447220 */ /* 0x000fe20000410000 */
[----:B0-----:R-:W-:-:S02]  /*5cb0*/  FSEL R63, R60, -INF , P3 ;  /* 0xff8000003c3f7808 */ /* 0x001fc40001800000 */
[----:B------:R-:W-:Y:S02]  /*5cc0*/  FMNMX.FTZ R69, R64, R69, !PT ;  /* 0x0000004540457209 */ /* 0x000fe40007810000 */
[----:B------:R-:W-:Y:S01]  /*5cd0*/  ISETP.GT.AND P4, PT, R78, 0x1, PT ;  /* 0x000000014e00780c */ /* 0x000fe20003f84270 */
[----:B------:R-:W0:Y:S01]  /*5ce0*/  MUFU.TANH R68, R68 ;  /* 0x0000004400447308 */ /* 0x000e220000002400 */
[----:B------:R-:W-:Y:S02]  /*5cf0*/  FMNMX.FTZ R60, R62, R69, !PT ;  /* 0x000000453e3c7209 */ /* 0x000fe40007810000 */
[----:B------:R-:W-:Y:S02]  /*5d00*/  FSEL R49, R7, -INF , P5 ;  /* 0xff80000007317808 */ /* 0x000fe40002800000 */
[----:B------:R-:W-:Y:S02]  /*5d10*/  FMNMX.FTZ R60, R63, R60, !PT ;  /* 0x0000003c3f3c7209 */ /* 0x000fe40007810000 */
[----:B------:R-:W-:-:S02]  /*5d20*/  ISETP.GT.AND P6, PT, R78, 0x8, PT ;  /* 0x000000084e00780c */ /* 0x000fc40003fc4270 */
[----:B------:R-:W-:Y:S01]  /*5d30*/  FSEL R9, R9, -INF , P4 ;  /* 0xff80000009097808 */ /* 0x000fe20002000000 */
[----:B------:R-:W2:Y:S01]  /*5d40*/  SHFL.BFLY PT, R69, R60, 0x2, 0x1f ;  /* 0x0c401f003c457f89 */ /* 0x000ea200000e0000 */
[----:B------:R-:W-:Y:S02]  /*5d50*/  ISETP.GT.AND P5, PT, R78, 0x9, PT ;  /* 0x000000094e00780c */ /* 0x000fe40003fa4270 */
[----:B------:R-:W-:Y:S02]  /*5d60*/  FSEL R12, R12, -INF , P6 ;  /* 0xff8000000c0c7808 */ /* 0x000fe40003000000 */
[C---:B------:R-:W-:Y:S02]  /*5d70*/  ISETP.GT.AND P4, PT, R78.reuse, 0x10, PT ;  /* 0x000000104e00780c */ /* 0x040fe40003f84270 */
[----:B------:R-:W-:Y:S02]  /*5d80*/  FSEL R13, R13, -INF , P5 ;  /* 0xff8000000d0d7808 */ /* 0x000fe40002800000 */
[----:B------:R-:W-:-:S02]  /*5d90*/  ISETP.GT.AND P6, PT, R78, 0x11, PT ;  /* 0x000000114e00780c */ /* 0x000fc40003fc4270 */
[----:B------:R-:W-:Y:S02]  /*5da0*/  FSEL R20, R20, -INF , P4 ;  /* 0xff80000014147808 */ /* 0x000fe40002000000 */
[C---:B------:R-:W-:Y:S02]  /*5db0*/  ISETP.GT.AND P5, PT, R78.reuse, 0x18, PT ;  /* 0x000000184e00780c */ /* 0x040fe40003fa4270 */
[----:B------:R-:W-:Y:S02]  /*5dc0*/  FSEL R21, R21, -INF , P6 ;  /* 0xff80000015157808 */ /* 0x000fe40003000000 */
[----:B------:R-:W-:Y:S02]  /*5dd0*/  ISETP.GT.AND P4, PT, R78, 0x19, PT ;  /* 0x000000194e00780c */ /* 0x000fe40003f84270 */
[----:B------:R-:W-:Y:S02]  /*5de0*/  FSEL R26, R26, -INF , P5 ;  /* 0xff8000001a1a7808 */ /* 0x000fe40002800000 */
[----:B------:R-:W-:-:S02]  /*5df0*/  ISETP.GT.AND P6, PT, R78, 0x20, PT ;  /* 0x000000204e00780c */ /* 0x000fc40003fc4270 */
[----:B------:R-:W-:Y:S02]  /*5e00*/  FSEL R27, R27, -INF , P4 ;  /* 0xff8000001b1b7808 */ /* 0x000fe40002000000 */
[----:B--2---:R-:W-:Y:S01]  /*5e10*/  FMNMX.FTZ R73, R60, R69, !PT ;  /* 0x000000453c497209 */ /* 0x004fe20007810000 */
[C---:B------:R-:W-:Y:S01]  /*5e20*/  FMUL.FTZ R69, R0.reuse, R75 ;  /* 0x0000004b00457220 */ /* 0x040fe20000410000 */
[----:B------:R-:W-:Y:S01]  /*5e30*/  FMUL.FTZ R75, R0, R79 ;  /* 0x0000004f004b7220 */ /* 0x000fe20000410000 */
[----:B------:R-:W-:Y:S01]  /*5e40*/  IMAD.U32 R79, RZ, RZ, UR19 ;  /* 0x00000013ff4f7e24 */ /* 0x000fe2000f8e00ff */
[----:B------:R-:W-:Y:S01]  /*5e50*/  ISETP.GT.AND P5, PT, R78, 0x21, PT ;  /* 0x000000214e00780c */ /* 0x000fe20003fa4270 */
[----:B------:R-:W2:Y:S01]  /*5e60*/  SHFL.BFLY PT, R60, R73, 0x1, 0x1f ;  /* 0x0c201f00493c7f89 */ /* 0x000ea200000e0000 */
        /* <DEDUP_REMOVED lines=10> */
[----:B------:R-:W-:Y:S02]  /*5f10*/  FSEL R38, R38, -INF , P5 ;  /* 0xff80000026267808 */ /* 0x000fe40002800000 */
[C---:B------:R-:W-:Y:S02]  /*5f20*/  ISETP.GT.AND P6, PT, R78.reuse, 0x38, PT ;  /* 0x000000384e00780c */ /* 0x040fe40003fc4270 */
[----:B------:R-:W-:Y:S02]  /*5f30*/  FSEL R39, R39, -INF , P4 ;  /* 0xff80000027277808 */ /* 0x000fe40002000000 */
[----:B------:R-:W-:Y:S02]  /*5f40*/  ISETP.GT.AND P5, PT, R78, 0x39, PT ;  /* 0x000000394e00780c */ /* 0x000fe40003fa4270 */
[----:B--2---:R-:W-:Y:S01]  /*5f50*/  FMNMX.FTZ R60, R73, R60, !PT ;  /* 0x0000003c493c7209 */ /* 0x004fe20007810000 */
[----:B------:R-:W-:Y:S01]  /*5f60*/  FMUL.FTZ R73, R0, R86 ;  /* 0x0000005600497220 */ /* 0x000fe20000410000 */
[----:B------:R-:W-:-:S02]  /*5f70*/  FSEL R41, R41, -INF , P6 ;  /* 0xff80000029297808 */ /* 0x000fc40003000000 */
[C---:B------:R-:W-:Y:S01]  /*5f80*/  FSETP.NEU.FTZ.AND P3, PT, R60.reuse, -INF , PT ;  /* 0xff8000003c00780b */ /* 0x040fe20003f7d000 */
[----:B------:R-:W-:-:S01]  /*5f90*/  FFMA.FTZ R79, R60, R79, -8 ;  /* 0xc10000003c4f7423 */ /* 0x000fc2000001004f */
[C---:B------:R-:W-:Y:S01]  /*5fa0*/  ISETP.GT.AND P4, PT, R78.reuse, 0x40, PT ;  /* 0x000000404e00780c */ /* 0x040fe20003f84270 */
[----:B------:R-:W2:Y:S01]  /*5fb0*/  MUFU.TANH R73, R73 ;  /* 0x0000004900497308 */ /* 0x000ea20000002400 */
[----:B------:R-:W-:Y:S02]  /*5fc0*/  FSEL R43, R43, -INF , P5 ;  /* 0xff8000002b2b7808 */ /* 0x000fe40002800000 */
[----:B------:R-:W-:Y:S02]  /*5fd0*/  FSEL R79, R79, RZ, P3 ;  /* 0x000000ff4f4f7208 */ /* 0x000fe40001800000 */
[----:B------:R-:W-:Y:S02]  /*5fe0*/  ISETP.GT.AND P6, PT, R78, 0x41, PT ;  /* 0x000000414e00780c */ /* 0x000fe40003fc4270 */
        /* <DEDUP_REMOVED lines=8> */
[----:B------:R-:W-:-:S01]  /*6070*/  FFMA.FTZ R29, R29, UR19, -R79 ;  /* 0x000000131d1d7c23 */ /* 0x000fc2000801084f */
[----:B------:R-:W-:Y:S01]  /*6080*/  ISETP.GT.AND P5, PT, R78, 0x48, PT ;  /* 0x000000484e00780c */ /* 0x000fe20003fa4270 */
[----:B------:R-:W-:-:S01]  /*6090*/  FFMA.FTZ R82, R37, UR19, -R79 ;  /* 0x0000001325527c23 */ /* 0x000fc2000801084f */
[----:B------:R-:W-:Y:S01]  /*60a0*/  FMNMX.FTZ R14, R12, R11, !PT ;  /* 0x0000000b0c0e7209 */ /* 0x000fe20007810000 */
[----:B------:R-:W-:-:S01]  /*60b0*/  FFMA.FTZ R83, R54, UR19, -R79 ;  /* 0x0000001336537c23 */ /* 0x000fc2000801084f */
[----:B------:R-:W-:Y:S01]  /*60c0*/  FSEL R48, R48, -INF , P6 ;  /* 0xff80000030307808 */ /* 0x000fe20003000000 */
[----:B-----5:R-:W-:-:S01]  /*60d0*/  FFMA.FTZ R81, R15, UR19, -R79 ;  /* 0x000000130f517c23 */ /* 0x020fc2000801084f */
[----:B------:R-:W-:Y:S01]  /*60e0*/  FMNMX.FTZ R11, R13, R14, !PT ;  /* 0x0000000e0d0b7209 */ /* 0x000fe20007810000 */
[----:B------:R-:W-:-:S01]  /*60f0*/  FFMA.FTZ R6, R6, UR19, -R79 ;  /* 0x0000001306067c23 */ /* 0x000fc2000801084f */
[----:B------:R-:W-:Y:S01]  /*6100*/  ISETP.GT.AND P4, PT, R78, 0x49, PT ;  /* 0x000000494e00780c */ /* 0x000fe20003f84270 */
[----:B------:R-:W-:-:S01]  /*6110*/  FFMA.FTZ R51, R51, UR19, -R79 ;  /* 0x0000001333337c23 */ /* 0x000fc2000801084f */
[----:B------:R-:W-:Y:S01]  /*6120*/  FMNMX.FTZ R14, R20, R11, !PT ;  /* 0x0000000b140e7209 */ /* 0x000fe20007810000 */
[----:B------:R-:W-:-:S01]  /*6130*/  FFMA.FTZ R65, R65, UR19, -R79 ;  /* 0x0000001341417c23 */ /* 0x000fc2000801084f */
[----:B------:R5:W-:Y:S01]  /*6140*/  MUFU.EX2 R11, R81 ;  /* 0x00000051000b7308 */ /* 0x000be20000000800 */
[----:B-1----:R-:W-:Y:S01]  /*6150*/  FSEL R53, R53, -INF , P5 ;  /* 0xff80000035357808 */ /* 0x002fe20002800000 */
[--C-:B------:R-:W-:Y:S01]  /*6160*/  FFMA.FTZ R63, R63, UR19, -R79.reuse ;  /* 0x000000133f3f7c23 */ /* 0x100fe2000801084f */
[----:B------:R-:W-:Y:S01]  /*6170*/  FMNMX.FTZ R15, R21, R14, !PT ;  /* 0x0000000e150f7209 */ /* 0x000fe20007810000 */
[----:B------:R-:W-:Y:S01]  /*6180*/  FFMA.FTZ R14, R24, UR19, -R79 ;  /* 0x00000013180e7c23 */ /* 0x000fe2000801084f */
[----:B------:R-:W-:-:S02]  /*6190*/  ISETP.GT.AND P6, PT, R78, 0x50, PT ;  /* 0x000000504e00780c */ /* 0x000fc40003fc4270 */
[----:B------:R-:W-:Y:S01]  /*61a0*/  FMNMX.FTZ R24, R26, R15, !PT ;  /* 0x0000000f1a187209 */ /* 0x000fe20007810000 */
[----:B------:R-:W-:Y:S01]  /*61b0*/  MUFU.EX2 R6, R6 ;  /* 0x0000000600067308 */ /* 0x000fe20000000800 */
[----:B-----5:R-:W-:-:S01]  /*61c0*/  FFMA.FTZ R81, R25, UR19, -R79 ;  /* 0x0000001319517c23 */ /* 0x020fc2000801084f */
[----:B0-----:R-:W-:Y:S02]  /*61d0*/  FSEL R68, R68, -INF , P4 ;  /* 0xff80000044447808 */ /* 0x001fe40002000000 */
[----:B------:R-:W-:Y:S02]  /*61e0*/  FMNMX.FTZ R15, R27, R24, !PT ;  /* 0x000000181b0f7209 */ /* 0x000fe40007810000 */
[----:B------:R-:W-:Y:S02]  /*61f0*/  ISETP.GT.AND P5, PT, R78, 0x51, PT ;  /* 0x000000514e00780c */ /* 0x000fe40003fa4270 */
[----:B------:R-:W-:Y:S01]  /*6200*/  FMNMX.FTZ R24, R30, R15, !PT ;  /* 0x0000000f1e187209 */ /* 0x000fe20007810000 */
[----:B------:R-:W-:Y:S01]  /*6210*/  MUFU.EX2 R47, R47 ;  /* 0x0000002f002f7308 */ /* 0x000fe20000000800 */
[----:B------:R-:W-:-:S02]  /*6220*/  FSEL R66, R66, -INF , P6 ;  /* 0xff80000042427808 */ /* 0x000fc40003000000 */
[----:B------:R-:W-:Y:S01]  /*6230*/  FMNMX.FTZ R25, R31, R24, !PT ;  /* 0x000000181f197209 */ /* 0x000fe20007810000 */
[----:B------:R-:W-:-:S01]  /*6240*/  FFMA.FTZ R24, R28, UR19, -R79 ;  /* 0x000000131c187c23 */ /* 0x000fc2000801084f */
[----:B------:R-:W-:Y:S02]  /*6250*/  ISETP.GT.AND P4, PT, R78, 0x58, PT ;  /* 0x000000584e00780c */ /* 0x000fe40003f84270 */
[----:B------:R-:W-:Y:S01]  /*6260*/  FMNMX.FTZ R28, R34, R25, !PT ;  /* 0x00000019221c7209 */ /* 0x000fe20007810000 */
[----:B------:R0:W-:Y:S01]  /*6270*/  MUFU.EX2 R15, R81 ;  /* 0x00000051000f7308 */ /* 0x0001e20000000800 */
[----:B------:R-:W-:Y:S02]  /*6280*/  FSEL R67, R67, -INF , P5 ;  /* 0xff80000043437808 */ /* 0x000fe40002800000 */
[----:B------:R-:W-:Y:S02]  /*6290*/  FMNMX.FTZ R25, R35, R28, !PT ;  /* 0x0000001c23197209 */ /* 0x000fe40007810000 */
[----:B------:R-:W-:-:S02]  /*62a0*/  ISETP.GT.AND P6, PT, R78, 0x59, PT ;  /* 0x000000594e00780c */ /* 0x000fc40003fc4270 */
[----:B------:R-:W-:Y:S01]  /*62b0*/  FMNMX.FTZ R28, R38, R25, !PT ;  /* 0x00000019261c7209 */ /* 0x000fe20007810000 */
[----:B------:R-:W-:Y:S01]  /*62c0*/  MUFU.EX2 R8, R8 ;  /* 0x0000000800087308 */ /* 0x000fe20000000800 */
[----:B0-----:R-:W-:-:S01]  /*62d0*/  FFMA.FTZ R81, R32, UR19, -R79 ;  /* 0x0000001320517c23 */ /* 0x001fc2000801084f */
[----:B------:R-:W-:Y:S02]  /*62e0*/  FSEL R70, R70, -INF , P4 ;  /* 0xff80000046467808 */ /* 0x000fe40002000000 */
[----:B------:R-:W-:Y:S02]  /*62f0*/  FMNMX.FTZ R28, R39, R28, !PT ;  /* 0x0000001c271c7209 */ /* 0x000fe40007810000 */
[----:B------:R-:W-:Y:S02]  /*6300*/  ISETP.GT.AND P5, PT, R78, 0x60, PT ;  /* 0x000000604e00780c */ /* 0x000fe40003fa4270 */
[----:B------:R-:W-:Y:S01]  /*6310*/  FMNMX.FTZ R32, R41, R28, !PT ;  /* 0x0000001c29207209 */ /* 0x000fe20007810000 */
[----:B------:R0:W-:Y:S01]  /*6320*/  MUFU.EX2 R25, R29 ;  /* 0x0000001d00197308 */ /* 0x0001e20000000800 */
[----:B------:R-:W-:-:S02]  /*6330*/  FSEL R71, R71, -INF , P6 ;  /* 0xff80000047477808 */ /* 0x000fc40003000000 */
[----:B------:R-:W-:Y:S02]  /*6340*/  FMNMX.FTZ R32, R43, R32, !PT ;  /* 0x000000202b207209 */ /* 0x000fe40007810000 */
[----:B------:R-:W-:Y:S02]  /*6350*/  ISETP.GT.AND P4, PT, R78, 0x61, PT ;  /* 0x000000614e00780c */ /* 0x000fe40003f84270 */
[----:B------:R-:W-:Y:S01]  /*6360*/  FSEL R72, R72, -INF , P5 ;  /* 0xff80000048487808 */ /* 0x000fe20002800000 */
[----:B------:R1:W-:Y:S01]  /*6370*/  MUFU.EX2 R28, R81 ;  /* 0x00000051001c7308 */ /* 0x0003e20000000800 */
[----:B0-----:R-:W-:-:S01]  /*6380*/  FFMA.FTZ R29, R33, UR19, -R79 ;  /* 0x00000013211d7c23 */ /* 0x001fc2000801084f */
[----:B------:R-:W-:Y:S02]  /*6390*/  FMNMX.FTZ R33, R45, R32, !PT ;  /* 0x000000202d217209 */ /* 0x000fe40007810000 */
[----:B------:R-:W-:Y:S02]  /*63a0*/  ISETP.GT.AND P6, PT, R78, 0x68, PT ;  /* 0x000000684e00780c */ /* 0x000fe40003fc4270 */
[----:B------:R-:W-:-:S02]  /*63b0*/  FMNMX.FTZ R32, R48, R33, !PT ;  /* 0x0000002130207209 */ /* 0x000fc40007810000 */
[----:B---3--:R-:W-:Y:S01]  /*63c0*/  FSEL R69, R69, -INF , P4 ;  /* 0xff80000045457808 */ /* 0x008fe20002000000 */
[----:B-1----:R-:W-:Y:S01]  /*63d0*/  FFMA.FTZ R81, R36, UR19, -R79 ;  /* 0x0000001324517c23 */ /* 0x002fe2000801084f */
[----:B------:R-:W-:Y:S01]  /*63e0*/  FMNMX.FTZ R33, R53, R32, !PT ;  /* 0x0000002035217209 */ /* 0x000fe20007810000 */
[----:B------:R-:W-:Y:S01]  /*63f0*/  MUFU.EX2 R10, R10 ;  /* 0x0000000a000a7308 */ /* 0x000fe20000000800 */
[----:B------:R-:W-:Y:S02]  /*6400*/  ISETP.GT.AND P5, PT, R78, 0x69, PT ;  /* 0x000000694e00780c */ /* 0x000fe40003fa4270 */
[----:B------:R-:W-:Y:S02]  /*6410*/  FMNMX.FTZ R33, R68, R33, !PT ;  /* 0x0000002144217209 */ /* 0x000fe40007810000 */
[----:B------:R-:W-:Y:S02]  /*6420*/  FSEL R74, R74, -INF , P6 ;  /* 0xff8000004a4a7808 */ /* 0x000fe40003000000 */
[----:B------:R-:W-:Y:S01]  /*6430*/  FMNMX.FTZ R36, R66, R33, !PT ;  /* 0x0000002142247209 */ /* 0x000fe20007810000 */
[----:B------:R-:W-:Y:S01]  /*6440*/  MUFU.EX2 R32, R81 ;  /* 0x0000005100207308 */ /* 0x000fe20000000800 */
[----:B------:R-:W-:-:S02]  /*6450*/  ISETP.GT.AND P4, PT, R78, 0x70, PT ;  /* 0x000000704e00780c */ /* 0x000fc40003f84270 */
[----:B------:R-:W-:Y:S01]  /*6460*/  FMNMX.FTZ R37, R67, R36, !PT ;  /* 0x0000002443257209 */ /* 0x000fe20007810000 */
[----:B------:R-:W-:-:S01]  /*6470*/  FFMA.FTZ R36, R40, UR19, -R79 ;  /* 0x0000001328247c23 */ /* 0x000fc2000801084f */
[----:B----4-:R-:W-:Y:S02]  /*6480*/  FSEL R75, R75, -INF , P5 ;  /* 0xff8000004b4b7808 */ /* 0x010fe40002800000 */
[----:B------:R-:W-:Y:S01]  /*6490*/  FMNMX.FTZ R40, R70, R37, !PT ;  /* 0x0000002546287209 */ /* 0x000fe20007810000 */
[----:B------:R0:W-:Y:S01]  /*64a0*/  MUFU.EX2 R33, R82 ;  /* 0x0000005200217308 */ /* 0x0001e20000000800 */
[----:B------:R-:W-:Y:S02]  /*64b0*/  ISETP.GT.AND P6, PT, R78, 0x71, PT ;  /* 0x000000714e00780c */ /* 0x000fe40003fc4270 */
[----:B------:R-:W-:Y:S02]  /*64c0*/  FMNMX.FTZ R37, R71, R40, !PT ;  /* 0x0000002847257209 */ /* 0x000fe40007810000 */
[----:B------:R-:W-:-:S02]  /*64d0*/  FSEL R76, R76, -INF , P4 ;  /* 0xff8000004c4c7808 */ /* 0x000fc40002000000 */
[----:B------:R-:W-:Y:S01]  /*64e0*/  FMNMX.FTZ R40, R72, R37, !PT ;  /* 0x0000002548287209 */ /* 0x000fe20007810000 */
[----:B------:R-:W-:Y:S01]  /*64f0*/  MUFU.EX2 R14, R14 ;  /* 0x0000000e000e7308 */ /* 0x000fe20000000800 */
[----:B0-----:R-:W-:-:S01]  /*6500*/  FFMA.FTZ R82, R42, UR19, -R79 ;  /* 0x000000132a527c23 */ /* 0x001fc2000801084f */
[----:B------:R-:W-:Y:S02]  /*6510*/  ISETP.GT.AND P5, PT, R78, 0x78, PT ;  /* 0x000000784e00780c */ /* 0x000fe40003fa4270 */
[----:B------:R-:W-:Y:S01]  /*6520*/  FMNMX.FTZ R81, R69, R40, !PT ;  /* 0x0000002845517209 */ /* 0x000fe20007810000 */
[--C-:B------:R-:W-:Y:S01]  /*6530*/  FFMA.FTZ R40, R44, UR19, -R79.reuse ;  /* 0x000000132c287c23 */ /* 0x100fe2000801084f */
[----:B------:R-:W-:Y:S02]  /*6540*/  FSEL R77, R77, -INF , P6 ;  /* 0xff8000004d4d7808 */ /* 0x000fe40003000000 */
[----:B------:R-:W-:Y:S01]  /*6550*/  FMNMX.FTZ R42, R74, R81, !PT ;  /* 0x000000514a2a7209 */ /* 0x000fe20007810000 */
[----:B------:R-:W-:Y:S01]  /*6560*/  MUFU.EX2 R37, R82 ;  /* 0x0000005200257308 */ /* 0x000fe20000000800 */
[----:B------:R-:W-:Y:S01]  /*6570*/  ISETP.GT.AND P4, PT, R78, 0x79, PT ;  /* 0x000000794e00780c */ /* 0x000fe20003f84270 */
[----:B------:R-:W-:Y:S01]  /*6580*/  FFMA.FTZ R78, R46, UR19, -R79 ;  /* 0x000000132e4e7c23 */ /* 0x000fe2000801084f */
[----:B------:R-:W-:-:S02]  /*6590*/  FMNMX.FTZ R81, R75, R42, !PT ;  /* 0x0000002a4b517209 */ /* 0x000fc40007810000 */
[----:B--2---:R-:W-:Y:S02]  /*65a0*/  FSEL R42, R73, -INF , P5 ;  /* 0xff800000492a7808 */ /* 0x004fe40002800000 */
[----:B------:R-:W-:Y:S01]  /*65b0*/  FMNMX.FTZ R44, R76, R81, !PT ;  /* 0x000000514c2c7209 */ /* 0x000fe20007810000 */
[----:B------:R0:W-:Y:S01]  /*65c0*/  MUFU.EX2 R73, R78 ;  /* 0x0000004e00497308 */ /* 0x0001e20000000800 */
[----:B------:R-:W-:Y:S02]  /*65d0*/  FSEL R80, R80, -INF , P4 ;  /* 0xff80000050507808 */ /* 0x000fe40002000000 */
[----:B------:R-:W-:Y:S01]  /*65e0*/  FMNMX.FTZ R81, R77, R44, !PT ;  /* 0x0000002c4d517209 */ /* 0x000fe20007810000 */
[----:B------:R-:W-:-:S01]  /*65f0*/  FFMA.FTZ R44, R50, UR19, -R79 ;  /* 0x00000013322c7c23 */ /* 0x000fc2000801084f */
[--C-:B------:R-:W-:Y:S01]  /*6600*/  FFMA.FTZ R50, R52, UR19, -R79.reuse ;  /* 0x0000001334327c23 */ /* 0x100fe2000801084f */
[----:B------:R-:W-:-:S01]  /*6610*/  FFMA.FTZ R52, R55, UR19, -R79 ;  /* 0x0000001337347c23 */ /* 0x000fc2000801084f */
[----:B------:R-:W-:Y:S01]  /*6620*/  FMNMX.FTZ R81, R42, R81, !PT ;  /* 0x000000512a517209 */ /* 0x000fe20007810000 */
[----:B------:R-:W-:-:S01]  /*6630*/  FFMA.FTZ R55, R56, UR19, -R79 ;  /* 0x0000001338377c23 */ /* 0x000fc2000801084f */
[--C-:B0-----:R-:W-:Y:S01]  /*6640*/  FFMA.FTZ R78, R57, UR19, -R79.reuse ;  /* 0x00000013394e7c23 */ /* 0x101fe2000801084f */
[----:B------:R-:W-:-:S01]  /*6650*/  FFMA.FTZ R57, R58, UR19, -R79 ;  /* 0x000000133a397c23 */ /* 0x000fc2000801084f */
[----:B------:R-:W-:Y:S01]  /*6660*/  FMNMX.FTZ R46, R80, R81, !PT ;  /* 0x00000051502e7209 */ /* 0x000fe20007810000 */
[----:B------:R-:W-:-:S01]  /*6670*/  FFMA.FTZ R56, R59, UR19, -R79 ;  /* 0x000000133b387c23 */ /* 0x000fc2000801084f */
[--C-:B------:R-:W-:Y:S01]  /*6680*/  FFMA.FTZ R58, R61, UR19, -R79.reuse ;  /* 0x000000133d3a7c23 */ /* 0x100fe2000801084f */
[----:B------:R-:W-:-:S01]  /*6690*/  FFMA.FTZ R61, R64, UR19, -R79 ;  /* 0x00000013403d7c23 */ /* 0x000fc2000801084f */
[----:B------:R-:W-:Y:S01]  /*66a0*/  IMAD.U32 R64, RZ, RZ, UR19 ;  /* 0x00000013ff407e24 */ /* 0x000fe2000f8e00ff */
[----:B------:R-:W0:Y:S01]  /*66b0*/  SHFL.BFLY PT, R81, R46, 0x2, 0x1f ;  /* 0x0c401f002e517f89 */ /* 0x000e2200000e0000 */
[----:B------:R-:W-:Y:S08]  /*66c0*/  MUFU.EX2 R24, R24 ;  /* 0x0000001800187308 */ /* 0x000ff00000000800 */
[----:B------:R-:W-:Y:S08]  /*66d0*/  MUFU.EX2 R29, R29 ;  /* 0x0000001d001d7308 */ /* 0x000ff00000000800 */
[----:B------:R-:W-:Y:S01]  /*66e0*/  MUFU.EX2 R36, R36 ;  /* 0x0000002400247308 */ /* 0x000fe20000000800 */
[----:B0-----:R-:W-:-:S07]  /*66f0*/  FMNMX.FTZ R81, R46, R81, !PT ;  /* 0x000000512e517209 */ /* 0x001fce0007810000 */
[----:B------:R-:W-:Y:S01]  /*6700*/  MUFU.EX2 R40, R40 ;  /* 0x0000002800287308 */ /* 0x000fe20000000800 */
[----:B------:R-:W0:Y:S07]  /*6710*/  SHFL.BFLY PT, R54, R81, 0x1, 0x1f ;  /* 0x0c201f0051367f89 */ /* 0x000e2e00000e0000 */
[----:B------:R1:W-:Y:S08]  /*6720*/  MUFU.EX2 R46, R78 ;  /* 0x0000004e002e7308 */ /* 0x0003f00000000800 */
[----:B------:R-:W-:Y:S01]  /*6730*/  MUFU.EX2 R44, R44 ;  /* 0x0000002c002c7308 */ /* 0x000fe20000000800 */
[----:B-1----:R-:W-:-:S05]  /*6740*/  FSEL R78, R60, RZ, P3 ;  /* 0x000000ff3c4e7208 */ /* 0x002fca0001800000 */
[----:B------:R-:W-:Y:S02]  /*6750*/  FADD.FTZ R78, -R78, R5 ;  /* 0x000000054e4e7221 */ /* 0x000fe40000010100 */
[----:B------:R-:W-:Y:S01]  /*6760*/  MUFU.EX2 R51, R51 ;  /* 0x0000003300337308 */ /* 0x000fe20000000800 */
[----:B0-----:R-:W-:Y:S01]  /*6770*/  FMNMX.FTZ R59, R81, R54, !PT ;  /* 0x00000036513b7209 */ /* 0x001fe20007810000 */
[----:B------:R-:W-:-:S03]  /*6780*/  FFMA.FTZ R54, R62, UR19, -R79 ;  /* 0x000000133e367c23 */ /* 0x000fc6000801084f */
[C---:B------:R-:W-:Y:S01]  /*6790*/  FSETP.NEU.FTZ.AND P4, PT, R59.reuse, -INF , PT ;  /* 0xff8000003b00780b */ /* 0x040fe20003f9d000 */
[----:B------:R-:W-:-:S02]  /*67a0*/  FFMA.FTZ R62, R59, R64, -8 ;  /* 0xc10000003b3e7423 */ /* 0x000fc40000010040 */
[----:B------:R-:W-:Y:S03]  /*67b0*/  MUFU.EX2 R50, R50 ;  /* 0x0000003200327308 */ /* 0x000fe60000000800 */
[----:B------:R-:W-:-:S05]  /*67c0*/  FSEL R62, R62, RZ, P4 ;  /* 0x000000ff3e3e7208 */ /* 0x000fca0002000000 */
        /* <DEDUP_REMOVED lines=8> */
[----:B------:R-:W-:Y:S01]  /*6850*/  FSEL R41, R59, RZ, P4 ;  /* 0x000000ff3b297208 */ /* 0x000fe20002000000 */
[----:B------:R-:W-:-:S01]  /*6860*/  FFMA.FTZ R26, R27, UR19, -R62 ;  /* 0x000000131b1a7c23 */ /* 0x000fc2000801083e */
[--C-:B------:R-:W-:Y:S01]  /*6870*/  FFMA.FTZ R27, R30, UR19, -R62.reuse ;  /* 0x000000131e1b7c23 */ /* 0x100fe2000801083e */
[----:B------:R-:W-:-:S01]  /*6880*/  FFMA.FTZ R30, R31, UR19, -R62 ;  /* 0x000000131f1e7c23 */ /* 0x000fc2000801083e */
[--C-:B------:R-:W-:Y:S01]  /*6890*/  FFMA.FTZ R31, R34, UR19, -R62.reuse ;  /* 0x00000013221f7c23 */ /* 0x100fe2000801083e */
[----:B------:R-:W-:-:S01]  /*68a0*/  FFMA.FTZ R34, R35, UR19, -R62 ;  /* 0x0000001323227c23 */ /* 0x000fc2000801083e */
[----:B------:R-:W-:Y:S01]  /*68b0*/  FADD.FTZ R41, -R41, R4 ;  /* 0x0000000429297221 */ /* 0x000fe20000010100 */
[----:B------:R-:W-:-:S01]  /*68c0*/  FFMA.FTZ R35, R38, UR19, -R62 ;  /* 0x0000001326237c23 */ /* 0x000fc2000801083e */
[--C-:B------:R-:W-:Y:S01]  /*68d0*/  FFMA.FTZ R38, R39, UR19, -R62.reuse ;  /* 0x0000001327267c23 */ /* 0x100fe2000801083e */
[----:B------:R-:W-:Y:S01]  /*68e0*/  FMUL.FTZ R39, R78, UR19 ;  /* 0x000000134e277c20 */ /* 0x000fe20008410000 */
[--C-:B------:R-:W-:Y:S01]  /*68f0*/  FFMA.FTZ R49, R49, UR19, -R62.reuse ;  /* 0x0000001331317c23 */ /* 0x100fe2000801083e */
[----:B------:R-:W-:Y:S01]  /*6900*/  FMUL.FTZ R4, R41, UR19 ;  /* 0x0000001329047c20 */ /* 0x000fe20008410000 */
[----:B------:R-:W-:Y:S01]  /*6910*/  MUFU.EX2 R64, R64 ;  /* 0x0000004000407308 */ /* 0x000fe20000000800 */
[----:B------:R-:W-:-:S01]  /*6920*/  FFMA.FTZ R41, R45, UR19, -R62 ;  /* 0x000000132d297c23 */ /* 0x000fc2000801083e */
[--C-:B------:R-:W-:Y:S01]  /*6930*/  FFMA.FTZ R78, R43, UR19, -R62.reuse ;  /* 0x000000132b4e7c23 */ /* 0x100fe2000801083e */
[----:B------:R-:W-:-:S01]  /*6940*/  FFMA.FTZ R43, R53, UR19, -R62 ;  /* 0x00000013352b7c23 */ /* 0x000fc2000801083e */
[--C-:B------:R-:W-:Y:S01]  /*6950*/  FFMA.FTZ R48, R48, UR19, -R62.reuse ;  /* 0x0000001330307c23 */ /* 0x100fe2000801083e */
[----:B------:R-:W-:-:S01]  /*6960*/  FFMA.FTZ R68, R68, UR19, -R62 ;  /* 0x0000001344447c23 */ /* 0x000fc2000801083e */
[----:B------:R-:W-:-:S02]  /*6970*/  FFMA.FTZ R77, R77, UR19, -R62 ;  /* 0x000000134d4d7c23 */ /* 0x000fc4000801083e */
[----:B------:R-:W0:Y:S08]  /*6980*/  MUFU.EX2 R39, R39 ;  /* 0x0000002700277308 */ /* 0x000e300000000800 */
[----:B------:R-:W-:Y:S08]  /*6990*/  MUFU.EX2 R49, R49 ;  /* 0x0000003100317308 */ /* 0x000ff00000000800 */
[----:B------:R-:W1:Y:S01]  /*69a0*/  MUFU.EX2 R4, R4 ;  /* 0x0000000400047308 */ /* 0x000e620000000800 */
[----:B0-----:R-:W-:-:S04]  /*69b0*/  FFMA.FTZ R82, R39, R3, R6 ;  /* 0x0000000327527223 */ /* 0x001fc80000010006 */
[----:B------:R-:W-:-:S03]  /*69c0*/  FADD.FTZ R82, R47, R82 ;  /* 0x000000522f527221 */ /* 0x000fc60000010000 */
[----:B------:R-:W0:Y:S08]  /*69d0*/  MUFU.EX2 R9, R9 ;  /* 0x0000000900097308 */ /* 0x000e300000000800 */
[----:B------:R-:W2:Y:S01]  /*69e0*/  MUFU.EX2 R12, R12 ;  /* 0x0000000c000c7308 */ /* 0x000ea20000000800 */
[----:B-1----:R-:W-:-:S04]  /*69f0*/  FFMA.FTZ R3, R4, R2, R49 ;  /* 0x0000000204037223 */ /* 0x002fc80000010031 */
[----:B------:R-:W-:Y:S01]  /*6a00*/  FADD.FTZ R2, R64, R3 ;  /* 0x0000000340027221 */ /* 0x000fe20000010000 */
[----:B------:R-:W-:-:S02]  /*6a10*/  FADD.FTZ R3, R7, R82 ;  /* 0x0000005207037221 */ /* 0x000fc40000010000 */
[----:B------:R-:W1:Y:S01]  /*6a20*/  MUFU.EX2 R13, R13 ;  /* 0x0000000d000d7308 */ /* 0x000e620000000800 */
[----:B0-----:R-:W-:-:S01]  /*6a30*/  FADD.FTZ R45, R9, R2 ;  /* 0x00000002092d7221 */ /* 0x001fc20000010000 */
[----:B------:R-:W-:-:S06]  /*6a40*/  FADD.FTZ R3, R8, R3 ;  /* 0x0000000308037221 */ /* 0x000fcc0000010000 */
[----:B------:R-:W0:Y:S01]  /*6a50*/  MUFU.EX2 R20, R20 ;  /* 0x0000001400147308 */ /* 0x000e220000000800 */
[----:B--2---:R-:W-:-:S01]  /*6a60*/  FADD.FTZ R2, R12, R45 ;  /* 0x0000002d0c027221 */ /* 0x004fc20000010000 */
[----:B------:R-:W-:Y:S01]  /*6a70*/  FFMA.FTZ R45, R66, UR19, -R62 ;  /* 0x00000013422d7c23 */ /* 0x000fe2000801083e */
[----:B------:R-:W-:-:S04]  /*6a80*/  FADD.FTZ R66, R10, R3 ;  /* 0x000000030a427221 */ /* 0x000fc80000010000 */
[----:B------:R-:W-:Y:S01]  /*6a90*/  FADD.FTZ R53, R11, R66 ;  /* 0x000000420b357221 */ /* 0x000fe20000010000 */
[----:B------:R-:W2:Y:S01]  /*6aa0*/  MUFU.EX2 R21, R21 ;  /* 0x0000001500157308 */ /* 0x000ea20000000800 */
[----:B-1----:R-:W-:-:S01]  /*6ab0*/  FADD.FTZ R3, R13, R2 ;  /* 0x000000020d037221 */ /* 0x002fc20000010000 */
[----:B------:R-:W-:Y:S01]  /*6ac0*/  FFMA.FTZ R66, R67, UR19, -R62 ;  /* 0x0000001343427c23 */ /* 0x000fe2000801083e */
[----:B------:R-:W-:-:S01]  /*6ad0*/  FADD.FTZ R82, R14, R53 ;  /* 0x000000350e527221 */ /* 0x000fc20000010000 */
[----:B------:R-:W-:-:S03]  /*6ae0*/  FFMA.FTZ R53, R70, UR19, -R62 ;  /* 0x0000001346357c23 */ /* 0x000fc6000801083e */
[----:B------:R-:W-:Y:S01]  /*6af0*/  FADD.FTZ R67, R15, R82 ;  /* 0x000000520f437221 */ /* 0x000fe20000010000 */
[----:B------:R-:W1:Y:S01]  /*6b00*/  MUFU.EX2 R26, R26 ;  /* 0x0000001a001a7308 */ /* 0x000e620000000800 */
[----:B0-----:R-:W-:-:S02]  /*6b10*/  FADD.FTZ R2, R20, R3 ;  /* 0x0000000314027221 */ /* 0x001fc40000010000 */
[----:B------:R-:W-:-:S04]  /*6b20*/  FADD.FTZ R70, R24, R67 ;  /* 0x0000004318467221 */ /* 0x000fc80000010000 */
[----:B------:R-:W-:Y:S01]  /*6b30*/  FADD.FTZ R67, R25, R70 ;  /* 0x0000004619437221 */ /* 0x000fe20000010000 */
[----:B------:R-:W0:Y:S01]  /*6b40*/  MUFU.EX2 R27, R27 ;  /* 0x0000001b001b7308 */ /* 0x000e220000000800 */
[----:B--2---:R-:W-:-:S01]  /*6b50*/  FADD.FTZ R3, R21, R2 ;  /* 0x0000000215037221 */ /* 0x004fc20000010000 */
[----:B------:R-:W-:Y:S01]  /*6b60*/  FFMA.FTZ R70, R71, UR19, -R62 ;  /* 0x0000001347467c23 */ /* 0x000fe2000801083e */
[----:B------:R-:W-:-:S01]  /*6b70*/  FADD.FTZ R82, R28, R67 ;  /* 0x000000431c527221 */ /* 0x000fc20000010000 */
[----:B------:R-:W-:-:S03]  /*6b80*/  FFMA.FTZ R67, R72, UR19, -R62 ;  /* 0x0000001348437c23 */ /* 0x000fc6000801083e */
[----:B------:R-:W-:Y:S01]  /*6b90*/  FADD.FTZ R71, R29, R82 ;  /* 0x000000521d477221 */ /* 0x000fe20000010000 */
[----:B------:R-:W2:Y:S01]  /*6ba0*/  MUFU.EX2 R30, R30 ;  /* 0x0000001e001e7308 */ /* 0x000ea20000000800 */
[----:B-1----:R-:W-:-:S02]  /*6bb0*/  FADD.FTZ R2, R26, R3 ;  /* 0x000000031a027221 */ /* 0x002fc40000010000 */
[----:B------:R-:W-:-:S04]  /*6bc0*/  FADD.FTZ R72, R32, R71 ;  /* 0x0000004720487221 */ /* 0x000fc80000010000 */
[----:B------:R-:W-:Y:S01]  /*6bd0*/  FADD.FTZ R71, R33, R72 ;  /* 0x0000004821477221 */ /* 0x000fe20000010000 */
[----:B------:R-:W1:Y:S01]  /*6be0*/  MUFU.EX2 R31, R31 ;  /* 0x0000001f001f7308 */ /* 0x000e620000000800 */
[----:B0-----:R-:W-:-:S01]  /*6bf0*/  FADD.FTZ R3, R27, R2 ;  /* 0x000000021b037221 */ /* 0x001fc20000010000 */
[----:B------:R-:W-:Y:S01]  /*6c00*/  FFMA.FTZ R72, R69, UR19, -R62 ;  /* 0x0000001345487c23 */ /* 0x000fe2000801083e */
[----:B------:R-:W-:-:S01]  /*6c10*/  FADD.FTZ R82, R36, R71 ;  /* 0x0000004724527221 */ /* 0x000fc20000010000 */
[----:B------:R-:W-:-:S03]  /*6c20*/  FFMA.FTZ R69, R74, UR19, -R62 ;  /* 0x000000134a457c23 */ /* 0x000fc6000801083e */
[----:B------:R-:W-:Y:S01]  /*6c30*/  FADD.FTZ R71, R37, R82 ;  /* 0x0000005225477221 */ /* 0x000fe20000010000 */
[----:B------:R-:W0:Y:S01]  /*6c40*/  MUFU.EX2 R34, R34 ;  /* 0x0000002200227308 */ /* 0x000e220000000800 */
[----:B--2---:R-:W-:-:S02]  /*6c50*/  FADD.FTZ R2, R30, R3 ;  /* 0x000000031e027221 */ /* 0x004fc40000010000 */
        /* <DEDUP_REMOVED lines=30> */
[----:B------:R-:W-:-:S06]  /*6e40*/  FFMA.FTZ R2, R42, UR19, -R62 ;  /* 0x000000132a027c23 */ /* 0x000fcc000801083e */
[----:B------:R-:W0:Y:S01]  /*6e50*/  MUFU.EX2 R53, R53 ;  /* 0x0000003500357308 */ /* 0x000e220000000800 */
[----:B--2---:R-:W-:-:S07]  /*6e60*/  FADD.FTZ R76, R66, R3 ;  /* 0x00000003424c7221 */ /* 0x004fce0000010000 */
[----:B------:R-:W2:Y:S01]  /*6e70*/  MUFU.EX2 R55, R55 ;  /* 0x0000003700377308 */ /* 0x000ea20000000800 */
[----:B-1----:R-:W-:-:S01]  /*6e80*/  FADD.FTZ R82, R52, R75 ;  /* 0x0000004b34527221 */ /* 0x002fc20000010000 */
[----:B------:R-:W-:-:S06]  /*6e90*/  FFMA.FTZ R75, R80, UR19, -R62 ;  /* 0x00000013504b7c23 */ /* 0x000fcc000801083e */
[----:B------:R-:W1:Y:S01]  /*6ea0*/  MUFU.EX2 R70, R70 ;  /* 0x0000004600467308 */ /* 0x000e620000000800 */
[----:B0-----:R-:W-:-:S07]  /*6eb0*/  FADD.FTZ R3, R53, R76 ;  /* 0x0000004c35037221 */ /* 0x001fce0000010000 */
[----:B------:R-:W0:Y:S01]  /*6ec0*/  MUFU.EX2 R67, R67 ;  /* 0x0000004300437308 */ /* 0x000e220000000800 */
[----:B--2---:R-:W-:-:S04]  /*6ed0*/  FADD.FTZ R79, R55, R82 ;  /* 0x00000052374f7221 */ /* 0x004fc80000010000 */
[----:B------:R-:W-:-:S03]  /*6ee0*/  FADD.FTZ R76, R46, R79 ;  /* 0x0000004f2e4c7221 */ /* 0x000fc60000010000 */
[----:B------:R-:W2:Y:S01]  /*6ef0*/  MUFU.EX2 R57, R57 ;  /* 0x0000003900397308 */ /* 0x000ea20000000800 */
[----:B-1----:R-:W-:-:S01]  /*6f00*/  FADD.FTZ R62, R70, R3 ;  /* 0x00000003463e7221 */ /* 0x002fc20000010000 */
[----:B------:R-:W-:-:S04]  /*6f10*/  IMAD.U32 R3, RZ, RZ, UR22 ;  /* 0x00000016ff037e24 */ /* 0x000fc8000f8e00ff */
[----:B------:R-:W-:Y:S02]  /*6f20*/  @!P0 VIADD R3, R3, 0x19c40 ;  /* 0x00019c4003038836 */ /* 0x000fe40000000000 */
[----:B------:R-:W1:Y:S01]  /*6f30*/  MUFU.EX2 R72, R72 ;  /* 0x0000004800487308 */ /* 0x000e620000000800 */
[----:B0-----:R-:W-:-:S02]  /*6f40*/  FADD.FTZ R79, R67, R62 ;  /* 0x0000003e434f7221 */ /* 0x001fc40000010000 */
[----:B------:R-:W-:-:S04]  /*6f50*/  @!P0 PRMT R3, RZ, 0x654, R3 ;  /* 0x00000654ff038816 */ /* 0x000fc80000000003 */
[----:B------:R0:W-:Y:S01]  /*6f60*/  @!P0 SYNCS.ARRIVE.TRANS64.RED.A1T0 RZ, [R3+URZ], RZ ;  /* 0x000000ff03ff89a7 */ /* 0x0001e2000810043f */
[----:B------:R-:W3:Y:S01]  /*6f70*/  MUFU.EX2 R56, R56 ;  /* 0x0000003800387308 */ /* 0x000ee20000000800 */
[----:B--2---:R-:W-:-:S07]  /*6f80*/  FADD.FTZ R81, R57, R76 ;  /* 0x0000004c39517221 */ /* 0x004fce0000010000 */
[----:B------:R-:W-:Y:S01]  /*6f90*/  MUFU.EX2 R69, R69 ;  /* 0x0000004500457308 */ /* 0x000fe20000000800 */
[----:B-1----:R-:W-:-:S07]  /*6fa0*/  FADD.FTZ R76, R72, R79 ;  /* 0x0000004f484c7221 */ /* 0x002fce0000010000 */
[----:B------:R-:W0:Y:S01]  /*6fb0*/  MUFU.EX2 R65, R65 ;  /* 0x0000004100417308 */ /* 0x000e220000000800 */
[----:B---3--:R-:W-:-:S07]  /*6fc0*/  FADD.FTZ R80, R56, R81 ;  /* 0x0000005138507221 */ /* 0x008fce0000010000 */
[----:B------:R-:W-:Y:S08]  /*6fd0*/  MUFU.EX2 R74, R74 ;  /* 0x0000004a004a7308 */ /* 0x000ff00000000800 */
[----:B------:R-:W1:Y:S01]  /*6fe0*/  MUFU.EX2 R58, R58 ;  /* 0x0000003a003a7308 */ /* 0x000e620000000800 */
[----:B0-----:R-:W-:-:S07]  /*6ff0*/  FADD.FTZ R3, R65, R80 ;  /* 0x0000005041037221 */ /* 0x001fce0000010000 */
[----:B------:R-:W-:Y:S08]  /*7000*/  MUFU.EX2 R71, R71 ;  /* 0x0000004700477308 */ /* 0x000ff00000000800 */
[----:B------:R-:W0:Y:S01]  /*7010*/  MUFU.EX2 R61, R61 ;  /* 0x0000003d003d7308 */ /* 0x000e220000000800 */
[----:B-1----:R-:W-:-:S07]  /*7020*/  FADD.FTZ R80, R58, R3 ;  /* 0x000000033a507221 */ /* 0x002fce0000010000 */
[----:B------:R1:W2:Y:S08]  /*7030*/  MUFU.EX2 R42, R77 ;  /* 0x0000004d002a7308 */ /* 0x0002b00000000800 */
[----:B------:R-:W3:Y:S01]  /*7040*/  MUFU.EX2 R54, R54 ;  /* 0x0000003600367308 */ /* 0x000ee20000000800 */
[----:B-1----:R-:W-:-:S04]  /*7050*/  FADD.FTZ R77, R69, R76 ;  /* 0x0000004c454d7221 */ /* 0x002fc80000010000 */
[----:B------:R-:W-:Y:S01]  /*7060*/  FADD.FTZ R76, R74, R77 ;  /* 0x0000004d4a4c7221 */ /* 0x000fe20000010000 */
[----:B0-----:R-:W-:-:S02]  /*7070*/  FADD.FTZ R77, R61, R80 ;  /* 0x000000503d4d7221 */ /* 0x001fc40000010000 */
[----:B------:R3:W0:Y:S01]  /*7080*/  MUFU.EX2 R62, R2 ;  /* 0x00000002003e7308 */ /* 0x0006220000000800 */
[----:B------:R-:W-:-:S04]  /*7090*/  FADD.FTZ R3, R71, R76 ;  /* 0x0000004c47037221 */ /* 0x000fc80000010000 */
[----:B--2---:R-:W-:-:S03]  /*70a0*/  FADD.FTZ R3, R42, R3 ;  /* 0x000000032a037221 */ /* 0x004fc60000010000 */
[----:B------:R-:W1:Y:S01]  /*70b0*/  MUFU.EX2 R63, R63 ;  /* 0x0000003f003f7308 */ /* 0x000e620000000800 */
[----:B---3--:R-:W-:-:S07]  /*70c0*/  FADD.FTZ R2, R54, R77 ;  /* 0x0000004d36027221 */ /* 0x008fce0000010000 */
[----:B------:R-:W2:Y:S01]  /*70d0*/  MUFU.EX2 R75, R75 ;  /* 0x0000004b004b7308 */ /* 0x000ea20000000800 */
[----:B0-----:R-:W-:-:S01]  /*70e0*/  FADD.FTZ R76, R62, R3 ;  /* 0x000000033e4c7221 */ /* 0x001fc20000010000 */
[----:B-1----:R-:W-:-:S03]  /*70f0*/  FADD.FTZ R3, R63, R2 ;  /* 0x000000023f037221 */ /* 0x002fc60000010000 */
[----:B--2---:R-:W-:Y:S01]  /*7100*/  FADD.FTZ R2, R75, R76 ;  /* 0x0000004c4b027221 */ /* 0x004fe20000010000 */
[----:B------:R-:W-:Y:S06]  /*7110*/  @!P1 BRA `(.L_x_1731) ;  /* 0x0000000000049947 */ /* 0x000fec0003800000 */
[----:B------:R-:W-:Y:S01]  /*7120*/  BPT.TRAP 0x1 ;  /* 0x000000040000795c */ /* 0x000fe20000300000 */
.L_x_1731:
        /* <DEDUP_REMOVED lines=8> */
[----:B------:R-:W-:Y:S01]  /*71b0*/  UMOV UR20, UR49 ;  /* 0x0000003100147c82 */ /* 0x000fe20008000000 */
        /* <DEDUP_REMOVED lines=82> */
.L_x_1722:
        /* <DEDUP_REMOVED lines=8> */
.L_x_1743:
[----:B------:R-:W-:-:S04]  /*7760*/  UIADD3 UR48, UR20, 0x1, URZ ;  /* 0x0000000114307890 */ /* 0x000fc8000fffe03f */
[----:B------:R-:W-:-:S04]  /*7770*/  UISETP.NE.AND UP0, UPT, UR48, 0x2, UPT ;  /* 0x000000023000788c */ /* 0x000fc8000bf05270 */
[----:B------:R-:W-:Y:S02]  /*7780*/  USEL UR49, URZ, 0x1, UP0 ;  /* 0x000000013f317887 */ /* 0x000fe40008000000 */
[----:B------:R-:W-:Y:S02]  /*7790*/  USEL UR48, UR48, URZ, UP0 ;  /* 0x0000003f30307287 */ /* 0x000fe40008000000 */
[----:B------:R-:W-:Y:S01]  /*77a0*/  ULOP3.LUT UR49, UR17, UR49, URZ, 0x3c, !UPT ;  /* 0x0000003111317292 */ /* 0x000fe2000f8e3c3f */
[----:B------:R-:W-:Y:S11]  /*77b0*/  @!P1 BRA `(.L_x_1734) ;  /* 0x0000000000049947 */ /* 0x000ff60003800000 */
[----:B------:R-:W-:Y:S01]  /*77c0*/  BPT.TRAP 0x1 ;  /* 0x000000040000795c */ /* 0x000fe20000300000 */
.L_x_1734:
[----:B------:R-:W-:Y:S01]  /*77d0*/  ULEA UR6, UR48, UR47, 0x3 ;  /* 0x0000002f30067291 */ /* 0x000fe2000f8e183f */
[----:B------:R-:W-:-:S05]  /*77e0*/  IMAD.U32 R6, RZ, RZ, UR49 ;  /* 0x00000031ff067e24 */ /* 0x000fca000f8e00ff */
[----:B------:R-:W-:-:S04]  /*77f0*/  SHF.L.U32 R6, R6, 0x1f, RZ ;  /* 0x0000001f06067819 */ /* 0x000fc800000006ff */
[----:B------:R0:W1:Y:S01]  /*7800*/  SYNCS.PHASECHK.TRANS64.TRYWAIT P2, [UR6+0x19c30], R6 ;  /* 0x019c3006ff0075a7 */ /* 0x0000620008040146 */
[----:B------:R-:W-:Y:S05]  /*7810*/  @!P1 BRA `(.L_x_1735) ;  /* 0x0000000000049947 */ /* 0x000fea0003800000 */
[----:B------:R-:W-:Y:S01]  /*7820*/  BPT.TRAP 0x1 ;  /* 0x000000040000795c */ /* 0x000fe20000300000 */
.L_x_1735:
[----:B-1----:R-:W-:Y:S05]  /*7830*/  @P2 BRA `(.L_x_1736) ;  /* 0x0000000000082947 */ /* 0x002fea0003800000 */
[----:B------:R-:W1:Y:S02]  /*7840*/  SYNCS.PHASECHK.TRANS64.TRYWAIT P2, [UR6+0x19c30], R6 ;  /* 0x019c3006ff0075a7 */ /* 0x000e640008040146 */
[----:B-1----:R-:W-:Y:S05]  /*7850*/  @!P2 BRA `(.L_x_1737) ;  /* 0x000000c00014a947 */ /* 0x002fea0003800000 */
.L_x_1736:
        /* <DEDUP_REMOVED lines=17> */
.L_x_1738:
[----:B------:R-:W-:Y:S01]  /*7970*/  ULEA UR11, UR20, UR47, 0x3 ;  /* 0x0000002f140b7291 */ /* 0x000fe2000f8e183f */
[----:B01----:R-:W-:-:S05]  /*7980*/  IMAD.U32 R6, RZ, RZ, UR17 ;  /* 0x00000011ff067e24 */ /* 0x003fca000f8e00ff */
[----:B------:R-:W-:-:S04]  /*7990*/  SHF.L.U32 R6, R6, 0x1f, RZ ;  /* 0x0000001f06067819 */ /* 0x000fc800000006ff */
[----:B------:R0:W1:Y:S01]  /*79a0*/  SYNCS.PHASECHK.TRANS64.TRYWAIT P2, [UR11+0x19c50], R6 ;  /* 0x019c5006ff0075a7 */ /* 0x000062000804014b */
[----:B------:R-:W-:Y:S05]  /*79b0*/  @!P1 BRA `(.L_x_1739) ;  /* 0x0000000000049947 */ /* 0x000fea0003800000 */
[----:B------:R-:W-:Y:S01]  /*79c0*/  BPT.TRAP 0x1 ;  /* 0x000000040000795c */ /* 0x000fe20000300000 */
.L_x_1739:
[----:B-1----:R-:W-:Y:S05]  /*79d0*/  @P2 BRA `(.L_x_1740) ;  /* 0x0000000000082947 */ /* 0x002fea0003800000 */
[----:B------:R-:W1:Y:S02]  /*79e0*/  SYNCS.PHASECHK.TRANS64.TRYWAIT P2, [UR11+0x19c50], R6 ;  /* 0x019c5006ff0075a7 */ /* 0x000e64000804014b */
[----:B-1----:R-:W-:Y:S05]  /*79f0*/  @!P2 BRA `(.L_x_1741) ;  /* 0x000000bc00c4a947 */ /* 0x002fea0003800000 */
.L_x_1740:
[C---:B01----:R-:W-:Y:S01]  /*7a00*/  FMUL.FTZ R6, R0.reuse, R24 ;  /* 0x0000001800067220 */ /* 0x043fe20000410000 */
[C---:B------:R-:W-:Y:S01]  /*7a10*/  FMUL.FTZ R7, R0.reuse, R25 ;  /* 0x0000001900077220 */ /* 0x040fe20000410000 */
[C---:B------:R-:W-:Y:S01]  /*7a20*/  FMUL.FTZ R8, R0.reuse, R26 ;  /* 0x0000001a00087220 */ /* 0x040fe20000410000 */
[----:B------:R-:W-:Y:S01]  /*7a30*/  UIADD3 UR6, UR47, 0x3000, URZ ;  /* 0x000030002f067890 */ /* 0x000fe2000fffe03f */
[C---:B------:R-:W-:Y:S01]  /*7a40*/  FMUL.FTZ R9, R0.reuse, R27 ;  /* 0x0000001b00097220 */ /* 0x040fe20000410000 */
[C---:B------:R-:W-:Y:S01]  /*7a50*/  FMUL.FTZ R10, R0.reuse, R28 ;  /* 0x0000001c000a7220 */ /* 0x040fe20000410000 */
[----:B------:R-:W0:Y:S01]  /*7a60*/  MUFU.TANH R6, R6 ;  /* 0x0000000600067308 */ /* 0x000e220000002400 */
[----:B------:R-:W-:Y:S01]  /*7a70*/  USHF.R.U32.HI UR6, URZ, 0x4, UR6 ;  /* 0x000000043f067899 */ /* 0x000fe20008011606 */
[C---:B------:R-:W-:Y:S01]  /*7a80*/  FMUL.FTZ R12, R0.reuse, R30 ;  /* 0x0000001e000c7220 */ /* 0x040fe20000410000 */
[C---:B------:R-:W-:Y:S01]  /*7a90*/  FMUL.FTZ R11, R0.reuse, R29 ;  /* 0x0000001d000b7220 */ /* 0x040fe20000410000 */
[C---:B------:R-:W-:Y:S01]  /*7aa0*/  FMUL.FTZ R13, R0.reuse, R31 ;  /* 0x0000001f000d7220 */ /* 0x040fe20000410000 */
[----:B------:R-:W-:Y:S01]  /*7ab0*/  ULOP3.LUT UR6, UR6, 0x3fff, URZ, 0xc0, !UPT ;  /* 0x00003fff06067892 */ /* 0x000fe2000f8ec03f */
[C---:B------:R-:W-:Y:S01]  /*7ac0*/  FMUL.FTZ R14, R0.reuse, R32 ;  /* 0x00000020000e7220 */ /* 0x040fe20000410000 */
[C---:B------:R-:W-:Y:S01]  /*7ad0*/  FMUL.FTZ R24, R0.reuse, R36 ;  /* 0x0000002400187220 */ /* 0x040fe20000410000 */
[----:B------:R-:W1:Y:S01]  /*7ae0*/  MUFU.TANH R7, R7 ;  /* 0x0000000700077308 */ /* 0x000e620000002400 */
[----:B------:R-:W-:Y:S01]  /*7af0*/  ULOP3.LUT UR6, UR6, 0x10000, URZ, 0xfc, !UPT ;  /* 0x0001000006067892 */ /* 0x000fe2000f8efc3f */
[C---:B------:R-:W-:Y:S01]  /*7b00*/  FMUL.FTZ R20, R0.reuse, R34 ;  /* 0x0000002200147220 */ /* 0x040fe20000410000 */
[C---:B------:R-:W-:Y:S01]  /*7b10*/  FMUL.FTZ R36, R0.reuse, R48 ;  /* 0x0000003000247220 */ /* 0x040fe20000410000 */
[C---:B------:R-:W-:Y:S01]  /*7b20*/  FMUL.FTZ R15, R0.reuse, R33 ;  /* 0x00000021000f7220 */ /* 0x040fe20000410000 */
[C---:B------:R-:W-:Y:S01]  /*7b30*/  FMUL.FTZ R48, R0.reuse, R60 ;  /* 0x0000003c00307220 */ /* 0x040fe20000410000 */
[----:B------:R-:W-:Y:S01]  /*7b40*/  UIMAD UR10, UR20, 0x300, UR6 ;  /* 0x00000300140a78a4 */ /* 0x000fe2000f8e0206 */
[----:B------:R-:W-:Y:S01]  /*7b50*/  FMUL.FTZ R29, R0, R41 ;  /* 0x00000029001d7220 */ /* 0x000fe20000410000 */
[----:B------:R-:W2:Y:S01]  /*7b60*/  MUFU.TANH R8, R8 ;  /* 0x0000000800087308 */ /* 0x000ea20000002400 */
[----:B0-----:R-:W-:Y:S01]  /*7b70*/  FMNMX.FTZ R60, R6, R5, !PT ;  /* 0x00000005063c7209 */ /* 0x001fe20007810000 */
[C---:B------:R-:W-:Y:S01]  /*7b80*/  FMUL.FTZ R21, R0.reuse, R35 ;  /* 0x0000002300157220 */ /* 0x040fe20000410000 */
[C---:B------:R-:W-:Y:S01]  /*7b90*/  FMUL.FTZ R41, R0.reuse, R53 ;  /* 0x0000003500297220 */ /* 0x040fe20000410000 */
[C---:B------:R-:W-:Y:S01]  /*7ba0*/  FMUL.FTZ R53, R0.reuse, R65 ;  /* 0x0000004100357220 */ /* 0x040fe20000410000 */
[----:B------:R-:W-:Y:S01]  /*7bb0*/  WARPGROUP.ARRIVE ;  /* 0x00000000000079c5 */ /* 0x000fe20000000000 */
[C---:B------:R-:W-:Y:S01]  /*7bc0*/  FMUL.FTZ R26, R0.reuse, R38 ;  /* 0x00000026001a7220 */ /* 0x040fe20000410000 */
[C---:B------:R-:W-:Y:S01]  /*7bd0*/  FMUL.FTZ R25, R0.reuse, R37 ;  /* 0x0000002500197220 */ /* 0x040fe20000410000 */
[----:B------:R-:W0:Y:S01]  /*7be0*/  MUFU.TANH R9, R9 ;  /* 0x0000000900097308 */ /* 0x000e220000002400 */
[----:B-1----:R-:W-:Y:S01]  /*7bf0*/  FMNMX.FTZ R65, R7, R60, !PT ;  /* 0x0000003c07417209 */ /* 0x002fe20007810000 */
[C---:B------:R-:W-:Y:S01]  /*7c00*/  FMUL.FTZ R30, R0.reuse, R42 ;  /* 0x0000002a001e7220 */ /* 0x040fe20000410000 */
[C---:B------:R-:W-:Y:S01]  /*7c10*/  FMUL.FTZ R35, R0.reuse, R47 ;  /* 0x0000002f00237220 */ /* 0x040fe20000410000 */
[----:B------:R-:W-:Y:S01]  /*7c20*/  UMOV UR6, UR10 ;  /* 0x0000000a00067c82 */ /* 0x000fe20008000000 */
[----:B------:R-:W-:Y:S01]  /*7c30*/  UMOV UR7, 0x40000040 ;  /* 0x4000004000077882 */ /* 0x000fe20000000000 */
[C---:B------:R-:W-:Y:S01]  /*7c40*/  FMUL.FTZ R42, R0.reuse, R54 ;  /* 0x00000036002a7220 */ /* 0x040fe20000410000 */
[----:B------:R-:W-:Y:S01]  /*7c50*/  FMUL.FTZ R47, R0, R59 ;  /* 0x0000003b002f7220 */ /* 0x000fe20000410000 */
[----:B------:R-:W1:Y:S01]  /*7c60*/  MUFU.TANH R10, R10 ;  /* 0x0000000a000a7308 */ /* 0x000e620000002400 */
[----:B--2---:R-:W-:Y:S01]  /*7c70*/  FMNMX.FTZ R60, R8, R4, !PT ;  /* 0x00000004083c7209 */ /* 0x004fe20007810000 */
[C---:B------:R-:W-:Y:S01]  /*7c80*/  FMUL.FTZ R54, R0.reuse, R66 ;  /* 0x0000004200367220 */ /* 0x040fe20000410000 */
[----:B------:R-:W-:Y:S01]  /*7c90*/  QGMMA.64x96x32.F32.E4M3.E4M3 R88, R148, gdesc[UR4], R88, gsb0 ;  /* 0x0160000494587df3 */ /* 0x000fe20008000858 */
[C---:B------:R-:W-:Y:S01]  /*7ca0*/  FMUL.FTZ R27, R0.reuse, R39 ;  /* 0x00000027001b7220 */ /* 0x040fe20000410000 */
[C---:B------:R-:W-:Y:S01]  /*7cb0*/  FMUL.FTZ R28, R0.reuse, R40 ;  /* 0x00000028001c7220 */ /* 0x040fe20000410000 */
[C---:B------:R-:W-:Y:S01]  /*7cc0*/  FMUL.FTZ R31, R0.reuse, R43 ;  /* 0x0000002b001f7220 */ /* 0x040fe20000410000 */
[C---:B------:R-:W-:Y:S01]  /*7cd0*/  FMUL.FTZ R43, R0.reuse, R55 ;  /* 0x00000037002b7220 */ /* 0x040fe20000410000 */
        /* <DEDUP_REMOVED lines=35> */
[----:B------:R-:W-:Y:S01]  /*7f10*/  UIADD3 UR6, UR10, 0x2, URZ ;  /* 0x000000020a067890 */ /* 0x000fe2000fffe03f */
[C---:B------:R-:W-:Y:S01]  /*7f20*/  FMUL.FTZ R80, R0.reuse, R80 ;  /* 0x0000005000507220 */ /* 0x040fe20000410000 */
[----:B------:R-:W-:Y:S01]  /*7f30*/  UMOV UR7, 0x40000040 ;  /* 0x4000004000077882 */ /* 0x000fe20000000000 */
[C---:B------:R-:W-:Y:S01]  /*7f40*/  FMUL.FTZ R83, R0.reuse, R83 ;  /* 0x0000005300537220 */ /* 0x040fe20000410000 */
[----:B------:R-:W-:Y:S01]  /*7f50*/  FMUL.FTZ R85, R0, R85 ;  /* 0x0000005500557220 */ /* 0x000fe20000410000 */
[----:B------:R-:W1:Y:S01]  /*7f60*/  MUFU.TANH R15, R15 ;  /* 0x0000000f000f7308 */ /* 0x000e620000002400 */
[----:B--2---:R-:W-:Y:S01]  /*7f70*/  FMNMX.FTZ R66, R14, R67, !PT ;  /* 0x000000430e427209 */ /* 0x004fe20007810000 */
[----:B------:R-:W-:-:S06]  /*7f80*/  FMUL.FTZ R87, R0, R87 ;  /* 0x0000005700577220 */ /* 0x000fcc0000410000 */
        /* <DEDUP_REMOVED lines=47> */
[----:B------:R-:W-:-:S06]  /*8280*/  FMUL.FTZ R71, R0, R81 ;  /* 0x0000005100477220 */ /* 0x000fcc0000410000 */
[----:B------:R-:W1:Y:S01]  /*8290*/  MUFU.TANH R43, R43 ;  /* 0x0000002b002b7308 */ /* 0x000e620000002400 */
[----:B--2---:R-:W-:-:S07]  /*82a0*/  FMNMX.FTZ R72, R42, R59, !PT ;  /* 0x0000003b2a487209 */ /* 0x004fce0007810000 */
[----:B------:R-:W2:Y:S01]  /*82b0*/  MUFU.TANH R44, R44 ;  /* 0x0000002c002c7308 */ /* 0x000ea20000002400 */
[----:B0-----:R-:W-:-:S07]  /*82c0*/  FMNMX.FTZ R59, R41, R60, !PT ;  /* 0x0000003c293b7209 */ /* 0x001fce0007810000 */
[----:B------:R-:W0:Y:S01]  /*82d0*/  MUFU.TANH R45, R45 ;  /* 0x0000002d002d7308 */ /* 0x000e220000002400 */
[----:B-1----:R-:W-:Y:S01]  /*82e0*/  FMNMX.FTZ R73, R43, R72, !PT ;  /* 0x000000482b497209 */ /* 0x002fe20007810000 */
[----:B------:R-:W-:Y:S01]  /*82f0*/  FMUL.FTZ R72, R0, R82 ;  /* 0x0000005200487220 */ /* 0x000fe20000410000 */
[----:B------:R-:W-:Y:S02]  /*8300*/  WARPGROUP.DEPBAR.LE gsb0, 0x0 ;  /* 0x00008000000079c5 */ /* 0x000fe40000010000 */
[----:B------:R-:W-:-:S03]  /*8310*/  WARPGROUP.ARRIVE ;  /* 0x00000000000079c5 */ /* 0x000fc60000000000 */
[----:B------:R-:W1:Y:S01]  /*8320*/  MUFU.TANH R46, R46 ;  /* 0x0000002e002e7308 */ /* 0x000e620000002400 */
[----:B--2---:R-:W-:Y:S02]  /*8330*/  FMNMX.FTZ R60, R44, R59, !PT ;  /* 0x0000003b2c3c7209 */ /* 0x004fe40007810000 */
[----:B------:R-:W-:Y:S01]  /*8340*/  QGMMA.64x96x32.F32.E4M3.E4M3 R88, R140, gdesc[UR4], R88, gsb0 ;  /* 0x016000048c587df3 */ /* 0x000fe20008000858 */
[----:B------:R-:W-:Y:S01]  /*8350*/  UIADD3 UR6, UR10, 0x6, URZ ;  /* 0x000000060a067890 */ /* 0x000fe2000fffe03f */
[----:B------:R-:W-:-:S03]  /*8360*/  UMOV UR7, 0x40000040 ;  /* 0x4000004000077882 */ /* 0x000fc60000000000 */
        /* <DEDUP_REMOVED lines=15> */
[----:B------:R-:W-:Y:S01]  /*8460*/  MUFU.TANH R54, R54 ;  /* 0x0000003600367308 */ /* 0x000fe20000002400 */
[----:B-1----:R-:W-:-:S07]  /*8470*/  FMNMX.FTZ R60, R52, R59, !PT ;  /* 0x0000003b343c7209 */ /* 0x002fce0007810000 */
[----:B------:R-:W-:Y:S01]  /*8480*/  MUFU.TANH R55, R55 ;  /* 0x0000003700377308 */ /* 0x000fe20000002400 */
[----:B--2---:R-:W-:-:S07]  /*8490*/  FMNMX.FTZ R59, R53, R60, !PT ;  /* 0x0000003c353b7209 */ /* 0x004fce0007810000 */
[----:B------:R-:W0:Y:S08]  /*84a0*/  MUFU.TANH R56, R56 ;  /* 0x0000003800387308 */ /* 0x000e300000002400 */
[----:B------:R-:W1:Y:S08]  /*84b0*/  MUFU.TANH R57, R57 ;  /* 0x0000003900397308 */ /* 0x000e700000002400 */
[----:B------:R-:W-:Y:S01]  /*84c0*/  MUFU.TANH R58, R58 ;  /* 0x0000003a003a7308 */ /* 0x000fe20000002400 */
[----:B0-----:R-:W-:-:S07]  /*84d0*/  FMNMX.FTZ R60, R56, R59, !PT ;  /* 0x0000003b383c7209 */ /* 0x001fce0007810000 */
[----:B------:R-:W-:Y:S01]  /*84e0*/  MUFU.TANH R61, R61 ;  /* 0x0000003d003d7308 */ /* 0x000fe20000002400 */
[----:B-1----:R-:W-:-:S07]  /*84f0*/  FMNMX.FTZ R59, R57, R60, !PT ;  /* 0x0000003c393b7209 */ /* 0x002fce0007810000 */
[----:B------:R-:W0:Y:S01]  /*8500*/  MUFU.TANH R62, R62 ;  /* 0x0000003e003e7308 */ /* 0x000e220000002400 */
[----:B------:R-:W-:Y:S02]  /*8510*/  WARPGROUP.DEPBAR.LE gsb0, 0x0 ;  /* 0x00008000000079c5 */ /* 0x000fe40000010000 */
[----:B------:R-:W-:-:S05]  /*8520*/  WARPGROUP.ARRIVE ;  /* 0x00000000000079c5 */ /* 0x000fca0000000000 */
[----:B------:R-:W1:Y:S01]  /*8530*/  MUFU.TANH R63, R63 ;  /* 0x0000003f003f7308 */ /* 0x000e620000002400 */
[----:B------:R-:W-:Y:S07]  /*8540*/  QGMMA.64x96x32.F32.E4M3.E4M3 R88, R136, gdesc[UR4], R88, gsb0 ;  /* 0x0160000488587df3 */ /* 0x000fee0008000858 */
[----:B------:R-:W-:Y:S01]  /*8550*/  MUFU.TANH R64, R64 ;  /* 0x0000004000407308 */ /* 0x000fe20000002400 */
[----:B0-----:R-:W-:-:S07]  /*8560*/  FMNMX.FTZ R60, R62, R59, !PT ;  /* 0x0000003b3e3c7209 */ /* 0x001fce0007810000 */
[----:B------:R0:W2:Y:S01]  /*8570*/  MUFU.TANH R66, R76 ;  /* 0x0000004c00427308 */ /* 0x0000a20000002400 */
[----:B-1----:R-:W-:-:S07]  /*8580*/  FMNMX.FTZ R59, R63, R60, !PT ;  /* 0x0000003c3f3b7209 */ /* 0x002fce0007810000 */
[----:B------:R-:W-:Y:S01]  /*8590*/  MUFU.TANH R65, R65 ;  /* 0x0000004100417308 */ /* 0x000fe20000002400 */
[----:B0-----:R-:W-:-:S04]  /*85a0*/  FMNMX.FTZ R76, R54, R75, !PT ;  /* 0x0000004b364c7209 */ /* 0x001fc80007810000 */
[----:B------:R-:W-:-:S03]  /*85b0*/  FMNMX.FTZ R75, R55, R76, !PT ;  /* 0x0000004c374b7209 */ /* 0x000fc60007810000 */
[----:B------:R-:W0:Y:S01]  /*85c0*/  MUFU.TANH R67, R67 ;  /* 0x0000004300437308 */ /* 0x000e220000002400 */
[----:B------:R-:W-:Y:S02]  /*85d0*/  FMNMX.FTZ R76, R58, R75, !PT ;  /* 0x0000004b3a4c7209 */ /* 0x000fe40007810000 */
[----:B--2---:R-:W-:Y:S02]  /*85e0*/  FMNMX.FTZ R60, R66, R59, !PT ;  /* 0x0000003b423c7209 */ /* 0x004fe40007810000 */
[----:B------:R-:W-:Y:S01]  /*85f0*/  FMNMX.FTZ R77, R61, R76, !PT ;  /* 0x0000004c3d4d7209 */ /* 0x000fe20007810000 */
[----:B------:R-:W-:Y:S02]  /*8600*/  FMUL.FTZ R76, R0, R86 ;  /* 0x00000056004c7220 */ /* 0x000fe40000410000 */
[----:B------:R1:W2:Y:S08]  /*8610*/  MUFU.TANH R68, R78 ;  /* 0x0000004e00447308 */ /* 0x0002b00000002400 */
[----:B------:R-:W3:Y:S01]  /*8620*/  MUFU.TANH R69, R69 ;  /* 0x0000004500457308 */ /* 0x000ee20000002400 */
[----:B-1----:R-:W-:-:S02]  /*8630*/  FMNMX.FTZ R78, R64, R77, !PT ;  /* 0x0000004d404e7209 */ /* 0x002fc40007810000 */
[----:B0-----:R-:W-:Y:S02]  /*8640*/  FMNMX.FTZ R59, R67, R60, !PT ;  /* 0x0000003c433b7209 */ /* 0x001fe40007810000 */
[----:B------:R-:W-:-:S03]  /*8650*/  FMNMX.FTZ R77, R65, R78, !PT ;  /* 0x0000004e414d7209 */ /* 0x000fc60007810000 */
[----:B------:R-:W0:Y:S01]  /*8660*/  MUFU.TANH R70, R80 ;  /* 0x0000005000467308 */ /* 0x000e220000002400 */
[----:B--2---:R-:W-:-:S07]  /*8670*/  FMNMX.FTZ R78, R68, R77, !PT ;  /* 0x0000004d444e7209 */ /* 0x004fce0007810000 */
[----:B------:R-:W1:Y:S01]  /*8680*/  MUFU.TANH R71, R71 ;  /* 0x0000004700477308 */ /* 0x000e620000002400 */
[----:B---3--:R-:W-:-:S07]  /*8690*/  FMNMX.FTZ R79, R69, R78, !PT ;  /* 0x0000004e454f7209 */ /* 0x008fce0007810000 */
        /* <DEDUP_REMOVED lines=12> */
[----:B--2---:R-:W-:Y:S02]  /*8760*/  FMNMX.FTZ R60, R75, R60, !PT ;  /* 0x0000003c4b3c7209 */ /* 0x004fe40007810000 */
[----:B0-----:R-:W-:-:S03]  /*8770*/  FMNMX.FTZ R78, R76, R79, !PT ;  /* 0x0000004f4c4e7209 */ /* 0x001fc60007810000 */
[----:B------:R-:W0:Y:S01]  /*8780*/  SHFL.BFLY PT, R79, R60, 0x2, 0x1f ;  /* 0x0c401f003c4f7f89 */ /* 0x000e2200000e0000 */
[----:B-1----:R-:W-:-:S05]  /*8790*/  FMNMX.FTZ R59, R77, R78, !PT ;  /* 0x0000004e4d3b7209 */ /* 0x002fca0007810000 */
[----:B------:R-:W1:Y:S01]  /*87a0*/  SHFL.BFLY PT, R78, R59, 0x2, 0x1f ;  /* 0x0c401f003b4e7f89 */ /* 0x000e6200000e0000 */
[----:B0-----:R-:W-:-:S05]  /*87b0*/  FMNMX.FTZ R60, R60, R79, !PT ;  /* 0x0000004f3c3c7209 */ /* 0x001fca0007810000 */
[----:B------:R-:W0:Y:S01]  /*87c0*/  SHFL.BFLY PT, R79, R60, 0x1, 0x1f ;  /* 0x0c201f003c4f7f89 */ /* 0x000e2200000e0000 */
[----:B-1----:R-:W-:-:S05]  /*87d0*/  FMNMX.FTZ R59, R59, R78, !PT ;  /* 0x0000004e3b3b7209 */ /* 0x002fca0007810000 */
[----:B------:R-:W1:Y:S01]  /*87e0*/  SHFL.BFLY PT, R78, R59, 0x1, 0x1f ;  /* 0x0c201f003b4e7f89 */ /* 0x000e6200000e0000 */
[----:B0-----:R-:W-:Y:S01]  /*87f0*/  FMNMX.FTZ R60, R60, R79, !PT ;  /* 0x0000004f3c3c7209 */ /* 0x001fe20007810000 */
[----:B------:R-:W-:-:S04]  /*8800*/  IMAD.U32 R79, RZ, RZ, UR19 ;  /* 0x00000013ff4f7e24 */ /* 0x000fc8000f8e00ff */
[----:B------:R-:W-:-:S04]  /*8810*/  FADD.FTZ R5, -R60, R5 ;  /* 0x000000053c057221 */ /* 0x000fc80000010100 */
[----:B------:R-:W-:Y:S01]  /*8820*/  FMUL.FTZ R80, R5, UR19 ;  /* 0x0000001305507c20 */ /* 0x000fe20008410000 */
[----:B-1----:R-:W-:Y:S01]  /*8830*/  FMNMX.FTZ R59, R59, R78, !PT ;  /* 0x0000004e3b3b7209 */ /* 0x002fe20007810000 */
[----:B------:R-:W-:-:S04]  /*8840*/  FFMA.FTZ R78, R60, R79, -8 ;  /* 0xc10000003c4e7423 */ /* 0x000fc8000001004f */
        /* <DEDUP_REMOVED lines=26> */
[----:B------:R-:W-:Y:S01]  /*89f0*/  FADD.FTZ R5, -R59, R4 ;  /* 0x000000043b057221 */ /* 0x000fe20000010100 */
[----:B------:R-:W-:-:S01]  /*8a00*/  FFMA.FTZ R63, R66, UR19, -R78 ;  /* 0x00000013423f7c23 */ /* 0x000fc2000801084e */
[----:B------:R0:W-:Y:S01]  /*8a10*/  MUFU.EX2 R4, R80 ;  /* 0x0000005000047308 */ /* 0x0001e20000000800 */
[----:B------:R-:W-:-:S01]  /*8a20*/  FFMA.FTZ R66, R67, UR19, -R78 ;  /* 0x0000001343427c23 */ /* 0x000fc2000801084e */
[--C-:B------:R-:W-:Y:S01]  /*8a30*/  FFMA.FTZ R67, R70, UR19, -R78.reuse ;  /* 0x0000001346437c23 */ /* 0x100fe2000801084e */
[----:B------:R-:W-:-:S01]  /*8a40*/  FFMA.FTZ R70, R71, UR19, -R78 ;  /* 0x0000001347467c23 */ /* 0x000fc2000801084e */
[--C-:B------:R-:W-:Y:S01]  /*8a50*/  FFMA.FTZ R71, R74, UR19, -R78.reuse ;  /* 0x000000134a477c23 */ /* 0x100fe2000801084e */
[----:B------:R-:W-:-:S01]  /*8a60*/  FFMA.FTZ R74, R75, UR19, -R78 ;  /* 0x000000134b4a7c23 */ /* 0x000fc2000801084e */
[----:B------:R-:W-:-:S02]  /*8a70*/  FMUL.FTZ R5, R5, UR19 ;  /* 0x0000001305057c20 */ /* 0x000fc40008410000 */
[----:B------:R-:W1:Y:S01]  /*8a80*/  MUFU.EX2 R79, R79 ;  /* 0x0000004f004f7308 */ /* 0x000e620000000800 */
[----:B0-----:R-:W-:-:S04]  /*8a90*/  IMAD.U32 R80, RZ, RZ, UR19 ;  /* 0x00000013ff507e24 */ /* 0x001fc8000f8e00ff */
[----:B------:R-:W-:-:S03]  /*8aa0*/  FFMA.FTZ R75, R59, R80, -8 ;  /* 0xc10000003b4b7423 */ /* 0x000fc60000010050 */
        /* <DEDUP_REMOVED lines=33> */
[----:B-1----:R-:W-:-:S01]  /*8cc0*/  FADD.FTZ R78, R6, R3 ;  /* 0x00000003064e7221 */ /* 0x002fc20000010000 */
[--C-:B------:R-:W-:Y:S01]  /*8cd0*/  FFMA.FTZ R68, R68, UR19, -R75.reuse ;  /* 0x0000001344447c23 */ /* 0x100fe2000801084b */
[----:B------:R-:W-:-:S01]  /*8ce0*/  FFMA.FTZ R69, R69, UR19, -R75 ;  /* 0x0000001345457c23 */ /* 0x000fc2000801084b */
[--C-:B------:R-:W-:Y:S01]  /*8cf0*/  FFMA.FTZ R72, R72, UR19, -R75.reuse ;  /* 0x0000001348487c23 */ /* 0x100fe2000801084b */
[----:B------:R-:W-:-:S03]  /*8d00*/  FFMA.FTZ R73, R73, UR19, -R75 ;  /* 0x0000001349497c23 */ /* 0x000fc6000801084b */
        /* <DEDUP_REMOVED lines=88> */
[----:B------:R-:W-:-:S05]  /*9290*/  IMAD.U32 R3, RZ, RZ, UR48 ;  /* 0x00000030ff037e24 */ /* 0x000fca000f8e00ff */
[----:B------:R-:W-:Y:S01]  /*92a0*/  @!P0 LEA R3, R3, UR47, 0x3 ;  /* 0x0000002f03038c11 */ /* 0x000fe2000f8e18ff */
[----:B------:R-:W2:Y:S01]  /*92b0*/  MUFU.EX2 R57, R57 ;  /* 0x0000003900397308 */ /* 0x000ea20000000800 */
[----:B0-----:R-:W-:-:S03]  /*92c0*/  FADD.FTZ R80, R56, R75 ;  /* 0x0000004b38507221 */ /* 0x001fc60000010000 */
[----:B------:R-:W-:-:S04]  /*92d0*/  @!P0 VIADD R3, R3, 0x19c40 ;  /* 0x00019c4003038836 */ /* 0x000fc80000000000 */
[----:B------:R-:W0:Y:S01]  /*92e0*/  MUFU.EX2 R64, R64 ;  /* 0x0000004000407308 */ /* 0x000e220000000800 */
[----:B-1----:R-:W-:-:S01]  /*92f0*/  FADD.FTZ R75, R61, R78 ;  /* 0x0000004e3d4b7221 */ /* 0x002fc20000010000 */
[----:B------:R-:W-:-:S04]  /*9300*/  @!P0 PRMT R3, RZ, 0x654, R3 ;  /* 0x00000654ff038816 */ /* 0x000fc80000000003 */
[----:B------:R1:W-:Y:S02]  /*9310*/  @!P0 SYNCS.ARRIVE.TRANS64.RED.A1T0 RZ, [R3+URZ], RZ ;  /* 0x000000ff03ff89a7 */ /* 0x0003e4000810043f */
[----:B------:R-:W3:Y:S01]  /*9320*/  MUFU.EX2 R62, R62 ;  /* 0x0000003e003e7308 */ /* 0x000ee20000000800 */
[----:B--2---:R-:W-:-:S07]  /*9330*/  FADD.FTZ R77, R57, R80 ;  /* 0x00000050394d7221 */ /* 0x004fce0000010000 */
[----:B------:R-:W2:Y:S01]  /*9340*/  MUFU.EX2 R65, R65 ;  /* 0x0000004100417308 */ /* 0x000ea20000000800 */
[----:B0-----:R-:W-:-:S07]  /*9350*/  FADD.FTZ R78, R64, R75 ;  /* 0x0000004b404e7221 */ /* 0x001fce0000010000 */
[----:B------:R-:W0:Y:S01]  /*9360*/  MUFU.EX2 R63, R63 ;  /* 0x0000003f003f7308 */ /* 0x000e220000000800 */
[----:B---3--:R-:W-:-:S07]  /*9370*/  FADD.FTZ R80, R62, R77 ;  /* 0x0000004d3e507221 */ /* 0x008fce0000010000 */
[----:B------:R-:W3:Y:S01]  /*9380*/  MUFU.EX2 R68, R68 ;  /* 0x0000004400447308 */ /* 0x000ee20000000800 */
[----:B--2---:R-:W-:-:S07]  /*9390*/  FADD.FTZ R77, R65, R78 ;  /* 0x0000004e414d7221 */ /* 0x004fce0000010000 */
[----:B------:R-:W2:Y:S01]  /*93a0*/  MUFU.EX2 R66, R66 ;  /* 0x0000004200427308 */ /* 0x000ea20000000800 */
[----:B0-----:R-:W-:-:S07]  /*93b0*/  FADD.FTZ R81, R63, R80 ;  /* 0x000000503f517221 */ /* 0x001fce0000010000 */
[----:B------:R-:W1:Y:S01]  /*93c0*/  MUFU.EX2 R69, R69 ;  /* 0x0000004500457308 */ /* 0x000e620000000800 */
[----:B---3--:R-:W-:-:S07]  /*93d0*/  FADD.FTZ R78, R68, R77 ;  /* 0x0000004d444e7221 */ /* 0x008fce0000010000 */
[----:B------:R-:W0:Y:S01]  /*93e0*/  MUFU.EX2 R67, R67 ;  /* 0x0000004300437308 */ /* 0x000e220000000800 */
[----:B--2---:R-:W-:-:S07]  /*93f0*/  FADD.FTZ R80, R66, R81 ;  /* 0x0000005142507221 */ /* 0x004fce0000010000 */
[----:B------:R-:W-:Y:S01]  /*9400*/  MUFU.EX2 R72, R72 ;  /* 0x0000004800487308 */ /* 0x000fe20000000800 */
[----:B-1----:R-:W-:-:S07]  /*9410*/  FADD.FTZ R3, R69, R78 ;  /* 0x0000004e45037221 */ /* 0x002fce0000010000 */
        /* <DEDUP_REMOVED lines=16> */
.L_x_1742:
        /* <DEDUP_REMOVED lines=91> */
.L_x_1733:
[----:B------:R-:W-:Y:S06]  /*9ad0*/  BAR.ARV 0x8, 0x200 ;  /* 0x0208000000007b1d */ /* 0x000fec0000002000 */
[----:B------:R-:W-:Y:S05]  /*9ae0*/  @!P1 BRA `(.L_x_1744) ;  /* 0x0000000000049947 */ /* 0x000fea0003800000 */
[----:B------:R-:W-:Y:S01]  /*9af0*/  BPT.TRAP 0x1 ;  /* 0x000000040000795c */ /* 0x000fe20000300000 */
.L_x_1744:
[----:B------:R-:W-:Y:S01]  /*9b00*/  ULEA UR5, UR48, UR47, 0x3 ;  /* 0x0000002f30057291 */ /* 0x000fe2000f8e183f */
[----:B------:R-:W-:-:S05]  /*9b10*/  IMAD.U32 R0, RZ, RZ, UR49 ;  /* 0x00000031ff007e24 */ /* 0x000fca000f8e00ff */
[----:B------:R-:W-:-:S04]  /*9b20*/  SHF.L.U32 R0, R0, 0x1f, RZ ;  /* 0x0000001f00007819 */ /* 0x000fc800000006ff */
[----:B------:R0:W1:Y:S01]  /*9b30*/  SYNCS.PHASECHK.TRANS64.TRYWAIT P0, [UR5+0x19c50], R0 ;  /* 0x019c5000ff0075a7 */ /* 0x0000620008000145 */
[----:B------:R-:W-:Y:S05]  /*9b40*/  @!P1 BRA `(.L_x_1745) ;  /* 0x0000000000049947 */ /* 0x000fea0003800000 */
[----:B------:R-:W-:Y:S01]  /*9b50*/  BPT.TRAP 0x1 ;  /* 0x000000040000795c */ /* 0x000fe20000300000 */
.L_x_1745:
[----:B-1----:R-:W-:Y:S05]  /*9b60*/  @P0 BRA `(.L_x_1746) ;  /* 0x0000000000080947 */ /* 0x002fea0003800000 */
[----:B------:R-:W1:Y:S02]  /*9b70*/  SYNCS.PHASECHK.TRANS64.TRYWAIT P0, [UR5+0x19c50], R0 ;  /* 0x019c5000ff0075a7 */ /* 0x000e640008000145 */
[----:B-1----:R-:W-:Y:S05]  /*9b80*/  @!P0 BRA `(.L_x_1747) ;  /* 0x0000009c00788947 */ /* 0x002fea0003800000 */
.L_x_1746:
[----:B------:R-:W-:Y:S01]  /*9b90*/  UIADD3 UR47, UR47, 0x3000, URZ ;  /* 0x000030002f2f7890 */ /* 0x000fe2000fffe03f */
[----:B------:R-:W-:Y:S01]  /*9ba0*/  WARPGROUP.ARRIVE ;  /* 0x00000000000079c5 */ /* 0x000fe20000000000 */
[----:B------:R-:W-:Y:S01]  /*9bb0*/  ULDC.64 UR8, c[0x0][0x9a0] ;  /* 0x0002680000087ab9 */ /* 0x000fe20000000a00 */
[----:B------:R-:W-:Y:S01]  /*9bc0*/  UMOV UR7, 0x40000040 ;  /* 0x4000004000077882 */ /* 0x000fe20000000000 */
[----:B------:R-:W-:Y:S01]  /*9bd0*/  USHF.R.U32.HI UR47, URZ, 0x4, UR47 ;  /* 0x000000043f2f7899 */ /* 0x000fe2000801162f */
[----:B------:R-:W-:-:S03]  /*9be0*/  ISETP.NE.U32.AND P0, PT, RZ, UR8, PT ;  /* 0x00000008ff007c0c */ /* 0x000fc6000bf05070 */
[----:B------:R-:W-:Y:S01]  /*9bf0*/  ULOP3.LUT UR47, UR47, 0x3fff, URZ, 0xc0, !UPT ;  /* 0x00003fff2f2f7892 */ /* 0x000fe2000f8ec03f */
[----:B------:R-:W-:-:S03]  /*9c00*/  ISETP.NE.AND.EX P0, PT, RZ, UR9, PT, P0 ;  /* 0x00000009ff007c0c */ /* 0x000fc6000bf05300 */
[----:B------:R-:W-:-:S04]  /*9c10*/  ULOP3.LUT UR4, UR47, 0x10000, URZ, 0xfc, !UPT ;  /* 0x000100002f047892 */ /* 0x000fc8000f8efc3f */
[----:B------:R-:W-:-:S06]  /*9c20*/  UIMAD UR4, UR48, 0x300, UR4 ;  /* 0x00000300300478a4 */ /* 0x000fcc000f8e0204 */
[----:B------:R-:W0:Y:S01]  /*9c30*/  @P0 LDC.64 R6, c[0x0][0x9c8] ;  /* 0x00027200ff060b82 */ /* 0x000e220000000a00 */
[----:B------:R-:W-:Y:S02]  /*9c40*/  UMOV UR6, UR4 ;  /* 0x0000000400067c82 */ /* 0x000fe40008000000 */
[----:B------:R-:W-:Y:S05]  /*9c50*/  QGMMA.64x96x32.F32.E4M3.E4M3 R88, R148, gdesc[UR4], R88, gsb0 ;  /* 0x0160000494587df3 */ /* 0x000fea0008000858 */
[----:B------:R-:W2:Y:S01]  /*9c60*/  @P0 LDC.64 R8, c[0x0][0x9d0] ;  /* 0x00027400ff080b82 */ /* 0x000ea20000000a00 */
[C---:B01----:R-:W-:Y:S02]  /*9c70*/  @P0 IMAD R0, R6.reuse, UR37, RZ ;  /* 0x0000002506000c24 */ /* 0x043fe4000f8e02ff */
[----:B------:R-:W-:-:S04]  /*9c80*/  @P0 IMAD.WIDE.U32 R4, R6, UR36, RZ ;  /* 0x0000002406040c25 */ /* 0x000fc8000f8e00ff */
[----:B------:R-:W-:-:S04]  /*9c90*/  @P0 IMAD R7, R7, UR36, R0 ;  /* 0x0000002407070c24 */ /* 0x000fc8000f8e0200 */
[----:B------:R-:W-:Y:S02]  /*9ca0*/  @P0 IMAD.IADD R5, R5, 0x1, R7 ;  /* 0x0000000105050824 */ /* 0x000fe400078e0207 */
[----:B--2---:R-:W-:-:S04]  /*9cb0*/  @P0 IMAD.WIDE.U32 R4, R8, UR38, R4 ;  /* 0x0000002608040c25 */ /* 0x004fc8000f8e0004 */
[----:B------:R-:W-:Y:S01]  /*9cc0*/  @P0 IMAD R5, R9, UR38, R5 ;  /* 0x0000002609050c24 */ /* 0x000fe2000f8e0205 */
[----:B------:R-:W-:-:S04]  /*9cd0*/  @P0 LEA R6, P2, R4, UR8, 0x2 ;  /* 0x0000000804060c11 */ /* 0x000fc8000f8410ff */
[----:B------:R-:W-:Y:S01]  /*9ce0*/  @P0 LEA.HI.X R7, R4, UR9, R5, 0x2, P2 ;  /* 0x0000000904070c11 */ /* 0x000fe200090f1405 */
[----:B------:R-:W-:-:S06]  /*9cf0*/  IMAD.MOV.U32 R4, RZ, RZ, 0x3f800000 ;  /* 0x3f800000ff047424 */ /* 0x000fcc00078e00ff */
        /* <DEDUP_REMOVED lines=8> */
[----:B------:R-:W1:Y:S04]  /*9d80*/  SHFL.BFLY PT, R0, R3, 0x2, 0x1f ;  /* 0x0c401f0003007f89 */ /* 0x000e6800000e0000 */
[----:B------:R-:W3:Y:S01]  /*9d90*/  SHFL.BFLY PT, R9, R2, 0x2, 0x1f ;  /* 0x0c401f0002097f89 */ /* 0x000ee200000e0000 */
[----:B------:R-:W-:Y:S02]  /*9da0*/  WARPGROUP.DEPBAR.LE gsb0, 0x0 ;  /* 0x00008000000079c5 */ /* 0x000fe40000010000 */
[----:B------:R-:W-:-:S06]  /*9db0*/  WARPGROUP.ARRIVE ;  /* 0x00000000000079c5 */ /* 0x000fcc0000000000 */
[----:B------:R-:W-:Y:S01]  /*9dc0*/  QGMMA.64x96x32.F32.E4M3.E4M3 R88, R140, gdesc[UR4], R88, gsb0 ;  /* 0x016000048c587df3 */ /* 0x000fe20008000858 */
[----:B------:R-:W-:Y:S01]  /*9dd0*/  UIADD3 UR6, UR4, 0x6, URZ ;  /* 0x0000000604067890 */ /* 0x000fe2000fffe03f */
[----:B------:R-:W-:Y:S01]  /*9de0*/  UMOV UR7, 0x40000040 ;  /* 0x4000004000077882 */ /* 0x000fe20000000000 */
[----:B-1----:R-:W-:-:S01]  /*9df0*/  FADD.FTZ R0, R0, R3 ;  /* 0x0000000300007221 */ /* 0x002fc20000010000 */
[----:B---3--:R-:W-:-:S04]  /*9e00*/  FADD.FTZ R9, R9, R2 ;  /* 0x0000000209097221 */ /* 0x008fc80000010000 */
[----:B------:R-:W1:Y:S04]  /*9e10*/  SHFL.BFLY PT, R5, R0, 0x1, 0x1f ;  /* 0x0c201f0000057f89 */ /* 0x000e6800000e0000 */
[----:B0-----:R-:W0:Y:S01]  /*9e20*/  SHFL.BFLY PT, R6, R9, 0x1, 0x1f ;  /* 0x0c201f0009067f89 */ /* 0x001e2200000e0000 */
[----:B------:R-:W-:Y:S02]  /*9e30*/  IMAD.MOV.U32 R3, RZ, RZ, RZ ;  /* 0x000000ffff037224 */ /* 0x000fe400078e00ff */
[----:B-1----:R-:W-:Y:S01]  /*9e40*/  FADD.FTZ R5, R0, R5 ;  /* 0x0000000500057221 */ /* 0x002fe20000010000 */
[----:B0-----:R-:W-:-:S04]  /*9e50*/  FADD.FTZ R10, R9, R6 ;  /* 0x00000006090a7221 */ /* 0x001fc80000010000 */
        /* <DEDUP_REMOVED lines=29> */
.L_x_1748:
        /* <DEDUP_REMOVED lines=58> */
.L_x_1715:
        /* <DEDUP_REMOVED lines=85> */
[----:B------:R-:W1:Y:S01]  /*a920*/  SHFL.IDX PT, R13, R13, R52, 0x1c1f ;  /* 0x001c1f340d0d7589 */ /* 0x000e6200000e0000 */
[----:B------:R-:W-:Y:S01]  /*a930*/  LOP3.LUT R4, R99, 0x180, RZ, 0xc0, !PT ;  /* 0x0000018063047812 */ /* 0x000fe200078ec0ff */
[--C-:B------:R-:W-:Y:S01]  /*a940*/  IMAD.X R9, RZ, RZ, R11.reuse, P5 ;  /* 0x000000ffff097224 */ /* 0x100fe200028e060b */
[----:B------:R-:W-:Y:S01]  /*a950*/  IADD3 R103, P3, R10, 0x3020, RZ ;  /* 0x000030200a677810 */ /* 0x000fe20007f7e0ff */
[--C-:B------:R-:W-:Y:S01]  /*a960*/  IMAD.X R79, RZ, RZ, R11.reuse, P4 ;  /* 0x000000ffff4f7224 */ /* 0x100fe200020e060b */
[----:B------:R-:W-:Y:S01]  /*a970*/  SHF.R.U64 R4, R4, 0x3, RZ ;  /* 0x0000000304047819 */ /* 0x000fe200000012ff */
[----:B------:R-:W-:Y:S01]  /*a980*/  SHFL.IDX PT, R51, R51, R12, 0x1c1f ;  /* 0x001c1f0c33337589 */ /* 0x000fe200000e0000 */
[----:B------:R-:W-:Y:S01]  /*a990*/  IADD3 R105, P2, R10, 0x6000, RZ ;  /* 0x000060000a697810 */ /* 0x000fe20007f5e0ff */
[----:B------:R-:W-:Y:S01]  /*a9a0*/  IMAD.X R7, RZ, RZ, R11, P3 ;  /* 0x000000ffff077224 */ /* 0x000fe200018e060b */
[----:B------:R-:W-:Y:S01]  /*a9b0*/  LOP3.LUT R8, R4, R99, RZ, 0x3c, !PT ;  /* 0x0000006304087212 */ /* 0x000fe200078e3cff */
[----:B------:R-:W-:Y:S01]  /*a9c0*/  SHFL.IDX PT, R54, R73, R12, 0x1c1f ;  /* 0x001c1f0c49367589 */ /* 0x000fe200000e0000 */
[----:B------:R-:W-:-:S02]  /*a9d0*/  LOP3.LUT R5, R10, 0x180, RZ, 0xc0, !PT ;  /* 0x000001800a057812 */ /* 0x000fc400078ec0ff */
[----:B------:R-:W-:Y:S01]  /*a9e0*/  LOP3.LUT R4, R101, 0x180, RZ, 0xc0, !PT ;  /* 0x0000018065047812 */ /* 0x000fe200078ec0ff */
[----:B------:R-:W-:Y:S01]  /*a9f0*/  SHFL.IDX PT, R62, R75, R12, 0x1c1f ;  /* 0x001c1f0c4b3e7589 */ /* 0x000fe200000e0000 */
[----:B------:R-:W-:Y:S02]  /*aa00*/  IADD3 R107, P1, R10, 0x6020, RZ ;  /* 0x000060200a6b7810 */ /* 0x000fe40007f3e0ff */
[----:B------:R-:W-:Y:S01]  /*aa10*/  LOP3.LUT R6, R103, 0x180, RZ, 0xc0, !PT ;  /* 0x0000018067067812 */ /* 0x000fe200078ec0ff */
[----:B------:R-:W2:Y:S01]  /*aa20*/  SHFL.IDX PT, R14, R14, R52, 0x1c1f ;  /* 0x001c1f340e0e7589 */ /* 0x000ea200000e0000 */
[----:B------:R-:W-:Y:S01]  /*aa30*/  LOP3.LUT R36, R105, 0x180, RZ, 0xc0, !PT ;  /* 0x0000018069247812 */ /* 0x000fe200078ec0ff */
[----:B------:R-:W-:Y:S01]  /*aa40*/  IMAD.X R81, RZ, RZ, R11, P1 ;  /* 0x000000ffff517224 */ /* 0x000fe200008e060b */
[----:B------:R-:W-:Y:S01]  /*aa50*/  SHF.R.U64 R5, R5, 0x3, RZ ;  /* 0x0000000305057819 */ /* 0x000fe200000012ff */
[----:B------:R-:W3:Y:S01]  /*aa60*/  SHFL.IDX PT, R57, R44, R52, 0x1c1f ;  /* 0x001c1f342c397589 */ /* 0x000ee200000e0000 */
[----:B------:R-:W-:-:S02]  /*aa70*/  SHF.R.U64 R4, R4, 0x3, RZ ;  /* 0x0000000304047819 */ /* 0x000fc400000012ff */
[----:B------:R-:W-:Y:S01]  /*aa80*/  LOP3.LUT R38, R107, 0x180, RZ, 0xc0, !PT ;  /* 0x000001806b267812 */ /* 0x000fe200078ec0ff */
[----:B------:R-:W-:Y:S01]  /*aa90*/  SHFL.IDX PT, R53, R53, R12, 0x1c1f ;  /* 0x001c1f0c35357589 */ /* 0x000fe200000e0000 */
[----:B------:R-:W-:Y:S02]  /*aaa0*/  SHF.R.U64 R6, R6, 0x3, RZ ;  /* 0x0000000306067819 */ /* 0x000fe400000012ff */
[----:B------:R-:W-:Y:S01]  /*aab0*/  SHF.R.U64 R36, R36, 0x3, RZ ;  /* 0x0000000324247819 */ /* 0x000fe200000012ff */
[----:B------:R-:W-:Y:S01]  /*aac0*/  SHFL.IDX PT, R47, R93, R12, 0x1c1f ;  /* 0x001c1f0c5d2f7589 */ /* 0x000fe200000e0000 */
[----:B------:R-:W-:Y:S01]  /*aad0*/  LOP3.LUT R10, R5, R10, RZ, 0x3c, !PT ;  /* 0x0000000a050a7212 */ /* 0x000fe200078e3cff */
[----:B------:R-:W-:Y:S01]  /*aae0*/  IMAD.X R5, RZ, RZ, R11, P2 ;  /* 0x000000ffff057224 */ /* 0x000fe200010e060b */
[----:B------:R-:W-:Y:S01]  /*aaf0*/  LOP3.LUT R78, R4, R101, RZ, 0x3c, !PT ;  /* 0x00000065044e7212 */ /* 0x000fe200078e3cff */
[----:B------:R-:W4:Y:S01]  /*ab00*/  SHFL.IDX PT, R66, R15, R52, 0x1c1f ;  /* 0x001c1f340f427589 */ /* 0x000f2200000e0000 */
[----:B------:R-:W-:-:S02]  /*ab10*/  SHF.R.U64 R38, R38, 0x3, RZ ;  /* 0x0000000326267819 */ /* 0x000fc400000012ff */
[----:B------:R-:W-:Y:S01]  /*ab20*/  LOP3.LUT R6, R6, R103, RZ, 0x3c, !PT ;  /* 0x0000006706067212 */ /* 0x000fe200078e3cff */
[----:B------:R-:W-:Y:S01]  /*ab30*/  SHFL.IDX PT, R40, R40, R52, 0x1c1f ;  /* 0x001c1f3428287589 */ /* 0x000fe200000e0000 */
[----:B------:R-:W-:Y:S02]  /*ab40*/  LOP3.LUT R4, R36, R105, RZ, 0x3c, !PT ;  /* 0x0000006924047212 */ /* 0x000fe400078e3cff */
[----:B------:R-:W-:Y:S01]  /*ab50*/  MOV R82, R8 ;  /* 0x0000000800527202 */ /* 0x000fe20000000f00 */
[----:B------:R-:W-:Y:S01]  /*ab60*/  SHFL.IDX PT, R55, R55, R12, 0x1c1f ;  /* 0x001c1f0c37377589 */ /* 0x000fe200000e0000 */
[----:B------:R-:W-:Y:S02]  /*ab70*/  LOP3.LUT R80, R38, R107, RZ, 0x3c, !PT ;  /* 0x0000006b26507212 */ /* 0x000fe400078e3cff */
[----:B------:R-:W-:Y:S01]  /*ab80*/  MOV R10, R10 ;  /* 0x0000000a000a7202 */ /* 0x000fe20000000f00 */
[----:B------:R-:W-:Y:S01]  /*ab90*/  SHFL.IDX PT, R8, R63, R12, 0x1c1f ;  /* 0x001c1f0c3f087589 */ /* 0x000fe200000e0000 */
[----:B------:R-:W-:-:S02]  /*aba0*/  MOV R78, R78 ;  /* 0x0000004e004e7202 */ /* 0x000fc40000000f00 */
[----:B------:R-:W-:Y:S01]  /*abb0*/  MOV R38, R6 ;  /* 0x0000000600267202 */ /* 0x000fe20000000f00 */
[----:B------:R-:W4:Y:S01]  /*abc0*/  SHFL.IDX PT, R63, R34, R52, 0x1c1f ;  /* 0x001c1f34223f7589 */ /* 0x000f2200000e0000 */
[----:B------:R-:W-:Y:S02]  /*abd0*/  MOV R79, R4 ;  /* 0x00000004004f7202 */ /* 0x000fe40000000f00 */
[----:B------:R-:W-:Y:S01]  /*abe0*/  MOV R80, R80 ;  /* 0x0000005000507202 */ /* 0x000fe20000000f00 */
[----:B------:R-:W-:Y:S01]  /*abf0*/  SHFL.IDX PT, R11, R59, R12, 0x1c1f ;  /* 0x001c1f0c3b0b7589 */ /* 0x000fe200000e0000 */
[----:B0-----:R-:W-:Y:S02]  /*ac00*/  SEL R72, R71, R70, P0 ;  /* 0x0000004647487207 */ /* 0x001fe40000000000 */
[----:B-1----:R-:W-:Y:S01]  /*ac10*/  SEL R76, R74, R13, P0 ;  /* 0x0000000d4a4c7207 */ /* 0x002fe20000000000 */
[----:B------:R-:W-:Y:S01]  /*ac20*/  SHFL.IDX PT, R50, R61, R12, 0x1c1f ;  /* 0x001c1f0c3d327589 */ /* 0x000fe200000e0000 */
[----:B------:R-:W-:-:S02]  /*ac30*/  SEL R70, R70, R71, P0 ;  /* 0x0000004746467207 */ /* 0x000fc40000000000 */
[----:B------:R-:W-:Y:S01]  /*ac40*/  SEL R74, R13, R74, P0 ;  /* 0x0000004a0d4a7207 */ /* 0x000fe20000000000 */
[----:B------:R-:W-:Y:S01]  /*ac50*/  SHFL.IDX PT, R42, R65, R12, 0x1c1f ;  /* 0x001c1f0c412a7589 */ /* 0x000fe200000e0000 */
[----:B--2---:R-:W-:Y:S02]  /*ac60*/  SEL R75, R14, R51, P0 ;  /* 0x000000330e4b7207 */ /* 0x004fe40000000000 */
[----:B---3--:R-:W-:Y:S01]  /*ac70*/  SEL R73, R54, R57, P0 ;  /* 0x0000003936497207 */ /* 0x008fe20000000000 */
[----:B------:R-:W-:Y:S01]  /*ac80*/  SHFL.IDX PT, R5, R67, R12, 0x1c1f ;  /* 0x001c1f0c43057589 */ /* 0x000fe200000e0000 */
[----:B------:R-:W-:Y:S02]  /*ac90*/  SEL R71, R57, R54, P0 ;  /* 0x0000003639477207 */ /* 0x000fe40000000000 */
[----:B----4-:R-:W-:Y:S01]  /*aca0*/  SEL R68, R53, R66, P0 ;  /* 0x0000004235447207 */ /* 0x010fe20000000000 */
[----:B------:R-:W-:Y:S01]  /*acb0*/  SHFL.IDX PT, R33, R33, R12, 0x1c1f ;  /* 0x001c1f0c21217589 */ /* 0x000fe200000e0000 */
[----:B------:R-:W-:-:S02]  /*acc0*/  SEL R66, R66, R53, P0 ;  /* 0x0000003542427207 */ /* 0x000fc40000000000 */
[----:B------:R-:W-:Y:S01]  /*acd0*/  F2FP.BF16.F32.PACK_AB R13, R73, R72 ;  /* 0x00000048490d723e */ /* 0x000fe200000010ff */
[----:B------:R-:W-:Y:S01]  /*ace0*/  SHFL.IDX PT, R4, R69, R12, 0x1c1f ;  /* 0x001c1f0c45047589 */ /* 0x000fe200000e0000 */
[----:B------:R-:W-:Y:S02]  /*acf0*/  SEL R64, R62, R63, P0 ;  /* 0x0000003f3e407207 */ /* 0x000fe40000000000 */
[----:B------:R-:W-:Y:S01]  /*ad00*/  SEL R62, R63, R62, P0 ;  /* 0x0000003e3f3e7207 */ /* 0x000fe20000000000 */
[----:B------:R0:W-:Y:S04]  /*ad10*/  SHFL.IDX PT, R56, R77, R12, 0x1c1f ;  /* 0x001c1f0c4d387589 */ /* 0x0001e800000e0000 */
[----:B------:R-:W-:Y:S04]  /*ad20*/  SHFL.IDX PT, R86, R83, R12, 0x1c1f ;  /* 0x001c1f0c53567589 */ /* 0x000fe800000e0000 */
[----:B------:R-:W-:Y:S01]  /*ad30*/  SHFL.IDX PT, R84, R97, R12, 0x1c1f ;  /* 0x001c1f0c61547589 */ /* 0x000fe200000e0000 */
[----:B0-----:R-:W-:-:S03]  /*ad40*/  SEL R77, R51, R14, P0 ;  /* 0x0000000e334d7207 */ /* 0x001fc60000000000 */
[----:B------:R-:W-:Y:S01]  /*ad50*/  SHFL.IDX PT, R9, R95, R12, 0x1c1f ;  /* 0x001c1f0c5f097589 */ /* 0x000fe200000e0000 */
[----:B------:R-:W-:-:S03]  /*ad60*/  F2FP.BF16.F32.PACK_AB R14, R75, R74 ;  /* 0x0000004a4b0e723e */ /* 0x000fc600000010ff */
[----:B------:R-:W-:Y:S04]  /*ad70*/  SHFL.IDX PT, R36, R89, R12, 0x1c1f ;  /* 0x001c1f0c59247589 */ /* 0x000fe800000e0000 */
[----:B------:R-:W-:Y:S04]  /*ad80*/  SHFL.IDX PT, R7, R91, R12, 0x1c1f ;  /* 0x001c1f0c5b077589 */ /* 0x000fe800000e0000 */
[----:B------:R-:W-:Y:S04]  /*ad90*/  SHFL.IDX PT, R59, R87, R12, 0x1c1f ;  /* 0x001c1f0c573b7589 */ /* 0x000fe800000e0000 */
[----:B------:R-:W-:Y:S04]  /*ada0*/  SHFL.IDX PT, R6, R85, R12, 0x1c1f ;  /* 0x001c1f0c55067589 */ /* 0x000fe800000e0000 */
[----:B------:R-:W0:Y:S04]  /*adb0*/  SHFL.IDX PT, R24, R24, R52, 0x1c1f ;  /* 0x001c1f3418187589 */ /* 0x000e2800000e0000 */
[----:B------:R-:W1:Y:S04]  /*adc0*/  SHFL.IDX PT, R35, R35, R52, 0x1c1f ;  /* 0x001c1f3423237589 */ /* 0x000e6800000e0000 */
[----:B------:R-:W-:Y:S04]  /*add0*/  SHFL.IDX PT, R15, R45, R52, 0x1c1f ;  /* 0x001c1f342d0f7589 */ /* 0x000fe800000e0000 */
[----:B------:R-:W2:Y:S04]  /*ade0*/  SHFL.IDX PT, R60, R135, R52, 0x1c1f ;  /* 0x001c1f34873c7589 */ /* 0x000ea800000e0000 */
[----:B------:R3:W-:Y:S04]  /*adf0*/  SHFL.IDX PT, R12, R46, R52, 0x1c1f ;  /* 0x001c1f342e0c7589 */ /* 0x0007e800000e0000 */
[----:B------:R-:W-:Y:S04]  /*ae00*/  SHFL.IDX PT, R25, R25, R52, 0x1c1f ;  /* 0x001c1f3419197589 */ /* 0x000fe800000e0000 */
[----:B------:R-:W-:Y:S01]  /*ae10*/  SHFL.IDX PT, R27, R27, R52, 0x1c1f ;  /* 0x001c1f341b1b7589 */ /* 0x000fe200000e0000 */
[----:B0-----:R-:W-:-:S02]  /*ae20*/  SEL R69, R55, R24, P0 ;  /* 0x0000001837457207 */ /* 0x001fc40000000000 */
[----:B---3--:R-:W-:Y:S01]  /*ae30*/  SEL R46, R40, R47, P0 ;  /* 0x0000002f282e7207 */ /* 0x008fe20000000000 */
[----:B------:R-:W0:Y:S01]  /*ae40*/  SHFL.IDX PT, R26, R26, R52, 0x1c1f ;  /* 0x001c1f341a1a7589 */ /* 0x000e2200000e0000 */
[----:B------:R-:W-:Y:S02]  /*ae50*/  SEL R67, R24, R55, P0 ;  /* 0x0000003718437207 */ /* 0x000fe40000000000 */
[----:B-1----:R-:W-:Y:S01]  /*ae60*/  SEL R65, R56, R35, P0 ;  /* 0x0000002338417207 */ /* 0x002fe20000000000 */
[----:B------:R-:W1:Y:S01]  /*ae70*/  SHFL.IDX PT, R41, R41, R52, 0x1c1f ;  /* 0x001c1f3429297589 */ /* 0x000e6200000e0000 */
[----:B------:R-:W-:Y:S02]  /*ae80*/  SEL R63, R35, R56, P0 ;  /* 0x00000038233f7207 */ /* 0x000fe40000000000 */
[----:B------:R-:W-:Y:S01]  /*ae90*/  F2FP.BF16.F32.PACK_AB R24, R69, R68 ;  /* 0x000000444518723e */ /* 0x000fe200000010ff */
[----:B------:R-:W3:Y:S04]  /*aea0*/  SHFL.IDX PT, R37, R37, R52, 0x1c1f ;  /* 0x001c1f3425257589 */ /* 0x000ee800000e0000 */
[----:B------:R2:W4:Y:S04]  /*aeb0*/  SHFL.IDX PT, R81, R29, R52, 0x1c1f ;  /* 0x001c1f341d517589 */ /* 0x00052800000e0000 */
[----:B------:R-:W4:Y:S04]  /*aec0*/  SHFL.IDX PT, R83, R28, R52, 0x1c1f ;  /* 0x001c1f341c537589 */ /* 0x000f2800000e0000 */
[----:B------:R-:W4:Y:S01]  /*aed0*/  SHFL.IDX PT, R32, R32, R52, 0x1c1f ;  /* 0x001c1f3420207589 */ /* 0x000f2200000e0000 */
[----:B--2---:R-:W-:-:S03]  /*aee0*/  SEL R29, R60, R59, P0 ;  /* 0x0000003b3c1d7207 */ /* 0x004fc60000000000 */
[----:B------:R-:W2:Y:S01]  /*aef0*/  SHFL.IDX PT, R30, R30, R52, 0x1c1f ;  /* 0x001c1f341e1e7589 */ /* 0x000ea200000e0000 */
[----:B0-----:R-:W-:-:S03]  /*af00*/  SEL R61, R11, R26, P0 ;  /* 0x0000001a0b3d7207 */ /* 0x001fc60000000000 */
[----:B------:R0:W2:Y:S01]  /*af10*/  SHFL.IDX PT, R88, R48, R52, 0x1c1f ;  /* 0x001c1f3430587589 */ /* 0x0000a200000e0000 */
[----:B-1----:R-:W-:Y:S02]  /*af20*/  SEL R57, R84, R41, P0 ;  /* 0x0000002954397207 */ /* 0x002fe40000000000 */
[----:B------:R-:W-:Y:S01]  /*af30*/  SEL R55, R41, R84, P0 ;  /* 0x0000005429377207 */ /* 0x000fe20000000000 */
[----:B------:R1:W2:Y:S01]  /*af40*/  SHFL.IDX PT, R85, R31, R52, 0x1c1f ;  /* 0x001c1f341f557589 */ /* 0x0002a200000e0000 */
[----:B---3--:R-:W-:Y:S02]  /*af50*/  SEL R56, R86, R37, P0 ;  /* 0x0000002556387207 */ /* 0x008fe40000000000 */
[----:B------:R-:W-:Y:S01]  /*af60*/  SEL R54, R37, R86, P0 ;  /* 0x0000005625367207 */ /* 0x000fe20000000000 */
[----:B------:R3:W2:Y:S01]  /*af70*/  SHFL.IDX PT, R87, R49, R52, 0x1c1f ;  /* 0x001c1f3431577589 */ /* 0x0006a200000e0000 */
[----:B----4-:R-:W-:Y:S02]  /*af80*/  SEL R53, R8, R81, P0 ;  /* 0x0000005108357207 */ /* 0x010fe40000000000 */
[----:B0-----:R-:W-:-:S02]  /*af90*/  SEL R48, R47, R40, P0 ;  /* 0x000000282f307207 */ /* 0x001fc40000000000 */
[----:B------:R-:W-:Y:S02]  /*afa0*/  SEL R40, R36, R15, P0 ;  /* 0x0000000f24287207 */ /* 0x000fe40000000000 */
[----:B-1----:R-:W-:Y:S02]  /*afb0*/  SEL R31, R59, R60, P0 ;  /* 0x0000003c3b1f7207 */ /* 0x002fe40000000000 */
[----:B------:R-:W-:Y:S02]  /*afc0*/  SEL R47, R12, R9, P0 ;  /* 0x000000090c2f7207 */ /* 0x000fe40000000000 */
[----:B---3--:R-:W-:Y:S02]  /*afd0*/  SEL R49, R9, R12, P0 ;  /* 0x0000000c09317207 */ /* 0x008fe40000000000 */
[----:B------:R-:W-:Y:S02]  /*afe0*/  SEL R36, R15, R36, P0 ;  /* 0x000000240f247207 */ /* 0x000fe40000000000 */
[----:B------:R-:W-:-:S02]  /*aff0*/  SEL R60, R58, R25, P0 ;  /* 0x000000193a3c7207 */ /* 0x000fc40000000000 */
[----:B------:R-:W-:Y:S02]  /*b000*/  SEL R52, R50, R27, P0 ;  /* 0x0000001b32347207 */ /* 0x000fe40000000000 */
[----:B------:R-:W-:Y:S02]  /*b010*/  F2FP.BF16.F32.PACK_AB R12, R77, R76 ;  /* 0x0000004c4d0c723e */ /* 0x000fe400000010ff */
[----:B------:R-:W-:Y:S02]  /*b020*/  F2FP.BF16.F32.PACK_AB R15, R71, R70 ;  /* 0x00000046470f723e */ /* 0x000fe400000010ff */
[----:B------:R-:W-:Y:S02]  /*b030*/  SEL R58, R25, R58, P0 ;  /* 0x0000003a193a7207 */ /* 0x000fe40000000000 */
[----:B------:R-:W-:Y:S01]  /*b040*/  SEL R59, R26, R11, P0 ;  /* 0x0000000b1a3b7207 */ /* 0x000fe20000000000 */
[----:B------:R-:W-:Y:S01]  /*b050*/  STSM.16.M88.4 [R10], R12 ;  /* 0x0000000c0a007844 */ /* 0x000fe20000000200 */
[----:B------:R-:W-:-:S02]  /*b060*/  SEL R50, R27, R50, P0 ;  /* 0x000000321b327207 */ /* 0x000fc40000000000 */
[----:B------:R-:W-:Y:S02]  /*b070*/  SEL R51, R81, R8, P0 ;  /* 0x0000000851337207 */ /* 0x000fe40000000000 */
[----:B------:R-:W-:Y:S02]  /*b080*/  SEL R44, R42, R83, P0 ;  /* 0x000000532a2c7207 */ /* 0x000fe40000000000 */
[----:B------:R-:W-:Y:S02]  /*b090*/  SEL R34, R33, R32, P0 ;  /* 0x0000002021227207 */ /* 0x000fe40000000000 */
[----:B------:R-:W-:Y:S02]  /*b0a0*/  F2FP.BF16.F32.PACK_AB R25, R65, R64 ;  /* 0x000000404119723e */ /* 0x000fe400000010ff */
[----:B------:R-:W-:Y:S02]  /*b0b0*/  F2FP.BF16.F32.PACK_AB R26, R67, R66 ;  /* 0x00000042431a723e */ /* 0x000fe400000010ff */
[----:B------:R-:W-:-:S02]  /*b0c0*/  F2FP.BF16.F32.PACK_AB R27, R63, R62 ;  /* 0x0000003e3f1b723e */ /* 0x000fc400000010ff */
[----:B------:R-:W-:Y:S01]  /*b0d0*/  SEL R42, R83, R42, P0 ;  /* 0x0000002a532a7207 */ /* 0x000fe20000000000 */
[----:B------:R-:W-:Y:S01]  /*b0e0*/  IMAD.U32 R83, RZ, RZ, UR9 ;  /* 0x00000009ff537e24 */ /* 0x000fe2000f8e00ff */
[----:B--2---:R-:W-:Y:S01]  /*b0f0*/  SEL R45, R5, R30, P0 ;  /* 0x0000001e052d7207 */ /* 0x004fe20000000000 */
[----:B------:R0:W-:Y:S01]  /*b100*/  STSM.16.M88.4 [R82], R24 ;  /* 0x0000001852007844 */ /* 0x0001e20000000200 */
[----:B------:R-:W-:Y:S02]  /*b110*/  SEL R43, R30, R5, P0 ;  /* 0x000000051e2b7207 */ /* 0x000fe40000000000 */
[----:B------:R-:W-:Y:S02]  /*b120*/  SEL R41, R7, R88, P0 ;  /* 0x0000005807297207 */ /* 0x000fe40000000000 */
[----:B------:R-:W-:Y:S02]  /*b130*/  SEL R37, R88, R7, P0 ;  /* 0x0000000758257207 */ /* 0x000fe40000000000 */
[----:B------:R-:W-:-:S02]  /*b140*/  SEL R32, R32, R33, P0 ;  /* 0x0000002120207207 */ /* 0x000fc40000000000 */
[----:B------:R-:W-:Y:S02]  /*b150*/  SEL R35, R4, R85, P0 ;  /* 0x0000005504237207 */ /* 0x000fe40000000000 */
[----:B------:R-:W-:Y:S02]  /*b160*/  SEL R33, R85, R4, P0 ;  /* 0x0000000455217207 */ /* 0x000fe40000000000 */
[----:B------:R-:W-:Y:S02]  /*b170*/  SEL R30, R6, R87, P0 ;  /* 0x00000057061e7207 */ /* 0x000fe40000000000 */
[----:B------:R-:W-:Y:S01]  /*b180*/  SEL R28, R87, R6, P0 ;  /* 0x00000006571c7207 */ /* 0x000fe20000000000 */
[----:B0-----:R-:W-:Y:S01]  /*b190*/  IMAD.U32 R82, RZ, RZ, UR8 ;  /* 0x00000008ff527e24 */ /* 0x001fe2000f8e00ff */
[----:B------:R-:W-:Y:S01]  /*b1a0*/  F2FP.BF16.F32.PACK_AB R4, R61, R60 ;  /* 0x0000003c3d04723e */ /* 0x000fe200000010ff */
[----:B------:R-:W-:Y:S01]  /*b1b0*/  ULDC.64 UR8, c[0x0][0xc08] ;  /* 0x0003020000087ab9 */ /* 0x000fe20000000a00 */
[----:B------:R-:W-:-:S02]  /*b1c0*/  F2FP.BF16.F32.PACK_AB R5, R57, R56 ;  /* 0x000000383905723e */ /* 0x000fc400000010ff */
[----:B------:R-:W-:Y:S02]  /*b1d0*/  F2FP.BF16.F32.PACK_AB R6, R59, R58 ;  /* 0x0000003a3b06723e */ /* 0x000fe400000010ff */
[----:B------:R-:W-:Y:S02]  /*b1e0*/  F2FP.BF16.F32.PACK_AB R7, R55, R54 ;  /* 0x000000363707723e */ /* 0x000fe400000010ff */
[----:B------:R-:W-:Y:S02]  /*b1f0*/  F2FP.BF16.F32.PACK_AB R8, R53, R52 ;  /* 0x000000343508723e */ /* 0x000fe400000010ff */
[----:B------:R-:W-:Y:S01]  /*b200*/  F2FP.BF16.F32.PACK_AB R9, R49, R48 ;  /* 0x000000303109723e */ /* 0x000fe200000010ff */
[----:B------:R0:W-:Y:S01]  /*b210*/  STSM.16.M88.4 [R78], R4 ;  /* 0x000000044e007844 */ /* 0x0001e20000000200 */
[----:B------:R-:W-:Y:S02]  /*b220*/  F2FP.BF16.F32.PACK_AB R10, R51, R50 ;  /* 0x00000032330a723e */ /* 0x000fe400000010ff */
[----:B------:R-:W-:-:S02]  /*b230*/  F2FP.BF16.F32.PACK_AB R11, R47, R46 ;  /* 0x0000002e2f0b723e */ /* 0x000fc400000010ff */
[----:B------:R-:W-:Y:S02]  /*b240*/  F2FP.BF16.F32.PACK_AB R12, R45, R44 ;  /* 0x0000002c2d0c723e */ /* 0x000fe400000010ff */
[----:B------:R-:W-:Y:S01]  /*b250*/  F2FP.BF16.F32.PACK_AB R13, R41, R40 ;  /* 0x00000028290d723e */ /* 0x000fe200000010ff */
[----:B------:R1:W-:Y:S01]  /*b260*/  STSM.16.M88.4 [R38], R8 ;  /* 0x0000000826007844 */ /* 0x0003e20000000200 */
[----:B------:R-:W-:Y:S02]  /*b270*/  F2FP.BF16.F32.PACK_AB R14, R43, R42 ;  /* 0x0000002a2b0e723e */ /* 0x000fe400000010ff */
[----:B------:R-:W-:Y:S02]  /*b280*/  F2FP.BF16.F32.PACK_AB R15, R37, R36 ;  /* 0x00000024250f723e */ /* 0x000fe400000010ff */
[----:B------:R-:W-:Y:S02]  /*b290*/  F2FP.BF16.F32.PACK_AB R24, R35, R34 ;  /* 0x000000222318723e */ /* 0x000fe400000010ff */
[----:B------:R-:W-:Y:S01]  /*b2a0*/  F2FP.BF16.F32.PACK_AB R25, R31, R30 ;  /* 0x0000001e1f19723e */ /* 0x000fe200000010ff */
[----:B------:R2:W-:Y:S01]  /*b2b0*/  STSM.16.M88.4 [R79], R12 ;  /* 0x0000000c4f007844 */ /* 0x0005e20000000200 */
[----:B------:R-:W-:Y:S01]  /*b2c0*/  F2FP.BF16.F32.PACK_AB R26, R33, R32 ;  /* 0x00000020211a723e */ /* 0x000fe200000010ff */
[----:B0-----:R-:W0:Y:S01]  /*b2d0*/  LDC R78, c[0x0][0xbe8] ;  /* 0x0002fa00ff4e7b82 */ /* 0x001e220000000800 */
[----:B------:R-:W-:-:S02]  /*b2e0*/  F2FP.BF16.F32.PACK_AB R27, R29, R28 ;  /* 0x0000001c1d1b723e */ /* 0x000fc400000010ff */
[----:B------:R-:W-:-:S03]  /*b2f0*/  ISETP.NE.U32.AND P0, PT, RZ, UR10, PT ;  /* 0x0000000aff007c0c */ /* 0x000fc6000bf05070 */
[----:B------:R3:W-:Y:S02]  /*b300*/  STSM.16.M88.4 [R80], R24 ;  /* 0x0000001850007844 */ /* 0x0007e40000000200 */
[----:B------:R-:W-:Y:S01]  /*b310*/  BAR.SYNC.DEFER_BLOCKING 0x1, 0x180 ;  /* 0x0046000000007b1d */ /* 0x000fe20000010000 */
[----:B------:R-:W-:-:S13]  /*b320*/  ISETP.NE.AND.EX P0, PT, RZ, UR11, PT, P0 ;  /* 0x0000000bff007c0c */ /* 0x000fda000bf05300 */
[----:B------:R-:W4:Y:S01]  /*b330*/  @P0 LDG.E R81, desc[UR44][R82.64] ;  /* 0x0000002c52510981 */ /* 0x000f22000c1e1900 */
[----:B------:R-:W-:Y:S01]  /*b340*/  UISETP.NE.U32.AND UP0, UPT, UR8, URZ, UPT ;  /* 0x0000003f0800728c */ /* 0x000fe2000bf05070 */
[----:B0-----:R-:W-:Y:S01]  /*b350*/  ISETP.NE.AND P1, PT, R78, 0x1, PT ;  /* 0x000000014e00780c */ /* 0x001fe20003f25270 */
[----:B------:R-:W-:Y:S02]  /*b360*/  ULDC UR4, c[0x0][0xa88] ;  /* 0x0002a20000047ab9 */ /* 0x000fe40000000800 */
[----:B------:R-:W-:Y:S01]  /*b370*/  UISETP.NE.AND.EX UP0, UPT, UR9, URZ, UPT, UP0 ;  /* 0x0000003f0900728c */ /* 0x000fe2000bf05300 */
[----:B-1----:R-:W-:Y:S01]  /*b380*/  IMAD.U32 R9, RZ, RZ, UR4 ;  /* 0x00000004ff097e24 */ /* 0x002fe2000f8e00ff */
[----:B------:R-:W-:-:S04]  /*b390*/  UMOV UR16, 0x9b8 ;  /* 0x000009b800107882 */ /* 0x000fc80000000000 */
[----:B------:R-:W-:-:S04]  /*b3a0*/  PLOP3.LUT P4, PT, PT, PT, UP0, 0x80, 0x0 ;  /* 0x000000000000781c */ /* 0x000fc80003f8f008 */
[----:B------:R-:W0:Y:S01]  /*b3b0*/  @P1 LDC R6, c[0x0][0xbec] ;  /* 0x0002fb00ff061b82 */ /* 0x000e220000000800 */
[----:B------:R-:W-:-:S04]  /*b3c0*/  @UP0 ULEA UR8, UP1, UR36, UR8, 0x2 ;  /* 0x0000000824080291 */ /* 0x000fc8000f82103f */
[----:B------:R-:W-:Y:S02]  /*b3d0*/  @UP0 ULEA.HI.X UR9, UR36, UR9, UR37, 0x2, UP1 ;  /* 0x0000000924090291 */ /* 0x000fe400088f1425 */
[----:B------:R-:W-:Y:S01]  /*b3e0*/  UISETP.GT.AND UP1, UPT, UR42, 0x1, UPT ;  /* 0x000000012a00788c */ /* 0x000fe2000bf24270 */
[----:B------:R-:W1:Y:S01]  /*b3f0*/  @P1 LDC R11, c[0x0][0xbf0] ;  /* 0x0002fc00ff0b1b82 */ /* 0x000e620000000800 */
[----:B------:R-:W-:Y:S02]  /*b400*/  IMAD.U32 R4, RZ, RZ, UR8 ;  /* 0x00000008ff047e24 */ /* 0x000fe4000f8e00ff */
[----:B------:R-:W-:Y:S01]  /*b410*/  USEL UR16, UR16, 0x978, UP1 ;  /* 0x0000097810107887 */ /* 0x000fe20008800000 */
[----:B------:R-:W-:Y:S01]  /*b420*/  IMAD.U32 R5, RZ, RZ, UR9 ;  /* 0x00000009ff057e24 */ /* 0x000fe2000f8e00ff */
[----:B------:R-:W-:Y:S01]  /*b430*/  UISETP.NE.U32.AND UP0, UPT, UR10, URZ, UPT ;  /* 0x0000003f0a00728c */ /* 0x000fe2000bf05070 */
[----:B--2---:R-:W-:Y:S01]  /*b440*/  VIADD R15, R17, UR39 ;  /* 0x00000027110f7c36 */ /* 0x004fe20008000000 */
[----:B------:R-:W-:-:S02]  /*b450*/  UMOV UR4, URZ ;  /* 0x0000003f00047c82 */ /* 0x000fc40008000000 */
[----:B------:R-:W-:Y:S01]  /*b460*/  UISETP.NE.AND.EX UP0, UPT, UR11, URZ, UPT, UP0 ;  /* 0x0000003f0b00728c */ /* 0x000fe2000bf05300 */
[----:B------:R0:W5:Y:S01]  /*b470*/  @P4 LDG.E R9, desc[UR44][R4.64] ;  /* 0x0000002c04094981 */ /* 0x000162000c1e1900 */
[----:B------:R-:W-:Y:S01]  /*b480*/  USEL UR7, UR41, URZ, UP1 ;  /* 0x0000003f29077287 */ /* 0x000fe20008800000 */
[----:B------:R-:W-:Y:S01]  /*b490*/  IMAD.MOV.U32 R7, RZ, RZ, R15 ;  /* 0x000000ffff077224 */ /* 0x000fe200078e000f */
[----:B------:R-:W-:Y:S02]  /*b4a0*/  USEL UR36, UR36, URZ, !UP0 ;  /* 0x0000003f24247287 */ /* 0x000fe4000c000000 */
[----:B------:R-:W-:Y:S01]  /*b4b0*/  ULDC.64 UR10, c[0x0][UR16+0x218] ;  /* 0x00008600100a7abb */ /* 0x000fe20008000a00 */
[----:B------:R-:W-:Y:S01]  /*b4c0*/  ULDC.64 UR14, c[0x0][UR16+0x228] ;  /* 0x00008a00100e7abb */ /* 0x000fe20008000a00 */
[----:B------:R-:W-:Y:S01]  /*b4d0*/  ULDC.64 UR12, c[0x0][UR16+0x220] ;  /* 0x00008800100c7abb */ /* 0x000fe20008000a00 */
[----:B------:R-:W-:Y:S02]  /*b4e0*/  UIMAD.WIDE.U32 UR8, UR10, UR38, URZ ;  /* 0x000000260a0872a5 */ /* 0x000fe4000f8e003f */
[----:B------:R-:W-:Y:S01]  /*b4f0*/  UIMAD.WIDE.U32 UR18, UR14, UR7, URZ ;  /* 0x000000070e1272a5 */ /* 0x000fe2000f8e003f */
[----:B0-----:R-:W-:Y:S01]  /*b500*/  @P1 IMAD.HI.U32 R4, R15, R6, RZ ;  /* 0x000000060f041227 */ /* 0x001fe200078e00ff */
[----:B------:R-:W-:-:S02]  /*b510*/  UIMAD UR10, UR11, UR38, URZ ;  /* 0x000000260b0a72a4 */ /* 0x000fc4000f8e023f */
[----:B------:R-:W-:Y:S02]  /*b520*/  UIMAD UR14, UR15, UR7, URZ ;  /* 0x000000070f0e72a4 */ /* 0x000fe4000f8e023f */
[----:B------:R-:W-:Y:S01]  /*b530*/  USEL UR37, UR37, URZ, !UP0 ;  /* 0x0000003f25257287 */ /* 0x000fe2000c000000 */
[----:B-1----:R-:W-:Y:S01]  /*b540*/  @P1 SHF.R.U32.HI R7, RZ, R11, R4 ;  /* 0x0000000bff071219 */ /* 0x002fe20000011604 */
[----:B------:R-:W-:Y:S01]  /*b550*/  UIMAD UR7, UR13, UR36, URZ ;  /* 0x000000240d0772a4 */ /* 0x000fe2000f8e023f */
[----:B------:R-:W-:Y:S01]  /*b560*/  IMAD.U32 R4, RZ, RZ, UR18 ;  /* 0x00000012ff047e24 */ /* 0x000fe2000f8e00ff */
[----:B------:R-:W-:Y:S01]  /*b570*/  UIADD3 UR9, UR9, UR10, URZ ;  /* 0x0000000a09097290 */ /* 0x000fe2000fffe03f */
[----:B------:R-:W-:Y:S01]  /*b580*/  IMAD.U32 R5, RZ, RZ, UR19 ;  /* 0x00000013ff057e24 */ /* 0x000fe2000f8e00ff */
[----:B------:R-:W-:Y:S01]  /*b590*/  UIMAD.WIDE.U32 UR10, UR12, UR36, URZ ;  /* 0x000000240c0a72a5 */ /* 0x000fe2000f8e003f */
[--C-:B------:R-:W-:Y:S01]  /*b5a0*/  IMAD.MOV R11, RZ, RZ, -R7.reuse ;  /* 0x000000ffff0b7224 */ /* 0x100fe200078e0a07 */
[----:B------:R-:W-:Y:S01]  /*b5b0*/  UIMAD UR7, UR12, UR37, UR7 ;  /* 0x000000250c0772a4 */ /* 0x000fe2000f8e0207 */
[----:B------:R-:W-:Y:S01]  /*b5c0*/  SHF.R.S32.HI R5, RZ, 0x1f, R7 ;  /* 0x0000001fff057819 */ /* 0x000fe20000011407 */
[----:B------:R-:W-:Y:S01]  /*b5d0*/  UIADD3 UR14, UR19, UR14, URZ ;  /* 0x0000000e130e7290 */ /* 0x000fe2000fffe03f */
[----:B------:R-:W-:Y:S01]  /*b5e0*/  IMAD R11, R78, R11, R15 ;  /* 0x0000000b4e0b7224 */ /* 0x000fe200078e020f */
[----:B------:R-:W-:-:S04]  /*b5f0*/  UIADD3 UR7, UR11, UR7, URZ ;  /* 0x000000070b077290 */ /* 0x000fc8000fffe03f */
[----:B------:R-:W-:Y:S01]  /*b600*/  IMAD.U32 R8, RZ, RZ, UR14 ;  /* 0x0000000eff087e24 */ /* 0x000fe2000f8e00ff */
[----:B------:R-:W-:Y:S02]  /*b610*/  SHF.R.S32.HI R6, RZ, 0x1f, R11 ;  /* 0x0000001fff067819 */ /* 0x000fe4000001140b */
[----:B----4-:R-:W-:-:S13]  /*b620*/  @P0 R2UR UR4, R81 ;  /* 0x00000000510402ca */ /* 0x010fda00000e0000 */
        /* <DEDUP_REMOVED lines=15> */
[----:B---3--:R-:W-:Y:S08]  /*b720*/  @P4 BRA `(.L_x_1751) ;  /* 0x0000000000104947 */ /* 0x008ff00003800000 */
[----:B------:R-:W-:Y:S05]  /*b730*/  @!P0 BRA `(.L_x_1751) ;  /* 0x00000000000c8947 */ /* 0x000fea0003800000 */
[----:B------:R-:W2:Y:S04]  /*b740*/  LDG.E R4, desc[UR44][R82.64] ;  /* 0x0000002c52047981 */ /* 0x000ea8000c1e1900 */
[----:B-----5:R-:W2:Y:S02]  /*b750*/  LDG.E R9, desc[UR44][R82.64+0x4] ;  /* 0x0000042c52097981 */ /* 0x020ea4000c1e1900 */
[----:B--2---:R-:W-:-:S07]  /*b760*/  IMAD.IADD R9, R9, 0x1, -R4 ;  /* 0x0000000109097824 */ /* 0x004fce00078e0a04 */
.L_x_1751:
        /* <DEDUP_REMOVED lines=63> */
[----:B------:R-:W-:Y:S01]  /*bb60*/  UIMAD.WIDE.U32 UR8, UR4, UR10, URZ ;  /* 0x0000000a040872a5 */ /* 0x000fe2000f8e003f */
[----:B------:R-:W5:Y:S04]  /*bb70*/  LD.E.128 R8, desc[UR44][R8.64] ;  /* 0x0000002c08087980 */ /* 0x000f68000c101d00 */
[----:B------:R-:W5:Y:S01]  /*bb80*/  LD.E.128 R12, desc[UR44][R12.64] ;  /* 0x0000002c0c0c7980 */ /* 0x000f62000c101d00 */
[----:B0-----:R-:W0:Y:S01]  /*bb90*/  @P1 LDC R21, c[0x0][0xbf0] ;  /* 0x0002fc00ff151b82 */ /* 0x001e220000000800 */
[----:B------:R-:W-:Y:S01]  /*bba0*/  UIMAD UR7, UR4, UR11, UR7 ;  /* 0x0000000b040772a4 */ /* 0x000fe2000f8e0207 */
[----:B------:R-:W-:Y:S01]  /*bbb0*/  IMAD.IADD R2, R80, 0x1, -R2 ;  /* 0x0000000150027824 */ /* 0x000fe200078e0a02 */
[----:B------:R-:W5:Y:S01]  /*bbc0*/  LD.E.128 R24, desc[UR44][R24.64] ;  /* 0x0000002c18187980 */ /* 0x000f62000c101d00 */
[----:B------:R-:W-:Y:S01]  /*bbd0*/  ULDC.64 UR10, c[0x0][0xae8] ;  /* 0x0002ba00000a7ab9 */ /* 0x000fe20000000a00 */
[----:B------:R-:W-:Y:S01]  /*bbe0*/  UIADD3 UR9, UR9, UR7, URZ ;  /* 0x0000000709097290 */ /* 0x000fe2000fffe03f */
[----:B------:R-:W-:Y:S01]  /*bbf0*/  IMAD R0, R2, 0x60, R79 ;  /* 0x0000006002007824 */ /* 0x000fe200078e024f */
[----:B------:R-:W5:Y:S02]  /*bc00*/  LD.E.128 R28, desc[UR44][R28.64] ;  /* 0x0000002c1c1c7980 */ /* 0x000f64000c101d00 */
        /* <DEDUP_REMOVED lines=16> */
[----:B------:R-:W-:Y:S01]  /*bd10*/  SHF.R.S32.HI R44, RZ, 0x1f, R22 ;  /* 0x0000001fff2c7819 */ /* 0x000fe20000011416 */
[----:B------:R-:W-:Y:S01]  /*bd20*/  VIADD R3, R3, 0x19c20 ;  /* 0x00019c2003037836 */ /* 0x000fe20000000000 */
[----:B------:R-:W-:Y:S01]  /*bd30*/  UIMAD UR4, UR36, UR11, UR4 ;  /* 0x0000000b240472a4 */ /* 0x000fe2000f8e0204 */
[----:B------:R-:W-:Y:S01]  /*bd40*/  SHF.R.S32.HI R45, RZ, 0x1f, R19 ;  /* 0x0000001fff2d7819 */ /* 0x000fe20000011413 */
[----:B------:R-:W-:Y:S01]  /*bd50*/  UIMAD.WIDE.U32 UR36, UR36, UR10, UR8 ;  /* 0x0000000a242472a5 */ /* 0x000fe2000f8e0008 */
[----:B0-----:R-:W-:-:S02]  /*bd60*/  @P1 SHF.R.U32.HI R37, RZ, R21, R0 ;  /* 0x00000015ff251219 */ /* 0x001fc40000011600 */
[----:B------:R-:W-:Y:S01]  /*bd70*/  ULDC.64 UR8, c[0x0][0xae0] ;  /* 0x0002b80000087ab9 */ /* 0x000fe20000000a00 */
[----:B------:R-:W-:Y:S01]  /*bd80*/  UIADD3 UR4, UR37, UR4, URZ ;  /* 0x0000000425047290 */ /* 0x000fe2000fffe03f */
[--C-:B------:R-:W-:Y:S01]  /*bd90*/  SHF.R.S32.HI R0, RZ, 0x1f, R37.reuse ;  /* 0x0000001fff007819 */ /* 0x100fe20000011425 */
[----:B------:R-:W-:Y:S01]  /*bda0*/  IMAD.MOV R41, RZ, RZ, -R37 ;  /* 0x000000ffff297224 */ /* 0x000fe200078e0a25 */
[----:B------:R-:W-:Y:S01]  /*bdb0*/  PRMT R3, RZ, 0x654, R3 ;  /* 0x00000654ff037816 */ /* 0x000fe20000000003 */
[----:B------:R-:W-:Y:S02]  /*bdc0*/  IMAD.U32 R21, RZ, RZ, UR37 ;  /* 0x00000025ff157e24 */ /* 0x000fe4000f8e00ff */
[----:B------:R-:W-:Y:S02]  /*bdd0*/  IMAD R0, R0, UR8, RZ ;  /* 0x0000000800007c24 */ /* 0x000fe4000f8e02ff */
[----:B------:R-:W-:Y:S02]  /*bde0*/  IMAD R41, R78, R41, R2 ;  /* 0x000000294e297224 */ /* 0x000fe400078e0202 */
[----:B------:R-:W-:-:S02]  /*bdf0*/  IMAD.U32 R20, RZ, RZ, UR36 ;  /* 0x00000024ff147e24 */ /* 0x000fc4000f8e00ff */
[----:B------:R-:W-:Y:S01]  /*be00*/  IMAD.U32 R21, RZ, RZ, UR4 ;  /* 0x00000004ff157e24 */ /* 0x000fe2000f8e00ff */
[----:B-1----:R0:W-:Y:S01]  /*be10*/  SYNCS.ARRIVE.TRANS64.RED.A1T0 RZ, [R3+URZ], RZ ;  /* 0x000000ff03ff79a7 */ /* 0x0021e2000810043f */
[C---:B------:R-:W-:Y:S01]  /*be20*/  IMAD R43, R37.reuse, UR9, R0 ;  /* 0x00000009252b7c24 */ /* 0x040fe2000f8e0200 */
[----:B------:R-:W-:Y:S01]  /*be30*/  SHF.R.S32.HI R0, RZ, 0x1f, R41 ;  /* 0x0000001fff007819 */ /* 0x000fe20000011429 */
[----:B------:R-:W-:Y:S01]  /*be40*/  IMAD.WIDE.U32 R20, R37, UR8, R20 ;  /* 0x0000000825147c25 */ /* 0x000fe2000f8e0014 */
[----:B------:R-:W-:-:S03]  /*be50*/  ULDC.64 UR8, c[0x0][0xad8] ;  /* 0x0002b60000087ab9 */ /* 0x000fc60000000a00 */
[----:B------:R-:W-:Y:S02]  /*be60*/  IMAD.IADD R21, R21, 0x1, R43 ;  /* 0x0000000115157824 */ /* 0x000fe400078e022b */
[----:B------:R-:W-:Y:S02]  /*be70*/  IMAD R0, R0, UR8, RZ ;  /* 0x0000000800007c24 */ /* 0x000fe4000f8e02ff */
        /* <DEDUP_REMOVED lines=17> */
[----:B0-2---:R-:W-:Y:S01]  /*bf90*/  @!P0 IMAD.WIDE R2, R18, 0x2, R20 ;  /* 0x0000000212028825 */ /* 0x005fe200078e0214 */
[-C--:B------:R-:W-:Y:S02]  /*bfa0*/  @!P1 LEA.HI.X R37, R19, R21.reuse, R45, 0x1, P3 ;  /* 0x0000001513259211 */ /* 0x080fe400018f0c2d */
[----:B------:R-:W-:Y:S02]  /*bfb0*/  @!P2 LEA.HI.X R41, R22, R21, R44, 0x1, P4 ;  /* 0x000000151629a211 */ /* 0x000fe400020f0c2c */
[----:B-----5:R3:W-:Y:S04]  /*bfc0*/  @!P0 ST.E.128 desc[UR44][R2.64], R4 ;  /* 0x0000000402008985 */ /* 0x0207e8000c101d2c */
[----:B------:R3:W-:Y:S04]  /*bfd0*/  @!P1 ST.E.128 desc[UR44][R36.64], R12 ;  /* 0x0000000c24009985 */ /* 0x0007e8000c101d2c */
[----:B------:R3:W-:Y:S02]  /*bfe0*/  @!P2 ST.E.128 desc[UR44][R40.64], R28 ;  /* 0x0000001c2800a985 */ /* 0x0007e4000c101d2c */
.L_x_1754:
[----:B------:R-:W-:Y:S05]  /*bff0*/  BSYNC B1 ;  /* 0x0000000000017941 */ /* 0x000fea0003800000 */
.L_x_1753:
        /* <DEDUP_REMOVED lines=8> */
[C---:B----4-:R-:W-:Y:S02]  /*c080*/  @!P2 LEA R6, P0, R19.reuse, R4, 0x1 ;  /* 0x000000041306a211 */ /* 0x050fe400078008ff */
        /* <DEDUP_REMOVED lines=10> */
.L_x_1752:
[----:B------:R-:W-:Y:S01]  /*c130*/  ULDC.64 UR10, c[0x0][0xb08] ;  /* 0x0002c200000a7ab9 */ /* 0x000fe20000000a00 */
[----:B------:R-:W0:Y:S01]  /*c140*/  @P1 LDC R0, c[0x0][0xbec] ;  /* 0x0002fb00ff001b82 */ /* 0x000e220000000800 */
[----:B------:R-:W-:Y:S01]  /*c150*/  UIMAD UR7, UR12, UR10, URZ ;  /* 0x0000000a0c0772a4 */ /* 0x000fe2000f8e023f */
[----:B------:R-:W-:Y:S01]  /*c160*/  IMAD.MOV.U32 R7, RZ, RZ, R15 ;  /* 0x000000ffff077224 */ /* 0x000fe200078e000f */
[----:B------:R-:W-:Y:S01]  /*c170*/  UIMAD.WIDE.U32 UR8, UR4, UR10, URZ ;  /* 0x0000000a040872a5 */ /* 0x000fe2000f8e003f */
[----:B------:R-:W-:Y:S01]  /*c180*/  ISETP.GE.AND P0, PT, R13, R38, PT ;  /* 0x000000260d00720c */ /* 0x000fe20003f06270 */
[----:B------:R-:W-:Y:S01]  /*c190*/  UIMAD UR7, UR4, UR11, UR7 ;  /* 0x0000000b040772a4 */ /* 0x000fe2000f8e0207 */
[----:B------:R-:W-:Y:S01]  /*c1a0*/  VIADD R2, R3, 0x19c20 ;  /* 0x00019c2003027836 */ /* 0x000fe20000000000 */
[----:B------:R-:W-:Y:S01]  /*c1b0*/  USHF.R.S32.HI UR4, URZ, 0x1f, UR36 ;  /* 0x0000001f3f047899 */ /* 0x000fe20008011424 */
[----:B------:R-:W1:Y:S01]  /*c1c0*/  @P1 LDC R5, c[0x0][0xbf0] ;  /* 0x0002fc00ff051b82 */ /* 0x000e620000000800 */
[----:B------:R-:W-:Y:S01]  /*c1d0*/  UIADD3 UR9, UR9, UR7, URZ ;  /* 0x0000000709097290 */ /* 0x000fe2000fffe03f */
[C---:B------:R-:W-:Y:S01]  /*c1e0*/  VIADD R21, R16.reuse, 0x8 ;  /* 0x0000000810157836 */ /* 0x040fe20000000000 */
[----:B------:R-:W-:Y:S01]  /*c1f0*/  ULDC.64 UR10, c[0x0][0xb38] ;  /* 0x0002ce00000a7ab9 */ /* 0x000fe20000000a00 */
[----:B------:R-:W-:Y:S01]  /*c200*/  PRMT R2, RZ, 0x654, R2 ;  /* 0x00000654ff027816 */ /* 0x000fe20000000002 */
[----:B------:R-:W-:Y:S01]  /*c210*/  UIMAD.WIDE.U32 UR8, UR38, UR10, UR8 ;  /* 0x0000000a260872a5 */ /* 0x000fe2000f8e0008 */
[C---:B------:R-:W-:Y:S01]  /*c220*/  VIADD R27, R16.reuse, 0x10 ;  /* 0x00000010101b7836 */ /* 0x040fe20000000000 */
[----:B------:R-:W-:Y:S01]  /*c230*/  BSSY B1, `(.L_x_1756) ;  /* 0x0000064000017945 */ /* 0x000fe20003800000 */
[C---:B------:R-:W-:Y:S01]  /*c240*/  VIADD R87, R16.reuse, 0x20 ;  /* 0x0000002010577836 */ /* 0x040fe20000000000 */
[----:B------:R-:W-:Y:S01]  /*c250*/  UIMAD UR9, UR38, UR11, UR9 ;  /* 0x0000000b260972a4 */ /* 0x000fe2000f8e0209 */
[C---:B------:R-:W-:Y:S01]  /*c260*/  VIADD R89, R16.reuse, 0x18 ;  /* 0x0000001810597836 */ /* 0x040fe20000000000 */
[----:B------:R2:W-:Y:S01]  /*c270*/  SYNCS.ARRIVE.TRANS64.RED.A1T0 RZ, [R2+URZ], RZ ;  /* 0x000000ff02ff79a7 */ /* 0x0005e2000810043f */
[----:B------:R-:W-:Y:S01]  /*c280*/  ULDC.64 UR10, c[0x0][0xb40] ;  /* 0x0002d000000a7ab9 */ /* 0x000fe20000000a00 */
[----:B------:R-:W-:Y:S01]  /*c290*/  SHF.R.S32.HI R24, RZ, 0x1f, R21 ;  /* 0x0000001fff187819 */ /* 0x000fe20000011415 */
[----:B------:R-:W-:Y:S01]  /*c2a0*/  UIMAD UR4, UR4, UR10, URZ ;  /* 0x0000000a040472a4 */ /* 0x000fe2000f8e023f */
[----:B------:R-:W-:Y:S01]  /*c2b0*/  SHF.R.S32.HI R26, RZ, 0x1f, R27 ;  /* 0x0000001fff1a7819 */ /* 0x000fe2000001141b */
[----:B0-----:R-:W-:Y:S01]  /*c2c0*/  @P1 IMAD.HI.U32 R0, R15, R0, RZ ;  /* 0x000000000f001227 */ /* 0x001fe200078e00ff */
[----:B------:R-:W-:Y:S01]  /*c2d0*/  SHF.R.S32.HI R79, RZ, 0x1f, R23 ;  /* 0x0000001fff4f7819 */ /* 0x000fe20000011417 */
[----:B------:R-:W-:Y:S01]  /*c2e0*/  UIMAD UR4, UR36, UR11, UR4 ;  /* 0x0000000b240472a4 */ /* 0x000fe2000f8e0204 */
[----:B------:R-:W-:Y:S01]  /*c2f0*/  SHF.R.S32.HI R80, RZ, 0x1f, R152 ;  /* 0x0000001fff507819 */ /* 0x000fe20000011498 */
[----:B------:R-:W-:Y:S01]  /*c300*/  UIMAD.WIDE.U32 UR36, UR36, UR10, UR8 ;  /* 0x0000000a242472a5 */ /* 0x000fe2000f8e0008 */
[----:B------:R-:W-:Y:S01]  /*c310*/  SHF.R.S32.HI R81, RZ, 0x1f, R153 ;  /* 0x0000001fff517819 */ /* 0x000fe20000011499 */
[C---:B------:R-:W-:Y:S01]  /*c320*/  VIADD R86, R16.reuse, 0x20 ;  /* 0x0000002010567836 */ /* 0x040fe20000000000 */
[----:B------:R-:W-:Y:S01]  /*c330*/  ULDC.64 UR10, c[0x0][0xb48] ;  /* 0x0002d200000a7ab9 */ /* 0x000fe20000000a00 */
[----:B------:R-:W-:Y:S01]  /*c340*/  UIADD3 UR9, UR37, UR4, URZ ;  /* 0x0000000425097290 */ /* 0x000fe2000fffe03f */
[----:B-1----:R-:W-:Y:S01]  /*c350*/  @P1 SHF.R.U32.HI R7, RZ, R5, R0 ;  /* 0x00000005ff071219 */ /* 0x002fe20000011600 */
[----:B------:R-:W-:Y:S01]  /*c360*/  VIADD R88, R16, 0x18 ;  /* 0x0000001810587836 */ /* 0x000fe20000000000 */
[----:B------:R-:W-:Y:S01]  /*c370*/  UMOV UR8, UR36 ;  /* 0x0000002400087c82 */ /* 0x000fe20008000000 */
        /* <DEDUP_REMOVED lines=27> */
[----:B------:R-:W-:Y:S02]  /*c530*/  LEA.HI.X R20, R4, UR9, R3, 0x2, P1 ;  /* 0x0000000904147c11 */ /* 0x000fe400088f1403 */
[----:B------:R2:W0:Y:S04]  /*c540*/  SHFL.IDX PT, R4, R0, RZ, 0x1c1f ;  /* 0x001c1fff00047589 */ /* 0x00042800000e0000 */
[----:B------:R2:W1:Y:S01]  /*c550*/  SHFL.IDX PT, R5, R20, RZ, 0x1c1f ;  /* 0x001c1fff14057589 */ /* 0x00046200000e0000 */
[----:B------:R-:W-:Y:S05]  /*c560*/  @P0 BRA `(.L_x_1757) ;  /* 0x0000000000c00947 */ /* 0x000fea0003800000 */
[----:B------:R-:W-:Y:S02]  /*c570*/  ULDC UR4, c[0x0][0xac8] ;  /* 0x0002b20000047ab9 */ /* 0x000fe40000000800 */
[----:B------:R-:W-:Y:S02]  /*c580*/  ISETP.GE.AND P1, PT, R21, UR4, PT ;  /* 0x0000000415007c0c */ /* 0x000fe4000bf26270 */
[----:B------:R-:W-:Y:S02]  /*c590*/  ISETP.GE.AND P2, PT, R16, UR4, PT ;  /* 0x0000000410007c0c */ /* 0x000fe4000bf46270 */
[----:B------:R-:W-:Y:S02]  /*c5a0*/  ISETP.GE.AND P0, PT, R27, UR4, PT ;  /* 0x000000041b007c0c */ /* 0x000fe4000bf06270 */
[----:B------:R-:W-:Y:S02]  /*c5b0*/  ISETP.GE.AND P3, PT, R88, UR4, PT ;  /* 0x0000000458007c0c */ /* 0x000fe4000bf66270 */
[----:B------:R-:W-:-:S05]  /*c5c0*/  ISETP.GE.AND P4, PT, R86, UR4, PT ;  /* 0x0000000456007c0c */ /* 0x000fca000bf86270 */
[CC--:B0-----:R-:W-:Y:S02]  /*c5d0*/  @!P1 LEA R6, P6, R21.reuse, R4.reuse, 0x2 ;  /* 0x0000000415069211 */ /* 0x0c1fe400078c10ff */
[----:B-12---:R-:W-:Y:S02]  /*c5e0*/  @!P2 IMAD.WIDE R2, R16, 0x4, R4 ;  /* 0x000000041002a825 */ /* 0x006fe400078e0204 */
[-C--:B------:R-:W-:Y:S02]  /*c5f0*/  @!P1 LEA.HI.X R7, R21, R5.reuse, R24, 0x2, P6 ;  /* 0x0000000515079211 */ /* 0x080fe400030f1418 */
[----:B------:R-:W-:Y:S01]  /*c600*/  @!P0 LEA R8, P5, R27, R4, 0x2 ;  /* 0x000000041b088211 */ /* 0x000fe200078a10ff */
[----:B------:R0:W-:Y:S01]  /*c610*/  @!P2 ST.E.64 desc[UR44][R2.64], R76 ;  /* 0x0000004c0200a985 */ /* 0x0001e2000c101b2c */
[----:B------:R-:W-:Y:S02]  /*c620*/  ISETP.GE.AND P2, PT, R157, UR4, PT ;  /* 0x000000049d007c0c */ /* 0x000fe4000bf46270 */
[----:B------:R-:W-:Y:S01]  /*c630*/  @!P0 LEA.HI.X R9, R27, R5, R26, 0x2, P5 ;  /* 0x000000051b098211 */ /* 0x000fe200028f141a */
[----:B------:R1:W-:Y:S01]  /*c640*/  @!P1 ST.E.64 desc[UR44][R6.64], R74 ;  /* 0x0000004a06009985 */ /* 0x0003e2000c101b2c */
        /* <DEDUP_REMOVED lines=12> */
[C---:B0-----:R-:W-:Y:S02]  /*c710*/  @!P1 LEA R2, P4, R156.reuse, R4, 0x2 ;  /* 0x000000049c029211 */ /* 0x041fe400078810ff */
[----:B------:R-:W-:Y:S01]  /*c720*/  ISETP.GE.AND P5, PT, R153, UR4, PT ;  /* 0x0000000499007c0c */ /* 0x000fe2000bfa6270 */
[----:B------:R0:W-:Y:S01]  /*c730*/  @!P2 ST.E.64 desc[UR44][R14.64], R58 ;  /* 0x0000003a0e00a985 */ /* 0x0001e2000c101b2c */
[----:B------:R-:W-:Y:S02]  /*c740*/  @!P1 LEA.HI.X R3, R156, R5, R84, 0x2, P4 ;  /* 0x000000059c039211 */ /* 0x000fe400020f1454 */
[----:B------:R-:W-:-:S02]  /*c750*/  ISETP.GE.AND P4, PT, R152, UR4, PT ;  /* 0x0000000498007c0c */ /* 0x000fc4000bf86270 */
[----:B------:R-:W-:Y:S01]  /*c760*/  ISETP.GE.AND P2, PT, R23, UR4, PT ;  /* 0x0000000417007c0c */ /* 0x000fe2000bf46270 */
[----:B------:R0:W-:Y:S01]  /*c770*/  @!P1 ST.E.64 desc[UR44][R2.64], R52 ;  /* 0x0000003402009985 */ /* 0x0001e2000c101b2c */
[CC--:B-1----:R-:W-:Y:S02]  /*c780*/  @!P0 LEA R6, P6, R155.reuse, R4.reuse, 0x2 ;  /* 0x000000049b068211 */ /* 0x0c2fe400078c10ff */
[C---:B--2---:R-:W-:Y:S02]  /*c790*/  @!P3 LEA R8, P1, R154.reuse, R4, 0x2 ;  /* 0x000000049a08b211 */ /* 0x044fe400078210ff */
[-C--:B------:R-:W-:Y:S02]  /*c7a0*/  @!P0 LEA.HI.X R7, R155, R5.reuse, R83, 0x2, P6 ;  /* 0x000000059b078211 */ /* 0x080fe400030f1453 */
[----:B------:R-:W-:-:S03]  /*c7b0*/  @!P3 LEA.HI.X R9, R154, R5, R82, 0x2, P1 ;  /* 0x000000059a09b211 */ /* 0x000fc600008f1452 */
[----:B------:R0:W-:Y:S01]  /*c7c0*/  @!P0 ST.E.64 desc[UR44][R6.64], R50 ;  /* 0x0000003206008985 */ /* 0x0001e2000c101b2c */
[-C--:B---3--:R-:W-:Y:S02]  /*c7d0*/  @!P5 LEA R10, P0, R153, R4.reuse, 0x2 ;  /* 0x00000004990ad211 */ /* 0x088fe400078010ff */
[CC--:B----4-:R-:W-:Y:S01]  /*c7e0*/  @!P4 LEA R12, P1, R152.reuse, R4.reuse, 0x2 ;  /* 0x00000004980cc211 */ /* 0x0d0fe200078210ff */
        /* <DEDUP_REMOVED lines=8> */
.L_x_1757:
[----:B------:R-:W-:Y:S05]  /*c870*/  BSYNC B1 ;  /* 0x0000000000017941 */ /* 0x000fea0003800000 */
.L_x_1756:
[----:B------:R-:W-:Y:S01]  /*c880*/  ISETP.GE.AND P0, PT, R25, R38, PT ;  /* 0x000000261900720c */ /* 0x000fe20003f06270 */
[----:B01----:R0:W1:Y:S04]  /*c890*/  SHFL.IDX PT, R5, R20, 0x1, 0x1c1f ;  /* 0x003c1f0014057f89 */ /* 0x00306800000e0000 */
[----:B------:R0:W3:Y:S08]  /*c8a0*/  SHFL.IDX PT, R4, R0, 0x1, 0x1c1f ;  /* 0x003c1f0000047f89 */ /* 0x0000f000000e0000 */
[----:B0-----:R-:W-:Y:S05]  /*c8b0*/  @P0 BRA `(.L_x_1755) ;  /* 0x0000000c00940947 */ /* 0x001fea0003800000 */
[----:B------:R-:W-:Y:S02]  /*c8c0*/  ULDC UR4, c[0x0][0xac8] ;  /* 0x0002b20000047ab9 */ /* 0x000fe40000000800 */
[----:B------:R-:W-:Y:S02]  /*c8d0*/  ISETP.GE.AND P6, PT, R21, UR4, PT ;  /* 0x0000000415007c0c */ /* 0x000fe4000bfc6270 */
[----:B------:R-:W-:Y:S02]  /*c8e0*/  ISETP.GE.AND P5, PT, R16, UR4, PT ;  /* 0x0000000410007c0c */ /* 0x000fe4000bfa6270 */
[----:B------:R-:W-:Y:S02]  /*c8f0*/  ISETP.GE.AND P2, PT, R27, UR4, PT ;  /* 0x000000041b007c0c */ /* 0x000fe4000bf46270 */
[----:B------:R-:W-:Y:S02]  /*c900*/  ISETP.GE.AND P4, PT, R88, UR4, PT ;  /* 0x0000000458007c0c */ /* 0x000fe4000bf86270 */
[----:B------:R-:W-:-:S05]  /*c910*/  ISETP.GE.AND P3, PT, R86, UR4, PT ;  /* 0x0000000456007c0c */ /* 0x000fca000bf66270 */
[CC--:B---3--:R-:W-:Y:S02]  /*c920*/  @!P6 LEA R6, P0, R21.reuse, R4.reuse, 0x2 ;  /* 0x000000041506e211 */ /* 0x0c8fe400078010ff */
[----:B-12---:R-:W-:Y:S02]  /*c930*/  @!P5 IMAD.WIDE R2, R16, 0x4, R4 ;  /* 0x000000041002d825 */ /* 0x006fe400078e0204 */
[-C--:B------:R-:W-:Y:S02]  /*c940*/  @!P6 LEA.HI.X R7, R21, R5.reuse, R24, 0x2, P0 ;  /* 0x000000051507e211 */ /* 0x080fe400000f1418 */
[----:B------:R-:W-:Y:S01]  /*c950*/  ISETP.GE.AND P0, PT, R157, UR4, PT ;  /* 0x000000049d007c0c */ /* 0x000fe2000bf06270 */
[----:B------:R0:W-:Y:S01]  /*c960*/  @!P5 ST.E.64 desc[UR44][R2.64], R72 ;  /* 0x000000480200d985 */ /* 0x0001e2000c101b2c */
[CC--:B------:R-:W-:Y:S02]  /*c970*/  @!P2 LEA R8, P1, R27.reuse, R4.reuse, 0x2 ;  /* 0x000000041b08a211 */ /* 0x0c0fe400078210ff */
[----:B------:R-:W-:Y:S01]  /*c980*/  @!P4 LEA R10, P5, R88, R4, 0x2 ;  /* 0x00000004580ac211 */ /* 0x000fe200078a10ff */
[----:B------:R1:W-:Y:S01]  /*c990*/  @!P6 ST.E.64 desc[UR44][R6.64], R70 ;  /* 0x000000460600e985 */ /* 0x0003e2000c101b2c */
[----:B------:R-:W-:-:S02]  /*c9a0*/  @!P2 LEA.HI.X R9, R27, R5, R26, 0x2, P1 ;  /* 0x000000051b09a211 */ /* 0x000fc400008f141a */
[-C--:B------:R-:W-:Y:S02]  /*c9b0*/  @!P4 LEA.HI.X R11, R88, R5.reuse, R89, 0x2, P5 ;  /* 0x00000005580bc211 */ /* 0x080fe400028f1459 */
[----:B------:R-:W-:Y:S01]  /*c9c0*/  ISETP.GE.AND P1, PT, R156, UR4, PT ;  /* 0x000000049c007c0c */ /* 0x000fe2000bf26270 */
[----:B------:R2:W-:Y:S01]  /*c9d0*/  @!P2 ST.E.64 desc[UR44][R8.64], R64 ;  /* 0x000000400800a985 */ /* 0x0005e2000c101b2c */
[CC--:B------:R-:W-:Y:S02]  /*c9e0*/  @!P3 LEA R12, P6, R86.reuse, R4.reuse, 0x2 ;  /* 0x00000004560cb211 */ /* 0x0c0fe400078c10ff */
[----:B------:R-:W-:Y:S01]  /*c9f0*/  ISETP.GE.AND P2, PT, R155, UR4, PT ;  /* 0x000000049b007c0c */ /* 0x000fe2000bf46270 */
[----:B------:R3:W-:Y:S01]  /*ca00*/  @!P4 ST.E.64 desc[UR44][R10.64], R62 ;  /* 0x0000003e0a00c985 */ /* 0x0007e2000c101b2c */
[----:B------:R-:W-:Y:S02]  /*ca10*/  @!P3 LEA.HI.X R13, R86, R5, R87, 0x2, P6 ;  /* 0x00000005560db211 */ /* 0x000fe400030f1457 */
        /* <DEDUP_REMOVED lines=28> */
.L_x_1750:
        /* <DEDUP_REMOVED lines=31> */
.L_x_1758:
[----:B------:R-:W-:Y:S01]  /*cdd0*/  USEL UR36, UR36, URZ, !UP0 ;  /* 0x0000003f24247287 */ /* 0x000fe2000c000000 */
[----:B------:R-:W-:Y:S01]  /*cde0*/  BSSY B1, `(.L_x_1759) ;  /* 0x0000037000017945 */ /* 0x000fe20003800000 */
[----:B------:R-:W-:-:S03]  /*cdf0*/  USEL UR37, UR37, URZ, !UP0 ;  /* 0x0000003f25257287 */ /* 0x000fc6000c000000 */
[----:B------:R-:W-:Y:S09]  /*ce00*/  @P0 BRA `(.L_x_1760) ;  /* 0x0000000000d00947 */ /* 0x000ff20003800000 */
        /* <DEDUP_REMOVED lines=16> */
[----:B------:R-:W-:Y:S01]  /*cf10*/  UIMAD UR7, UR11, UR36, URZ ;  /* 0x000000240b0772a4 */ /* 0x000fe2000f8e023f */
[----:B------:R-:W1:Y:S01]  /*cf20*/  @P0 LDC R7, c[0x0][0xbf0] ;  /* 0x0002fc00ff070b82 */ /* 0x000e620000000800 */
[----:B------:R-:W-:Y:S02]  /*cf30*/  UIMAD.WIDE.U32 UR14, UR8, UR38, URZ ;  /* 0x00000026080e72a5 */ /* 0x000fe4000f8e003f */
        /* <DEDUP_REMOVED lines=12> */
[----:B------:R-:W-:Y:S01]  /*d000*/  UIADD3.X UR7, UR7, UR11, UR16, UP0, UP1 ;  /* 0x0000000b07077290 */ /* 0x000fe200087e2410 */
[----:B-1----:R-:W-:Y:S01]  /*d010*/  @P0 SHF.R.U32.HI R5, RZ, R7, R2 ;  /* 0x00000007ff050219 */ /* 0x002fe20000011602 */
[----:B------:R-:W-:Y:S01]  /*d020*/  IMAD.U32 R2, RZ, RZ, UR20 ;  /* 0x00000014ff027e24 */ /* 0x000fe2000f8e00ff */
[----:B------:R-:W-:Y:S01]  /*d030*/  ULDC.64 UR8, c[0x0][UR17+0x210] ;  /* 0x0000840011087abb */ /* 0x000fe20008000a00 */
[----:B------:R-:W-:Y:S01]  /*d040*/  ULDC.64 UR10, c[0x0][0xba8] ;  /* 0x0002ea00000a7ab9 */ /* 0x000fe20000000a00 */
[----:B------:R-:W-:Y:S01]  /*d050*/  @!UP2 ULDC UR10, c[0x0][0xb50] ;  /* 0x0002d400000aaab9 */ /* 0x000fe20000000800 */
[--C-:B------:R-:W-:Y:S01]  /*d060*/  IMAD.MOV R7, RZ, RZ, -R5.reuse ;  /* 0x000000ffff077224 */ /* 0x100fe200078e0a05 */
[----:B------:R-:W-:Y:S01]  /*d070*/  IADD3 R2, P0, P1, R5, UR14, R2 ;  /* 0x0000000e05027c10 */ /* 0x000fe2000f91e002 */
[----:B------:R-:W-:Y:S01]  /*d080*/  @!UP2 ULDC UR11, c[0x0][0xb54] ;  /* 0x0002d500000baab9 */ /* 0x000fe20000000800 */
[----:B------:R-:W-:Y:S01]  /*d090*/  SHF.R.S32.HI R5, RZ, 0x1f, R5 ;  /* 0x0000001fff057819 */ /* 0x000fe20000011405 */
[----:B------:R-:W-:-:S03]  /*d0a0*/  IMAD R7, R9, R7, R4 ;  /* 0x0000000709077224 */ /* 0x000fc600078e0204 */
[----:B------:R-:W-:Y:S01]  /*d0b0*/  IADD3.X R3, R5, UR7, R6, P0, P1 ;  /* 0x0000000705037c10 */ /* 0x000fe200087e2406 */
[C---:B------:R-:W-:Y:S01]  /*d0c0*/  IMAD R9, R7.reuse, UR9, RZ ;  /* 0x0000000907097c24 */ /* 0x040fe2000f8e02ff */
[----:B------:R-:W-:Y:S01]  /*d0d0*/  SHF.R.S32.HI R4, RZ, 0x1f, R7 ;  /* 0x0000001fff047819 */ /* 0x000fe20000011407 */
[----:B------:R-:W-:-:S04]  /*d0e0*/  IMAD.WIDE.U32 R2, R7, UR8, R2 ;  /* 0x0000000807027c25 */ /* 0x000fc8000f8e0002 */
[----:B------:R-:W-:Y:S01]  /*d0f0*/  IMAD R9, R4, UR8, R9 ;  /* 0x0000000804097c24 */ /* 0x000fe2000f8e0209 */
[----:B------:R-:W-:-:S03]  /*d100*/  LEA R4, P0, R2, UR10, 0x2 ;  /* 0x0000000a02047c11 */ /* 0x000fc6000f8010ff */
[----:B------:R-:W-:-:S05]  /*d110*/  IMAD.IADD R3, R3, 0x1, R9 ;  /* 0x0000000103037824 */ /* 0x000fca00078e0209 */
[----:B------:R-:W-:Y:S01]  /*d120*/  LEA.HI.X R5, R2, UR11, R3, 0x2, P0 ;  /* 0x0000000b02057c11 */ /* 0x000fe200080f1403 */
[----:B------:R-:W-:-:S05]  /*d130*/  IMAD.MOV.U32 R3, RZ, RZ, -0x800000 ;  /* 0xff800000ff037424 */ /* 0x000fca00078e00ff */
[----:B------:R0:W-:Y:S02]  /*d140*/  STG.E desc[UR44][R4.64], R3 ;  /* 0x0000000304007986 */ /* 0x0001e4000c10192c */
.L_x_1760:
[----:B------:R-:W-:Y:S05]  /*d150*/  BSYNC B1 ;  /* 0x0000000000017941 */ /* 0x000fea0003800000 */
.L_x_1759:
        /* <DEDUP_REMOVED lines=27> */
[----:B------:R-:W-:-:S04]  /*d310*/  UIMAD UR37, UR37, UR10, URZ ;  /* 0x0000000a252572a4 */ /* 0x000fc8000f8e023f */
        /* <DEDUP_REMOVED lines=45> */
.L_x_1762:
[----:B------:R-:W-:Y:S05]  /*d5f0*/  BSYNC B1 ;  /* 0x0000000000017941 */ /* 0x000fea0003800000 */
.L_x_1761:
        /* <DEDUP_REMOVED lines=17> */
.L_x_1755:
[----:B------:R-:W-:Y:S05]  /*d710*/  BSYNC B0 ;  /* 0x0000000000007941 */ /* 0x000fea0003800000 */
.L_x_1749:
[----:B------:R-:W-:Y:S02]  /*d720*/  ULDC UR4, c[0x0][0xc3c] ;  /* 0x00030f0000047ab9 */ /* 0x000fe40000000800 */
[----:B------:R-:W-:-:S13]  /*d730*/  ISETP.GE.AND P0, PT, R39, UR4, PT ;  /* 0x0000000427007c0c */ /* 0x000fda000bf06270 */
[----:B------:R-:W-:Y:S05]  /*d740*/  @!P0 BRA `(.L_x_1763) ;  /* 0xffffff3400ec8947 */ /* 0x000fea000383ffff */
[----:B------:R-:W-:Y:S05]  /*d750*/  EXIT ;  /* 0x000000000000794d */ /* 0x000fea0003800000 */
.L_x_1709:
[----:B------:R-:W-:-:S08]  /*d760*/  NOP ;  /* 0x0000000000007918 */ /* 0x000fd00000000000 */
[----:B------:R-:W0:-:S00]  /*d770*/  USETMAXREG.DEALLOC.CTAPOOL 0x20 ;  /* 0x00000020000079c8 */ /* 0x000e0000080e0500 */
[----:B0-----:R-:W-:Y:S01]  /*d780*/  LOP3.LUT R0, R6, 0x3, RZ, 0xc0, !PT ;  /* 0x0000000306007812 */ /* 0x001fe200078ec0ff */
[----:B------:R-:W-:-:S05]  /*d790*/  IMAD.MOV.U32 R25, RZ, RZ, RZ ;  /* 0x000000ffff197224 */ /* 0x000fca00078e00ff */
[----:B------:R-:W0:Y:S02]  /*d7a0*/  SHFL.IDX PT, R0, R0, RZ, 0x1f ;  /* 0x00001fff00007589 */ /* 0x000e2400000e0000 */
[----:B0-----:R-:W-:-:S04]  /*d7b0*/  ISETP.NE.AND P0, PT, R0, RZ, PT ;  /* 0x000000ff0000720c */ /* 0x001fc80003f05270 */
[----:B------:R-:W-:-:S05]  /*d7c0*/  P2R R0, PR, RZ, 0x1 ;  /* 0x00000001ff007803 */ /* 0x000fca0000000000 */
[----:B------:R0:W-:Y:S04]  /*d7d0*/  STL [R1+0x14], R0 ;  /* 0x0000140001007387 */ /* 0x0001e80000100800 */
[----:B------:R-:W-:Y:S05]  /*d7e0*/  @!P0 BRA `(.L_x_1764) ;  /* 0x0000000000208947 */ /* 0x000fea0003800000 */
[----:B------:R-:W1:Y:S08]  /*d7f0*/  S2UR UR5, SR_CgaCtaId ;  /* 0x00000000000579c3 */ /* 0x000e700000008800 */
[----:B------:R-:W-:Y:S06]  /*d800*/  BAR.SYNC.DEFER_BLOCKING 0x5, 0x200 ;  /* 0x0148000000007b1d */ /* 0x000fec0000010000 */
[----:B------:R-:W-:-:S02]  /*d810*/  UMOV UR4, 0x400 ;  /* 0x0000040000047882 */ /* 0x000fc40000000000 */
[----:B-1----:R-:W-:-:S09]  /*d820*/  ULEA UR4, UR5, UR4, 0x18 ;  /* 0x0000000405047291 */ /* 0x002fd2000f8ec03f */
[----:B------:R-:W1:Y:S02]  /*d830*/  LDS.128 R24, [UR4+0x19cd0] ;  /* 0x019cd004ff187984 */ /* 0x000e640008000c00 */
[----:B-1----:R-:W-:Y:S01]  /*d840*/  R2UR UR43, R27 ;  /* 0x000000001b2b72ca */ /* 0x002fe200000e0000 */
[----:B------:R-:W-:Y:S06]  /*d850*/  BAR.ARV 0x4, 0x200 ;  /* 0x0108000000007b1d */ /* 0x000fec0000002000 */
[----:B------:R-:W-:Y:S08]  /*d860*/  BRA `(.L_x_1765) ;  /* 0x0000000c00b07947 */ /* 0x000ff00003800000 */
.L_x_1764:
[----:B0-----:R-:W0:Y:S01]  /*d870*/  S2R R0, SR_TID.X ;  /* 0x0000000000007919 */ /* 0x001e220000002100 */
        /* <DEDUP_REMOVED lines=43> */
.L_x_1768:
        /* <DEDUP_REMOVED lines=38> */
.L_x_1766:
        /* <DEDUP_REMOVED lines=17> */
.L_x_1769:
        /* <DEDUP_REMOVED lines=61> */
.L_x_1770:
        /* <DEDUP_REMOVED lines=63> */
.L_x_1771:
[----:B------:R-:W-:-:S05]  /*e660*/  LOP3.LUT R2, RZ, R2, RZ, 0x33, !PT ;  /* 0x00000002ff027212 */ /* 0x000fca00078e33ff */
[----:B------:R-:W-:Y:S01]  /*e670*/  IMAD.IADD R25, R25, 0x1, R2 ;  /* 0x0000000119197824 */ /* 0x000fe200078e0202 */
[----:B------:R-:W-:Y:S06]  /*e680*/  BRA `(.L_x_1772) ;  /* 0x00000000000c7947 */ /* 0x000fec0003800000 */
.L_x_1767:
[----:B------:R-:W-:Y:S02]  /*e690*/  IMAD.MOV.U32 R24, RZ, RZ, R7 ;  /* 0x000000ffff187224 */ /* 0x000fe400078e0007 */
[----:B------:R-:W-:Y:S02]  /*e6a0*/  IMAD.MOV.U32 R25, RZ, RZ, RZ ;  /* 0x000000ffff197224 */ /* 0x000fe400078e00ff */
[----:B------:R-:W-:-:S07]  /*e6b0*/  IMAD.MOV.U32 R26, RZ, RZ, RZ ;  /* 0x000000ffff1a7224 */ /* 0x000fce00078e00ff */
.L_x_1772:
[----:B------:R-:W-:Y:S01]  /*e6c0*/  ISETP.NE.AND P0, PT, R0, RZ, PT ;  /* 0x000000ff0000720c */ /* 0x000fe20003f05270 */
[----:B------:R-:W-:-:S12]  /*e6d0*/  IMAD.U32 R27, RZ, RZ, UR43 ;  /* 0x0000002bff1b7e24 */ /* 0x000fd8000f8e00ff */
[----:B------:R-:W0:Y:S01]  /*e6e0*/  @!P0 S2R R3, SR_CgaCtaId ;  /* 0x0000000000038919 */ /* 0x000e220000008800 */
[----:B------:R-:W-:-:S04]  /*e6f0*/  @!P0 MOV R0, 0x400 ;  /* 0x0000040000008802 */ /* 0x000fc80000000f00 */
[----:B0-----:R-:W-:-:S05]  /*e700*/  @!P0 LEA R0, R3, R0, 0x18 ;  /* 0x0000000003008211 */ /* 0x001fca00078ec0ff */
[----:B------:R1:W-:Y:S01]  /*e710*/  @!P0 STS.128 [R0+0x19cd0], R24 ;  /* 0x019cd01800008388 */ /* 0x0003e20000000c00 */
[----:B------:R-:W-:Y:S06]  /*e720*/  BAR.ARV 0x5, 0x200 ;  /* 0x0148000000007b1d */ /* 0x000fec0000002000 */
.L_x_1765:
[----:B------:R-:W-:Y:S01]  /*e730*/  ULDC UR4, c[0x0][0xc3c] ;  /* 0x00030f0000047ab9 */ /* 0x000fe20000000800 */
[----:B------:R2:W-:Y:S01]  /*e740*/  STL [R1+0x10], RZ ;  /* 0x000010ff01007387 */ /* 0x0005e20000100800 */
[----:B------:R-:W-:Y:S01]  /*e750*/  UISETP.GE.AND UP0, UPT, UR43, UR4, UPT ;  /* 0x000000042b00728c */ /* 0x000fe2000bf06270 */
[----:B------:R-:W-:Y:S02]  /*e760*/  IMAD.MOV.U32 R19, RZ, RZ, 0x1 ;  /* 0x00000001ff137424 */ /* 0x000fe400078e00ff */
[----:B------:R-:W-:-:S03]  /*e770*/  IMAD.MOV.U32 R18, RZ, RZ, RZ ;  /* 0x000000ffff127224 */ /* 0x000fc600078e00ff */
[----:B------:R-:W-:-:S13]  /*e780*/  PLOP3.LUT P0, PT, PT, PT, UP0, 0x80, 0x0 ;  /* 0x000000000000781c */ /* 0x000fda0003f0f008 */
[----:B--2---:R-:W-:Y:S05]  /*e790*/  @P0 BRA `(.L_x_1773) ;  /* 0x0000004800e40947 */ /* 0x004fea0003800000 */
[----:B------:R-:W2:Y:S01]  /*e7a0*/  S2R R13, SR_TID.X ;  /* 0x00000000000d7919 */ /* 0x000ea20000002100 */
[----:B------:R-:W3:Y:S01]  /*e7b0*/  S2UR UR5, SR_CgaCtaId ;  /* 0x00000000000579c3 */ /* 0x000ee20000008800 */
        /* <DEDUP_REMOVED lines=9> */
[----:B---3--:R-:W-:-:S06]  /*e850*/  ULEA UR4, UR5, UR4, 0x18 ;  /* 0x0000000405047291 */ /* 0x008fcc000f8ec03f */
[----:B------:R-:W-:Y:S01]  /*e860*/  IMAD.U32 R17, RZ, RZ, UR4 ;  /* 0x00000004ff117e24 */ /* 0x000fe2000f8e00ff */
[C---:B--2---:R-:W-:Y:S01]  /*e870*/  LOP3.LUT R12, R13.reuse, 0x7f, RZ, 0xc0, !PT ;  /* 0x0000007f0d0c7812 */ /* 0x044fe200078ec0ff */
[C---:B------:R-:W-:Y:S01]  /*e880*/  IMAD.SHL.U32 R2, R13.reuse, 0x20, RZ ;  /* 0x000000200d027824 */ /* 0x040fe200078e00ff */
[----:B------:R-:W-:Y:S01]  /*e890*/  SHF.R.U32.HI R3, RZ, 0x1, R13 ;  /* 0x00000001ff037819 */ /* 0x000fe2000001160d */
[C---:B------:R-:W-:Y:S01]  /*e8a0*/  IMAD.SHL.U32 R10, R13.reuse, 0x4, RZ ;  /* 0x000000040d0a7824 */ /* 0x040fe200078e00ff */
[C---:B------:R-:W-:Y:S01]  /*e8b0*/  LOP3.LUT P0, RZ, R13.reuse, 0x4, RZ, 0xc0, !PT ;  /* 0x000000040dff7812 */ /* 0x040fe2000780c0ff */
[----:B------:R-:W-:Y:S01]  /*e8c0*/  IMAD.SHL.U32 R5, R12, 0x10, RZ ;  /* 0x000000100c057824 */ /* 0x000fe200078e00ff */
[----:B01----:R-:W-:Y:S01]  /*e8d0*/  LOP3.LUT R0, R2, 0x80, RZ, 0xc0, !PT ;  /* 0x0000008002007812 */ /* 0x003fe200078ec0ff */
        /* <DEDUP_REMOVED lines=31> */
.L_x_1847:
[----:B------:R-:W-:Y:S01]  /*ead0*/  ULDC.64 UR4, c[0x0][0xc88] ;  /* 0x0003220000047ab9 */ /* 0x000fe20000000a00 */
[----:B------:R-:W-:Y:S01]  /*eae0*/  ULDC.64 UR6, c[0x0][0xa18] ;  /* 0x0002860000067ab9 */ /* 0x000fe20000000a00 */
[----:B------:R-:W-:Y:S01]  /*eaf0*/  UIMAD.WIDE UR4, UR43, 0x4, UR4 ;  /* 0x000000042b0478a5 */ /* 0x000fe2000f8e0204 */
[----:B0-----:R-:W0:Y:S01]  /*eb00*/  LDC R0, c[0x0][0x288] ;  /* 0x0000a200ff007b82 */ /* 0x001e220000000800 */
[----:B------:R-:W-:-:S04]  /*eb10*/  ULDC.64 UR8, c[0x0][0xa08] ;  /* 0x0002820000087ab9 */ /* 0x000fc80000000a00 */
[----:B------:R-:W-:Y:S02]  /*eb20*/  IMAD.U32 R2, RZ, RZ, UR4 ;  /* 0x00000004ff027e24 */ /* 0x000fe4000f8e00ff */
[----:B-1----:R-:W-:Y:S01]  /*eb30*/  IMAD.U32 R3, RZ, RZ, UR5 ;  /* 0x00000005ff037e24 */ /* 0x002fe2000f8e00ff */
[----:B------:R-:W-:Y:S01]  /*eb40*/  UISETP.NE.U32.AND UP1, UPT, UR6, URZ, UPT ;  /* 0x0000003f0600728c */ /* 0x000fe2000bf25070 */
[----:B------:R-:W1:Y:S01]  /*eb50*/  LDC.64 R6, c[0x0][0x418] ;  /* 0x00010600ff067b82 */ /* 0x000e620000000a00 */
[----:B------:R-:W-:Y:S02]  /*eb60*/  ULDC.64 UR4, c[0x0][0xa28] ;  /* 0x00028a0000047ab9 */ /* 0x000fe40000000a00 */
[----:B--2---:R-:W2:Y:S01]  /*eb70*/  LDG.E R2, desc[UR44][R2.64] ;  /* 0x0000002c02027981 */ /* 0x004ea2000c1e1900 */
[----:B------:R-:W-:Y:S02]  /*eb80*/  UISETP.NE.AND.EX UP1, UPT, UR7, URZ, UPT, UP1 ;  /* 0x0000003f0700728c */ /* 0x000fe4000bf25310 */
[----:B------:R-:W-:-:S04]  /*eb90*/  UISETP.NE.U32.AND UP0, UPT, UR4, URZ, UPT ;  /* 0x0000003f0400728c */ /* 0x000fc8000bf05070 */
[----:B------:R-:W-:Y:S01]  /*eba0*/  PLOP3.LUT P3, PT, PT, PT, UP1, 0x80, 0x0 ;  /* 0x000000000000781c */ /* 0x000fe20003f6f018 */
[----:B------:R-:W-:-:S06]  /*ebb0*/  UISETP.NE.AND.EX UP0, UPT, UR5, URZ, UPT, UP0 ;  /* 0x0000003f0500728c */ /* 0x000fcc000bf05300 */
[----:B------:R-:W-:Y:S02]  /*ebc0*/  PLOP3.LUT P4, PT, PT, PT, UP0, 0x80, 0x0 ;  /* 0x000000000000781c */ /* 0x000fe40003f8f008 */
[----:B--2---:R-:W-:-:S13]  /*ebd0*/  R2UR UR49, R2 ;  /* 0x00000000023172ca */ /* 0x004fda00000e0000 */
[----:B------:R-:W-:Y:S02]  /*ebe0*/  USHF.R.S32.HI UR48, URZ, 0x1f, UR49 ;  /* 0x0000001f3f307899 */ /* 0x000fe40008011431 */
[----:B------:R-:W-:Y:S02]  /*ebf0*/  USHF.L.U32 UR46, UR49, 0x2, URZ ;  /* 0x00000002312e7899 */ /* 0x000fe4000800063f */
[----:B------:R-:W-:Y:S02]  /*ec00*/  USHF.L.U64.HI UR47, UR49, 0x2, UR48 ;  /* 0x00000002312f7899 */ /* 0x000fe40008010230 */
[----:B------:R-:W-:-:S04]  /*ec10*/  @UP1 UIADD3 UR6, UP2, UR46, UR6, URZ ;  /* 0x000000062e061290 */ /* 0x000fc8000ff5e03f */
[----:B------:R-:W-:Y:S02]  /*ec20*/  @UP1 UIADD3.X UR7, UR47, UR7, URZ, UP2, !UPT ;  /* 0x000000072f071290 */ /* 0x000fe400097fe43f */
[----:B------:R-:W-:Y:S01]  /*ec30*/  IMAD.U32 R2, RZ, RZ, UR6 ;  /* 0x00000006ff027e24 */ /* 0x000fe2000f8e00ff */
[----:B------:R-:W-:-:S03]  /*ec40*/  @UP0 ULEA UR4, UP1, UR49, UR4, 0x2 ;  /* 0x0000000431040291 */ /* 0x000fc6000f82103f */
[----:B------:R-:W-:Y:S01]  /*ec50*/  IMAD.U32 R3, RZ, RZ, UR7 ;  /* 0x00000007ff037e24 */ /* 0x000fe2000f8e00ff */
[----:B------:R-:W-:Y:S01]  /*ec60*/  @UP0 ULEA.HI.X UR5, UR49, UR5, UR48, 0x2, UP1 ;  /* 0x0000000531050291 */ /* 0x000fe200088f1430 */
[----:B------:R-:W-:Y:S01]  /*ec70*/  ISETP.NE.U32.AND P2, PT, RZ, UR8, PT ;  /* 0x00000008ff007c0c */ /* 0x000fe2000bf45070 */
[----:B------:R-:W-:Y:S02]  /*ec80*/  ULDC.64 UR6, c[0x0][0xa00] ;  /* 0x0002800000067ab9 */ /* 0x000fe40000000a00 */
[----:B0-----:R0:W2:Y:S01]  /*ec90*/  @P3 LDG.E R0, desc[UR44][R2.64] ;  /* 0x0000002c02003981 */ /* 0x0010a2000c1e1900 */
[----:B------:R-:W-:Y:S02]  /*eca0*/  ISETP.NE.U32.AND P0, PT, RZ, UR6, PT ;  /* 0x00000006ff007c0c */ /* 0x000fe4000bf05070 */
[----:B-1----:R-:W-:Y:S02]  /*ecb0*/  ISETP.NE.U32.AND P1, PT, R6, RZ, PT ;  /* 0x000000ff0600720c */ /* 0x002fe40003f25070 */
[----:B------:R-:W-:Y:S01]  /*ecc0*/  ISETP.NE.AND.EX P2, PT, RZ, UR9, PT, P2 ;  /* 0x00000009ff007c0c */ /* 0x000fe2000bf45320 */
[----:B0-----:R-:W-:Y:S01]  /*ecd0*/  IMAD.U32 R2, RZ, RZ, UR4 ;  /* 0x00000004ff027e24 */ /* 0x001fe2000f8e00ff */
[----:B------:R-:W-:Y:S01]  /*ece0*/  UIADD3 UR4, UP0, UR46, UR6, URZ ;  /* 0x000000062e047290 */ /* 0x000fe2000ff1e03f */
[----:B------:R-:W-:Y:S01]  /*ecf0*/  IMAD.U32 R3, RZ, RZ, UR5 ;  /* 0x00000005ff037e24 */ /* 0x000fe2000f8e00ff */
[----:B------:R-:W-:Y:S01]  /*ed00*/  UIADD3 UR6, UP1, UR46, UR8, URZ ;  /* 0x000000082e067290 */ /* 0x000fe2000ff3e03f */
[----:B------:R-:W-:Y:S01]  /*ed10*/  ISETP.NE.AND.EX P0, PT, RZ, UR7, PT, P0 ;  /* 0x00000007ff007c0c */ /* 0x000fe2000bf05300 */
[----:B------:R-:W-:-:S02]  /*ed20*/  UIADD3.X UR5, UR47, UR7, URZ, UP0, !UPT ;  /* 0x000000072f057290 */ /* 0x000fc400087fe43f */
[----:B------:R0:W3:Y:S01]  /*ed30*/  @P4 LDG.E R6, desc[UR44][R2.64] ;  /* 0x0000002c02064981 */ /* 0x0000e2000c1e1900 */
[----:B------:R-:W-:Y:S01]  /*ed40*/  UIADD3.X UR7, UR47, UR9, URZ, UP1, !UPT ;  /* 0x000000092f077290 */ /* 0x000fe20008ffe43f */
[----:B------:R-:W-:-:S05]  /*ed50*/  IMAD.U32 R4, RZ, RZ, UR6 ;  /* 0x00000006ff047e24 */ /* 0x000fca000f8e00ff */
[----:B------:R-:W-:Y:S02]  /*ed60*/  IMAD.U32 R5, RZ, RZ, UR7 ;  /* 0x00000007ff057e24 */ /* 0x000fe4000f8e00ff */
[----:B0-----:R-:W-:Y:S02]  /*ed70*/  IMAD.U32 R2, RZ, RZ, UR4 ;  /* 0x00000004ff027e24 */ /* 0x001fe4000f8e00ff */
[----:B------:R-:W-:Y:S01]  /*ed80*/  IMAD.U32 R3, RZ, RZ, UR5 ;  /* 0x00000005ff037e24 */ /* 0x000fe2000f8e00ff */
[----:B------:R-:W4:Y:S04]  /*ed90*/  @P2 LDG.E R8, desc[UR44][R4.64] ;  /* 0x0000002c04082981 */ /* 0x000f28000c1e1900 */
[----:B--2---:R0:W-:Y:S01]  /*eda0*/  STL [R1+0x8], R0 ;  /* 0x0000080001007387 */ /* 0x0041e20000100800 */
[----:B------:R-:W-:-:S03]  /*edb0*/  IMAD.MOV.U32 R10, RZ, RZ, R0 ;  /* 0x000000ffff0a7224 */ /* 0x000fc600078e0000 */
[----:B0-----:R-:W2:Y:S01]  /*edc0*/  @P0 LDG.E R0, desc[UR44][R2.64] ;  /* 0x0000002c02000981 */ /* 0x001ea2000c1e1900 */
[----:B------:R-:W-:Y:S01]  /*edd0*/  UMOV UR4, URZ ;  /* 0x0000003f00047c82 */ /* 0x000fe20008000000 */
[----:B------:R-:W-:Y:S02]  /*ede0*/  ISETP.NE.AND.EX P1, PT, R7, RZ, PT, P1 ;  /* 0x000000ff0700720c */ /* 0x000fe40003f25310 */
        /* <DEDUP_REMOVED lines=18> */
.L_x_1774:
[----:B------:R-:W-:Y:S01]  /*ef10*/  ULDC.64 UR6, c[0x0][0xa20] ;  /* 0x0002880000067ab9 */ /* 0x000fe20000000a00 */
[----:B------:R-:W-:Y:S01]  /*ef20*/  SEL R6, R6, 0x1, P1 ;  /* 0x0000000106067807 */ /* 0x000fe20000800000 */
[----:B------:R-:W-:Y:S01]  /*ef30*/  ULOP3.LUT UR36, UR36, 0xffff, URZ, 0xc0, !UPT ;  /* 0x0000ffff24247892 */ /* 0x000fe2000f8ec03f */
[----:B------:R-:W-:Y:S01]  /*ef40*/  ISETP.NE.U32.AND P0, PT, RZ, UR6, PT ;  /* 0x00000006ff007c0c */ /* 0x000fe2000bf05070 */
[----:B------:R-:W-:Y:S01]  /*ef50*/  UIADD3 UR39, UR39, UR4, URZ ;  /* 0x0000000427277290 */ /* 0x000fe2000fffe03f */
[----:B------:R-:W-:Y:S02]  /*ef60*/  IMAD.U32 R22, RZ, RZ, UR49 ;  /* 0x00000031ff167e24 */ /* 0x000fe4000f8e00ff */
[----:B------:R-:W-:Y:S01]  /*ef70*/  ISETP.NE.AND.EX P0, PT, RZ, UR7, PT, P0 ;  /* 0x00000007ff007c0c */ /* 0x000fe2000bf05300 */
[----:B------:R-:W-:-:S12]  /*ef80*/  IMAD R2, R6, R7, RZ ;  /* 0x0000000706027224 */ /* 0x000fd800078e02ff */
[----:B------:R-:W-:Y:S05]  /*ef90*/  @!P0 BRA `(.L_x_1775) ;  /* 0x0000000000188947 */ /* 0x000fea0003800000 */
[----:B------:R-:W-:-:S04]  /*efa0*/  UIADD3 UR5, UP0, UR46, UR6, URZ ;  /* 0x000000062e057290 */ /* 0x000fc8000ff1e03f */
[----:B------:R-:W-:Y:S02]  /*efb0*/  UIADD3.X UR6, UR47, UR7, URZ, UP0, !UPT ;  /* 0x000000072f067290 */ /* 0x000fe400087fe43f */
[----:B------:R-:W-:-:S04]  /*efc0*/  IMAD.U32 R2, RZ, RZ, UR5 ;  /* 0x00000005ff027e24 */ /* 0x000fc8000f8e00ff */
[----:B------:R-:W-:-:S05]  /*efd0*/  IMAD.U32 R3, RZ, RZ, UR6 ;  /* 0x00000006ff037e24 */ /* 0x000fca000f8e00ff */
[----:B------:R1:W5:Y:S01]  /*efe0*/  LDG.E R2, desc[UR44][R2.64] ;  /* 0x0000002c02027981 */ /* 0x000362000c1e1900 */
[----:B------:R-:W-:Y:S05]  /*eff0*/  BRA `(.L_x_1776) ;  /* 0x0000000000107947 */ /* 0x000fea0003800000 */
.L_x_1775:
[----:B------:R-:W-:Y:S05]  /*f000*/  @!P2 BRA `(.L_x_1776) ;  /* 0x00000000000ca947 */ /* 0x000fea0003800000 */
[----:B------:R-:W2:Y:S04]  /*f010*/  LDG.E R3, desc[UR44][R4.64] ;  /* 0x0000002c04037981 */ /* 0x000ea8000c1e1900 */
[----:B------:R-:W2:Y:S02]  /*f020*/  LDG.E R2, desc[UR44][R4.64+0x4] ;  /* 0x0000042c04027981 */ /* 0x000ea4000c1e1900 */
[----:B--2---:R-:W-:-:S07]  /*f030*/  IMAD.IADD R2, R2, 0x1, -R3 ;  /* 0x0000000102027824 */ /* 0x004fce00078e0a03 */
.L_x_1776:
[----:B-1----:R-:W1:Y:S01]  /*f040*/  LDC R3, c[0x0][0x448] ;  /* 0x00011200ff037b82 */ /* 0x002e620000000800 */
[----:B-----5:R-:W-:Y:S01]  /*f050*/  VIADD R2, R2, -UR4 ;  /* 0x8000000402027c36 */ /* 0x020fe20008000000 */
[----:B------:R-:W-:Y:S02]  /*f060*/  LOP3.LUT R23, R0, 0xff, RZ, 0xc0, !PT ;  /* 0x000000ff00177812 */ /* 0x000fe400078ec0ff */
[----:B-1----:R-:W-:Y:S01]  /*f070*/  ISETP.NE.AND P0, PT, R3, 0x1, PT ;  /* 0x000000010300780c */ /* 0x002fe20003f05270 */
[----:B------:R-:W-:-:S04]  /*f080*/  IMAD R3, R25, 0xc0, RZ ;  /* 0x000000c019037824 */ /* 0x000fc800078e02ff */
[----:B------:R-:W-:-:S08]  /*f090*/  VIADD R3, R3, 0xbf ;  /* 0x000000bf03037836 */ /* 0x000fd00000000000 */
[----:B------:R-:W1:Y:S08]  /*f0a0*/  @P0 LDC R4, c[0x0][0x44c] ;  /* 0x00011300ff040b82 */ /* 0x000e700000000800 */
[----:B------:R-:W2:Y:S01]  /*f0b0*/  @P0 LDC R5, c[0x0][0x450] ;  /* 0x00011400ff050b82 */ /* 0x000ea20000000800 */
[----:B-1----:R-:W-:-:S05]  /*f0c0*/  @P0 IMAD.HI.U32 R4, R3, R4, RZ ;  /* 0x0000000403040227 */ /* 0x002fca00078e00ff */
[----:B--2---:R-:W-:Y:S02]  /*f0d0*/  @P0 SHF.R.U32.HI R3, RZ, R5, R4 ;  /* 0x00000005ff030219 */ /* 0x004fe40000011604 */
[C---:B------:R-:W-:Y:S01]  /*f0e0*/  IADD3 R4, R2.reuse, 0x80, -R10 ;  /* 0x0000008002047810 */ /* 0x040fe20007ffe80a */
[----:B------:R-:W-:-:S04]  /*f0f0*/  VIADD R2, R2, 0x7f ;  /* 0x0000007f02027836 */ /* 0x000fc80000000000 */
[----:B------:R-:W-:Y:S01]  /*f100*/  IMAD.IADD R4, R4, 0x1, R3 ;  /* 0x0000000104047824 */ /* 0x000fe200078e0203 */
[----:B------:R-:W-:-:S04]  /*f110*/  SHF.R.S32.HI R3, RZ, 0x1f, R2 ;  /* 0x0000001fff037819 */ /* 0x000fc80000011402 */
[----:B------:R-:W-:Y:S02]  /*f120*/  SHF.R.S32.HI R5, RZ, 0x1f, R4 ;  /* 0x0000001fff057819 */ /* 0x000fe40000011404 */
[----:B------:R-:W-:Y:S02]  /*f130*/  LEA.HI R3, R3, R2, RZ, 0x7 ;  /* 0x0000000203037211 */ /* 0x000fe400078f38ff */
[----:B------:R-:W-:Y:S02]  /*f140*/  LEA.HI R5, R5, R4, RZ, 0x7 ;  /* 0x0000000405057211 */ /* 0x000fe400078f38ff */
[----:B------:R-:W-:Y:S02]  /*f150*/  SHF.R.S32.HI R3, RZ, 0x7, R3 ;  /* 0x00000007ff037819 */ /* 0x000fe40000011403 */
[----:B------:R-:W-:Y:S02]  /*f160*/  SHF.R.S32.HI R4, RZ, 0x7, R5 ;  /* 0x00000007ff047819 */ /* 0x000fe40000011405 */
[----:B------:R-:W-:Y:S01]  /*f170*/  SHF.R.U32.HI R5, RZ, 0x10, R0 ;  /* 0x00000010ff057819 */ /* 0x000fe20000011600 */
[----:B------:R-:W-:Y:S01]  /*f180*/  IMAD.MOV.U32 R0, RZ, RZ, RZ ;  /* 0x000000ffff007224 */ /* 0x000fe200078e00ff */
[----:B------:R-:W-:-:S02]  /*f190*/  VIMNMX R4, R3, R4, PT ;  /* 0x0000000403047248 */ /* 0x000fc40003fe0100 */
[----:B------:R-:W-:Y:S02]  /*f1a0*/  ISETP.NE.AND P0, PT, R5, RZ, PT ;  /* 0x000000ff0500720c */ /* 0x000fe40003f05270 */
[----:B------:R-:W-:-:S11]  /*f1b0*/  ISETP.GE.AND P1, PT, R4, 0x1, PT ;  /* 0x000000010400780c */ /* 0x000fd60003f26270 */
[----:B------:R-:W1:Y:S02]  /*f1c0*/  @!P0 LDC R5, c[0x0][0x9f0] ;  /* 0x00027c00ff058b82 */ /* 0x000e640000000800 */
[----:B------:R-:W-:Y:S05]  /*f1d0*/  @!P1 BRA `(.L_x_1777) ;  /* 0x0000000000689947 */ /* 0x000fea0003800000 */
[----:B-1----:R-:W-:Y:S01]  /*f1e0*/  IABS R0, R5 ;  /* 0x0000000500007213 */ /* 0x002fe20000000000 */
[----:B------:R-:W-:-:S03]  /*f1f0*/  IMAD.MOV.U32 R2, RZ, RZ, RZ ;  /* 0x000000ffff027224 */ /* 0x000fc600078e00ff */
[----:B------:R-:W1:Y:S08]  /*f200*/  I2F.RP R7, R0 ;  /* 0x0000000000077306 */ /* 0x000e700000209400 */
[----:B-1----:R-:W1:Y:S02]  /*f210*/  MUFU.RCP R7, R7 ;  /* 0x0000000700077308 */ /* 0x002e640000001000 */
[----:B-1----:R-:W-:-:S06]  /*f220*/  VIADD R8, R7, 0xffffffe ;  /* 0x0ffffffe07087836 */ /* 0x002fcc0000000000 */
[----:B------:R-:W1:Y:S02]  /*f230*/  F2I.FTZ.U32.TRUNC.NTZ R3, R8 ;  /* 0x0000000800037305 */ /* 0x000e64000021f000 */
[----:B-1----:R-:W-:-:S04]  /*f240*/  IMAD.MOV R9, RZ, RZ, -R3 ;  /* 0x000000ffff097224 */ /* 0x002fc800078e0a03 */
[----:B------:R-:W-:-:S04]  /*f250*/  IMAD R9, R9, R0, RZ ;  /* 0x0000000009097224 */ /* 0x000fc800078e02ff */
[----:B------:R-:W-:Y:S01]  /*f260*/  IMAD.HI.U32 R3, R3, R9, R2 ;  /* 0x0000000903037227 */ /* 0x000fe200078e0002 */
[----:B------:R-:W-:Y:S02]  /*f270*/  IADD3 R2, R5, -0x1, R4 ;  /* 0xffffffff05027810 */ /* 0x000fe40007ffe004 */
[-C--:B------:R-:W-:Y:S02]  /*f280*/  IABS R9, R5.reuse ;  /* 0x0000000500097213 */ /* 0x080fe40000000000 */
[----:B------:R-:W-:Y:S02]  /*f290*/  IABS R6, R2 ;  /* 0x0000000200067213 */ /* 0x000fe40000000000 */
[----:B------:R-:W-:Y:S01]  /*f2a0*/  LOP3.LUT R2, R2, R5, RZ, 0x3c, !PT ;  /* 0x0000000502027212 */ /* 0x000fe200078e3cff */
[----:B------:R-:W-:Y:S02]  /*f2b0*/  IMAD.MOV R7, RZ, RZ, -R9 ;  /* 0x000000ffff077224 */ /* 0x000fe400078e0a09 */
        /* <DEDUP_REMOVED lines=12> */
.L_x_1777:
[-C--:B------:R-:W-:Y:S01]  /*f380*/  IMAD R23, R23, R0.reuse, RZ ;  /* 0x0000000017177224 */ /* 0x080fe200078e02ff */
        /* <DEDUP_REMOVED lines=9> */
[----:B-1----:R-:W1:Y:S01]  /*f420*/  S2R R5, SR_LANEID ;  /* 0x0000000000057919 */ /* 0x002e620000000000 */
        /* <DEDUP_REMOVED lines=12> */
.L_x_1779:
        /* <DEDUP_REMOVED lines=9> */
[----:B------:R-:W2:Y:S01]  /*f580*/  LDC.64 R2, c[0x4][R2] ;  /* 0x0100000002027b82 */ /* 0x000ea20000000a00 */
[----:B-1----:R-:W-:Y:S02]  /*f590*/  IMAD.U32 R5, RZ, RZ, UR7 ;  /* 0x00000007ff057e24 */ /* 0x002fe4000f8e00ff */
[----:B------:R-:W-:Y:S02]  /*f5a0*/  IMAD.U32 R6, RZ, RZ, UR8 ;  /* 0x00000008ff067e24 */ /* 0x000fe4000f8e00ff */
[----:B------:R-:W-:-:S02]  /*f5b0*/  IMAD.U32 R7, RZ, RZ, UR9 ;  /* 0x00000009ff077e24 */ /* 0x000fc4000f8e00ff */
[----:B0-----:R-:W-:Y:S02]  /*f5c0*/  IMAD.U32 R10, RZ, RZ, UR4 ;  /* 0x00000004ff0a7e24 */ /* 0x001fe4000f8e00ff */
[----:B------:R-:W-:Y:S02]  /*f5d0*/  IMAD.U32 R11, RZ, RZ, UR5 ;  /* 0x00000005ff0b7e24 */ /* 0x000fe4000f8e00ff */
[----:B------:R-:W-:Y:S02]  /*f5e0*/  IMAD.MOV.U32 R8, RZ, RZ, 0x70 ;  /* 0x00000070ff087424 */ /* 0x000fe400078e00ff */
[----:B------:R-:W-:Y:S02]  /*f5f0*/  IMAD.MOV.U32 R12, RZ, RZ, 0x1 ;  /* 0x00000001ff0c7424 */ /* 0x000fe400078e00ff */
[----:B------:R-:W-:-:S07]  /*f600*/  IMAD.MOV.U32 R13, RZ, RZ, RZ ;  /* 0x000000ffff0d7224 */ /* 0x000fce00078e00ff */
[----:B------:R-:W-:-:S07]  /*f610*/  LEPC R20, `(.L_x_1782) ;  /* 0x000000001014794e */ /* 0x000fce0000000000 */
[----:B--2---:R-:W-:Y:S05]  /*f620*/  CALL.ABS.NOINC R2 ;  /* 0x0000000002007343 */ /* 0x004fea0003c00000 */
.L_x_1782:
[----:B------:R-:W-:Y:S05]  /*f630*/  BSYNC B6 ;  /* 0x0000000000067941 */ /* 0x000fea0003800000 */
.L_x_1781:
[----:B------:R-:W-:Y:S01]  /*f640*/  VIADD R0, R17, 0x9000 ;  /* 0x0000900011007836 */ /* 0x000fe20000000000 */
[----:B------:R-:W-:Y:S04]  /*f650*/  BSSY B6, `(.L_x_1783) ;  /* 0x0000014000067945 */ /* 0x000fe80003800000 */
[----:B------:R-:W-:-:S04]  /*f660*/  LOP3.LUT P0, RZ, R0, 0x9f, RZ, 0xc0, !PT ;  /* 0x0000009f00ff7812 */ /* 0x000fc8000780c0ff */
[----:B------:R-:W-:-:S09]  /*f670*/  P2R R16, PR, RZ, 0x1 ;  /* 0x00000001ff107803 */ /* 0x000fd20000000000 */
        /* <DEDUP_REMOVED lines=17> */
.L_x_1784:
[----:B------:R-:W-:Y:S05]  /*f790*/  BSYNC B6 ;  /* 0x0000000000067941 */ /* 0x000fea0003800000 */
.L_x_1783:
        /* <DEDUP_REMOVED lines=20> */
.L_x_1786:
[----:B------:R-:W-:Y:S05]  /*f8e0*/  BSYNC B6 ;  /* 0x0000000000067941 */ /* 0x000fea0003800000 */
.L_x_1785:
[----:B------:R-:W-:Y:S01]  /*f8f0*/  ISETP.NE.AND P6, PT, R16, RZ, PT ;  /* 0x000000ff1000720c */ /* 0x000fe20003fc5270 */
[----:B------:R-:W-:-:S12]  /*f900*/  BSSY B6, `(.L_x_1787) ;  /* 0x0000012000067945 */ /* 0x000fd80003800000 */
        /* <DEDUP_REMOVED lines=17> */
.L_x_1788:
[----:B------:R-:W-:Y:S05]  /*fa20*/  BSYNC B6 ;  /* 0x0000000000067941 */ /* 0x000fea0003800000 */
.L_x_1787:
        /* <DEDUP_REMOVED lines=21> */
.L_x_1866:
[----:B---3--:R-:W-:Y:S02]  /*fb80*/  ISETP.NE.AND P0, PT, R14, RZ, PT ;  /* 0x000000ff0e00720c */ /* 0x008fe40003f05270 */
[----:B------:R-:W-:-:S04]  /*fb90*/  PLOP3.LUT P1, PT, PT, PT, PT, 0x8, 0x0 ;  /* 0x000000000000781c */ /* 0x000fc80003f2e170 */
[----:B------:R-:W-:-:S07]  /*fba0*/  P2R R27, PR, RZ, 0x2 ;  /* 0x00000002ff1b7803 */ /* 0x000fce0000000000 */
[----:B------:R-:W-:Y:S05]  /*fbb0*/  @P0 BRA `(.L_x_1790) ;  /* 0x0000000400b40947 */ /* 0x000fea0003800000 */
[----:B------:R-:W3:Y:S01]  /*fbc0*/  LDL R0, [R1+0xc] ;  /* 0x00000c0001007983 */ /* 0x000ee20000100800 */
[----:B------:R-:W-:Y:S01]  /*fbd0*/  UMOV UR4, 0xffffffff ;  /* 0xffffffff00047882 */ /* 0x000fe20000000000 */
[----:B---3--:R-:W-:Y:S02]  /*fbe0*/  VIADD R0, R0, 0xffffffff ;  /* 0xffffffff00007836 */ /* 0x008fe40000000000 */
[----:B------:R-:W-:Y:S05]  /*fbf0*/  BRA.DIV UR4, `(.L_x_1791) ;  /* 0x0000003e04947947 */ /* 0x000fea000b800000 */
[----:B------:R-:W-:-:S13]  /*fc00*/  ELECT P6, URZ, PT ;  /* 0x00000000003f782f */ /* 0x000fda00038c0000 */
.L_x_1869:
        /* <DEDUP_REMOVED lines=21> */
.L_x_1792:
[----:B---3--:R-:W3:Y:S01]  /*fd60*/  S2R R2, SR_TID.X ;  /* 0x0000000000027919 */ /* 0x008ee20000002100 */
[----:B------:R-:W-:Y:S01]  /*fd70*/  IMAD R3, R18, 0x8, R17 ;  /* 0x0000000812037824 */ /* 0x000fe200078e0211 */
[----:B---3--:R-:W-:Y:S02]  /*fd80*/  LOP3.LUT R4, R2, 0x7f, RZ, 0xc0, !PT ;  /* 0x0000007f02047812 */ /* 0x008fe400078ec0ff */
[----:B------:R-:W-:Y:S02]  /*fd90*/  SHF.L.U32 R2, R19, 0x1f, RZ ;  /* 0x0000001f13027819 */ /* 0x000fe400000006ff */
[----:B------:R-:W-:Y:S02]  /*fda0*/  ISETP.NE.AND P1, PT, R4, RZ, PT ;  /* 0x000000ff0400720c */ /* 0x000fe40003f25270 */
[----:B------:R-:W3:Y:S02]  /*fdb0*/  SYNCS.PHASECHK.TRANS64.TRYWAIT P0, [R3+URZ+0x19c80], R2 ;  /* 0x019c8002030075a7 */ /* 0x000ee4000800017f */
[----:B---3--:R-:W-:Y:S09]  /*fdc0*/  @!P0 BRA `(.L_x_1793) ;  /* 0x0000003c00408947 */ /* 0x008ff20003800000 */
.L_x_1870:
[----:B------:R-:W-:Y:S05]  /*fdd0*/  @P1 BRA `(.L_x_1794) ;  /* 0x00000000001c1947 */ /* 0x000fea0003800000 */
[----:B------:R-:W1:Y:S02]  /*fde0*/  S2R R4, SR_TID.X ;  /* 0x0000000000047919 */ /* 0x000e640000002100 */
[----:B-1----:R-:W-:Y:S01]  /*fdf0*/  LOP3.LUT R5, R4, 0x1f, RZ, 0xc0, !PT ;  /* 0x0000001f04057812 */ /* 0x002fe200078ec0ff */
[----:B------:R-:W-:-:S03]  /*fe00*/  IMAD.MOV.U32 R4, RZ, RZ, 0x3000 ;  /* 0x00003000ff047424 */ /* 0x000fc600078e00ff */
[----:B------:R-:W-:Y:S01]  /*fe10*/  ISETP.NE.AND P0, PT, R5, RZ, PT ;  /* 0x000000ff0500720c */ /* 0x000fe20003f05270 */
[----:B------:R4:W-:-:S12]  /*fe20*/  SYNCS.ARRIVE.TRANS64 RZ, [R3+URZ+0x19c70], R4 ;  /* 0x019c700403ff79a7 */ /* 0x0009d8000800003f */
[----:B----4-:R-:W-:Y:S05]  /*fe30*/  @!P0 BRA `(.L_x_1794) ;  /* 0x0000000000048947 */ /* 0x010fea0003800000 */
[----:B------:R-:W-:Y:S01]  /*fe40*/  BPT.TRAP 0x1 ;  /* 0x000000040000795c */ /* 0x000fe20000300000 */
.L_x_1794:
        /* <DEDUP_REMOVED lines=28> */
[----:B------:R-:W0:Y:S02]  /*10010*/  SYNCS.PHASECHK.TRANS64.TRYWAIT P0, [R3+URZ+0x19c40], R2 ;  /* 0x019c4002030075a7 */ /* 0x000e24000800017f */
[----:B0---4-:R-:W-:Y:S05]  /*10020*/  @!P0 BRA `(.L_x_1795) ;  /* 0x0000003800bc8947 */ /* 0x011fea0003800000 */
.L_x_1871:
[----:B------:R-:W-:Y:S05]  /*10030*/  @P1 BRA `(.L_x_1796) ;  /* 0x00000000001c1947 */ /* 0x000fea0003800000 */
[----:B-1----:R-:W1:Y:S01]  /*10040*/  S2R R5, SR_TID.X ;  /* 0x0000000000057919 */ /* 0x002e620000002100 */
[----:B0--3--:R-:W-:-:S04]  /*10050*/  IMAD.MOV.U32 R2, RZ, RZ, 0x3000 ;  /* 0x00003000ff027424 */ /* 0x009fc800078e00ff */
[----:B------:R4:W-:Y:S01]  /*10060*/  SYNCS.ARRIVE.TRANS64 RZ, [R3+URZ+0x19c30], R2 ;  /* 0x019c300203ff79a7 */ /* 0x0009e2000800003f */
[----:B-1----:R-:W-:-:S04]  /*10070*/  LOP3.LUT R5, R5, 0x1f, RZ, 0xc0, !PT ;  /* 0x0000001f05057812 */ /* 0x002fc800078ec0ff */
[----:B------:R-:W-:-:S13]  /*10080*/  ISETP.NE.AND P0, PT, R5, RZ, PT ;  /* 0x000000ff0500720c */ /* 0x000fda0003f05270 */
[----:B----4-:R-:W-:Y:S05]  /*10090*/  @!P0 BRA `(.L_x_1796) ;  /* 0x0000000000048947 */ /* 0x010fea0003800000 */
[----:B------:R-:W-:Y:S01]  /*100a0*/  BPT.TRAP 0x1 ;  /* 0x000000040000795c */ /* 0x000fe20000300000 */
.L_x_1796:
        /* <DEDUP_REMOVED lines=15> */
[----:B------:R-:W-:-:S02]  /*101a0*/  UIADD3 UR25, UR25, 0x19c30, URZ ;  /* 0x00019c3019197890 */ /* 0x000fc4000fffe03f */
[----:B------:R-:W-:Y:S01]  /*101b0*/  UIADD3 UR16, UR8, 0x14800, URZ ;  /* 0x0001480008107890 */ /* 0x000fe2000fffe03f */
[----:B------:R-:W-:Y:S01]  /*101c0*/  P2R R27, PR, RZ, 0x1 ;  /* 0x00000001ff1b7803 */ /* 0x000fe20000000000 */
        /* <DEDUP_REMOVED lines=9> */
[----:B------:R4:W-:Y:S01]  /*10260*/  UTMALDG.4D [UR16], [UR4], desc[UR6] ;  /* 0x00000610040075b4 */ /* 0x0009e20008019000 */
[----:B------:R4:W-:Y:S02]  /*10270*/  UTMALDG.4D [UR8], [UR4], desc[UR6] ;  /* 0x00000608040075b4 */ /* 0x0009e40008019000 */
[----:B----4-:R-:W-:Y:S01]  /*10280*/  NOP ;  /* 0x0000000000007918 */ /* 0x010fe20000000000 */
.L_x_1790:
        /* <DEDUP_REMOVED lines=17> */
[----:B0--3--:R-:W-:Y:S01]  /*103a0*/  MOV R2, 0x0 ;  /* 0x0000000000027802 */ /* 0x009fe20000000f00 */
[----:B------:R-:W-:Y:S01]  /*103b0*/  ULDC.64 UR6, c[0x4][0x98] ;  /* 0x0100260000067ab9 */ /* 0x000fe20000000a00 */
[----:B------:R-:W-:Y:S01]  /*103c0*/  ULDC.64 UR8, c[0x4][0xa0] ;  /* 0x0100280000087ab9 */ /* 0x000fe20000000a00 */
[----:B------:R-:W-:Y:S01]  /*103d0*/  ULDC.64 UR4, c[0x4][0x28] ;  /* 0x01000a0000047ab9 */ /* 0x000fe20000000a00 */
[----:B------:R-:W-:Y:S02]  /*103e0*/  IMAD.U32 R4, RZ, RZ, UR6 ;  /* 0x00000006ff047e24 */ /* 0x000fe4000f8e00ff */
[----:B------:R-:W0:Y:S01]  /*103f0*/  LDC.64 R2, c[0x4][R2] ;  /* 0x0100000002027b82 */ /* 0x000e220000000a00 */
[----:B-1----:R-:W-:Y:S02]  /*10400*/  IMAD.U32 R5, RZ, RZ, UR7 ;  /* 0x00000007ff057e24 */ /* 0x002fe4000f8e00ff */
        /* <DEDUP_REMOVED lines=8> */
[----:B0-----:R-:W-:Y:S05]  /*10490*/  CALL.ABS.NOINC R2 ;  /* 0x0000000002007343 */ /* 0x001fea0003c00000 */
.L_x_1798:
[----:B------:R-:W-:Y:S05]  /*104a0*/  BSYNC B6 ;  /* 0x0000000000067941 */ /* 0x000fea0003800000 */
.L_x_1797:
[----:B------:R-:W4:Y:S01]  /*104b0*/  LDC R8, c[0x0][0x448] ;  /* 0x00011200ff087b82 */ /* 0x000f220000000800 */
[----:B0--3--:R-:W2:Y:S01]  /*104c0*/  S2R R2, SR_TID.X ;  /* 0x0000000000027919 */ /* 0x009ea20000002100 */
[----:B------:R-:W-:Y:S01]  /*104d0*/  ULDC.64 UR6, c[0x0][0x2d8] ;  /* 0x0000b60000067ab9 */ /* 0x000fe20000000a00 */
[----:B------:R-:W-:Y:S01]  /*104e0*/  UMOV UR4, UR46 ;  /* 0x0000002e00047c82 */ /* 0x000fe20008000000 */
[----:B------:R-:W-:Y:S01]  /*104f0*/  UMOV UR5, UR37 ;  /* 0x0000002500057c82 */ /* 0x000fe20008000000 */
[----:B------:R-:W-:Y:S01]  /*10500*/  ULDC.64 UR8, c[0x0][0x2e0] ;  /* 0x0000b80000087ab9 */ /* 0x000fe20000000a00 */
[----:B------:R-:W-:Y:S01]  /*10510*/  UIMAD.WIDE.U32 UR4, UR36, UR6, UR4 ;  /* 0x00000006240472a5 */ /* 0x000fe2000f8e0004 */
[----:B------:R-:W0:Y:S01]  /*10520*/  S2R R9, SR_TID.X ;  /* 0x0000000000097919 */ /* 0x000e220000002100 */
[----:B------:R-:W-:Y:S02]  /*10530*/  UIMAD UR6, UR48, UR8, URZ ;  /* 0x00000008300672a4 */ /* 0x000fe4000f8e023f */
[----:B------:R-:W-:Y:S01]  /*10540*/  UIMAD UR5, UR36, UR7, UR5 ;  /* 0x00000007240572a4 */ /* 0x000fe2000f8e0205 */
[----:B------:R3:W5:Y:S01]  /*10550*/  LDL R21, [R1+0x8] ;  /* 0x0000080001157983 */ /* 0x0007620000100800 */
[----:B------:R-:W-:-:S02]  /*10560*/  UIMAD UR6, UR49, UR9, UR6 ;  /* 0x00000009310672a4 */ /* 0x000fc4000f8e0206 */
[----:B------:R-:W-:Y:S01]  /*10570*/  UIMAD.WIDE.U32 UR4, UR49, UR8, UR4 ;  /* 0x00000008310472a5 */ /* 0x000fe2000f8e0004 */
[----:B------:R-:W-:Y:S02]  /*10580*/  ULDC.64 UR10, c[0x0][0x280] ;  /* 0x0000a000000a7ab9 */ /* 0x000fe40000000a00 */
[----:B------:R-:W-:Y:S01]  /*10590*/  ULDC.64 UR8, c[0x0][0x2c8] ;  /* 0x0000b20000087ab9 */ /* 0x000fe20000000a00 */
[----:B------:R-:W-:-:S03]  /*105a0*/  UIADD3 UR5, UR5, UR6, URZ ;  /* 0x0000000605057290 */ /* 0x000fc6000fffe03f */
[----:B------:R-:W-:Y:S02]  /*105b0*/  ULDC.64 UR6, c[0x0][0x2d0] ;  /* 0x0000b40000067ab9 */ /* 0x000fe40000000a00 */
[----:B-1----:R-:W-:Y:S01]  /*105c0*/  IMAD.U32 R5, RZ, RZ, UR6 ;  /* 0x00000006ff057e24 */ /* 0x002fe2000f8e00ff */
[----:B----4-:R-:W-:Y:S02]  /*105d0*/  ISETP.NE.AND P1, PT, R8, 0x1, PT ;  /* 0x000000010800780c */ /* 0x010fe40003f25270 */
[C---:B--2---:R-:W-:Y:S01]  /*105e0*/  LOP3.LUT R20, R2.reuse, 0x7f, RZ, 0xc0, !PT ;  /* 0x0000007f02147812 */ /* 0x044fe200078ec0ff */
[----:B------:R-:W-:-:S10]  /*105f0*/  IMAD.SHL.U32 R2, R2, 0x40, RZ ;  /* 0x0000004002027824 */ /* 0x000fd400078e00ff */
[----:B------:R-:W1:Y:S01]  /*10600*/  @P1 LDC R3, c[0x0][0x44c] ;  /* 0x00011300ff031b82 */ /* 0x000e620000000800 */
[----:B------:R-:W-:-:S04]  /*10610*/  SHF.R.U32.HI R20, RZ, 0x1, R20 ;  /* 0x00000001ff147819 */ /* 0x000fc80000011614 */
[----:B------:R-:W-:Y:S01]  /*10620*/  LOP3.LUT R2, R20, 0x40, R2, 0xf8, !PT ;  /* 0x0000004014027812 */ /* 0x000fe200078ef802 */
[----:B0-----:R-:W-:Y:S01]  /*10630*/  IMAD.SHL.U32 R9, R9, 0x10, RZ ;  /* 0x0000001009097824 */ /* 0x001fe200078e00ff */
[----:B------:R-:W0:Y:S01]  /*10640*/  S2R R20, SR_TID.X ;  /* 0x0000000000147919 */ /* 0x000e220000002100 */
[----:B------:R-:W2:Y:S02]  /*10650*/  @P1 LDC R0, c[0x0][0x450] ;  /* 0x00011400ff001b82 */ /* 0x000ea40000000800 */
[----:B------:R-:W-:-:S04]  /*10660*/  IMAD R6, R25, 0xc0, R2 ;  /* 0x000000c019067824 */ /* 0x000fc800078e0202 */
[----:B------:R-:W-:Y:S02]  /*10670*/  IMAD.MOV.U32 R2, RZ, RZ, R6 ;  /* 0x000000ffff027224 */ /* 0x000fe400078e0006 */
[----:B-1----:R-:W-:-:S05]  /*10680*/  @P1 IMAD.HI.U32 R3, R6, R3, RZ ;  /* 0x0000000306031227 */ /* 0x002fca00078e00ff */
[----:B--2---:R-:W-:-:S04]  /*10690*/  @P1 SHF.R.U32.HI R2, RZ, R0, R3 ;  /* 0x00000000ff021219 */ /* 0x004fc80000011603 */
[--C-:B------:R-:W-:Y:S01]  /*106a0*/  SHF.R.S32.HI R4, RZ, 0x1f, R2.reuse ;  /* 0x0000001fff047819 */ /* 0x100fe20000011402 */
[----:B------:R-:W-:Y:S01]  /*106b0*/  IMAD.MOV R0, RZ, RZ, -R2 ;  /* 0x000000ffff007224 */ /* 0x000fe200078e0a02 */
[----:B------:R-:W-:Y:S01]  /*106c0*/  LOP3.LUT R9, R9, 0x10, RZ, 0xc0, !PT ;  /* 0x0000001009097812 */ /* 0x000fe200078ec0ff */
[----:B0-----:R-:W-:Y:S02]  /*106d0*/  IMAD.SHL.U32 R10, R20, 0x10, RZ ;  /* 0x00000010140a7824 */ /* 0x001fe400078e00ff */
        /* <DEDUP_REMOVED lines=23> */
[----:B------:R-:W-:Y:S01]  /*10850*/  SHF.R.S32.HI R5, RZ, 0x1f, R6 ;  /* 0x0000001fff057819 */ /* 0x000fe20000011406 */
[----:B------:R-:W-:Y:S02]  /*10860*/  ULDC UR4, c[0x0][0x2b8] ;  /* 0x0000ae0000047ab9 */ /* 0x000fe40000000800 */
[----:B------:R-:W-:Y:S02]  /*10870*/  IMAD.IADD R3, R3, 0x1, R7 ;  /* 0x0000000103037824 */ /* 0x000fe400078e0207 */
[----:B------:R-:W-:Y:S02]  /*10880*/  IMAD R5, R5, UR8, RZ ;  /* 0x0000000805057c24 */ /* 0x000fe4000f8e02ff */
[----:B------:R-:W-:Y:S01]  /*10890*/  IMAD.WIDE.U32 R2, R6, UR8, R2 ;  /* 0x0000000806027c25 */ /* 0x000fe2000f8e0002 */
[----:B------:R-:W-:-:S02]  /*108a0*/  LOP3.LUT R11, R9, 0x20, RZ, 0xfc, !PT ;  /* 0x00000020090b7812 */ /* 0x000fc400078efcff */
[----:B------:R-:W-:Y:S01]  /*108b0*/  LOP3.LUT R9, R9, 0x40, RZ, 0xfc, !PT ;  /* 0x0000004009097812 */ /* 0x000fe200078efcff */
[----:B------:R-:W-:Y:S01]  /*108c0*/  IMAD R6, R6, UR9, R5 ;  /* 0x0000000906067c24 */ /* 0x000fe2000f8e0205 */
[----:B------:R-:W-:-:S04]  /*108d0*/  IADD3 R5, P0, R2, UR10, RZ ;  /* 0x0000000a02057c10 */ /* 0x000fc8000ff1e0ff */
[----:B------:R-:W-:Y:S02]  /*108e0*/  IADD3.X R6, R3, UR11, R6, P0, !PT ;  /* 0x0000000b03067c10 */ /* 0x000fe400087fe406 */
[----:B------:R-:W-:Y:S02]  /*108f0*/  ISETP.GE.AND P0, PT, R9, UR4, PT ;  /* 0x0000000409007c0c */ /* 0x000fe4000bf06270 */
[----:B------:R3:W5:Y:S01]  /*10900*/  LDL R9, [R1+0x4] ;  /* 0x0000040001097983 */ /* 0x0007620000100800 */
[----:B------:R-:W-:Y:S02]  /*10910*/  LOP3.LUT R10, R10, 0x10, RZ, 0xc0, !PT ;  /* 0x000000100a0a7812 */ /* 0x000fe400078ec0ff */
[----:B------:R-:W-:Y:S02]  /*10920*/  ISETP.GE.AND P1, PT, R11, UR4, PT ;  /* 0x000000040b007c0c */ /* 0x000fe4000bf26270 */
[----:B------:R-:W-:Y:S01]  /*10930*/  ISETP.GE.AND P2, PT, R10, UR4, PT ;  /* 0x000000040a007c0c */ /* 0x000fe2000bf46270 */
[----:B------:R-:W-:Y:S01]  /*10940*/  UMOV UR4, 0xffffffff ;  /* 0xffffffff00047882 */ /* 0x000fe20000000000 */
[----:B------:R-:W-:-:S04]  /*10950*/  LOP3.LUT R20, R20, 0x7f, RZ, 0xc0, !PT ;  /* 0x0000007f14147812 */ /* 0x000fc800078ec0ff */
[----:B------:R-:W-:Y:S01]  /*10960*/  SHF.R.U32.HI R20, RZ, 0x1, R20 ;  /* 0x00000001ff147819 */ /* 0x000fe20000011614 */
[----:B---3--:R-:W-:Y:S06]  /*10970*/  BRA.DIV UR4, `(.L_x_1799) ;  /* 0x00000032047c7947 */ /* 0x008fec000b800000 */
[----:B------:R-:W0:Y:S01]  /*10980*/  SHFL.IDX PT, R3, R4, RZ, 0x1e1f ;  /* 0x001e1fff04037589 */ /* 0x000e2200000e0000 */
[----:B-----5:R-:W-:Y:S02]  /*10990*/  IMAD R7, R21, R8, RZ ;  /* 0x0000000815077224 */ /* 0x020fe400078e02ff */
[----:B------:R-:W-:Y:S01]  /*109a0*/  IMAD R25, R25, 0xc0, R20 ;  /* 0x000000c019197824 */ /* 0x000fe200078e0214 */
[----:B------:R-:W1:Y:S04]  /*109b0*/  SHFL.IDX PT, R2, R0, RZ, 0x1e1f ;  /* 0x001e1fff00027589 */ /* 0x000e6800000e0000 */
[----:B------:R-:W-:Y:S01]  /*109c0*/  ISETP.GE.AND P4, PT, R25, R7, PT ;  /* 0x000000071900720c */ /* 0x000fe20003f86270 */
[----:B------:R-:W2:Y:S04]  /*109d0*/  SHFL.IDX PT, R4, R4, 0x1, 0x1e1f ;  /* 0x003e1f0004047f89 */ /* 0x000ea800000e0000 */
[----:B------:R-:W3:Y:S04]  /*109e0*/  SHFL.IDX PT, R0, R0, 0x1, 0x1e1f ;  /* 0x003e1f0000007f89 */ /* 0x000ee800000e0000 */
[----:B------:R-:W4:Y:S04]  /*109f0*/  SHFL.IDX PT, R6, R6, RZ, 0x1e1f ;  /* 0x001e1fff06067589 */ /* 0x000f2800000e0000 */
[----:B------:R1:W2:Y:S01]  /*10a00*/  SHFL.IDX PT, R14, R5, RZ, 0x1e1f ;  /* 0x001e1fff050e7589 */ /* 0x0002a200000e0000 */
        /* <DEDUP_REMOVED lines=11> */
[----:B---3--:R-:W-:-:S04]  /*10ac0*/  @!P4 IMAD.X R0, RZ, RZ, R0, P3 ;  /* 0x000000ffff00c224 */ /* 0x008fc800018e0600 */
[----:B------:R-:W-:-:S05]  /*10ad0*/  @!P4 IMAD.MOV.U32 R3, RZ, RZ, R0 ;  /* 0x000000ffff03c224 */ /* 0x000fca00078e0000 */
[----:B------:R0:W-:Y:S04]  /*10ae0*/  @!P4 LDGSTS.E.BYPASS.LTC128B.128 [R9+0xf800], desc[UR44][R2.64], !P2 ;  /* 0x0f8000000209cfae */ /* 0x0001e8000d101d6c */
[----:B------:R0:W-:Y:S04]  /*10af0*/  @!P4 LDGSTS.E.BYPASS.LTC128B.128 [R9+0x11000], desc[UR44][R2.64+0x20], !P1 ;  /* 0x110000200209cfae */ /* 0x0001e8000c901d6c */
[----:B----4-:R0:W-:Y:S02]  /*10b00*/  @!P4 LDGSTS.E.BYPASS.LTC128B.128 [R9+0x12800], desc[UR44][R2.64+0x40], !P0 ;  /* 0x128000400209cfae */ /* 0x0101e4000c101d6c */
.L_x_1878:
        /* <DEDUP_REMOVED lines=12> */
.L_x_1801:
[----:B------:R-:W-:Y:S05]  /*10bd0*/  BSYNC B0 ;  /* 0x0000000000007941 */ /* 0x000fea0003800000 */
.L_x_1800:
[----:B------:R-:W-:Y:S01]  /*10be0*/  NOP ;  /* 0x0000000000007918 */ /* 0x000fe20000000000 */
[----:B------:R-:W-:-:S13]  /*10bf0*/  PLOP3.LUT P0, PT, PT, PT, PT, 0x80, 0x0 ;  /* 0x000000000000781c */ /* 0x000fda0003f0f070 */
.L_x_1802:
        /* <DEDUP_REMOVED lines=21> */
.L_x_1879:
[----:B------:R-:W-:Y:S05]  /*10d50*/  BSYNC B0 ;  /* 0x0000000000007941 */ /* 0x000fea0003800000 */
.L_x_1803:
[----:B------:R-:W-:Y:S05]  /*10d60*/  @!P1 BRA `(.L_x_1805) ;  /* 0x0000000c00f49947 */ /* 0x000fea0003800000 */
[----:B------:R-:W-:Y:S02]  /*10d70*/  IMAD.MOV.U32 R6, RZ, RZ, R19 ;  /* 0x000000ffff067224 */ /* 0x000fe400078e0013 */
[----:B------:R-:W-:-:S07]  /*10d80*/  IMAD.MOV.U32 R7, RZ, RZ, R18 ;  /* 0x000000ffff077224 */ /* 0x000fce00078e0012 */
.L_x_1829:
[----:B------:R-:W-:Y:S01]  /*10d90*/  ISETP.NE.AND P1, PT, R27, RZ, PT ;  /* 0x000000ff1b00720c */ /* 0x000fe20003f25270 */
        /* <DEDUP_REMOVED lines=30> */
.L_x_1808:
        /* <DEDUP_REMOVED lines=8> */
.L_x_1880:
[----:B------:R-:W-:Y:S05]  /*11000*/  BSYNC B1 ;  /* 0x0000000000017941 */ /* 0x000fea0003800000 */
.L_x_1809:
        /* <DEDUP_REMOVED lines=9> */
.L_x_1812:
[----:B------:R-:W-:Y:S05]  /*110a0*/  BSYNC B1 ;  /* 0x0000000000017941 */ /* 0x000fea0003800000 */
.L_x_1811:
        /* <DEDUP_REMOVED lines=11> */
.L_x_1813:
        /* <DEDUP_REMOVED lines=16> */
.L_x_1814:
        /* <DEDUP_REMOVED lines=16> */
.L_x_1815:
        /* <DEDUP_REMOVED lines=13> */
.L_x_1881:
[----:B------:R-:W-:Y:S05]  /*11430*/  BSYNC B1 ;  /* 0x0000000000017941 */ /* 0x000fea0003800000 */
.L_x_1816:
        /* <DEDUP_REMOVED lines=11> */
.L_x_1819:
[----:B------:R-:W-:Y:S05]  /*114f0*/  BSYNC B1 ;  /* 0x0000000000017941 */ /* 0x000fea0003800000 */
.L_x_1818:
        /* <DEDUP_REMOVED lines=8> */
.L_x_1820:
        /* <DEDUP_REMOVED lines=15> */
.L_x_1821:
        /* <DEDUP_REMOVED lines=15> */
.L_x_1822:
        /* <DEDUP_REMOVED lines=10> */
.L_x_1807:
[----:B------:R-:W-:Y:S05]  /*11800*/  BSYNC B0 ;  /* 0x0000000000007941 */ /* 0x000fea0003800000 */
.L_x_1806:
[----:B------:R-:W-:-:S06]  /*11810*/  UISETP.NE.AND UP0, UPT, UR38, 0x3, UPT ;  /* 0x000000032600788c */ /* 0x000fcc000bf05270 */
[----:B------:R-:W-:-:S13]  /*11820*/  PLOP3.LUT P0, PT, PT, PT, UP0, 0x80, 0x0 ;  /* 0x000000000000781c */ /* 0x000fda0003f0f008 */
[----:B------:R-:W-:Y:S05]  /*11830*/  @!P0 BRA `(.L_x_1823) ;  /* 0x0000000000048947 */ /* 0x000fea0003800000 */
[----:B------:R-:W-:Y:S01]  /*11840*/  BPT.TRAP 0x1 ;  /* 0x000000040000795c */ /* 0x000fe20000300000 */
.L_x_1823:
        /* <DEDUP_REMOVED lines=8> */
.L_x_1882:
[----:B------:R-:W-:Y:S05]  /*118d0*/  BSYNC B0 ;  /* 0x0000000000007941 */ /* 0x000fea0003800000 */
.L_x_1824:
[----:B------:R-:W-:Y:S05]  /*118e0*/  @!P1 BRA `(.L_x_1826) ;  /* 0x0000000000049947 */ /* 0x000fea0003800000 */
[----:B------:R-:W-:Y:S01]  /*118f0*/  BPT.TRAP 0x1 ;  /* 0x000000040000795c */ /* 0x000fe20000300000 */
.L_x_1826:
[----:B0-----:R-:W-:Y:S01]  /*11900*/  SHF.L.U32 R2, R6, 0x1f, RZ ;  /* 0x0000001f06027819 */ /* 0x001fe200000006ff */
[----:B------:R-:W-:-:S03]  /*11910*/  IMAD R10, R7, 0x3000, RZ ;  /* 0x00003000070a7824 */ /* 0x000fc600078e02ff */
[----:B------:R-:W0:Y:S02]  /*11920*/  SYNCS.PHASECHK.TRANS64.TRYWAIT P0, [R3+URZ+0x19c60], R2 ;  /* 0x019c6002030075a7 */ /* 0x000e24000800017f */
[----:B0-----:R-:W-:Y:S05]  /*11930*/  @!P0 BRA `(.L_x_1827) ;  /* 0x0000002400cc8947 */ /* 0x001fea0003800000 */
.L_x_1883:
        /* <DEDUP_REMOVED lines=51> */
.L_x_1828:
        /* <DEDUP_REMOVED lines=13> */
.L_x_1805:
        /* <DEDUP_REMOVED lines=17> */
.L_x_1831:
[----:B------:R-:W-:Y:S05]  /*11e50*/  BSYNC B0 ;  /* 0x0000000000007941 */ /* 0x000fea0003800000 */
.L_x_1830:
[----:B------:R-:W-:-:S06]  /*11e60*/  UISETP.NE.AND UP0, UPT, UR38, 0x3, UPT ;  /* 0x000000032600788c */ /* 0x000fcc000bf05270 */
[----:B------:R-:W-:-:S13]  /*11e70*/  PLOP3.LUT P1, PT, PT, PT, UP0, 0x80, 0x0 ;  /* 0x000000000000781c */ /* 0x000fda0003f2f008 */
[----:B------:R-:W-:Y:S05]  /*11e80*/  @!P1 BRA `(.L_x_1832) ;  /* 0x0000000000049947 */ /* 0x000fea0003800000 */
[----:B------:R-:W-:Y:S01]  /*11e90*/  BPT.TRAP 0x1 ;  /* 0x000000040000795c */ /* 0x000fe20000300000 */
.L_x_1832:
        /* <DEDUP_REMOVED lines=8> */
.L_x_1884:
[----:B------:R-:W-:Y:S05]  /*11f20*/  BSYNC B0 ;  /* 0x0000000000007941 */ /* 0x000fea0003800000 */
.L_x_1833:
[----:B------:R-:W-:Y:S05]  /*11f30*/  @!P2 BRA `(.L_x_1835) ;  /* 0x000000000004a947 */ /* 0x000fea0003800000 */
[----:B------:R-:W-:Y:S01]  /*11f40*/  BPT.TRAP 0x1 ;  /* 0x000000040000795c */ /* 0x000fe20000300000 */
.L_x_1835:
[----:B0-----:R-:W-:-:S04]  /*11f50*/  SHF.L.U32 R0, R19, 0x1f, RZ ;  /* 0x0000001f13007819 */ /* 0x001fc800000006ff */
[----:B------:R-:W0:Y:S02]  /*11f60*/  SYNCS.PHASECHK.TRANS64.TRYWAIT P1, [R3+URZ+0x19c60], R0 ;  /* 0x019c6000030075a7 */ /* 0x000e24000802017f */
[----:B0-----:R-:W-:Y:S05]  /*11f70*/  @!P1 BRA `(.L_x_1836) ;  /* 0x0000002000649947 */ /* 0x001fea0003800000 */
.L_x_1885:
        /* <DEDUP_REMOVED lines=52> */
.L_x_1837:
        /* <DEDUP_REMOVED lines=10> */
.L_x_1780:
[----:B------:R-:W-:Y:S05]  /*12360*/  BSYNC B7 ;  /* 0x0000000000077941 */ /* 0x000fea0003800000 */
.L_x_1778:
[----:B------:R-:W2:Y:S02]  /*12370*/  LDL R0, [R1+0x14] ;  /* 0x0000140001007983 */ /* 0x000ea40000100800 */
[----:B--2---:R-:W-:-:S13]  /*12380*/  ISETP.NE.AND P0, PT, R0, RZ, PT ;  /* 0x000000ff0000720c */ /* 0x004fda0003f05270 */
        /* <DEDUP_REMOVED lines=10> */
.L_x_1838:
        /* <DEDUP_REMOVED lines=45> */
.L_x_1842:
        /* <DEDUP_REMOVED lines=38> */
.L_x_1840:
        /* <DEDUP_REMOVED lines=14> */
.L_x_1843:
        /* <DEDUP_REMOVED lines=60> */
.L_x_1844:
        /* <DEDUP_REMOVED lines=62> */
.L_x_1845:
[----:B------:R-:W-:-:S05]  /*131e0*/  LOP3.LUT R3, RZ, R3, RZ, 0x33, !PT ;  /* 0x00000003ff037212 */ /* 0x000fca00078e33ff */
[----:B------:R-:W-:Y:S01]  /*131f0*/  IMAD.IADD R25, R0, 0x1, R3 ;  /* 0x0000000100197824 */ /* 0x000fe200078e0203 */
[----:B------:R-:W-:Y:S06]  /*13200*/  BRA `(.L_x_1846) ;  /* 0x0000000000107947 */ /* 0x000fec0003800000 */
.L_x_1841:
[----:B------:R-:W-:Y:S01]  /*13210*/  IMAD.MOV.U32 R24, RZ, RZ, R7 ;  /* 0x000000ffff187224 */ /* 0x000fe200078e0007 */
[----:B------:R-:W-:Y:S01]  /*13220*/  ULDC UR43, c[0x0][0xc3c] ;  /* 0x00030f00002b7ab9 */ /* 0x000fe20000000800 */
[----:B------:R-:W-:Y:S02]  /*13230*/  IMAD.MOV.U32 R25, RZ, RZ, RZ ;  /* 0x000000ffff197224 */ /* 0x000fe400078e00ff */
[----:B------:R-:W-:-:S07]  /*13240*/  IMAD.MOV.U32 R26, RZ, RZ, RZ ;  /* 0x000000ffff1a7224 */ /* 0x000fce00078e00ff */
.L_x_1846:
        /* <DEDUP_REMOVED lines=10> */
.L_x_1839:
[----:B------:R-:W-:Y:S02]  /*132f0*/  ULDC UR4, c[0x0][0xc3c] ;  /* 0x00030f0000047ab9 */ /* 0x000fe40000000800 */
[----:B------:R-:W-:-:S06]  /*13300*/  UISETP.GE.AND UP0, UPT, UR43, UR4, UPT ;  /* 0x000000042b00728c */ /* 0x000fcc000bf06270 */
[----:B------:R-:W-:-:S13]  /*13310*/  PLOP3.LUT P0, PT, PT, PT, UP0, 0x80, 0x0 ;  /* 0x000000000000781c */ /* 0x000fda0003f0f008 */
[----:B------:R-:W-:Y:S05]  /*13320*/  @!P0 BRA `(.L_x_1847) ;  /* 0xffffffb400e88947 */ /* 0x000fea000383ffff */
.L_x_1773:
[----:B01----:R-:W3:Y:S01]  /*13330*/  LDL.LU R0, [R1+0x10] ;  /* 0x0000100001007983 */ /* 0x003ee20000300800 */
        /* <DEDUP_REMOVED lines=11> */
.L_x_1886:
[----:B------:R-:W-:Y:S05]  /*133f0*/  BSYNC B0 ;  /* 0x0000000000007941 */ /* 0x000fea0003800000 */
.L_x_1848:
[----:B------:R-:W-:-:S03]  /*13400*/  UMOV UR4, 0xffffffff ;  /* 0xffffffff00047882 */ /* 0x000fc60000000000 */
[----:B------:R-:W-:Y:S05]  /*13410*/  BRA.DIV UR4, `(.L_x_1850) ;  /* 0x0000000e04647947 */ /* 0x000fea000b800000 */
[----:B0-----:R-:W0:Y:S02]  /*13420*/  S2R R0, SR_TID.X ;  /* 0x0000000000007919 */ /* 0x001e240000002100 */
[----:B0-----:R-:W-:-:S04]  /*13430*/  SHF.R.U32.HI R0, RZ, 0x5, R0 ;  /* 0x00000005ff007819 */ /* 0x001fc80000011600 */
[----:B------:R-:W-:-:S05]  /*13440*/  LOP3.LUT R0, R0, 0x3, RZ, 0xc0, !PT ;  /* 0x0000000300007812 */ /* 0x000fca00078ec0ff */
[----:B------:R0:W1:Y:S02]  /*13450*/  SHFL.IDX PT, R14, R0, RZ, 0x1f ;  /* 0x00001fff000e7589 */ /* 0x00006400000e0000 */
.L_x_1889:
[----:B-1----:R-:W-:Y:S01]  /*13460*/  ISETP.NE.AND P0, PT, R14, RZ, PT ;  /* 0x000000ff0e00720c */ /* 0x002fe20003f05270 */
[----:B------:R-:W-:-:S12]  /*13470*/  BSSY B0, `(.L_x_1851) ;  /* 0x000002b000007945 */ /* 0x000fd80003800000 */
[----:B------:R-:W-:Y:S05]  /*13480*/  @P0 BRA `(.L_x_1852) ;  /* 0x0000000000a40947 */ /* 0x000fea0003800000 */
[----:B------:R-:W-:-:S03]  /*13490*/  UMOV UR4, 0xffffffff ;  /* 0xffffffff00047882 */ /* 0x000fc60000000000 */
[----:B------:R-:W-:Y:S05]  /*134a0*/  BRA.DIV UR4, `(.L_x_1853) ;  /* 0x0000000e04747947 */ /* 0x000fea000b800000 */
[----:B------:R-:W-:-:S13]  /*134b0*/  ELECT P6, URZ, PT ;  /* 0x00000000003f782f */ /* 0x000fda00038c0000 */
.L_x_1892:
[----:B------:R-:W-:Y:S05]  /*134c0*/  @!P6 BRA `(.L_x_1852) ;  /* 0x000000000094e947 */ /* 0x000fea0003800000 */
[----:B------:R-:W-:-:S06]  /*134d0*/  ULOP3.LUT UR4, UR40, 0x2, URZ, 0xfc, !UPT ;  /* 0x0000000228047892 */ /* 0x000fcc000f8efc3f */
[----:B0-----:R-:W-:-:S05]  /*134e0*/  IMAD.U32 R0, RZ, RZ, UR4 ;  /* 0x00000004ff007e24 */ /* 0x001fca000f8e00ff */
[----:B------:R-:W-:-:S13]  /*134f0*/  ISETP.NE.AND P0, PT, R0, 0x3, PT ;  /* 0x000000030000780c */ /* 0x000fda0003f05270 */
[----:B------:R-:W-:Y:S05]  /*13500*/  @!P0 BRA `(.L_x_1854) ;  /* 0x0000000000048947 */ /* 0x000fea0003800000 */
[----:B------:R-:W-:Y:S01]  /*13510*/  BPT.TRAP 0x1 ;  /* 0x000000040000795c */ /* 0x000fe20000300000 */
.L_x_1854:
        /* <DEDUP_REMOVED lines=12> */
.L_x_1893:
[----:B------:R-:W1:Y:S02]  /*135e0*/  SYNCS.PHASECHK.TRANS64.TRYWAIT P1, [R3+URZ], R0 ;  /* 0x00000000030075a7 */ /* 0x000e64000802017f */
[----:B-1----:R-:W-:Y:S05]  /*135f0*/  @!P1 BRA `(.L_x_1856) ;  /* 0x0000000c00549947 */ /* 0x002fea0003800000 */
.L_x_1894:
[----:B------:R-:W-:Y:S05]  /*13600*/  @!P0 BRA `(.L_x_1857) ;  /* 0x0000000000048947 */ /* 0x000fea0003800000 */
[----:B------:R-:W-:Y:S01]  /*13610*/  BPT.TRAP 0x1 ;  /* 0x000000040000795c */ /* 0x000fe20000300000 */
.L_x_1857:
[----:B-1----:R-:W-:-:S04]  /*13620*/  IMAD R3, R18, 0x8, R7 ;  /* 0x0000000812037824 */ /* 0x002fc800078e0207 */
[----:B------:R-:W1:Y:S02]  /*13630*/  SYNCS.PHASECHK.TRANS64.TRYWAIT P1, [R3+URZ+0x19c60], R4 ;  /* 0x019c6004030075a7 */ /* 0x000e64000802017f */
[----:B-1----:R-:W-:Y:S05]  /*13640*/  @!P1 BRA `(.L_x_1858) ;  /* 0x0000000c00549947 */ /* 0x002fea0003800000 */
.L_x_1895:
[----:B------:R-:W-:Y:S05]  /*13650*/  @!P0 BRA `(.L_x_1859) ;  /* 0x0000000000048947 */ /* 0x000fea0003800000 */
[----:B------:R-:W-:Y:S01]  /*13660*/  BPT.TRAP 0x1 ;  /* 0x000000040000795c */ /* 0x000fe20000300000 */
.L_x_1859:
[----:B0-----:R-:W-:-:S04]  /*13670*/  IMAD R5, R6, 0x8, R7 ;  /* 0x0000000806057824 */ /* 0x001fc800078e0207 */
[----:B------:R-:W0:Y:S02]  /*13680*/  SYNCS.PHASECHK.TRANS64.TRYWAIT P1, [R5+URZ+0x19c60], R0 ;  /* 0x019c6000050075a7 */ /* 0x000e24000802017f */
[----:B0-----:R-:W-:Y:S05]  /*13690*/  @!P1 BRA `(.L_x_1860) ;  /* 0x0000000c00549947 */ /* 0x001fea0003800000 */
.L_x_1896:
[----:B------:R-:W-:Y:S05]  /*136a0*/  @!P0 BRA `(.L_x_1861) ;  /* 0x0000000000048947 */ /* 0x000fea0003800000 */
[----:B------:R-:W-:Y:S01]  /*136b0*/  BPT.TRAP 0x1 ;  /* 0x000000040000795c */ /* 0x000fe20000300000 */
.L_x_1861:
[----:B------:R-:W3:Y:S02]  /*136c0*/  SYNCS.PHASECHK.TRANS64.TRYWAIT P0, [R3+URZ+0x19c80], R4 ;  /* 0x019c8004030075a7 */ /* 0x000ee4000800017f */
[----:B---3--:R-:W-:Y:S05]  /*136d0*/  @!P0 BRA `(.L_x_1862) ;  /* 0x0000000c00588947 */ /* 0x008fea0003800000 */
.L_x_1863:
[----:B----4-:R4:W0:Y:S02]  /*136e0*/  SYNCS.PHASECHK.TRANS64.TRYWAIT P0, [R5+URZ+0x19c80], R0 ;  /* 0x019c8000050075a7 */ /* 0x010824000800017f */
[----:B0-----:R-:W-:Y:S05]  /*136f0*/  @!P0 NANOSLEEP.SYNCS 0x989680 ;  /* 0x009896800000895d */ /* 0x001fea0003900000 */
[----:B------:R-:W0:Y:S02]  /*13700*/  @!P0 SYNCS.PHASECHK.TRANS64 P0, [R5+URZ+0x19c80], R0 ;  /* 0x019c8000050085a7 */ /* 0x000e24000800007f */
[----:B0-----:R-:W-:Y:S05]  /*13710*/  @!P0 BRA `(.L_x_1863) ;  /* 0xfffffffc00f08947 */ /* 0x001fea000383ffff */
.L_x_1852:
[----:B------:R-:W-:Y:S05]  /*13720*/  BSYNC B0 ;  /* 0x0000000000007941 */ /* 0x000fea0003800000 */
.L_x_1851:
[----:B------:R-:W-:Y:S05]  /*13730*/  EXIT ;  /* 0x000000000000794d */ /* 0x000fea0003800000 */
.L_x_1717:
[----:B0-----:R-:W-:-:S04]  /*13740*/  IMAD.U32 R3, RZ, RZ, UR47 ;  /* 0x0000002fff037e24 */ /* 0x001fc8000f8e00ff */
[----:B------:R0:W1:Y:S03]  /*13750*/  SYNCS.PHASECHK.TRANS64.TRYWAIT P0, [R3+URZ+0x19c00], R2 ;  /* 0x019c0002030075a7 */ /* 0x000066000800017f */
[----:B-1----:R-:W-:Y:S05]  /*13760*/  @!P0 NANOSLEEP.SYNCS 0x989680 ;  /* 0x009896800000895d */ /* 0x002fea0003900000 */
[----:B------:R-:W1:Y:S02]  /*13770*/  @!P0 SYNCS.PHASECHK.TRANS64 P0, [R3+URZ+0x19c00], R2 ;  /* 0x019c0002030085a7 */ /* 0x000e64000800007f */
[----:B-1----:R-:W-:Y:S05]  /*13780*/  @!P0 BRA `(.L_x_1717) ;  /* 0xfffffffc00ec8947 */ /* 0x002fea000383ffff */
[----:B------:R-:W-:Y:S05]  /*13790*/  BRA `(.L_x_1864) ;  /* 0xfffffee400e87947 */ /* 0x000fea000383ffff */
.L_x_1721:
[----:B-1----:R1:W2:Y:S02]  /*137a0*/  SYNCS.PHASECHK.TRANS64.TRYWAIT P2, [R2+URZ+0x19c30], R3 ;  /* 0x019c3003020075a7 */ /* 0x0022a4000804017f */
[----:B--2---:R-:W-:Y:S05]  /*137b0*/  @!P2 NANOSLEEP.SYNCS 0x989680 ;  /* 0x009896800000a95d */ /* 0x004fea0003900000 */
[----:B------:R-:W2:Y:S02]  /*137c0*/  @!P2 SYNCS.PHASECHK.TRANS64 P2, [R2+URZ+0x19c30], R3 ;  /* 0x019c30030200a5a7 */ /* 0x000ea4000804007f */
[----:B--2---:R-:W-:Y:S05]  /*137d0*/  @!P2 BRA `(.L_x_1721) ;  /* 0xfffffffc00f0a947 */ /* 0x004fea000383ffff */
[----:B------:R-:W-:Y:S05]  /*137e0*/  BRA `(.L_x_1720) ;  /* 0xfffffee8000c7947 */ /* 0x000fea000383ffff */
.L_x_1726:
[----:B-1----:R-:W-:-:S04]  /*137f0*/  IMAD.U32 R7, RZ, RZ, UR22 ;  /* 0x00000016ff077e24 */ /* 0x002fc8000f8e00ff */
[----:B------:R1:W2:Y:S03]  /*13800*/  SYNCS.PHASECHK.TRANS64.TRYWAIT P3, [R7+URZ+0x19c30], R6 ;  /* 0x019c3006070075a7 */ /* 0x0002a6000806017f */
[----:B--2---:R-:W-:Y:S05]  /*13810*/  @!P3 NANOSLEEP.SYNCS 0x989680 ;  /* 0x009896800000b95d */ /* 0x004fea0003900000 */
[----:B------:R-:W2:Y:S02]  /*13820*/  @!P3 SYNCS.PHASECHK.TRANS64 P3, [R7+URZ+0x19c30], R6 ;  /* 0x019c30060700b5a7 */ /* 0x000ea4000806007f */
[----:B--2---:R-:W-:Y:S05]  /*13830*/  @!P3 BRA `(.L_x_1726) ;  /* 0xfffffffc00ecb947 */ /* 0x004fea000383ffff */
[----:B------:R-:W-:Y:S05]  /*13840*/  BRA `(.L_x_1725) ;  /* 0xffffff1000bc7947 */ /* 0x000fea000383ffff */
.L_x_1730:
[----:B-1----:R-:W-:-:S04]  /*13850*/  IMAD.U32 R7, RZ, RZ, UR11 ;  /* 0x0000000bff077e24 */ /* 0x002fc8000f8e00ff */
[----:B------:R1:W2:Y:S03]  /*13860*/  SYNCS.PHASECHK.TRANS64.TRYWAIT P3, [R7+URZ+0x19c50], R6 ;  /* 0x019c5006070075a7 */ /* 0x0002a6000806017f */
[----:B--2---:R-:W-:Y:S05]  /*13870*/  @!P3 NANOSLEEP.SYNCS 0x989680 ;  /* 0x009896800000b95d */ /* 0x004fea0003900000 */
[----:B------:R-:W2:Y:S02]  /*13880*/  @!P3 SYNCS.PHASECHK.TRANS64 P3, [R7+URZ+0x19c50], R6 ;  /* 0x019c50060700b5a7 */ /* 0x000ea4000806007f */
[----:B--2---:R-:W-:Y:S05]  /*13890*/  @!P3 BRA `(.L_x_1730) ;  /* 0xfffffffc00ecb947 */ /* 0x004fea000383ffff */
[----:B------:R-:W-:Y:S05]  /*138a0*/  BRA `(.L_x_1729) ;  /* 0xffffff14000c7947 */ /* 0x000fea000383ffff */
.L_x_1737:
[----:B-1----:R-:W-:-:S04]  /*138b0*/  IMAD.U32 R7, RZ, RZ, UR6 ;  /* 0x00000006ff077e24 */ /* 0x002fc8000f8e00ff */
[----:B------:R1:W2:Y:S03]  /*138c0*/  SYNCS.PHASECHK.TRANS64.TRYWAIT P2, [R7+URZ+0x19c30], R6 ;  /* 0x019c3006070075a7 */ /* 0x0002a6000804017f */
[----:B--2---:R-:W-:Y:S05]  /*138d0*/  @!P2 NANOSLEEP.SYNCS 0x989680 ;  /* 0x009896800000a95d */ /* 0x004fea0003900000 */
[----:B------:R-:W2:Y:S02]  /*138e0*/  @!P2 SYNCS.PHASECHK.TRANS64 P2, [R7+URZ+0x19c30], R6 ;  /* 0x019c30060700a5a7 */ /* 0x000ea4000804007f */
[----:B--2---:R-:W-:Y:S05]  /*138f0*/  @!P2 BRA `(.L_x_1737) ;  /* 0xfffffffc00eca947 */ /* 0x004fea000383ffff */
[----:B------:R-:W-:Y:S05]  /*13900*/  BRA `(.L_x_1736) ;  /* 0xffffff3c00d47947 */ /* 0x000fea000383ffff */
.L_x_1741:
[----:B-1----:R-:W-:-:S04]  /*13910*/  IMAD.U32 R7, RZ, RZ, UR11 ;  /* 0x0000000bff077e24 */ /* 0x002fc8000f8e00ff */
[----:B------:R1:W2:Y:S03]  /*13920*/  SYNCS.PHASECHK.TRANS64.TRYWAIT P2, [R7+URZ+0x19c50], R6 ;  /* 0x019c5006070075a7 */ /* 0x0002a6000804017f */
[----:B--2---:R-:W-:Y:S05]  /*13930*/  @!P2 NANOSLEEP.SYNCS 0x989680 ;  /* 0x009896800000a95d */ /* 0x004fea0003900000 */
[----:B------:R-:W2:Y:S02]  /*13940*/  @!P2 SYNCS.PHASECHK.TRANS64 P2, [R7+URZ+0x19c50], R6 ;  /* 0x019c50060700a5a7 */ /* 0x000ea4000804007f */
[----:B--2---:R-:W-:Y:S05]  /*13950*/  @!P2 BRA `(.L_x_1741) ;  /* 0xfffffffc00eca947 */ /* 0x004fea000383ffff */
[----:B------:R-:W-:Y:S05]  /*13960*/  BRA `(.L_x_1740) ;  /* 0xffffff4000247947 */ /* 0x000fea000383ffff */
.L_x_1747:
[----:B-1----:R-:W-:-:S04]  /*13970*/  IMAD.U32 R5, RZ, RZ, UR5 ;  /* 0x00000005ff057e24 */ /* 0x002fc8000f8e00ff */
[----:B------:R1:W2:Y:S03]  /*13980*/  SYNCS.PHASECHK.TRANS64.TRYWAIT P0, [R5+URZ+0x19c50], R0 ;  /* 0x019c5000050075a7 */ /* 0x0002a6000800017f */
[----:B--2---:R-:W-:Y:S05]  /*13990*/  @!P0 NANOSLEEP.SYNCS 0x989680 ;  /* 0x009896800000895d */ /* 0x004fea0003900000 */
[----:B------:R-:W2:Y:S02]  /*139a0*/  @!P0 SYNCS.PHASECHK.TRANS64 P0, [R5+URZ+0x19c50], R0 ;  /* 0x019c5000050085a7 */ /* 0x000ea4000800007f */
[----:B--2---:R-:W-:Y:S05]  /*139b0*/  @!P0 BRA `(.L_x_1747) ;  /* 0xfffffffc00ec8947 */ /* 0x004fea000383ffff */
[----:B------:R-:W-:Y:S05]  /*139c0*/  BRA `(.L_x_1746) ;  /* 0xffffff6000707947 */ /* 0x000fea000383ffff */
.L_x_1789:
[----:B------:R-:W-:Y:S02]  /*139d0*/  IMAD.MOV.U32 R13, RZ, RZ, R20 ;  /* 0x000000ffff0d7224 */ /* 0x000fe400078e0014 */
[----:B------:R-:W-:Y:S02]  /*139e0*/  IMAD.MOV.U32 R12, RZ, RZ, RZ ;  /* 0x000000ffff0c7224 */ /* 0x000fe400078e00ff */
[----:B------:R-:W-:Y:S02]  /*139f0*/  IMAD.MOV.U32 R11, RZ, RZ, 0x1f ;  /* 0x0000001fff0b7424 */ /* 0x000fe400078e00ff */
[----:B------:R-:W-:-:S07]  /*13a00*/  IMAD.MOV.U32 R15, RZ, RZ, -0x1 ;  /* 0xffffffffff0f7424 */ /* 0x000fce00078e00ff */
[----:B01----:R-:W-:Y:S05]  /*13a10*/  WARPSYNC.COLLECTIVE R15, `(.L_x_1865) ;  /* 0x000000000f087348 */ /* 0x003fea0003c00000 */
[----:B------:R2:W3:Y:S02]  /*13a20*/  SHFL.IDX P6, R14, R13, R12, R11 ;  /* 0x0000000c0d0e7389 */ /* 0x0004e400000c000b */
[----:B0123--:R-:W-:Y:S01]  /*13a30*/  ENDCOLLECTIVE ;  /* 0x000000000000791b */ /* 0x00ffe20003800000 */
.L_x_1865:
[----:B------:R-:W-:Y:S05]  /*13a40*/  BRA `(.L_x_1866) ;  /* 0xffffffc0004c7947 */ /* 0x000fea000383ffff */
.L_x_1791:
[----:B------:R-:W-:Y:S01]  /*13a50*/  BSSY B0, `(.L_x_1867) ;  /* 0x0000006000007945 */ /* 0x000fe20003800000 */
[----:B------:R-:W-:-:S07]  /*13a60*/  IMAD.MOV.U32 R15, RZ, RZ, -0x1 ;  /* 0xffffffffff0f7424 */ /* 0x000fce00078e00ff */
[----:B012---:R-:W-:Y:S05]  /*13a70*/  WARPSYNC.COLLECTIVE R15, `(.L_x_1868) ;  /* 0x000000000f0c7348 */ /* 0x007fea0003c00000 */
[----:B------:R-:W-:Y:S02]  /*13a80*/  ELECT P6, UR62, PT ;  /* 0x00000000003e782f */ /* 0x000fe400038c0000 */
[----:B------:R-:W-:Y:S01]  /*13a90*/  MOV R14, UR62 ;  /* 0x0000003e000e7c02 */ /* 0x000fe20008000f00 */
[----:B012---:R-:W-:Y:S10]  /*13aa0*/  ENDCOLLECTIVE ;  /* 0x000000000000791b */ /* 0x007ff40003800000 */
.L_x_1868:
[----:B------:R-:W-:Y:S05]  /*13ab0*/  BSYNC B0 ;  /* 0x0000000000007941 */ /* 0x000fea0003800000 */
.L_x_1867:
[----:B------:R-:W-:Y:S05]  /*13ac0*/  BRA `(.L_x_1869) ;  /* 0xffffffc000507947 */ /* 0x000fea000383ffff */
.L_x_1793:
[----:B---3--:R3:W4:Y:S02]  /*13ad0*/  SYNCS.PHASECHK.TRANS64.TRYWAIT P0, [R3+URZ+0x19c80], R2 ;  /* 0x019c8002030075a7 */ /* 0x008724000800017f */
[----:B----4-:R-:W-:Y:S05]  /*13ae0*/  @!P0 NANOSLEEP.SYNCS 0x989680 ;  /* 0x009896800000895d */ /* 0x010fea0003900000 */
[----:B------:R-:W4:Y:S02]  /*13af0*/  @!P0 SYNCS.PHASECHK.TRANS64 P0, [R3+URZ+0x19c80], R2 ;  /* 0x019c8002030085a7 */ /* 0x000f24000800007f */
[----:B----4-:R-:W-:Y:S05]  /*13b00*/  @!P0 BRA `(.L_x_1793) ;  /* 0xfffffffc00f08947 */ /* 0x010fea000383ffff */
[----:B------:R-:W-:Y:S05]  /*13b10*/  BRA `(.L_x_1870) ;  /* 0xffffffc000ac7947 */ /* 0x000fea000383ffff */
.L_x_1795:
[----:B0-----:R0:W4:Y:S02]  /*13b20*/  SYNCS.PHASECHK.TRANS64.TRYWAIT P0, [R3+URZ+0x19c40], R2 ;  /* 0x019c4002030075a7 */ /* 0x001124000800017f */
[----:B----4-:R-:W-:Y:S05]  /*13b30*/  @!P0 NANOSLEEP.SYNCS 0x989680 ;  /* 0x009896800000895d */ /* 0x010fea0003900000 */
[----:B------:R-:W4:Y:S02]  /*13b40*/  @!P0 SYNCS.PHASECHK.TRANS64 P0, [R3+URZ+0x19c40], R2 ;  /* 0x019c4002030085a7 */ /* 0x000f24000800007f */
[----:B----4-:R-:W-:Y:S05]  /*13b50*/  @!P0 BRA `(.L_x_1795) ;  /* 0xfffffffc00f08947 */ /* 0x010fea000383ffff */
[----:B------:R-:W-:Y:S05]  /*13b60*/  BRA `(.L_x_1871) ;  /* 0xffffffc400307947 */ /* 0x000fea000383ffff */
.L_x_1799:
        /* <DEDUP_REMOVED lines=9> */
.L_x_1872:
[----:B------:R-:W-:Y:S01]  /*13c00*/  ISETP.GE.AND P4, PT, R25, R7, PT ;  /* 0x000000071900720c */ /* 0x000fe20003f86270 */
[----:B------:R-:W-:Y:S02]  /*13c10*/  IMAD.MOV.U32 R13, RZ, RZ, R4 ;  /* 0x000000ffff0d7224 */ /* 0x000fe400078e0004 */
[----:B------:R-:W-:-:S10]  /*13c20*/  IMAD.MOV.U32 R2, RZ, RZ, R14 ;  /* 0x000000ffff027224 */ /* 0x000fd400078e000e */
[----:B------:R-:W-:Y:S05]  /*13c30*/  WARPSYNC.COLLECTIVE R15, `(.L_x_1873) ;  /* 0x000000000f087348 */ /* 0x000fea0003c00000 */
[----:B------:R0:W1:Y:S02]  /*13c40*/  SHFL.IDX P6, R14, R13, R12, R11 ;  /* 0x0000000c0d0e7389 */ /* 0x00006400000c000b */
[----:B01----:R-:W-:Y:S01]  /*13c50*/  ENDCOLLECTIVE ;  /* 0x000000000000791b */ /* 0x003fe20003800000 */
.L_x_1873:
[----:B------:R-:W-:Y:S02]  /*13c60*/  IMAD.MOV.U32 R13, RZ, RZ, R0 ;  /* 0x000000ffff0d7224 */ /* 0x000fe400078e0000 */
[----:B------:R-:W-:Y:S02]  /*13c70*/  IMAD.MOV.U32 R12, RZ, RZ, 0x1 ;  /* 0x00000001ff0c7424 */ /* 0x000fe400078e00ff */
[----:B------:R-:W-:-:S07]  /*13c80*/  IMAD.MOV.U32 R3, RZ, RZ, R14 ;  /* 0x000000ffff037224 */ /* 0x000fce00078e000e */
[----:B------:R-:W-:Y:S05]  /*13c90*/  WARPSYNC.COLLECTIVE R15, `(.L_x_1874) ;  /* 0x000000000f087348 */ /* 0x000fea0003c00000 */
[----:B------:R0:W1:Y:S02]  /*13ca0*/  SHFL.IDX P6, R14, R13, R12, R11 ;  /* 0x0000000c0d0e7389 */ /* 0x00006400000c000b */
[----:B01----:R-:W-:Y:S01]  /*13cb0*/  ENDCOLLECTIVE ;  /* 0x000000000000791b */ /* 0x003fe20003800000 */
.L_x_1874:
        /* <DEDUP_REMOVED lines=10> */
.L_x_1875:
        /* <DEDUP_REMOVED lines=13> */
.L_x_1876:
[----:B------:R-:W-:-:S13]  /*13e30*/  ISETP.GE.AND P4, PT, R2, R7, PT ;  /* 0x000000070200720c */ /* 0x000fda0003f86270 */
[----:B------:R-:W-:Y:S01]  /*13e40*/  @!P4 IADD3 R2, P3, R10, R4, RZ ;  /* 0x000000040a02c210 */ /* 0x000fe20007f7e0ff */
[----:B------:R-:W-:-:S04]  /*13e50*/  IMAD.MOV.U32 R13, RZ, RZ, R5 ;  /* 0x000000ffff0d7224 */ /* 0x000fc800078e0005 */
[----:B------:R-:W-:-:S04]  /*13e60*/  @!P4 IMAD.X R0, RZ, RZ, R0, P3 ;  /* 0x000000ffff00c224 */ /* 0x000fc800018e0600 */
[----:B------:R-:W-:Y:S02]  /*13e70*/  @!P4 IMAD.MOV.U32 R3, RZ, RZ, R0 ;  /* 0x000000ffff03c224 */ /* 0x000fe400078e0000 */
[----:B------:R-:W-:-:S07]  /*13e80*/  IMAD.MOV.U32 R6, RZ, RZ, R14 ;  /* 0x000000ffff067224 */ /* 0x000fce00078e000e */
[----:B------:R-:W-:Y:S05]  /*13e90*/  WARPSYNC.COLLECTIVE R15, `(.L_x_1877) ;  /* 0x000000000f087348 */ /* 0x000fea0003c00000 */
[----:B------:R0:W1:Y:S02]  /*13ea0*/  SHFL.IDX P6, R14, R13, R12, R11 ;  /* 0x0000000c0d0e7389 */ /* 0x00006400000c000b */
[----:B01----:R-:W-:Y:S01]  /*13eb0*/  ENDCOLLECTIVE ;  /* 0x000000000000791b */ /* 0x003fe20003800000 */
.L_x_1877:
[----:B------:R-:W-:Y:S01]  /*13ec0*/  @!PT LDS RZ, [RZ] ;  /* 0x00000000fffff984 */ /* 0x000fe20000000800 */
[----:B------:R-:W-:Y:S01]  /*13ed0*/  @!PT LDS RZ, [RZ] ;  /* 0x00000000fffff984 */ /* 0x000fe20000000800 */
[----:B------:R-:W-:Y:S01]  /*13ee0*/  @!PT LDS RZ, [RZ] ;  /* 0x00000000fffff984 */ /* 0x000fe20000000800 */
[----:B------:R1:W-:Y:S04]  /*13ef0*/  @!P4 LDGSTS.E.BYPASS.LTC128B.128 [R9+0xf800], desc[UR44][R2.64], !P2 ;  /* 0x0f8000000209cfae */ /* 0x0003e8000d101d6c */
[----:B------:R1:W-:Y:S04]  /*13f00*/  @!P4 LDGSTS.E.BYPASS.LTC128B.128 [R9+0x11000], desc[UR44][R2.64+0x20], !P1 ;  /* 0x110000200209cfae */ /* 0x0003e8000c901d6c */
[----:B------:R1:W-:Y:S01]  /*13f10*/  @!P4 LDGSTS.E.BYPASS.LTC128B.128 [R9+0x12800], desc[UR44][R2.64+0x40], !P0 ;  /* 0x128000400209cfae */ /* 0x0003e2000c101d6c */
[----:B------:R-:W-:Y:S05]  /*13f20*/  BRA `(.L_x_1878) ;  /* 0xffffffc800f87947 */ /* 0x000fea000383ffff */
.L_x_1804:
[----:B0-----:R0:W1:Y:S02]  /*13f30*/  SYNCS.PHASECHK.TRANS64.TRYWAIT P0, [R17+URZ+0x19c20], R2 ;  /* 0x019c2002110075a7 */ /* 0x001064000800017f */
[----:B-1----:R-:W-:Y:S05]  /*13f40*/  @!P0 NANOSLEEP.SYNCS 0x989680 ;  /* 0x009896800000895d */ /* 0x002fea0003900000 */
[----:B------:R-:W1:Y:S02]  /*13f50*/  @!P0 SYNCS.PHASECHK.TRANS64 P0, [R17+URZ+0x19c20], R2 ;  /* 0x019c2002110085a7 */ /* 0x000e64000800007f */
[----:B-1----:R-:W-:Y:S05]  /*13f60*/  @!P0 BRA `(.L_x_1804) ;  /* 0xfffffffc00f08947 */ /* 0x002fea000383ffff */
[----:B------:R-:W-:Y:S05]  /*13f70*/  BRA `(.L_x_1879) ;  /* 0xffffffcc00747947 */ /* 0x000fea000383ffff */
.L_x_1810:
[----:B0-----:R0:W1:Y:S02]  /*13f80*/  SYNCS.PHASECHK.TRANS64.TRYWAIT P0, [R4+URZ+0x19c80], R2 ;  /* 0x019c8002040075a7 */ /* 0x001064000800017f */
[----:B-1----:R-:W-:Y:S05]  /*13f90*/  @!P0 NANOSLEEP.SYNCS 0x989680 ;  /* 0x009896800000895d */ /* 0x002fea0003900000 */
[----:B------:R-:W1:Y:S02]  /*13fa0*/  @!P0 SYNCS.PHASECHK.TRANS64 P0, [R4+URZ+0x19c80], R2 ;  /* 0x019c8002040085a7 */ /* 0x000e64000800007f */
[----:B-1----:R-:W-:Y:S05]  /*13fb0*/  @!P0 BRA `(.L_x_1810) ;  /* 0xfffffffc00f08947 */ /* 0x002fea000383ffff */
[----:B------:R-:W-:Y:S05]  /*13fc0*/  BRA `(.L_x_1880) ;  /* 0xffffffd0000c7947 */ /* 0x000fea000383ffff */
.L_x_1817:
[----:B-1----:R1:W2:Y:S02]  /*13fd0*/  SYNCS.PHASECHK.TRANS64.TRYWAIT P0, [R4+URZ+0x19c40], R2 ;  /* 0x019c4002040075a7 */ /* 0x0022a4000800017f */
[----:B--2---:R-:W-:Y:S05]  /*13fe0*/  @!P0 NANOSLEEP.SYNCS 0x989680 ;  /* 0x009896800000895d */ /* 0x004fea0003900000 */
[----:B------:R-:W2:Y:S02]  /*13ff0*/  @!P0 SYNCS.PHASECHK.TRANS64 P0, [R4+URZ+0x19c40], R2 ;  /* 0x019c4002040085a7 */ /* 0x000ea4000800007f */
[----:B--2---:R-:W-:Y:S05]  /*14000*/  @!P0 BRA `(.L_x_1817) ;  /* 0xfffffffc00f08947 */ /* 0x004fea000383ffff */
[----:B------:R-:W-:Y:S05]  /*14010*/  BRA `(.L_x_1881) ;  /* 0xffffffd400047947 */ /* 0x000fea000383ffff */
.L_x_1825:
[----:B0-----:R0:W1:Y:S02]  /*14020*/  SYNCS.PHASECHK.TRANS64.TRYWAIT P0, [R3+URZ+0x19c70], R2 ;  /* 0x019c7002030075a7 */ /* 0x001064000800017f */
[----:B-1----:R-:W-:Y:S05]  /*14030*/  @!P0 NANOSLEEP.SYNCS 0x989680 ;  /* 0x009896800000895d */ /* 0x002fea0003900000 */
[----:B------:R-:W1:Y:S02]  /*14040*/  @!P0 SYNCS.PHASECHK.TRANS64 P0, [R3+URZ+0x19c70], R2 ;  /* 0x019c7002030085a7 */ /* 0x000e64000800007f */
[----:B-1----:R-:W-:Y:S05]  /*14050*/  @!P0 BRA `(.L_x_1825) ;  /* 0xfffffffc00f08947 */ /* 0x002fea000383ffff */
[----:B------:R-:W-:Y:S05]  /*14060*/  BRA `(.L_x_1882) ;  /* 0xffffffd800187947 */ /* 0x000fea000383ffff */
.L_x_1827:
[----:B0-----:R0:W1:Y:S02]  /*14070*/  SYNCS.PHASECHK.TRANS64.TRYWAIT P0, [R3+URZ+0x19c60], R2 ;  /* 0x019c6002030075a7 */ /* 0x001064000800017f */
[----:B-1----:R-:W-:Y:S05]  /*14080*/  @!P0 NANOSLEEP.SYNCS 0x989680 ;  /* 0x009896800000895d */ /* 0x002fea0003900000 */
[----:B------:R-:W1:Y:S02]  /*14090*/  @!P0 SYNCS.PHASECHK.TRANS64 P0, [R3+URZ+0x19c60], R2 ;  /* 0x019c6002030085a7 */ /* 0x000e64000800007f */
[----:B-1----:R-:W-:Y:S05]  /*140a0*/  @!P0 BRA `(.L_x_1827) ;  /* 0xfffffffc00f08947 */ /* 0x002fea000383ffff */
[----:B------:R-:W-:Y:S05]  /*140b0*/  BRA `(.L_x_1883) ;  /* 0xffffffd800207947 */ /* 0x000fea000383ffff */
.L_x_1834:
[----:B0-----:R0:W1:Y:S02]  /*140c0*/  SYNCS.PHASECHK.TRANS64.TRYWAIT P1, [R3+URZ+0x19c70], R0 ;  /* 0x019c7000030075a7 */ /* 0x001064000802017f */
[----:B-1----:R-:W-:Y:S05]  /*140d0*/  @!P1 NANOSLEEP.SYNCS 0x989680 ;  /* 0x009896800000995d */ /* 0x002fea0003900000 */
[----:B------:R-:W1:Y:S02]  /*140e0*/  @!P1 SYNCS.PHASECHK.TRANS64 P1, [R3+URZ+0x19c70], R0 ;  /* 0x019c7000030095a7 */ /* 0x000e64000802007f */
[----:B-1----:R-:W-:Y:S05]  /*140f0*/  @!P1 BRA `(.L_x_1834) ;  /* 0xfffffffc00f09947 */ /* 0x002fea000383ffff */
[----:B------:R-:W-:Y:S05]  /*14100*/  BRA `(.L_x_1884) ;  /* 0xffffffdc00847947 */ /* 0x000fea000383ffff */
.L_x_1836:
[----:B0-----:R0:W1:Y:S02]  /*14110*/  SYNCS.PHASECHK.TRANS64.TRYWAIT P1, [R3+URZ+0x19c60], R0 ;  /* 0x019c6000030075a7 */ /* 0x001064000802017f */
[----:B-1----:R-:W-:Y:S05]  /*14120*/  @!P1 NANOSLEEP.SYNCS 0x989680 ;  /* 0x009896800000995d */ /* 0x002fea0003900000 */
[----:B------:R-:W1:Y:S02]  /*14130*/  @!P1 SYNCS.PHASECHK.TRANS64 P1, [R3+URZ+0x19c60], R0 ;  /* 0x019c6000030095a7 */ /* 0x000e64000802007f */
[----:B-1----:R-:W-:Y:S05]  /*14140*/  @!P1 BRA `(.L_x_1836) ;  /* 0xfffffffc00f09947 */ /* 0x002fea000383ffff */
[----:B------:R-:W-:Y:S05]  /*14150*/  BRA `(.L_x_1885) ;  /* 0xffffffdc00887947 */ /* 0x000fea000383ffff */
.L_x_1849:
[----:B0-----:R0:W1:Y:S02]  /*14160*/  SYNCS.PHASECHK.TRANS64.TRYWAIT P0, [R7+URZ+0x19c20], R0 ;  /* 0x019c2000070075a7 */ /* 0x001064000800017f */
[----:B-1----:R-:W-:Y:S05]  /*14170*/  @!P0 NANOSLEEP.SYNCS 0x989680 ;  /* 0x009896800000895d */ /* 0x002fea0003900000 */
[----:B------:R-:W1:Y:S02]  /*14180*/  @!P0 SYNCS.PHASECHK.TRANS64 P0, [R7+URZ+0x19c20], R0 ;  /* 0x019c2000070085a7 */ /* 0x000e64000800007f */
[----:B-1----:R-:W-:Y:S05]  /*14190*/  @!P0 BRA `(.L_x_1849) ;  /* 0xfffffffc00f08947 */ /* 0x002fea000383ffff */
[----:B------:R-:W-:Y:S05]  /*141a0*/  BRA `(.L_x_1886) ;  /* 0xfffffff000907947 */ /* 0x000fea000383ffff */
.L_x_1850:
        /* <DEDUP_REMOVED lines=8> */
[----:B0-2---:R-:W-:Y:S05]  /*14230*/  WARPSYNC.COLLECTIVE R15, `(.L_x_1888) ;  /* 0x000000000f087348 */ /* 0x005fea0003c00000 */
[----:B------:R1:W3:Y:S02]  /*14240*/  SHFL.IDX P6, R14, R13, R12, R11 ;  /* 0x0000000c0d0e7389 */ /* 0x0002e400000c000b */
[----:B0123--:R-:W-:Y:S01]  /*14250*/  ENDCOLLECTIVE ;  /* 0x000000000000791b */ /* 0x00ffe20003800000 */
.L_x_1888:
[----:B------:R-:W-:Y:S05]  /*14260*/  BSYNC B0 ;  /* 0x0000000000007941 */ /* 0x000fea0003800000 */
.L_x_1887:
[----:B------:R-:W-:Y:S05]  /*14270*/  BRA `(.L_x_1889) ;  /* 0xfffffff000787947 */ /* 0x000fea000383ffff */
.L_x_1853:
[----:B------:R-:W-:Y:S01]  /*14280*/  BSSY B1, `(.L_x_1890) ;  /* 0x0000006000017945 */ /* 0x000fe20003800000 */
[----:B------:R-:W-:-:S07]  /*14290*/  IMAD.MOV.U32 R15, RZ, RZ, -0x1 ;  /* 0xffffffffff0f7424 */ /* 0x000fce00078e00ff */
[----:B0-2---:R-:W-:Y:S05]  /*142a0*/  WARPSYNC.COLLECTIVE R15, `(.L_x_1891) ;  /* 0x000000000f0c7348 */ /* 0x005fea0003c00000 */
[----:B------:R-:W-:Y:S02]  /*142b0*/  ELECT P6, UR62, PT ;  /* 0x00000000003e782f */ /* 0x000fe400038c0000 */
[----:B------:R-:W-:Y:S01]  /*142c0*/  MOV R14, UR62 ;  /* 0x0000003e000e7c02 */ /* 0x000fe20008000f00 */
[----:B0-2---:R-:W-:Y:S10]  /*142d0*/  ENDCOLLECTIVE ;  /* 0x000000000000791b */ /* 0x005ff40003800000 */
.L_x_1891:
[----:B------:R-:W-:Y:S05]  /*142e0*/  BSYNC B1 ;  /* 0x0000000000017941 */ /* 0x000fea0003800000 */
.L_x_1890:
[----:B------:R-:W-:Y:S05]  /*142f0*/  BRA `(.L_x_1892) ;  /* 0xfffffff000707947 */ /* 0x000fea000383ffff */
.L_x_1855:
[----:B0-----:R0:W1:Y:S02]  /*14300*/  SYNCS.PHASECHK.TRANS64.TRYWAIT P1, [R5+URZ], R4 ;  /* 0x00000004050075a7 */ /* 0x001064000802017f */
[----:B-1----:R-:W-:Y:S05]  /*14310*/  @!P1 NANOSLEEP.SYNCS 0x989680 ;  /* 0x009896800000995d */ /* 0x002fea0003900000 */
[----:B------:R-:W1:Y:S02]  /*14320*/  @!P1 SYNCS.PHASECHK.TRANS64 P1, [R5+URZ], R4 ;  /* 0x00000004050095a7 */ /* 0x000e64000802007f */
[----:B-1----:R-:W-:Y:S05]  /*14330*/  @!P1 BRA `(.L_x_1855) ;  /* 0xfffffffc00f09947 */ /* 0x002fea000383ffff */
[----:B------:R-:W-:Y:S05]  /*14340*/  BRA `(.L_x_1893) ;  /* 0xfffffff000a47947 */ /* 0x000fea000383ffff */
.L_x_1856:
[----:B-1----:R1:W3:Y:S02]  /*14350*/  SYNCS.PHASECHK.TRANS64.TRYWAIT P1, [R3+URZ], R0 ;  /* 0x00000000030075a7 */ /* 0x0022e4000802017f */
[----:B---3--:R-:W-:Y:S05]  /*14360*/  @!P1 NANOSLEEP.SYNCS 0x989680 ;  /* 0x009896800000995d */ /* 0x008fea0003900000 */
[----:B------:R-:W3:Y:S02]  /*14370*/  @!P1 SYNCS.PHASECHK.TRANS64 P1, [R3+URZ], R0 ;  /* 0x00000000030095a7 */ /* 0x000ee4000802007f */
[----:B---3--:R-:W-:Y:S05]  /*14380*/  @!P1 BRA `(.L_x_1856) ;  /* 0xfffffffc00f09947 */ /* 0x008fea000383ffff */
[----:B------:R-:W-:Y:S05]  /*14390*/  BRA `(.L_x_1894) ;  /* 0xfffffff000987947 */ /* 0x000fea000383ffff */
.L_x_1858:
[----:B-1----:R1:W3:Y:S02]  /*143a0*/  SYNCS.PHASECHK.TRANS64.TRYWAIT P1, [R3+URZ+0x19c60], R4 ;  /* 0x019c6004030075a7 */ /* 0x0022e4000802017f */
[----:B---3--:R-:W-:Y:S05]  /*143b0*/  @!P1 NANOSLEEP.SYNCS 0x989680 ;  /* 0x009896800000995d */ /* 0x008fea0003900000 */
[----:B------:R-:W3:Y:S02]  /*143c0*/  @!P1 SYNCS.PHASECHK.TRANS64 P1, [R3+URZ+0x19c60], R4 ;  /* 0x019c6004030095a7 */ /* 0x000ee4000802007f */
[----:B---3--:R-:W-:Y:S05]  /*143d0*/  @!P1 BRA `(.L_x_1858) ;  /* 0xfffffffc00f09947 */ /* 0x008fea000383ffff */
[----:B------:R-:W-:Y:S05]  /*143e0*/  BRA `(.L_x_1895) ;  /* 0xfffffff000987947 */ /* 0x000fea000383ffff */
.L_x_1860:
[----:B0-----:R0:W3:Y:S02]  /*143f0*/  SYNCS.PHASECHK.TRANS64.TRYWAIT P1, [R5+URZ+0x19c60], R0 ;  /* 0x019c6000050075a7 */ /* 0x0010e4000802017f */
[----:B---3--:R-:W-:Y:S05]  /*14400*/  @!P1 NANOSLEEP.SYNCS 0x989680 ;  /* 0x009896800000995d */ /* 0x008fea0003900000 */
[----:B------:R-:W3:Y:S02]  /*14410*/  @!P1 SYNCS.PHASECHK.TRANS64 P1, [R5+URZ+0x19c60], R0 ;  /* 0x019c6000050095a7 */ /* 0x000ee4000802007f */
[----:B---3--:R-:W-:Y:S05]  /*14420*/  @!P1 BRA `(.L_x_1860) ;  /* 0xfffffffc00f09947 */ /* 0x008fea000383ffff */
[----:B------:R-:W-:Y:S05]  /*14430*/  BRA `(.L_x_1896) ;  /* 0xfffffff000987947 */ /* 0x000fea000383ffff */
.L_x_1862:
[----:B---3--:R3:W4:Y:S02]  /*14440*/  SYNCS.PHASECHK.TRANS64.TRYWAIT P0, [R3+URZ+0x19c80], R4 ;  /* 0x019c8004030075a7 */ /* 0x008724000800017f */
[----:B----4-:R-:W-:Y:S05]  /*14450*/  @!P0 NANOSLEEP.SYNCS 0x989680 ;  /* 0x009896800000895d */ /* 0x010fea0003900000 */
[----:B------:R-:W4:Y:S02]  /*14460*/  @!P0 SYNCS.PHASECHK.TRANS64 P0, [R3+URZ+0x19c80], R4 ;  /* 0x019c8004030085a7 */ /* 0x000f24000800007f */
[----:B----4-:R-:W-:Y:S05]  /*14470*/  @!P0 BRA `(.L_x_1862) ;  /* 0xfffffffc00f08947 */ /* 0x010fea000383ffff */
[----:B------:R-:W-:Y:S05]  /*14480*/  BRA `(.L_x_1863) ;  /* 0xfffffff000947947 */ /* 0x000fea000383ffff */
.L_x_1897:
        /* <DEDUP_REMOVED lines=15> */
.L_x_2283:


//--------------------- .text._ZN7cutlass13device_kernelIN5flash11enable_sm90INS1_16FlashAttnFwdSm90INS1_25CollectiveMainloopFwdSm90ILi2EN4cute5tupleIJNS5_1CILi1EEES8_S8_EEENS6_IJNS7_ILi192EEENS7_ILi128EEENS7_ILi96EEEEEELi96ENS_12float_e4m3_tEfNS_4arch4Sm90ELb1ELb0ELb1ELb1ELb0ELb1ELb0ELb1ELb1ELb1ELb1ELb0EEENS1_21CollectiveEpilogueFwdINS6_IJSA_SC_SB_EEES9_NS_10bfloat16_tESG_Li384ELb1ELb1ELb1ELb1EEENS1_36VarlenDynamicPersistentTileSchedulerILi192ELi128ELi384ELi128ELb1ELb1ELb1ELb1ELb1ELb1EEEEEEEEEvNT_6ParamsE --------------------------
	.section	.text._ZN7cutlass13device_kernelIN5flash11enable_sm90INS1_16FlashAttnFwdSm90INS1_25CollectiveMainloopFwdSm90ILi2EN4cute5tupleIJNS5_1CILi1EEES8_S8_EEENS6_IJNS7_ILi192EEENS7_ILi128EEENS7_ILi96EEEEEELi96ENS_12float_e4m3_tEfNS_4arch4Sm90ELb1ELb0ELb1ELb1ELb0ELb1ELb0ELb1ELb1ELb1ELb1ELb0EEENS1_21CollectiveEpilogueFwdINS6_IJSA_SC_SB_EEES9_NS_10bfloat16_tESG_Li384ELb1ELb1ELb1ELb1EEENS1_36VarlenDynamicPersistentTileSchedulerILi192ELi128ELi384ELi128ELb1ELb1ELb1ELb1ELb1ELb1EEEEEEEEEvNT_6ParamsE,"ax",@progbits
	.align	128
.text._ZN7cutlass13device_kernelIN5flash11enable_sm90INS1_16FlashAttnFwdSm90INS1_25CollectiveMainloopFwdSm90ILi2EN4cute5tupleIJNS5_1CILi1EEES8_S8_EEENS6_IJNS7_ILi192EEENS7_ILi128EEENS7_ILi96EEEEEELi96ENS_12float_e4m3_tEfNS_4arch4Sm90ELb1ELb0ELb1ELb1ELb0ELb1ELb0ELb1ELb1ELb1ELb1ELb0EEENS1_21CollectiveEpilogueFwdINS6_IJSA_SC_SB_EEES9_NS_10bfloat16_tESG_Li384ELb1ELb1ELb1ELb1EEENS1_36VarlenDynamicPersistentTileSchedulerILi192ELi128ELi384ELi128ELb1ELb1ELb1ELb1ELb1ELb1EEEEEEEEEvNT_6ParamsE:
        .type           _ZN7cutlass13device_kernelIN5flash11enable_sm90INS1_16FlashAttnFwdSm90INS1_25CollectiveMainloopFwdSm90ILi2EN4cute5tupleIJNS5_1CILi1EEES8_S8_EEENS6_IJNS7_ILi192EEENS7_ILi128EEENS7_ILi96EEEEEELi96ENS_12float_e4m3_tEfNS_4arch4Sm90ELb1ELb0ELb1ELb1ELb0ELb1ELb0ELb1ELb1ELb1ELb1ELb0EEENS1_21CollectiveEpilogueFwdINS6_IJSA_SC_SB_EEES9_NS_10bfloat16_tESG_Li384ELb1ELb1ELb1ELb1EEENS1_36VarlenDynamicPersistentTileSchedulerILi192ELi128ELi384ELi128ELb1ELb1ELb1ELb1ELb1ELb1EEEEEEEEEvNT_6ParamsE,@function
        .size           _ZN7cutlass13device_kernelIN5flash11enable_sm90INS1_16FlashAttnFwdSm90INS1_25CollectiveMainloopFwdSm90ILi2EN4cute5tupleIJNS5_1CILi1EEES8_S8_EEENS6_IJNS7_ILi192EEENS7_ILi128EEENS7_ILi96EEEEEELi96ENS_12float_e4m3_tEfNS_4arch4Sm90ELb1ELb0ELb1ELb1ELb0ELb1ELb0ELb1ELb1ELb1ELb1ELb0EEENS1_21CollectiveEpilogueFwdINS6_IJSA_SC_SB_EEES9_NS_10bfloat16_tESG_Li384ELb1ELb1ELb1ELb1EEENS1_36VarlenDynamicPersistentTileSchedulerILi192ELi128ELi384ELi128ELb1ELb1ELb1ELb1ELb1ELb1EEEEEEEEEvNT_6ParamsE,(.L_x_2284 - _ZN7cutlass13device_kernelIN5flash11enable_sm90INS1_16FlashAttnFwdSm90INS1_25CollectiveMainloopFwdSm90ILi2EN4cute5tupleIJNS5_1CILi1EEES8_S8_EEENS6_IJNS7_ILi192EEENS7_ILi128EEENS7_ILi96EEEEEELi96ENS_12float_e4m3_tEfNS_4arch4Sm90ELb1ELb0ELb1ELb1ELb0ELb1ELb0ELb1ELb1ELb1ELb1ELb0EEENS1_21CollectiveEpilogueFwdINS6_IJSA_SC_SB_EEES9_NS_10bfloat16_tESG_Li384ELb1ELb1ELb1ELb1EEENS1_36VarlenDynamicPersistentTileSchedulerILi192ELi128ELi384ELi128ELb1ELb1ELb1ELb1ELb1ELb1EEEEEEEEEvNT_6ParamsE)
        .other          _ZN7cutlass13device_kernelIN5flash11enable_sm90INS1_16FlashAttnFwdSm90INS1_25CollectiveMainloopFwdSm90ILi2EN4cute5tupleIJNS5_1CILi1EEES8_S8_EEENS6_IJNS7_ILi192EEENS7_ILi128EEENS7_ILi96EEEEEELi96ENS_12float_e4m3_tEfNS_4arch4Sm90ELb1ELb0ELb1ELb1ELb0ELb1ELb0ELb1ELb1ELb1ELb1ELb0EEENS1_21CollectiveEpilogueFwdINS6_IJSA_SC_SB_EEES9_NS_10bfloat16_tESG_Li384ELb1ELb1ELb1ELb1EEENS1_36VarlenDynamicPersistentTileSchedulerILi192ELi128ELi384ELi128ELb1ELb1ELb1ELb1ELb1ELb1EEEEEEEEEvNT_6ParamsE,@"STO_CUDA_ENTRY STV_DEFAULT"
_ZN7cutlass13device_kernelIN5flash11enable_sm90INS1_16FlashAttnFwdSm90INS1_25CollectiveMainloopFwdSm90ILi2EN4cute5tupleIJNS5_1CILi1EEES8_S8_EEENS6_IJNS7_ILi192EEENS7_ILi128EEENS7_ILi96EEEEEELi96ENS_12float_e4m3_tEfNS_4arch4Sm90ELb1ELb0ELb1ELb1ELb0ELb1ELb0ELb1ELb1ELb1ELb1ELb0EEENS1_21CollectiveEpilogueFwdINS6_IJSA_SC_SB_EEES9_NS_10bfloat16_tESG_Li384ELb1ELb1ELb1ELb1EEENS1_36VarlenDynamicPersistentTileSchedulerILi192ELi128ELi384ELi128ELb1ELb1ELb1ELb1ELb1ELb1EEEEEEEEEvNT_6ParamsE:
[----:B------:R-:W0:Y:S02]  /*0000*/  LDC R1, c[0x0][0x28] ;  /* 0x00000a00ff017b82 */ /* 0x000e240000000800 */
[----:B0-----:R-:W-:Y:S01]  /*0010*/  VIADD R1, R1, 0xffffff78 ;  /* 0xffffff7801017836 */ /* 0x001fe20000000000 */
[----:B------:R-:W0:Y:S01]  /*0020*/  S2R R2, SR_TID.X ;  /* 0x0000000000027919 */ /* 0x000e220000002100 */
[----:B------:R-:W-:Y:S01]  /*0030*/  ELECT P0, URZ, PT ;  /* 0x00000000003f782f */ /* 0x000fe20003800000 */
[----:B------:R-:W-:Y:S01]  /*0040*/  BSSY B0, `(.L_x_1898) ;  /* 0x0000014000007945 */ /* 0x000fe20003800000 */
[--C-:B0-----:R-:W-:Y:S02]  /*0050*/  SHF.R.U32.HI R6, RZ, 0x5, R2.reuse ;  /* 0x00000005ff067819 */ /* 0x101fe40000011602 */
[----:B------:R-:W-:-:S03]  /*0060*/  SHF.R.U32.HI R2, RZ, 0x7, R2 ;  /* 0x00000007ff027819 */ /* 0x000fc60000011602 */
        /* <DEDUP_REMOVED lines=17> */
.L_x_1899:
[----:B------:R-:W-:Y:S05]  /*0180*/  BSYNC B0 ;  /* 0x0000000000007941 */ /* 0x000fea0003800000 */
.L_x_1898:
        /* <DEDUP_REMOVED lines=41> */
.L_x_1900:
        /* <DEDUP_REMOVED lines=22> */
.L_x_1901:
        /* <DEDUP_REMOVED lines=18> */
.L_x_1902:
        /* <DEDUP_REMOVED lines=22> */
.L_x_1903:
        /* <DEDUP_REMOVED lines=22> */
.L_x_1904:
[----:B------:R-:W-:Y:S01]  /*0960*/  PLOP3.LUT P0, PT, PT, PT, UP0, 0x80, 0x0 ;  /* 0x000000000000781c */ /* 0x000fe20003f0f008 */
[----:B------:R-:W-:Y:S01]  /*0970*/  UMOV UR37, 0x1 ;  /* 0x0000000100257882 */ /* 0x000fe20000000000 */
[----:B------:R-:W-:Y:S01]  /*0980*/  NOP ;  /* 0x0000000000007918 */ /* 0x000fe20000000000 */
[----:B------:R-:W-:Y:S01]  /*0990*/  USEL UR37, UR37, 0x2, !UP0 ;  /* 0x0000000225257887 */ /* 0x000fe2000c000000 */
[----:B------:R-:W-:Y:S01]  /*09a0*/  BSSY B8, `(.L_x_1905) ;  /* 0x0001e83000087945 */ /* 0x000fe20003800000 */
[----:B------:R-:W-:Y:S01]  /*09b0*/  ULDC.64 UR42, c[0x0][0x208] ;  /* 0x00008200002a7ab9 */ /* 0x000fe20000000a00 */
[----:B012-4-:R-:W-:Y:S07]  /*09c0*/  BAR.SYNC.DEFER_BLOCKING 0x0 ;  /* 0x0000000000007b1d */ /* 0x017fee0000010000 */
[----:B------:R-:W-:Y:S05]  /*09d0*/  @!P0 BRA `(.L_x_1906) ;  /* 0x0000016c00a08947 */ /* 0x000fea0003800000 */
.L_x_1907:
[----:B------:R-:W-:-:S08]  /*09e0*/  NOP ;  /* 0x0000000000007918 */ /* 0x000fd00000000000 */
[----:B------:R-:W0:Y:S02]  /*09f0*/  USETMAXREG.TRY_ALLOC.CTAPOOL UP0, 0xa0 ;  /* 0x000000a0000079c8 */ /* 0x000e240008000600 */
[----:B0-----:R-:W-:-:S13]  /*0a00*/  PLOP3.LUT P0, PT, PT, PT, UP0, 0x80, 0x0 ;  /* 0x000000000000781c */ /* 0x001fda0003f0f008 */
[----:B------:R-:W-:Y:S05]  /*0a10*/  @!P0 BRA `(.L_x_1907) ;  /* 0xfffffffc00f08947 */ /* 0x000fea000383ffff */
[----:B------:R-:W0:Y:S08]  /*0a20*/  S2UR UR4, SR_CgaCtaId ;  /* 0x00000000000479c3 */ /* 0x000e300000008800 */
[----:B------:R-:W-:Y:S06]  /*0a30*/  BAR.ARV 0x8, 0x200 ;  /* 0x0208000000007b1d */ /* 0x000fec0000002000 */
[----:B------:R-:W-:-:S02]  /*0a40*/  MOV R16, 0x400 ;  /* 0x0000040000107802 */ /* 0x000fc40000000f00 */
[----:B------:R-:W-:Y:S01]  /*0a50*/  BAR.SYNC.DEFER_BLOCKING 0x5, 0x200 ;  /* 0x0148000000007b1d */ /* 0x000fe20000010000 */
[----:B0-----:R-:W-:-:S05]  /*0a60*/  IMAD.U32 R0, RZ, RZ, UR4 ;  /* 0x00000004ff007e24 */ /* 0x001fca000f8e00ff */
[----:B------:R-:W-:Y:S01]  /*0a70*/  ULDC UR4, c[0x0][0xc3c] ;  /* 0x00030f0000047ab9 */ /* 0x000fe20000000800 */
[----:B------:R-:W-:Y:S01]  /*0a80*/  LEA R16, R0, R16, 0x18 ;  /* 0x0000001000107211 */ /* 0x000fe200078ec0ff */
[----:B------:R-:W-:Y:S04]  /*0a90*/  STL [R1+0x10], R0 ;  /* 0x0000100001007387 */ /* 0x000fe80000100800 */
[----:B------:R-:W0:Y:S01]  /*0aa0*/  LDS.128 R28, [R16+0x19cd0] ;  /* 0x019cd000101c7984 */ /* 0x000e220000000c00 */
[----:B------:R-:W-:Y:S06]  /*0ab0*/  BAR.ARV 0x4, 0x200 ;  /* 0x0108000000007b1d */ /* 0x000fec0000002000 */
[----:B0-----:R-:W-:-:S13]  /*0ac0*/  ISETP.GE.AND P0, PT, R31, UR4, PT ;  /* 0x000000041f007c0c */ /* 0x001fda000bf06270 */
[----:B------:R-:W-:Y:S05]  /*0ad0*/  @P0 BRA `(.L_x_1908) ;  /* 0x000001e400bc0947 */ /* 0x000fea0003800000 */
[----:B------:R-:W0:Y:S01]  /*0ae0*/  S2R R0, SR_TID.X ;  /* 0x0000000000007919 */ /* 0x000e220000002100 */
[----:B------:R-:W-:Y:S01]  /*0af0*/  CS2R R152, SRZ ;  /* 0x0000000000987805 */ /* 0x000fe2000001ff00 */
[----:B------:R-:W-:Y:S01]  /*0b00*/  IMAD.MOV.U32 R18, RZ, RZ, RZ ;  /* 0x000000ffff127224 */ /* 0x000fe200078e00ff */
[----:B------:R-:W-:Y:S01]  /*0b10*/  ULOP3.LUT UR36, UR37, 0x1, URZ, 0xfc, !UPT ;  /* 0x0000000125247892 */ /* 0x000fe2000f8efc3f */
[----:B0-----:R-:W-:-:S05]  /*0b20*/  VIADD R22, R0, 0xffffff80 ;  /* 0xffffff8000167836 */ /* 0x001fca0000000000 */
[----:B------:R-:W-:Y:S02]  /*0b30*/  SHF.R.S32.HI R0, RZ, 0x1f, R22 ;  /* 0x0000001fff007819 */ /* 0x000fe40000011416 */
[-C--:B------:R-:W-:Y:S02]  /*0b40*/  LEA.HI R3, R22, R22.reuse, RZ, 0x1 ;  /* 0x0000001616037211 */ /* 0x080fe400078f08ff */
[CC--:B------:R-:W-:Y:S02]  /*0b50*/  LEA.HI R2, R0.reuse, R22.reuse, RZ, 0x5 ;  /* 0x0000001600027211 */ /* 0x0c0fe400078f28ff */
[----:B------:R-:W-:Y:S02]  /*0b60*/  LEA.HI R5, R0, R22, RZ, 0x4 ;  /* 0x0000001600057211 */ /* 0x000fe400078f20ff */
[----:B------:R-:W-:Y:S01]  /*0b70*/  SHF.R.S32.HI R19, RZ, 0x1, R3 ;  /* 0x00000001ff137819 */ /* 0x000fe20000011403 */
[----:B------:R-:W-:Y:S01]  /*0b80*/  IMAD.SHL.U32 R4, R2, 0x10, RZ ;  /* 0x0000001002047824 */ /* 0x000fe200078e00ff */
[----:B------:R-:W-:-:S02]  /*0b90*/  LOP3.LUT R2, R5, 0x7fffff0, RZ, 0xc0, !PT ;  /* 0x07fffff005027812 */ /* 0x000fc400078ec0ff */
[----:B------:R-:W-:Y:S02]  /*0ba0*/  SHF.R.S32.HI R6, RZ, 0x1f, R3 ;  /* 0x0000001fff067819 */ /* 0x000fe40000011403 */
[----:B------:R-:W-:Y:S01]  /*0bb0*/  LOP3.LUT R7, R4, 0xfffffe00, RZ, 0xc0, !PT ;  /* 0xfffffe0004077812 */ /* 0x000fe200078ec0ff */
[----:B------:R-:W-:Y:S01]  /*0bc0*/  IMAD.IADD R4, R22, 0x1, -R2 ;  /* 0x0000000116047824 */ /* 0x000fe200078e0a02 */
[-C--:B------:R-:W-:Y:S02]  /*0bd0*/  LEA.HI R2, R0, R22.reuse, RZ, 0x7 ;  /* 0x0000001600027211 */ /* 0x080fe400078f38ff */
[----:B------:R-:W-:Y:S01]  /*0be0*/  LOP3.LUT R3, R3, 0xfffffffe, RZ, 0xc0, !PT ;  /* 0xfffffffe03037812 */ /* 0x000fe200078ec0ff */
[----:B------:R-:W-:Y:S01]  /*0bf0*/  IMAD R9, R4, 0x20, R7 ;  /* 0x0000002004097824 */ /* 0x000fe200078e0207 */
[----:B------:R-:W-:Y:S02]  /*0c00*/  LOP3.LUT R7, R2, 0xffffff80, RZ, 0xc0, !PT ;  /* 0xffffff8002077812 */ /* 0x000fe400078ec0ff */
[----:B------:R-:W-:Y:S01]  /*0c10*/  LEA.HI R6, R6, R19, RZ, 0x2 ;  /* 0x0000001306067211 */ /* 0x000fe200078f10ff */
[----:B------:R-:W-:Y:S01]  /*0c20*/  IMAD.IADD R21, R22, 0x1, -R3 ;  /* 0x0000000116157824 */ /* 0x000fe200078e0a03 */
[----:B------:R-:W-:Y:S01]  /*0c30*/  LEA.HI R4, R0, R22, RZ, 0x3 ;  /* 0x0000001600047211 */ /* 0x000fe200078f18ff */
[----:B------:R-:W-:Y:S01]  /*0c40*/  IMAD.IADD R15, R22, 0x1, -R7 ;  /* 0x00000001160f7824 */ /* 0x000fe200078e0a07 */
[----:B------:R-:W-:Y:S01]  /*0c50*/  LOP3.LUT R6, R6, 0x7fffffc, RZ, 0xc0, !PT ;  /* 0x07fffffc06067812 */ /* 0x000fe200078ec0ff */
[----:B------:R-:W-:Y:S01]  /*0c60*/  IMAD.SHL.U32 R154, R21, 0x8, RZ ;  /* 0x00000008159a7824 */ /* 0x000fe200078e00ff */
[----:B------:R-:W-:-:S02]  /*0c70*/  SHF.R.S32.HI R7, RZ, 0x4, R5 ;  /* 0x00000004ff077819 */ /* 0x000fc40000011405 */
[----:B------:R-:W-:Y:S01]  /*0c80*/  SHF.R.S32.HI R8, RZ, 0x1f, R15 ;  /* 0x0000001fff087819 */ /* 0x000fe2000001140f */
[----:B------:R-:W-:Y:S01]  /*0c90*/  IMAD.IADD R6, R19, 0x1, -R6 ;  /* 0x0000000113067824 */ /* 0x000fe200078e0a06 */
[----:B------:R-:W-:Y:S01]  /*0ca0*/  LEA.HI R5, R5, R7, RZ, 0x1 ;  /* 0x0000000705057211 */ /* 0x000fe200078f08ff */
[C---:B------:R-:W-:Y:S01]  /*0cb0*/  VIADD R11, R154.reuse, 0x20 ;  /* 0x000000209a0b7836 */ /* 0x040fe20000000000 */
[----:B------:R-:W-:Y:S01]  /*0cc0*/  SHF.R.S32.HI R17, RZ, 0x7, R2 ;  /* 0x00000007ff117819 */ /* 0x000fe20000011402 */
[----:B------:R-:W-:Y:S01]  /*0cd0*/  IMAD R13, R7, 0x8, R6 ;  /* 0x00000008070d7824 */ /* 0x000fe200078e0206 */
[----:B------:R-:W-:Y:S01]  /*0ce0*/  LOP3.LUT R2, R5, 0x1ffffffe, RZ, 0xc0, !PT ;  /* 0x1ffffffe05027812 */ /* 0x000fe200078ec0ff */
[----:B------:R-:W-:Y:S01]  /*0cf0*/  IMAD.IADD R6, R154, 0x1, R11 ;  /* 0x000000019a067824 */ /* 0x000fe200078e020b */
[----:B------:R-:W-:Y:S01]  /*0d00*/  LEA.HI R10, R8, R15, RZ, 0x2 ;  /* 0x0000000f080a7211 */ /* 0x000fe200078f10ff */
[----:B------:R0:W-:Y:S01]  /*0d10*/  STL [R1+0x8], R11 ;  /* 0x0000080b01007387 */ /* 0x0001e20000100800 */
[----:B------:R-:W-:Y:S01]  /*0d20*/  SHF.R.S32.HI R4, RZ, 0x3, R4 ;  /* 0x00000003ff047819 */ /* 0x000fe20000011404 */
[----:B------:R-:W-:Y:S01]  /*0d30*/  IMAD.IADD R2, R7, 0x1, -R2 ;  /* 0x0000000107027824 */ /* 0x000fe200078e0a02 */
[--C-:B------:R-:W-:Y:S01]  /*0d40*/  SHF.R.S32.HI R5, RZ, 0x2, R10.reuse ;  /* 0x00000002ff057819 */ /* 0x100fe2000001140a */
[----:B------:R-:W-:Y:S01]  /*0d50*/  IMAD.SHL.U32 R13, R13, 0x20, RZ ;  /* 0x000000200d0d7824 */ /* 0x000fe200078e00ff */
[----:B------:R-:W-:Y:S01]  /*0d60*/  SHF.R.S32.HI R12, RZ, 0x1f, R10 ;  /* 0x0000001fff0c7819 */ /* 0x000fe2000001140a */
[----:B------:R-:W-:Y:S01]  /*0d70*/  IMAD.SHL.U32 R4, R4, 0x80, RZ ;  /* 0x0000008004047824 */ /* 0x000fe200078e00ff */
[----:B------:R-:W-:Y:S01]  /*0d80*/  SHF.R.S32.HI R7, RZ, 0x1f, R6 ;  /* 0x0000001fff077819 */ /* 0x000fe20000011406 */
[----:B------:R-:W-:Y:S01]  /*0d90*/  IMAD.HI R3, R17, 0x55555556, RZ ;  /* 0x5555555611037827 */ /* 0x000fe200078e02ff */
[----:B------:R-:W-:-:S02]  /*0da0*/  LEA.HI R12, R12, R5, RZ, 0x3 ;  /* 0x000000050c0c7211 */ /* 0x000fc400078f18ff */
[CC--:B0-----:R-:W-:Y:S02]  /*0db0*/  LEA.HI R11, R7.reuse, R6.reuse, RZ, 0x4 ;  /* 0x00000006070b7211 */ /* 0x0c1fe400078f20ff */
[----:B------:R-:W-:Y:S02]  /*0dc0*/  LEA.HI R6, R7, R6, RZ, 0x5 ;  /* 0x0000000607067211 */ /* 0x000fe400078f28ff */
[----:B------:R-:W-:Y:S02]  /*0dd0*/  LOP3.LUT R20, R4, 0x80, RZ, 0xc0, !PT ;  /* 0x0000008004147812 */ /* 0x000fe400078ec0ff */
[----:B------:R-:W-:Y:S02]  /*0de0*/  LOP3.LUT R12, R12, 0xfffffff8, RZ, 0xc0, !PT ;  /* 0xfffffff80c0c7812 */ /* 0x000fe400078ec0ff */
[----:B------:R-:W-:Y:S01]  /*0df0*/  LEA.HI R8, R8, R15, RZ, 0x5 ;  /* 0x0000000f08087211 */ /* 0x000fe200078f28ff */
[----:B------:R-:W-:Y:S01]  /*0e00*/  STL [R1], R20 ;  /* 0x0000001401007387 */ /* 0x000fe20000100800 */
[----:B------:R-:W-:Y:S01]  /*0e10*/  SHF.R.S32.HI R6, RZ, 0x5, R6 ;  /* 0x00000005ff067819 */ /* 0x000fe20000011406 */
[----:B------:R-:W-:Y:S01]  /*0e20*/  IMAD.IADD R5, R5, 0x1, -R12 ;  /* 0x0000000105057824 */ /* 0x000fe200078e0a0c */
[----:B------:R-:W-:Y:S01]  /*0e30*/  SHF.R.U32.HI R14, RZ, 0x3, R20 ;  /* 0x00000003ff0e7819 */ /* 0x000fe20000011614 */
[----:B------:R-:W-:Y:S01]  /*0e40*/  STL [R1+0xc], R13 ;  /* 0x00000c0d01007387 */ /* 0x000fe20000100800 */
[----:B------:R-:W-:Y:S01]  /*0e50*/  LOP3.LUT R4, R20, 0x10, R11, 0xf8, !PT ;  /* 0x0000001014047812 */ /* 0x000fe200078ef80b */
[----:B------:R-:W-:Y:S01]  /*0e60*/  IMAD R7, R6, 0x1800, R13 ;  /* 0x0000180006077824 */ /* 0x000fe200078e020d */
[----:B------:R-:W-:Y:S01]  /*0e70*/  SHF.R.S32.HI R8, RZ, 0x5, R8 ;  /* 0x00000005ff087819 */ /* 0x000fe20000011408 */
[----:B------:R-:W-:Y:S01]  /*0e80*/  STL [R1+0x74], R14 ;  /* 0x0000740e01007387 */ /* 0x000fe20000100800 */
[----:B------:R-:W-:-:S02]  /*0e90*/  LOP3.LUT R4, R4, R14, RZ, 0x3c, !PT ;  /* 0x0000000e04047212 */ /* 0x000fc400078e3cff */
[----:B------:R-:W-:Y:S01]  /*0ea0*/  LEA.HI R0, R0, R22, RZ, 0x2 ;  /* 0x0000001600007211 */ /* 0x000fe200078f10ff */
[----:B------:R-:W-:Y:S01]  /*0eb0*/  IMAD R8, R8, 0x10, R5 ;  /* 0x0000001008087824 */ /* 0x000fe200078e0205 */
[----:B------:R-:W-:Y:S01]  /*0ec0*/  LEA.HI R3, R3, R3, RZ, 0x1 ;  /* 0x0000000303037211 */ /* 0x000fe200078f08ff */
[----:B------:R-:W-:Y:S01]  /*0ed0*/  IMAD R5, R2, 0x8, R9 ;  /* 0x0000000802057824 */ /* 0x000fe200078e0209 */
[----:B------:R-:W-:Y:S02]  /*0ee0*/  IADD3 R2, R16, R7, R4 ;  /* 0x0000000710027210 */ /* 0x000fe40007ffe004 */
[----:B------:R-:W-:Y:S01]  /*0ef0*/  LOP3.LUT R10, R10, 0x7ffffffc, RZ, 0xc0, !PT ;  /* 0x7ffffffc0a0a7812 */ /* 0x000fe200078ec0ff */
[----:B------:R-:W-:Y:S01]  /*0f00*/  IMAD R3, R3, -0x3, R17 ;  /* 0xfffffffd03037824 */ /* 0x000fe200078e0211 */
[----:B------:R0:W-:Y:S01]  /*0f10*/  STL [R1+0x7c], R5 ;  /* 0x00007c0501007387 */ /* 0x0001e20000100800 */
[----:B------:R-:W-:Y:S02]  /*0f20*/  IMAD.MOV.U32 R17, RZ, RZ, RZ ;  /* 0x000000ffff117224 */ /* 0x000fe400078e00ff */
[----:B------:R-:W-:Y:S01]  /*0f30*/  IMAD R3, R3, 0x40, R8 ;  /* 0x0000004003037824 */ /* 0x000fe200078e0208 */
[----:B------:R1:W-:Y:S01]  /*0f40*/  STL [R1+0x70], R2 ;  /* 0x0000700201007387 */ /* 0x0003e20000100800 */
[----:B------:R-:W-:-:S03]  /*0f50*/  IMAD.IADD R10, R15, 0x1, -R10 ;  /* 0x000000010f0a7824 */ /* 0x000fc600078e0a0a */
[----:B------:R-:W-:Y:S01]  /*0f60*/  STL [R1+0x78], R3 ;  /* 0x0000780301007387 */ /* 0x000fe20000100800 */
[----:B0-----:R-:W-:-:S03]  /*0f70*/  VIADD R5, R154, 0x10 ;  /* 0x000000109a057836 */ /* 0x001fc60000000000 */
[----:B------:R-:W-:Y:S01]  /*0f80*/  STL [R1+0x4c], RZ ;  /* 0x00004cff01007387 */ /* 0x000fe20000100800 */
[----:B-1----:R-:W-:-:S05]  /*0f90*/  LOP3.LUT R2, R0, 0xfffffffc, RZ, 0xc0, !PT ;  /* 0xfffffffc00027812 */ /* 0x002fca00078ec0ff */
[----:B------:R-:W-:Y:S01]  /*0fa0*/  IMAD.IADD R7, R22, 0x1, -R2 ;  /* 0x0000000116077824 */ /* 0x000fe200078e0a02 */
[----:B------:R-:W-:Y:S01]  /*0fb0*/  SHF.R.S32.HI R2, RZ, 0x2, R0 ;  /* 0x00000002ff027819 */ /* 0x000fe20000011400 */
[----:B------:R-:W-:Y:S01]  /*0fc0*/  IMAD.SHL.U32 R22, R21, 0x10, RZ ;  /* 0x0000001015167824 */ /* 0x000fe200078e00ff */
[----:B------:R-:W-:Y:S01]  /*0fd0*/  SHF.R.S32.HI R0, RZ, 0x1f, R19 ;  /* 0x0000001fff007819 */ /* 0x000fe20000011413 */
[C---:B------:R-:W-:Y:S01]  /*0fe0*/  IMAD.SHL.U32 R4, R7.reuse, 0x8, RZ ;  /* 0x0000000807047824 */ /* 0x040fe200078e00ff */
[----:B------:R-:W-:-:S03]  /*0ff0*/  LEA.HI R0, R7, R7, RZ, 0x1 ;  /* 0x0000000707007211 */ /* 0x000fc600078f08ff */
[----:B------:R-:W-:Y:S01]  /*1000*/  VIADD R6, R4, 0x20 ;  /* 0x0000002004067836 */ /* 0x000fe20000000000 */
[----:B------:R-:W-:Y:S01]  /*1010*/  LOP3.LUT R2, R0, 0x1ffffffe, RZ, 0xc0, !PT ;  /* 0x1ffffffe00027812 */ /* 0x000fe200078ec0ff */
[----:B------:R0:W-:Y:S01]  /*1020*/  STL [R1+0x3c], R4 ;  /* 0x00003c0401007387 */ /* 0x0001e20000100800 */
[----:B------:R-:W-:-:S03]  /*1030*/  LOP3.LUT R0, R20, 0x10, R22, 0xf8, !PT ;  /* 0x0000001014007812 */ /* 0x000fc600078ef816 */
[----:B------:R1:W-:Y:S01]  /*1040*/  STL [R1+0x4], R5 ;  /* 0x0000040501007387 */ /* 0x0003e20000100800 */
[----:B------:R-:W-:Y:S01]  /*1050*/  IMAD.IADD R2, R7, 0x1, -R2 ;  /* 0x0000000107027824 */ /* 0x000fe200078e0a02 */
[----:B------:R-:W-:Y:S02]  /*1060*/  SHF.R.S32.HI R7, RZ, 0x1f, R6 ;  /* 0x0000001fff077819 */ /* 0x000fe40000011406 */
[----:B------:R-:W-:Y:S01]  /*1070*/  LOP3.LUT R0, R0, R14, RZ, 0x3c, !PT ;  /* 0x0000000e00007212 */ /* 0x000fe200078e3cff */
[----:B------:R2:W-:Y:S01]  /*1080*/  STL [R1+0x54], R6 ;  /* 0x0000540601007387 */ /* 0x0005e20000100800 */
[----:B0-----:R-:W-:Y:S02]  /*1090*/  VIADD R4, R4, 0x40 ;  /* 0x0000004004047836 */ /* 0x001fe40000000000 */
[----:B-1----:R-:W-:-:S03]  /*10a0*/  IMAD.SHL.U32 R5, R10, 0x2, RZ ;  /* 0x000000020a057824 */ /* 0x002fc600078e00ff */
[----:B------:R0:W-:Y:S01]  /*10b0*/  STL [R1+0x60], R4 ;  /* 0x0000600401007387 */ /* 0x0001e20000100800 */
[----:B--2---:R-:W-:-:S03]  /*10c0*/  SHF.R.S32.HI R6, RZ, 0x1f, R4 ;  /* 0x0000001fff067819 */ /* 0x004fc60000011404 */
[----:B------:R-:W-:Y:S04]  /*10d0*/  STL [R1+0x20], R5 ;  /* 0x0000200501007387 */ /* 0x000fe80000100800 */
[----:B------:R1:W-:Y:S01]  /*10e0*/  STL [R1+0x84], R7 ;  /* 0x0000840701007387 */ /* 0x0003e20000100800 */
[----:B0-----:R-:W-:-:S03]  /*10f0*/  VIADD R4, R5, 0x58 ;  /* 0x0000005805047836 */ /* 0x001fc60000000000 */
[----:B------:R0:W-:Y:S01]  /*1100*/  STL [R1+0x80], R6 ;  /* 0x0000800601007387 */ /* 0x0001e20000100800 */
[----:B-1----:R-:W-:Y:S02]  /*1110*/  IMAD.IADD R7, R13, 0x1, R0 ;  /* 0x000000010d077824 */ /* 0x002fe400078e0200 */
[----:B------:R-:W-:Y:S01]  /*1120*/  VIADD R0, R5, 0x50 ;  /* 0x0000005005007836 */ /* 0x000fe20000000000 */
[----:B0-----:R-:W-:Y:S02]  /*1130*/  SHF.R.S32.HI R6, RZ, 0x4, R11 ;  /* 0x00000004ff067819 */ /* 0x001fe4000001140b */
[----:B------:R-:W-:Y:S04]  /*1140*/  STL [R1+0x30], R7 ;  /* 0x0000300701007387 */ /* 0x000fe80000100800 */
[----:B------:R0:W-:Y:S04]  /*1150*/  STL [R1+0x64], R4 ;  /* 0x0000640401007387 */ /* 0x0001e80000100800 */
[----:B------:R-:W-:Y:S04]  /*1160*/  STL [R1+0x68], R6 ;  /* 0x0000680601007387 */ /* 0x000fe80000100800 */
[----:B------:R1:W-:Y:S01]  /*1170*/  STL [R1+0x5c], R0 ;  /* 0x00005c0001007387 */ /* 0x0003e20000100800 */
[----:B0-----:R-:W-:Y:S01]  /*1180*/  SHF.R.S32.HI R4, RZ, 0x1f, R4 ;  /* 0x0000001fff047819 */ /* 0x001fe20000011404 */
[----:B-1----:R-:W-:-:S05]  /*1190*/  IMAD R0, R2, 0x8, R3 ;  /* 0x0000000802007824 */ /* 0x002fca00078e0203 */
[----:B------:R0:W-:Y:S04]  /*11a0*/  STL [R1+0x34], R0 ;  /* 0x0000340001007387 */ /* 0x0001e80000100800 */
[----:B------:R0:W-:Y:S02]  /*11b0*/  STL [R1+0x6c], R4 ;  /* 0x00006c0401007387 */ /* 0x0001e40000100800 */
.L_x_2044:
[----:B012-4-:R-:W1:Y:S01]  /*11c0*/  LDC.64 R2, c[0x0][0xc88] ;  /* 0x00032200ff027b82 */ /* 0x017e620000000a00 */
[----:B------:R-:W-:Y:S01]  /*11d0*/  ULDC.64 UR4, c[0x0][0xa28] ;  /* 0x00028a0000047ab9 */ /* 0x000fe20000000a00 */
[----:B------:R-:W-:Y:S01]  /*11e0*/  ULDC.64 UR8, c[0x0][0xa18] ;  /* 0x0002860000087ab9 */ /* 0x000fe20000000a00 */
[----:B------:R-:W-:Y:S01]  /*11f0*/  ULDC.64 UR6, c[0x0][0xa08] ;  /* 0x0002820000067ab9 */ /* 0x000fe20000000a00 */
[----:B-1----:R-:W-:-:S05]  /*1200*/  IMAD.WIDE R2, R31, 0x4, R2 ;  /* 0x000000041f027825 */ /* 0x002fca00078e0202 */
[----:B------:R-:W0:Y:S01]  /*1210*/  LDG.E R32, desc[UR42][R2.64] ;  /* 0x0000002a02207981 */ /* 0x000e22000c1e1900 */
        /* <DEDUP_REMOVED lines=8> */
[----:B0-----:R-:W-:Y:S01]  /*12a0*/  SHF.R.S32.HI R0, RZ, 0x1f, R32 ;  /* 0x0000001fff007819 */ /* 0x001fe20000011420 */
[C---:B------:R-:W-:Y:S02]  /*12b0*/  IMAD.SHL.U32 R34, R32.reuse, 0x4, RZ ;  /* 0x0000000420227824 */ /* 0x040fe400078e00ff */
[C---:B------:R-:W-:Y:S01]  /*12c0*/  @P2 LEA R2, P3, R32.reuse, UR4, 0x2 ;  /* 0x0000000420022c11 */ /* 0x040fe2000f8610ff */
[----:B------:R-:W-:Y:S01]  /*12d0*/  STL [R1+0x38], R32 ;  /* 0x0000382001007387 */ /* 0x000fe20000100800 */
[C-C-:B------:R-:W-:Y:S02]  /*12e0*/  SHF.L.U64.HI R33, R32.reuse, 0x2, R0.reuse ;  /* 0x0000000220217819 */ /* 0x140fe40000010200 */
[----:B------:R-:W-:Y:S01]  /*12f0*/  @P2 LEA.HI.X R3, R32, UR5, R0, 0x2, P3 ;  /* 0x0000000520032c11 */ /* 0x000fe200098f1400 */
[----:B------:R-:W-:Y:S01]  /*1300*/  ULDC UR4, c[0x0][0x288] ;  /* 0x0000a20000047ab9 */ /* 0x000fe20000000800 */
[----:B------:R0:W-:Y:S01]  /*1310*/  STL [R1+0x50], R0 ;  /* 0x0000500001007387 */ /* 0x0001e20000100800 */
[----:B------:R-:W-:-:S03]  /*1320*/  IADD3 R6, P4, R34, UR6, RZ ;  /* 0x0000000622067c10 */ /* 0x000fc6000ff9e0ff */
[----:B-----5:R1:W5:Y:S01]  /*1330*/  @P2 LDG.E R8, desc[UR42][R2.64] ;  /* 0x0000002a02082981 */ /* 0x020362000c1e1900 */
[----:B---3--:R-:W-:Y:S02]  /*1340*/  @P1 IADD3 R4, P2, R34, UR8, RZ ;  /* 0x0000000822041c10 */ /* 0x008fe4000ff5e0ff */
[C---:B------:R-:W-:Y:S01]  /*1350*/  IADD3.X R7, R33.reuse, UR7, RZ, P4, !PT ;  /* 0x0000000721077c10 */ /* 0x040fe2000a7fe4ff */
[----:B------:R-:W-:Y:S01]  /*1360*/  STL [R1+0x44], R34 ;  /* 0x0000442201007387 */ /* 0x000fe20000100800 */
[----:B------:R-:W-:Y:S01]  /*1370*/  @P1 IADD3.X R5, R33, UR9, RZ, P2, !PT ;  /* 0x0000000921051c10 */ /* 0x000fe200097fe4ff */
[----:B0-----:R-:W-:Y:S01]  /*1380*/  IMAD.U32 R0, RZ, RZ, UR4 ;  /* 0x00000004ff007e24 */ /* 0x001fe2000f8e00ff */
[----:B------:R-:W-:Y:S01]  /*1390*/  LOP3.LUT R28, R30, 0xffff, RZ, 0xc0, !PT ;  /* 0x0000ffff1e1c7812 */ /* 0x000fe200078ec0ff */
[----:B------:R0:W5:Y:S01]  /*13a0*/  @P0 LDG.E R48, desc[UR42][R6.64] ;  /* 0x0000002a06300981 */ /* 0x000162000c1e1900 */
[----:B------:R-:W-:Y:S01]  /*13b0*/  ULDC.64 UR4, c[0x0][0x418] ;  /* 0x0001060000047ab9 */ /* 0x000fe20000000a00 */
[----:B------:R-:W-:-:S02]  /*13c0*/  ULDC.64 UR8, c[0x0][0xa20] ;  /* 0x0002880000087ab9 */ /* 0x000fc40000000a00 */
[----:B------:R-:W2:Y:S04]  /*13d0*/  @P1 LDG.E R0, desc[UR42][R4.64] ;  /* 0x0000002a04001981 */ /* 0x000ea8000c1e1900 */
[----:B------:R-:W-:Y:S01]  /*13e0*/  STL [R1+0x48], R33 ;  /* 0x0000482101007387 */ /* 0x000fe20000100800 */
[----:B------:R-:W-:Y:S01]  /*13f0*/  UISETP.NE.U32.AND UP0, UPT, UR4, URZ, UPT ;  /* 0x0000003f0400728c */ /* 0x000fe2000bf05070 */
[----:B-1----:R-:W-:Y:S02]  /*1400*/  LOP3.LUT R2, R30, 0xff000000, RZ, 0xc0, !PT ;  /* 0xff0000001e027812 */ /* 0x002fe400078ec0ff */
[----:B------:R-:W-:Y:S01]  /*1410*/  ULDC UR4, c[0x0][0x424] ;  /* 0x0001090000047ab9 */ /* 0x000fe20000000800 */
[----:B------:R-:W-:Y:S01]  /*1420*/  UISETP.NE.AND.EX UP0, UPT, UR5, URZ, UPT, UP0 ;  /* 0x0000003f0500728c */ /* 0x000fe2000bf05300 */
[----:B------:R-:W-:-:S02]  /*1430*/  ISETP.NE.U32.AND P2, PT, RZ, UR8, PT ;  /* 0x00000008ff007c0c */ /* 0x000fc4000bf45070 */
[----:B------:R-:W-:Y:S01]  /*1440*/  ULDC UR5, c[0x0][0x2f0] ;  /* 0x0000bc0000057ab9 */ /* 0x000fe20000000800 */
[----:B------:R-:W-:Y:S01]  /*1450*/  USEL UR4, UR4, 0x1, UP0 ;  /* 0x0000000104047887 */ /* 0x000fe20008000000 */
[----:B------:R-:W-:Y:S02]  /*1460*/  SHF.R.U32.HI R3, RZ, 0x8, R2 ;  /* 0x00000008ff037819 */ /* 0x000fe40000011602 */
[----:B------:R-:W-:Y:S01]  /*1470*/  ISETP.NE.AND.EX P2, PT, RZ, UR9, PT, P2 ;  /* 0x00000009ff007c0c */ /* 0x000fe2000bf45320 */
[----:B------:R-:W-:-:S03]  /*1480*/  UIMAD UR4, UR4, UR5, URZ ;  /* 0x00000005040472a4 */ /* 0x000fc6000f8e023f */
[----:B------:R-:W-:Y:S01]  /*1490*/  ULDC UR5, c[0x0][0x348] ;  /* 0x0000d20000057ab9 */ /* 0x000fe20000000800 */
[----:B--2---:R1:W-:Y:S04]  /*14a0*/  STL [R1+0x1c], R0 ;  /* 0x00001c0001007387 */ /* 0x0043e80000100800 */
[----:B------:R0:W-:Y:S01]  /*14b0*/  STL [R1+0x2c], R28 ;  /* 0x00002c1c01007387 */ /* 0x0001e20000100800 */
[----:B------:R-:W-:Y:S01]  /*14c0*/  IMAD.MOV.U32 R11, RZ, RZ, R0 ;  /* 0x000000ffff0b7224 */ /* 0x000fe200078e0000 */
[----:B-1----:R-:W-:-:S04]  /*14d0*/  LOP3.LUT R0, R30, 0xff0000, RZ, 0xc0, !PT ;  /* 0x00ff00001e007812 */ /* 0x002fc800078ec0ff */
[----:B------:R-:W-:Y:S01]  /*14e0*/  LEA.HI R10, R0, R3, RZ, 0x10 ;  /* 0x00000003000a7211 */ /* 0x000fe200078f80ff */
[----:B------:R-:W-:Y:S06]  /*14f0*/  @P1 BRA `(.L_x_1909) ;  /* 0x0000000000281947 */ /* 0x000fec0003800000 */
[----:B------:R-:W-:Y:S02]  /*1500*/  ULDC.64 UR6, c[0x0][0xa00] ;  /* 0x0002800000067ab9 */ /* 0x000fe40000000a00 */
[----:B------:R-:W-:-:S04]  /*1510*/  ISETP.NE.U32.AND P1, PT, RZ, UR6, PT ;  /* 0x00000006ff007c0c */ /* 0x000fc8000bf25070 */
[----:B------:R-:W-:-:S13]  /*1520*/  ISETP.NE.AND.EX P1, PT, RZ, UR7, PT, P1 ;  /* 0x00000007ff007c0c */ /* 0x000fda000bf25310 */
[----:B------:R-:W-:Y:S05]  /*1530*/  @!P1 BRA `(.L_x_1909) ;  /* 0x0000000000189947 */ /* 0x000fea0003800000 */
[----:B------:R-:W1:Y:S02]  /*1540*/  LDC.64 R2, c[0x0][0xa00] ;  /* 0x00028000ff027b82 */ /* 0x000e640000000a00 */
[----:B-1----:R-:W-:-:S05]  /*1550*/  IMAD.WIDE R2, R32, 0x4, R2 ;  /* 0x0000000420027825 */ /* 0x002fca00078e0202 */
[----:B------:R-:W2:Y:S04]  /*1560*/  LDG.E R0, desc[UR42][R2.64] ;  /* 0x0000002a02007981 */ /* 0x000ea8000c1e1900 */
[----:B------:R-:W2:Y:S02]  /*1570*/  LDG.E R5, desc[UR42][R2.64+0x4] ;  /* 0x0000042a02057981 */ /* 0x000ea4000c1e1900 */
[----:B--2---:R-:W-:-:S05]  /*1580*/  IMAD.IADD R11, R5, 0x1, -R0 ;  /* 0x00000001050b7824 */ /* 0x004fca00078e0a00 */
[----:B------:R1:W-:Y:S02]  /*1590*/  STL [R1+0x1c], R11 ;  /* 0x00001c0b01007387 */ /* 0x0003e40000100800 */
.L_x_1909:
[----:B------:R-:W-:Y:S02]  /*15a0*/  IMAD.U32 R27, RZ, RZ, UR5 ;  /* 0x00000005ff1b7e24 */ /* 0x000fe4000f8e00ff */
[----:B------:R-:W-:Y:S01]  /*15b0*/  IMAD.U32 R31, RZ, RZ, UR4 ;  /* 0x00000004ff1f7e24 */ /* 0x000fe2000f8e00ff */
[----:B------:R-:W-:Y:S06]  /*15c0*/  @!P2 BRA `(.L_x_1910) ;  /* 0x000000000010a947 */ /* 0x000fec0003800000 */
[----:B------:R-:W-:-:S04]  /*15d0*/  IADD3 R2, P0, R34, UR8, RZ ;  /* 0x0000000822027c10 */ /* 0x000fc8000ff1e0ff */
[----:B------:R-:W-:-:S05]  /*15e0*/  IADD3.X R3, R33, UR9, RZ, P0, !PT ;  /* 0x0000000921037c10 */ /* 0x000fca00087fe4ff */
[----:B------:R2:W5:Y:S01]  /*15f0*/  LDG.E R31, desc[UR42][R2.64] ;  /* 0x0000002a021f7981 */ /* 0x000562000c1e1900 */
[----:B------:R-:W-:Y:S05]  /*1600*/  BRA `(.L_x_1911) ;  /* 0x0000000000107947 */ /* 0x000fea0003800000 */
.L_x_1910:
[----:B------:R-:W-:Y:S05]  /*1610*/  @!P0 BRA `(.L_x_1911) ;  /* 0x00000000000c8947 */ /* 0x000fea0003800000 */
[----:B------:R-:W2:Y:S04]  /*1620*/  LDG.E R0, desc[UR42][R6.64] ;  /* 0x0000002a06007981 */ /* 0x000ea8000c1e1900 */
[----:B------:R-:W2:Y:S02]  /*1630*/  LDG.E R31, desc[UR42][R6.64+0x4] ;  /* 0x0000042a061f7981 */ /* 0x000ea4000c1e1900 */
[----:B--2---:R-:W-:-:S07]  /*1640*/  IMAD.IADD R31, R31, 0x1, -R0 ;  /* 0x000000011f1f7824 */ /* 0x004fce00078e0a00 */
.L_x_1911:
[----:B------:R-:W-:Y:S01]  /*1650*/  ULDC.64 UR4, c[0x0][0xa10] ;  /* 0x0002840000047ab9 */ /* 0x000fe20000000a00 */
[----:B0-----:R-:W0:Y:S01]  /*1660*/  LDC R6, c[0x0][0x448] ;  /* 0x00011200ff067b82 */ /* 0x001e220000000800 */
[----:B------:R-:W-:-:S04]  /*1670*/  ISETP.NE.U32.AND P0, PT, RZ, UR4, PT ;  /* 0x00000004ff007c0c */ /* 0x000fc8000bf05070 */
[----:B------:R-:W-:Y:S01]  /*1680*/  ISETP.NE.AND.EX P0, PT, RZ, UR5, PT, P0 ;  /* 0x00000005ff007c0c */ /* 0x000fe2000bf05300 */
[----:B------:R-:W-:-:S12]  /*1690*/  ULDC.64 UR4, c[0x0][0xa30] ;  /* 0x00028c0000047ab9 */ /* 0x000fd80000000a00 */
[----:B--2---:R-:W2:Y:S02]  /*16a0*/  @P0 LDC.64 R2, c[0x0][0xa10] ;  /* 0x00028400ff020b82 */ /* 0x004ea40000000a00 */
[----:B--2---:R-:W-:-:S05]  /*16b0*/  @P0 IMAD.WIDE R2, R32, 0x4, R2 ;  /* 0x0000000420020825 */ /* 0x004fca00078e0202 */
[----:B------:R-:W2:Y:S04]  /*16c0*/  @P0 LDG.E R0, desc[UR42][R2.64] ;  /* 0x0000002a02000981 */ /* 0x000ea8000c1e1900 */
[----:B------:R3:W2:Y:S01]  /*16d0*/  @P0 LDG.E R7, desc[UR42][R2.64+0x4] ;  /* 0x0000042a02070981 */ /* 0x0006a2000c1e1900 */
[----:B------:R-:W-:Y:S01]  /*16e0*/  ISETP.NE.U32.AND P1, PT, RZ, UR4, PT ;  /* 0x00000004ff007c0c */ /* 0x000fe2000bf25070 */
[----:B-----5:R-:W-:-:S03]  /*16f0*/  IMAD.MOV.U32 R24, RZ, RZ, R31 ;  /* 0x000000ffff187224 */ /* 0x020fc600078e001f */
[----:B------:R-:W-:-:S13]  /*1700*/  ISETP.NE.AND.EX P1, PT, RZ, UR5, PT, P1 ;  /* 0x00000005ff007c0c */ /* 0x000fda000bf25310 */
[----:B------:R-:W-:-:S04]  /*1710*/  @P1 IADD3 R4, P2, R34, UR4, RZ ;  /* 0x0000000422041c10 */ /* 0x000fc8000ff5e0ff */
[----:B------:R-:W-:-:S05]  /*1720*/  @P1 IADD3.X R5, R33, UR5, RZ, P2, !PT ;  /* 0x0000000521051c10 */ /* 0x000fca00097fe4ff */
[----:B------:R4:W5:Y:S01]  /*1730*/  @P1 LDG.E R24, desc[UR42][R4.64] ;  /* 0x0000002a04181981 */ /* 0x000962000c1e1900 */
[----:B0-----:R-:W-:Y:S01]  /*1740*/  ISETP.NE.AND P1, PT, R6, 0x1, PT ;  /* 0x000000010600780c */ /* 0x001fe20003f25270 */
[----:B------:R-:W-:Y:S01]  /*1750*/  IMAD R12, R29, 0xc0, RZ ;  /* 0x000000c01d0c7824 */ /* 0x000fe200078e02ff */
[----:B------:R-:W-:Y:S01]  /*1760*/  BSSY B0, `(.L_x_1912) ;  /* 0x000003a000007945 */ /* 0x000fe20003800000 */
[----:B------:R-:W-:Y:S02]  /*1770*/  IMAD.IADD R8, R31, 0x1, -R8 ;  /* 0x000000011f087824 */ /* 0x000fe400078e0a08 */
[----:B---3--:R-:W-:Y:S01]  /*1780*/  VIADD R2, R12, 0xbf ;  /* 0x000000bf0c027836 */ /* 0x008fe20000000000 */
[----:B------:R0:W-:Y:S07]  /*1790*/  STL [R1+0x18], R12 ;  /* 0x0000180c01007387 */ /* 0x0001ee0000100800 */
[----:B------:R-:W3:Y:S01]  /*17a0*/  @P1 LDC R9, c[0x0][0x44c] ;  /* 0x00011300ff091b82 */ /* 0x000ee20000000800 */
[----:B0-----:R-:W-:-:S07]  /*17b0*/  LOP3.LUT R12, R10, 0xff, RZ, 0xc0, !PT ;  /* 0x000000ff0a0c7812 */ /* 0x001fce00078ec0ff */
[----:B------:R-:W0:Y:S01]  /*17c0*/  @P1 LDC R3, c[0x0][0x450] ;  /* 0x00011400ff031b82 */ /* 0x000e220000000800 */
[----:B--2---:R-:W-:Y:S02]  /*17d0*/  @P0 IMAD.IADD R27, R7, 0x1, -R0 ;  /* 0x00000001071b0824 */ /* 0x004fe400078e0a00 */
[----:B---3--:R-:W-:-:S04]  /*17e0*/  @P1 IMAD.HI.U32 R0, R2, R9, RZ ;  /* 0x0000000902001227 */ /* 0x008fc800078e00ff */
[----:B----4-:R-:W-:Y:S01]  /*17f0*/  IMAD.IADD R4, R8, 0x1, R27 ;  /* 0x0000000108047824 */ /* 0x010fe200078e021b */
[----:B0-----:R-:W-:-:S03]  /*1800*/  @P1 SHF.R.U32.HI R2, RZ, R3, R0 ;  /* 0x00000003ff021219 */ /* 0x001fc60000011600 */
[C---:B------:R-:W-:Y:S01]  /*1810*/  VIADD R0, R4.reuse, 0x7f ;  /* 0x0000007f04007836 */ /* 0x040fe20000000000 */
[----:B------:R-:W-:Y:S01]  /*1820*/  IADD3 R26, R4, 0x80, -R11 ;  /* 0x00000080041a7810 */ /* 0x000fe20007ffe80b */
[----:B------:R0:W-:Y:S03]  /*1830*/  STL [R1+0x24], R4 ;  /* 0x0000240401007387 */ /* 0x0001e60000100800 */
[----:B------:R-:W-:Y:S01]  /*1840*/  SHF.R.S32.HI R3, RZ, 0x1f, R0 ;  /* 0x0000001fff037819 */ /* 0x000fe20000011400 */
[----:B------:R-:W-:Y:S01]  /*1850*/  IMAD.IADD R2, R26, 0x1, R2 ;  /* 0x000000011a027824 */ /* 0x000fe200078e0202 */
[----:B------:R2:W-:Y:S02]  /*1860*/  STL [R1+0x58], R12 ;  /* 0x0000580c01007387 */ /* 0x0005e40000100800 */
[----:B------:R-:W-:Y:S02]  /*1870*/  LEA.HI R3, R3, R0, RZ, 0x7 ;  /* 0x0000000003037211 */ /* 0x000fe400078f38ff */
[----:B------:R-:W-:-:S02]  /*1880*/  SHF.R.S32.HI R5, RZ, 0x1f, R2 ;  /* 0x0000001fff057819 */ /* 0x000fc40000011402 */
[----:B0-----:R-:W-:Y:S02]  /*1890*/  SHF.R.U32.HI R4, RZ, 0x10, R10 ;  /* 0x00000010ff047819 */ /* 0x001fe4000001160a */
[----:B------:R-:W-:Y:S02]  /*18a0*/  LEA.HI R5, R5, R2, RZ, 0x7 ;  /* 0x0000000205057211 */ /* 0x000fe400078f38ff */
[----:B------:R-:W-:Y:S01]  /*18b0*/  SHF.R.S32.HI R89, RZ, 0x7, R3 ;  /* 0x00000007ff597819 */ /* 0x000fe20000011403 */
[----:B------:R2:W-:Y:S01]  /*18c0*/  STL [R1+0x40], R4 ;  /* 0x0000400401007387 */ /* 0x0005e20000100800 */
[----:B------:R-:W-:-:S04]  /*18d0*/  SHF.R.S32.HI R0, RZ, 0x7, R5 ;  /* 0x00000007ff007819 */ /* 0x000fc80000011405 */
[----:B------:R-:W-:Y:S01]  /*18e0*/  VIMNMX R6, R89, R0, PT ;  /* 0x0000000059067248 */ /* 0x000fe20003fe0100 */
[----:B------:R-:W-:-:S03]  /*18f0*/  IMAD.MOV.U32 R0, RZ, RZ, RZ ;  /* 0x000000ffff007224 */ /* 0x000fc600078e00ff */
[----:B------:R-:W-:-:S13]  /*1900*/  ISETP.GE.AND P0, PT, R6, 0x1, PT ;  /* 0x000000010600780c */ /* 0x000fda0003f06270 */
[----:B--2---:R-:W-:Y:S05]  /*1910*/  @!P0 BRA `(.L_x_1913) ;  /* 0x0000000000788947 */ /* 0x004fea0003800000 */
[----:B------:R-:W-:Y:S01]  /*1920*/  ISETP.NE.AND P0, PT, R4, RZ, PT ;  /* 0x000000ff0400720c */ /* 0x000fe20003f05270 */
[----:B------:R-:W-:-:S03]  /*1930*/  ULDC UR4, c[0x0][0x9f0] ;  /* 0x00027c0000047ab9 */ /* 0x000fc60000000800 */
[----:B------:R-:W-:-:S04]  /*1940*/  SEL R9, R4, UR4, P0 ;  /* 0x0000000404097c07 */ /* 0x000fc80008000000 */
[-C--:B------:R-:W-:Y:S02]  /*1950*/  IABS R5, R9.reuse ;  /* 0x0000000900057213 */ /* 0x080fe40000000000 */
[----:B------:R-:W-:Y:S02]  /*1960*/  IADD3 R0, R9, -0x1, R6 ;  /* 0xffffffff09007810 */ /* 0x000fe40007ffe006 */
[----:B------:R-:W0:Y:S01]  /*1970*/  I2F.RP R4, R5 ;  /* 0x0000000500047306 */ /* 0x000e220000209400 */
[----:B-1----:R-:W-:-:S05]  /*1980*/  IABS R11, R9 ;  /* 0x00000009000b7213 */ /* 0x002fca0000000000 */
[----:B------:R-:W-:Y:S02]  /*1990*/  IMAD.MOV R11, RZ, RZ, -R11 ;  /* 0x000000ffff0b7224 */ /* 0x000fe400078e0a0b */
[----:B0-----:R-:W0:Y:S02]  /*19a0*/  MUFU.RCP R4, R4 ;  /* 0x0000000400047308 */ /* 0x001e240000001000 */
[----:B0-----:R-:W-:Y:S01]  /*19b0*/  VIADD R2, R4, 0xffffffe ;  /* 0x0ffffffe04027836 */ /* 0x001fe20000000000 */
[----:B------:R-:W-:Y:S02]  /*19c0*/  IABS R4, R0 ;  /* 0x0000000000047213 */ /* 0x000fe40000000000 */
[----:B------:R-:W-:-:S03]  /*19d0*/  LOP3.LUT R0, R0, R9, RZ, 0x3c, !PT ;  /* 0x0000000900007212 */ /* 0x000fc600078e3cff */
[----:B------:R0:W1:Y:S01]  /*19e0*/  F2I.FTZ.U32.TRUNC.NTZ R3, R2 ;  /* 0x0000000200037305 */ /* 0x000062000021f000 */
[----:B------:R-:W-:Y:S01]  /*19f0*/  ISETP.GE.AND P2, PT, R0, RZ, PT ;  /* 0x000000ff0000720c */ /* 0x000fe20003f46270 */
[----:B0-----:R-:W-:Y:S02]  /*1a00*/  IMAD.MOV.U32 R2, RZ, RZ, RZ ;  /* 0x000000ffff027224 */ /* 0x001fe400078e00ff */
[----:B-1----:R-:W-:-:S04]  /*1a10*/  IMAD.MOV R10, RZ, RZ, -R3 ;  /* 0x000000ffff0a7224 */ /* 0x002fc800078e0a03 */
[----:B------:R-:W-:-:S04]  /*1a20*/  IMAD R7, R10, R5, RZ ;  /* 0x000000050a077224 */ /* 0x000fc800078e02ff */
[----:B------:R-:W-:-:S04]  /*1a30*/  IMAD.HI.U32 R3, R3, R7, R2 ;  /* 0x0000000703037227 */ /* 0x000fc800078e0002 */
        /* <DEDUP_REMOVED lines=12> */
.L_x_1913:
[----:B------:R-:W-:Y:S05]  /*1b00*/  BSYNC B0 ;  /* 0x0000000000007941 */ /* 0x000fea0003800000 */
.L_x_1912:
        /* <DEDUP_REMOVED lines=24> */
[----:B------:R0:W2:Y:S01]  /*1c90*/  LDC.64 R14, c[0x4][R0] ;  /* 0x01000000000e7b82 */ /* 0x0000a20000000a00 */
[----:B------:R-:W-:Y:S01]  /*1ca0*/  IMAD.U32 R5, RZ, RZ, UR5 ;  /* 0x00000005ff057e24 */ /* 0x000fe2000f8e00ff */
[----:B------:R-:W-:Y:S01]  /*1cb0*/  ULDC.64 UR4, c[0x4][0xa0] ;  /* 0x0100280000047ab9 */ /* 0x000fe20000000a00 */
[----:B------:R-:W-:Y:S02]  /*1cc0*/  IMAD.U32 R10, RZ, RZ, UR6 ;  /* 0x00000006ff0a7e24 */ /* 0x000fe4000f8e00ff */
[----:B------:R-:W-:Y:S02]  /*1cd0*/  IMAD.U32 R6, RZ, RZ, UR4 ;  /* 0x00000004ff067e24 */ /* 0x000fe4000f8e00ff */
[----:B------:R-:W-:-:S02]  /*1ce0*/  IMAD.U32 R7, RZ, RZ, UR5 ;  /* 0x00000005ff077e24 */ /* 0x000fc4000f8e00ff */
[----:B-1----:R-:W-:Y:S02]  /*1cf0*/  IMAD.U32 R11, RZ, RZ, UR7 ;  /* 0x00000007ff0b7e24 */ /* 0x002fe4000f8e00ff */
[----:B------:R-:W-:Y:S02]  /*1d00*/  IMAD.MOV.U32 R8, RZ, RZ, 0x70 ;  /* 0x00000070ff087424 */ /* 0x000fe400078e00ff */
[----:B------:R-:W-:Y:S02]  /*1d10*/  IMAD.MOV.U32 R12, RZ, RZ, 0x1 ;  /* 0x00000001ff0c7424 */ /* 0x000fe400078e00ff */
[----:B0-----:R-:W-:-:S07]  /*1d20*/  IMAD.MOV.U32 R13, RZ, RZ, RZ ;  /* 0x000000ffff0d7224 */ /* 0x001fce00078e00ff */
[----:B------:R-:W-:-:S07]  /*1d30*/  LEPC R20, `(.L_x_1916) ;  /* 0x000000001014794e */ /* 0x000fce0000000000 */
[----:B--2--5:R-:W-:Y:S05]  /*1d40*/  CALL.ABS.NOINC R14 ;  /* 0x000000000e007343 */ /* 0x024fea0003c00000 */
.L_x_1916:
[----:B------:R-:W-:Y:S05]  /*1d50*/  BSYNC B6 ;  /* 0x0000000000067941 */ /* 0x000fea0003800000 */
.L_x_1915:
        /* <DEDUP_REMOVED lines=20> */
.L_x_1918:
[----:B------:R-:W-:Y:S05]  /*1ea0*/  BSYNC B6 ;  /* 0x0000000000067941 */ /* 0x000fea0003800000 */
.L_x_1917:
[----:B------:R-:W-:Y:S01]  /*1eb0*/  ULDC.64 UR4, c[0x0][0x9f8] ;  /* 0x00027e0000047ab9 */ /* 0x000fe20000000a00 */
[----:B------:R-:W-:Y:S01]  /*1ec0*/  IMAD.MOV.U32 R0, RZ, RZ, R32 ;  /* 0x000000ffff007224 */ /* 0x000fe200078e0020 */
[----:B------:R-:W-:Y:S01]  /*1ed0*/  ISETP.NE.U32.AND P0, PT, RZ, UR4, PT ;  /* 0x00000004ff007c0c */ /* 0x000fe2000bf05070 */
[----:B------:R-:W0:Y:S01]  /*1ee0*/  LDC.64 R6, c[0x0][0x300] ;  /* 0x0000c000ff067b82 */ /* 0x000e220000000a00 */
[----:B------:R-:W-:Y:S01]  /*1ef0*/  IMAD.IADD R48, R48, 0x1, R31 ;  /* 0x0000000130307824 */ /* 0x000fe200078e021f */
[----:B------:R-:W-:Y:S01]  /*1f00*/  SHF.R.S32.HI R23, RZ, 0x1f, R22 ;  /* 0x0000001fff177819 */ /* 0x000fe20000011416 */
[----:B------:R-:W2:Y:S01]  /*1f10*/  LDL R31, [R1] ;  /* 0x00000000011f7983 */ /* 0x000ea20000100800 */
[----:B------:R-:W-:Y:S01]  /*1f20*/  ISETP.NE.AND.EX P0, PT, RZ, UR5, PT, P0 ;  /* 0x00000005ff007c0c */ /* 0x000fe2000bf05300 */
[----:B------:R-:W-:Y:S01]  /*1f30*/  ULDC.64 UR6, c[0x0][0x330] ;  /* 0x0000cc0000067ab9 */ /* 0x000fe20000000a00 */
[----:B------:R-:W-:Y:S01]  /*1f40*/  ULDC.64 UR8, c[0x0][0xa08] ;  /* 0x0002820000087ab9 */ /* 0x000fe20000000a00 */
[----:B------:R-:W3:Y:S01]  /*1f50*/  LDL R30, [R1+0x74] ;  /* 0x00007400011e7983 */ /* 0x000ee20000100800 */
[----:B------:R-:W4:Y:S09]  /*1f60*/  LDC.64 R64, c[0x0][0x408] ;  /* 0x00010200ff407b82 */ /* 0x000f320000000a00 */
[----:B------:R-:W-:-:S04]  /*1f70*/  @P0 IADD3 R4, P1, R34, UR4, RZ ;  /* 0x0000000422040c10 */ /* 0x000fc8000ff3e0ff */
[----:B------:R-:W-:Y:S01]  /*1f80*/  @P0 IADD3.X R5, R33, UR5, RZ, P1, !PT ;  /* 0x0000000521050c10 */ /* 0x000fe20008ffe4ff */
[----:B------:R-:W-:-:S04]  /*1f90*/  ULDC.64 UR4, c[0x0][0x308] ;  /* 0x0000c20000047ab9 */ /* 0x000fc80000000a00 */
[----:B------:R1:W2:Y:S01]  /*1fa0*/  @P0 LDG.E R0, desc[UR42][R4.64] ;  /* 0x0000002a04000981 */ /* 0x0002a2000c1e1900 */
[----:B------:R-:W-:Y:S01]  /*1fb0*/  SHF.R.S32.HI R3, RZ, 0x1f, R48 ;  /* 0x0000001fff037819 */ /* 0x000fe20000011430 */
[----:B0-----:R-:W-:Y:S01]  /*1fc0*/  IMAD.WIDE.U32 R8, R48, R6, RZ ;  /* 0x0000000630087225 */ /* 0x001fe200078e00ff */
[----:B------:R-:W-:-:S03]  /*1fd0*/  ISETP.NE.U32.AND P0, PT, RZ, UR8, PT ;  /* 0x00000008ff007c0c */ /* 0x000fc6000bf05070 */
[----:B------:R-:W-:Y:S01]  /*1fe0*/  IMAD R10, R3, R6, RZ ;  /* 0x00000006030a7224 */ /* 0x000fe200078e02ff */
[----:B------:R-:W-:Y:S01]  /*1ff0*/  ISETP.NE.AND.EX P0, PT, RZ, UR9, PT, P0 ;  /* 0x00000009ff007c0c */ /* 0x000fe2000bf05300 */
[----:B------:R-:W-:-:S04]  /*2000*/  IMAD.WIDE.U32 R58, R28, UR6, R22 ;  /* 0x000000061c3a7c25 */ /* 0x000fc8000f8e0016 */
[----:B-1----:R-:W-:Y:S02]  /*2010*/  IMAD R11, R48, R7, R10 ;  /* 0x00000007300b7224 */ /* 0x002fe400078e020a */
[C---:B------:R-:W-:Y:S01]  /*2020*/  IMAD R59, R28.reuse, UR7, R59 ;  /* 0x000000071c3b7c24 */ /* 0x040fe2000f8e023b */
[----:B------:R-:W-:Y:S01]  /*2030*/  SHF.R.S32.HI R20, RZ, 0x1f, R19 ;  /* 0x0000001fff147819 */ /* 0x000fe20000011413 */
[----:B------:R-:W-:Y:S01]  /*2040*/  IMAD.IADD R9, R9, 0x1, R11 ;  /* 0x0000000109097824 */ /* 0x000fe200078e020b */
[----:B------:R-:W-:Y:S01]  /*2050*/  ULDC.64 UR6, c[0x0][0x338] ;  /* 0x0000ce0000067ab9 */ /* 0x000fe20000000a00 */
[----:B------:R-:W0:Y:S01]  /*2060*/  LDC R11, c[0x0][0x3f4] ;  /* 0x0000fd00ff0b7b82 */ /* 0x000e220000000800 */
[----:B------:R-:W-:-:S04]  /*2070*/  IMAD.WIDE.U32 R4, R28, UR4, R8 ;  /* 0x000000041c047c25 */ /* 0x000fc8000f8e0008 */
[----:B------:R-:W-:Y:S01]  /*2080*/  IMAD R61, R28, UR5, R5 ;  /* 0x000000051c3d7c24 */ /* 0x000fe2000f8e0205 */
[----:B------:R-:W-:Y:S01]  /*2090*/  ULDC.64 UR4, c[0x0][0x310] ;  /* 0x0000c40000047ab9 */ /* 0x000fe20000000a00 */
[----:B------:R-:W3:Y:S01]  /*20a0*/  LDL R28, [R1+0xc] ;  /* 0x00000c00011c7983 */ /* 0x000ee20000100800 */
[----:B------:R-:W-:Y:S02]  /*20b0*/  IMAD.MOV.U32 R60, RZ, RZ, R4 ;  /* 0x000000ffff3c7224 */ /* 0x000fe400078e0004 */
[-C--:B------:R-:W-:Y:S02]  /*20c0*/  IMAD R14, R20, R6.reuse, RZ ;  /* 0x00000006140e7224 */ /* 0x080fe400078e02ff */
[----:B------:R-:W-:-:S04]  /*20d0*/  IMAD.WIDE.U32 R8, R19, R6, R22 ;  /* 0x0000000613087225 */ /* 0x000fc800078e0016 */
[----:B------:R-:W-:Y:S02]  /*20e0*/  VIADD R82, R22, 0x20 ;  /* 0x0000002016527836 */ /* 0x000fe40000000000 */
[----:B------:R-:W-:-:S03]  /*20f0*/  IMAD R75, R19, R7, R14 ;  /* 0x00000007134b7224 */ /* 0x000fc600078e020e */
[----:B0-----:R-:W-:Y:S02]  /*2100*/  ISETP.GE.AND P2, PT, R82, R11, PT ;  /* 0x0000000b5200720c */ /* 0x001fe40003f46270 */
[----:B------:R-:W-:Y:S01]  /*2110*/  SHF.R.S32.HI R155, RZ, 0x1f, R154 ;  /* 0x0000001fff9b7819 */ /* 0x000fe2000001149a */
[----:B----4-:R-:W-:Y:S01]  /*2120*/  IMAD.WIDE.U32 R50, R19, R64, R22 ;  /* 0x0000004013327225 */ /* 0x010fe200078e0016 */
[----:B------:R-:W-:-:S03]  /*2130*/  P2R R83, PR, RZ, 0x4 ;  /* 0x00000004ff537803 */ /* 0x000fc60000000000 */
[----:B------:R-:W-:Y:S01]  /*2140*/  IMAD.WIDE.U32 R52, R19, R64, R154 ;  /* 0x0000004013347225 */ /* 0x000fe200078e009a */
[----:B------:R-:W-:-:S03]  /*2150*/  SHF.L.U64.HI R70, R6, 0x7, R7 ;  /* 0x0000000706467819 */ /* 0x000fc60000010207 */
[----:B------:R-:W-:Y:S02]  /*2160*/  VIADD R66, R22, 0x40 ;  /* 0x0000004016427836 */ /* 0x000fe40000000000 */
[----:B------:R-:W-:Y:S02]  /*2170*/  IMAD.SHL.U32 R69, R6, 0x80, RZ ;  /* 0x0000008006457824 */ /* 0x000fe400078e00ff */
[----:B------:R-:W-:Y:S01]  /*2180*/  IMAD.SHL.U32 R62, R11, 0x2, RZ ;  /* 0x000000020b3e7824 */ /* 0x000fe200078e00ff */
[----:B--2---:R-:W-:Y:S02]  /*2190*/  SHF.R.S32.HI R5, RZ, 0x1f, R0 ;  /* 0x0000001fff057819 */ /* 0x004fe40000011400 */
[----:B------:R-:W-:Y:S02]  /*21a0*/  SEL R13, R0, RZ, !P0 ;  /* 0x000000ff000d7207 */ /* 0x000fe40004000000 */
[----:B------:R-:W-:Y:S02]  /*21b0*/  SEL R12, R5, RZ, !P0 ;  /* 0x000000ff050c7207 */ /* 0x000fe40004000000 */
[----:B------:R-:W0:Y:S01]  /*21c0*/  LDC.64 R4, c[0x0][0x3f8] ;  /* 0x0000fe00ff047b82 */ /* 0x000e220000000a00 */
[----:B------:R-:W-:-:S04]  /*21d0*/  IMAD.WIDE.U32 R60, R13, UR4, R60 ;  /* 0x000000040d3c7c25 */ /* 0x000fc8000f8e003c */
[----:B------:R-:W-:Y:S01]  /*21e0*/  IMAD R0, R12, UR4, RZ ;  /* 0x000000040c007c24 */ /* 0x000fe2000f8e02ff */
[----:B------:R-:W-:Y:S02]  /*21f0*/  ULDC UR4, c[0x0][0x2f4] ;  /* 0x0000bd0000047ab9 */ /* 0x000fe40000000800 */
[----:B------:R-:W-:Y:S01]  /*2200*/  ISETP.GE.AND P0, PT, R22, UR4, PT ;  /* 0x0000000416007c0c */ /* 0x000fe2000bf06270 */
[----:B------:R-:W-:-:S03]  /*2210*/  IMAD R15, R13, UR5, R0 ;  /* 0x000000050d0f7c24 */ /* 0x000fc6000f8e0200 */
[----:B------:R-:W-:Y:S01]  /*2220*/  SEL R0, RZ, 0x1, P0 ;  /* 0x00000001ff007807 */ /* 0x000fe20000000000 */
[----:B------:R-:W-:Y:S01]  /*2230*/  IMAD.IADD R76, R61, 0x1, R15 ;  /* 0x000000013d4c7824 */ /* 0x000fe200078e020f */
[----:B------:R-:W-:Y:S01]  /*2240*/  IADD3 R77, P0, R60, R8, RZ ;  /* 0x000000083c4d7210 */ /* 0x000fe20007f1e0ff */
[----:B------:R-:W-:Y:S01]  /*2250*/  IMAD R12, R12, UR6, RZ ;  /* 0x000000060c0c7c24 */ /* 0x000fe2000f8e02ff */
[----:B------:R-:W-:Y:S02]  /*2260*/  ISETP.GE.AND P1, PT, R82, UR4, PT ;  /* 0x0000000452007c0c */ /* 0x000fe4000bf26270 */
[----:B------:R-:W-:Y:S02]  /*2270*/  IADD3.X R75, R76, R9, R75, P0, !PT ;  /* 0x000000094c4b7210 */ /* 0x000fe400007fe44b */
[----:B------:R-:W-:Y:S01]  /*2280*/  ISETP.GE.AND P0, PT, R22, R11, PT ;  /* 0x0000000b1600720c */ /* 0x000fe20003f06270 */
[----:B------:R-:W-:Y:S01]  /*2290*/  IMAD.WIDE.U32 R58, R13, UR6, R58 ;  /* 0x000000060d3a7c25 */ /* 0x000fe2000f8e003a */
[----:B------:R-:W-:-:S02]  /*22a0*/  SEL R10, RZ, 0xffffffff, P1 ;  /* 0xffffffffff0a7807 */ /* 0x000fc40000800000 */
[----:B------:R-:W-:Y:S01]  /*22b0*/  SEL R9, R11, RZ, P0 ;  /* 0x000000ff0b097207 */ /* 0x000fe20000000000 */
[----:B------:R-:W-:Y:S01]  /*22c0*/  IMAD R33, R13, UR7, R12 ;  /* 0x000000070d217c24 */ /* 0x000fe2000f8e020c */
[----:B------:R-:W-:Y:S01]  /*22d0*/  SEL R13, R11, RZ, P2 ;  /* 0x000000ff0b0d7207 */ /* 0x000fe20001000000 */
[----:B------:R-:W-:Y:S02]  /*22e0*/  IMAD.SHL.U32 R21, R10, 0x2, RZ ;  /* 0x000000020a157824 */ /* 0x000fe400078e00ff */
[C---:B0-----:R-:W-:Y:S02]  /*22f0*/  IMAD R8, R20.reuse, R4, RZ ;  /* 0x0000000414087224 */ /* 0x041fe400078e02ff */
[----:B------:R-:W-:Y:S02]  /*2300*/  IMAD R10, R20, R64, RZ ;  /* 0x00000040140a7224 */ /* 0x000fe400078e02ff */
[----:B------:R-:W-:Y:S02]  /*2310*/  IMAD.IADD R9, R22, 0x1, R9 ;  /* 0x0000000116097824 */ /* 0x000fe400078e0209 */
[----:B------:R-:W-:Y:S01]  /*2320*/  IMAD.IADD R13, R82, 0x1, R13 ;  /* 0x00000001520d7824 */ /* 0x000fe200078e020d */
[----:B------:R-:W-:Y:S01]  /*2330*/  LOP3.LUT R0, R21, 0x2, R0, 0xe2, !PT ;  /* 0x0000000215007812 */ /* 0x000fe200078ee200 */
[C---:B------:R-:W-:Y:S01]  /*2340*/  IMAD R15, R19.reuse, R5, R8 ;  /* 0x00000005130f7224 */ /* 0x040fe200078e0208 */
[----:B------:R-:W-:Y:S01]  /*2350*/  SHF.R.S32.HI R8, RZ, 0x1f, R9 ;  /* 0x0000001fff087819 */ /* 0x000fe20000011409 */
[----:B------:R-:W-:Y:S01]  /*2360*/  IMAD R21, R19, R65, R10 ;  /* 0x0000004113157224 */ /* 0x000fe200078e020a */
[----:B------:R-:W-:-:S02]  /*2370*/  SHF.R.S32.HI R10, RZ, 0x1f, R13 ;  /* 0x0000001fff0a7819 */ /* 0x000fc4000001140d */
[----:B------:R-:W-:Y:S02]  /*2380*/  LEA.HI R74, R8, R9, RZ, 0x4 ;  /* 0x00000009084a7211 */ /* 0x000fe400078f20ff */
[----:B------:R-:W-:Y:S02]  /*2390*/  LEA.HI R73, R10, R13, RZ, 0x4 ;  /* 0x0000000d0a497211 */ /* 0x000fe400078f20ff */
[----:B------:R-:W-:Y:S02]  /*23a0*/  LEA.HI R8, R8, R9, RZ, 0x5 ;  /* 0x0000000908087211 */ /* 0x000fe400078f28ff */
[----:B------:R-:W-:-:S03]  /*23b0*/  LEA.HI R10, R10, R13, RZ, 0x5 ;  /* 0x0000000d0a0a7211 */ /* 0x000fc600078f28ff */
[----:B------:R-:W-:Y:S01]  /*23c0*/  IMAD.SHL.U32 R9, R8, 0x80, RZ ;  /* 0x0000008008097824 */ /* 0x000fe200078e00ff */
[C---:B------:R-:W-:Y:S01]  /*23d0*/  LOP3.LUT R8, R31.reuse, 0x10, R74, 0xf8, !PT ;  /* 0x000000101f087812 */ /* 0x040fe200078ef84a */
[----:B------:R-:W-:Y:S01]  /*23e0*/  IMAD.SHL.U32 R12, R10, 0x80, RZ ;  /* 0x000000800a0c7824 */ /* 0x000fe200078e00ff */
[----:B------:R-:W-:Y:S02]  /*23f0*/  LOP3.LUT R10, R31, 0x10, R73, 0xf8, !PT ;  /* 0x000000101f0a7812 */ /* 0x000fe400078ef849 */
[----:B------:R-:W-:Y:S02]  /*2400*/  LOP3.LUT R9, R9, 0xfffff000, RZ, 0xc0, !PT ;  /* 0xfffff00009097812 */ /* 0x000fe400078ec0ff */
[-C--:B---3--:R-:W-:Y:S02]  /*2410*/  LOP3.LUT R8, R8, R30.reuse, RZ, 0x3c, !PT ;  /* 0x0000001e08087212 */ /* 0x088fe400078e3cff */
[----:B------:R-:W-:Y:S02]  /*2420*/  LOP3.LUT R12, R12, 0xfffff000, RZ, 0xc0, !PT ;  /* 0xfffff0000c0c7812 */ /* 0x000fe400078ec0ff */
[----:B------:R-:W-:-:S02]  /*2430*/  LOP3.LUT R71, R10, R30, RZ, 0x3c, !PT ;  /* 0x0000001e0a477212 */ /* 0x000fc400078e3cff */
[--C-:B------:R-:W-:Y:S02]  /*2440*/  IADD3 R72, R8, R9, R28.reuse ;  /* 0x0000000908487210 */ /* 0x100fe40007ffe01c */
[----:B------:R-:W-:Y:S02]  /*2450*/  IADD3 R71, R71, R12, R28 ;  /* 0x0000000c47477210 */ /* 0x000fe40007ffe01c */
[----:B------:R-:W0:Y:S01]  /*2460*/  S2R R28, SR_TID.X ;  /* 0x00000000001c7919 */ /* 0x000e220000002100 */
[----:B-----5:R-:W-:Y:S01]  /*2470*/  SHF.R.S32.HI R13, RZ, 0x1f, R24 ;  /* 0x0000001fff0d7819 */ /* 0x020fe20000011418 */
[C---:B------:R-:W-:Y:S01]  /*2480*/  IMAD.WIDE.U32 R56, R19.reuse, R4, R154 ;  /* 0x0000000413387225 */ /* 0x040fe200078e009a */
[----:B------:R-:W-:-:S03]  /*2490*/  IADD3 R48, P2, R19, R48, RZ ;  /* 0x0000003013307210 */ /* 0x000fc60007f5e0ff */
[----:B------:R-:W-:-:S04]  /*24a0*/  IMAD.WIDE.U32 R54, R19, R4, R22 ;  /* 0x0000000413367225 */ /* 0x000fc800078e0016 */
[----:B------:R-:W-:Y:S02]  /*24b0*/  IMAD.IADD R57, R57, 0x1, R15 ;  /* 0x0000000139397824 */ /* 0x000fe400078e020f */
[----:B------:R-:W-:Y:S02]  /*24c0*/  IMAD R8, R13, R4, RZ ;  /* 0x000000040d087224 */ /* 0x000fe400078e02ff */
[----:B------:R-:W-:Y:S02]  /*24d0*/  IMAD.IADD R55, R15, 0x1, R55 ;  /* 0x000000010f377824 */ /* 0x000fe400078e0237 */
[----:B------:R-:W-:Y:S02]  /*24e0*/  IMAD.IADD R53, R53, 0x1, R21 ;  /* 0x0000000135357824 */ /* 0x000fe400078e0215 */
[----:B------:R-:W-:Y:S02]  /*24f0*/  IMAD.IADD R51, R21, 0x1, R51 ;  /* 0x0000000115337824 */ /* 0x000fe400078e0233 */
[----:B------:R-:W-:Y:S01]  /*2500*/  IMAD R13, R13, R64, RZ ;  /* 0x000000400d0d7224 */ /* 0x000fe200078e02ff */
[----:B------:R-:W-:Y:S01]  /*2510*/  LOP3.LUT R7, R73, 0xfffffff0, RZ, 0xc0, !PT ;  /* 0xfffffff049077812 */ /* 0x000fe200078ec0ff */
[----:B------:R-:W-:-:S02]  /*2520*/  IMAD R21, R24, R5, R8 ;  /* 0x0000000518157224 */ /* 0x000fc400078e0208 */
[----:B------:R-:W-:-:S04]  /*2530*/  IMAD.WIDE.U32 R56, R24, R4, R56 ;  /* 0x0000000418387225 */ /* 0x000fc800078e0038 */
[----:B------:R-:W-:Y:S01]  /*2540*/  IMAD.X R49, R20, 0x1, R3, P2 ;  /* 0x0000000114317824 */ /* 0x000fe200010e0603 */
[----:B------:R-:W-:Y:S02]  /*2550*/  LOP3.LUT R20, R74, 0xfffffff0, RZ, 0xc0, !PT ;  /* 0xfffffff04a147812 */ /* 0x000fe400078ec0ff */
[----:B0-----:R-:W-:Y:S01]  /*2560*/  SHF.R.U32.HI R28, RZ, 0x7, R28 ;  /* 0x00000007ff1c7819 */ /* 0x001fe2000001161c */
[----:B------:R-:W-:Y:S01]  /*2570*/  IMAD.WIDE.U32 R54, R24, R4, R54 ;  /* 0x0000000418367225 */ /* 0x000fe200078e0036 */
[----:B------:R-:W-:-:S03]  /*2580*/  SHF.L.U64.HI R68, R4, 0x7, R5 ;  /* 0x0000000704447819 */ /* 0x000fc60000010205 */
[C---:B------:R-:W-:Y:S02]  /*2590*/  IMAD R13, R24.reuse, R65, R13 ;  /* 0x00000041180d7224 */ /* 0x040fe400078e020d */
[----:B------:R-:W-:Y:S01]  /*25a0*/  IMAD.WIDE.U32 R52, R24, R64, R52 ;  /* 0x0000004018347225 */ /* 0x000fe200078e0034 */
[----:B------:R-:W-:-:S03]  /*25b0*/  SHF.L.U64.HI R65, R64, 0x7, R65 ;  /* 0x0000000740417819 */ /* 0x000fc60000010241 */
[----:B------:R-:W-:Y:S01]  /*25c0*/  IMAD.WIDE.U32 R50, R24, R64, R50 ;  /* 0x0000004018327225 */ /* 0x000fe200078e0032 */
[C---:B------:R-:W-:Y:S02]  /*25d0*/  LOP3.LUT R31, R0.reuse, 0x1, RZ, 0xc0, !PT ;  /* 0x00000001001f7812 */ /* 0x040fe400078ec0ff */
[----:B------:R-:W-:Y:S01]  /*25e0*/  LOP3.LUT R30, R0, 0x2, RZ, 0xc0, !PT ;  /* 0x00000002001e7812 */ /* 0x000fe200078ec0ff */
[----:B------:R-:W-:Y:S01]  /*25f0*/  VIADD R63, R28, 0x8 ;  /* 0x000000081c3f7836 */ /* 0x000fe20000000000 */
[----:B------:R-:W-:Y:S01]  /*2600*/  ISETP.GE.AND P1, PT, R66, UR4, PT ;  /* 0x0000000442007c0c */ /* 0x000fe2000bf26270 */
[----:B------:R-:W-:Y:S01]  /*2610*/  IMAD.SHL.U32 R67, R4, 0x80, RZ ;  /* 0x0000008004437824 */ /* 0x000fe200078e00ff */
[----:B------:R-:W-:Y:S01]  /*2620*/  SHF.R.S32.HI R4, RZ, 0x1f, R20 ;  /* 0x0000001fff047819 */ /* 0x000fe20000011414 */
[----:B------:R-:W-:Y:S01]  /*2630*/  IMAD.IADD R28, R57, 0x1, R21 ;  /* 0x00000001391c7824 */ /* 0x000fe200078e0215 */
[----:B------:R-:W-:Y:S01]  /*2640*/  SHF.R.S32.HI R3, RZ, 0x1f, R7 ;  /* 0x0000001fff037819 */ /* 0x000fe20000011407 */
[----:B------:R-:W-:-:S02]  /*2650*/  IMAD.SHL.U32 R64, R64, 0x80, RZ ;  /* 0x0000008040407824 */ /* 0x000fc400078e00ff */
[----:B------:R-:W-:Y:S02]  /*2660*/  IMAD.IADD R21, R21, 0x1, R55 ;  /* 0x0000000115157824 */ /* 0x000fe400078e0237 */
[----:B------:R-:W-:Y:S02]  /*2670*/  IMAD.IADD R6, R53, 0x1, R13 ;  /* 0x0000000135067824 */ /* 0x000fe400078e020d */
[----:B------:R-:W-:Y:S02]  /*2680*/  IMAD.IADD R5, R13, 0x1, R51 ;  /* 0x000000010d057824 */ /* 0x000fe400078e0233 */
[----:B------:R-:W-:-:S07]  /*2690*/  IMAD.IADD R0, R59, 0x1, R33 ;  /* 0x000000013b007824 */ /* 0x000fce00078e0221 */
.L_x_1958:
[----:B------:R-:W2:Y:S01]  /*26a0*/  LDL R8, [R1+0x30] ;  /* 0x0000300001087983 */ /* 0x000ea20000100800 */
[----:B------:R-:W0:Y:S01]  /*26b0*/  LDC R88, c[0x0][0x3f4] ;  /* 0x0000fd00ff587b82 */ /* 0x000e220000000800 */
        /* <DEDUP_REMOVED lines=40> */
[----:B------:R-:W-:Y:S01]  /*2940*/  ULDC.64 UR4, c[0x0][0x3e8] ;  /* 0x0000fa0000047ab9 */ /* 0x000fe20000000a00 */
[----:B------:R-:W-:Y:S02]  /*2950*/  ULDC.64 UR6, c[0x0][0x400] ;  /* 0x0001000000067ab9 */ /* 0x000fe40000000a00 */
[----:B------:R-:W3:Y:S01]  /*2960*/  LDL R80, [R1+0x8] ;  /* 0x0000080001507983 */ /* 0x000ee20000100800 */
[----:B------:R-:W-:Y:S02]  /*2970*/  IADD3 R44, P3, P5, R56, UR4, R44 ;  /* 0x00000004382c7c10 */ /* 0x000fe4000fd7e02c */
[----:B------:R-:W-:Y:S02]  /*2980*/  CS2R R38, SRZ ;  /* 0x0000000000267805 */ /* 0x000fe4000001ff00 */
[----:B------:R-:W-:Y:S02]  /*2990*/  CS2R R40, SRZ ;  /* 0x0000000000287805 */ /* 0x000fe4000001ff00 */
[----:B------:R-:W-:-:S02]  /*29a0*/  IADD3.X R45, R28, UR5, R46, P3, P5 ;  /* 0x000000051c2d7c10 */ /* 0x000fc40009fea42e */
[----:B------:R-:W-:-:S04]  /*29b0*/  IADD3 R42, P3, P5, R52, UR6, R42 ;  /* 0x00000006342a7c10 */ /* 0x000fc8000fd7e02a */
[----:B------:R-:W-:Y:S02]  /*29c0*/  IADD3.X R43, R6, UR7, R47, P3, P5 ;  /* 0x00000007062b7c10 */ /* 0x000fe40009fea42f */
[----:B------:R-:W-:Y:S02]  /*29d0*/  ISETP.GE.AND P5, PT, R154, R88, PT ;  /* 0x000000589a00720c */ /* 0x000fe40003fa6270 */
[----:B------:R-:W-:Y:S02]  /*29e0*/  CS2R R32, SRZ ;  /* 0x0000000000207805 */ /* 0x000fe4000001ff00 */
[----:B------:R-:W-:Y:S02]  /*29f0*/  CS2R R12, SRZ ;  /* 0x00000000000c7805 */ /* 0x000fe4000001ff00 */
[----:B------:R-:W-:Y:S02]  /*2a00*/  CS2R R34, SRZ ;  /* 0x0000000000227805 */ /* 0x000fe4000001ff00 */
[----:B------:R-:W-:-:S05]  /*2a10*/  CS2R R14, SRZ ;  /* 0x00000000000e7805 */ /* 0x000fca000001ff00 */
[----:B------:R0:W5:Y:S04]  /*2a20*/  @!P5 LDG.E.64 R38, desc[UR42][R44.64] ;  /* 0x0000002a2c26d981 */ /* 0x000168000c1e1b00 */
[----:B------:R0:W5:Y:S01]  /*2a30*/  @!P5 LDG.E.64 R40, desc[UR42][R42.64] ;  /* 0x0000002a2a28d981 */ /* 0x000162000c1e1b00 */
[-C--:B--2---:R-:W-:Y:S02]  /*2a40*/  ISETP.GE.AND P3, PT, R84, R88.reuse, PT ;  /* 0x000000585400720c */ /* 0x084fe40003f66270 */
[----:B---3--:R-:W-:-:S11]  /*2a50*/  ISETP.GE.AND P5, PT, R80, R88, PT ;  /* 0x000000585000720c */ /* 0x008fd60003fa6270 */
[----:B------:R0:W5:Y:S04]  /*2a60*/  @!P3 LDG.E.64 R32, desc[UR42][R44.64+0x10] ;  /* 0x0000102a2c20b981 */ /* 0x000168000c1e1b00 */
[----:B------:R0:W5:Y:S04]  /*2a70*/  @!P5 LDG.E.64 R12, desc[UR42][R44.64+0x20] ;  /* 0x0000202a2c0cd981 */ /* 0x000168000c1e1b00 */
[----:B------:R0:W5:Y:S04]  /*2a80*/  @!P3 LDG.E.64 R34, desc[UR42][R42.64+0x10] ;  /* 0x0000102a2a22b981 */ /* 0x000168000c1e1b00 */
[----:B------:R0:W5:Y:S02]  /*2a90*/  @!P5 LDG.E.64 R14, desc[UR42][R42.64+0x20] ;  /* 0x0000202a2a0ed981 */ /* 0x000164000c1e1b00 */
.L_x_1923:
[----:B------:R-:W-:Y:S05]  /*2aa0*/  BSYNC B1 ;  /* 0x0000000000017941 */ /* 0x000fea0003800000 */
.L_x_1922:
[----:B------:R-:W-:Y:S01]  /*2ab0*/  UISETP.NE.AND UP0, UPT, UR36, 0x3, UPT ;  /* 0x000000032400788c */ /* 0x000fe2000bf05270 */
[----:B0----5:R-:W-:Y:S01]  /*2ac0*/  IMAD.MOV.U32 R42, RZ, RZ, R12 ;  /* 0x000000ffff2a7224 */ /* 0x021fe200078e000c */
[----:B------:R-:W-:Y:S01]  /*2ad0*/  MOV R45, R34 ;  /* 0x00000022002d7202 */ /* 0x000fe20000000f00 */
[----:B------:R-:W-:Y:S02]  /*2ae0*/  IMAD.MOV.U32 R44, RZ, RZ, R32 ;  /* 0x000000ffff2c7224 */ /* 0x000fe400078e0020 */
[----:B------:R-:W-:Y:S01]  /*2af0*/  IMAD.MOV.U32 R46, RZ, RZ, R38 ;  /* 0x000000ffff2e7224 */ /* 0x000fe200078e0026 */
[----:B------:R-:W-:Y:S01]  /*2b00*/  PLOP3.LUT P3, PT, PT, PT, UP0, 0x80, 0x0 ;  /* 0x000000000000781c */ /* 0x000fe20003f6f008 */
[----:B------:R-:W-:Y:S02]  /*2b10*/  IMAD.MOV.U32 R43, RZ, RZ, R14 ;  /* 0x000000ffff2b7224 */ /* 0x000fe400078e000e */
[----:B------:R-:W-:-:S10]  /*2b20*/  IMAD.MOV.U32 R47, RZ, RZ, R40 ;  /* 0x000000ffff2f7224 */ /* 0x000fd400078e0028 */
[----:B------:R-:W-:Y:S05]  /*2b30*/  @!P3 BRA `(.L_x_1924) ;  /* 0x000000000004b947 */ /* 0x000fea0003800000 */
[----:B------:R-:W-:Y:S01]  /*2b40*/  BPT.TRAP 0x1 ;  /* 0x000000040000795c */ /* 0x000fe20000300000 */
.L_x_1924:
[----:B------:R-:W-:Y:S01]  /*2b50*/  IMAD R84, R17, 0x8, R16 ;  /* 0x0000000811547824 */ /* 0x000fe200078e0210 */
[----:B------:R-:W-:Y:S01]  /*2b60*/  SHF.L.U32 R87, R153, 0x1f, RZ ;  /* 0x0000001f99577819 */ /* 0x000fe200000006ff */
[----:B------:R-:W-:Y:S03]  /*2b70*/  BSSY B1, `(.L_x_1925) ;  /* 0x0000003000017945 */ /* 0x000fe60003800000 */
[----:B------:R-:W0:Y:S02]  /*2b80*/  SYNCS.PHASECHK.TRANS64.TRYWAIT P5, [R84+URZ+0x19c90], R87 ;  /* 0x019c9057540075a7 */ /* 0x000e2400080a017f */
[----:B0-----:R-:W-:Y:S05]  /*2b90*/  @!P5 BRA `(.L_x_1926) ;  /* 0x000001c40094d947 */ /* 0x001fea0003800000 */
.L_x_2189:
[----:B------:R-:W-:Y:S05]  /*2ba0*/  BSYNC B1 ;  /* 0x0000000000017941 */ /* 0x000fea0003800000 */
.L_x_1925:
        /* <DEDUP_REMOVED lines=32> */
[-C--:B------:R-:W-:Y:S01]  /*2db0*/  FMUL.FTZ R93, R41, R90.reuse ;  /* 0x0000005a295d7220 */ /* 0x080fe20000410000 */
[--C-:B------:R-:W-:Y:S02]  /*2dc0*/  HADD2.F32 R81, -RZ, R80.reuse.H0_H0 ;  /* 0x20000050ff517230 */ /* 0x100fe40000004100 */
[C---:B------:R-:W-:Y:S01]  /*2dd0*/  FMUL.FTZ R90, R8.reuse, R90 ;  /* 0x0000005a085a7220 */ /* 0x040fe20000410000 */
[--C-:B------:R-:W-:Y:S02]  /*2de0*/  HADD2.F32 R79, -RZ, R9.reuse.H1_H1 ;  /* 0x30000009ff4f7230 */ /* 0x100fe40000004100 */
[----:B------:R-:W-:Y:S02]  /*2df0*/  HADD2.F32 R78, -RZ, R9.H0_H0 ;  /* 0x20000009ff4e7230 */ /* 0x000fe40000004100 */
[----:B------:R-:W-:Y:S01]  /*2e00*/  FFMA.FTZ R8, R8, R81, -R93 ;  /* 0x0000005108087223 */ /* 0x000fe2000001085d */
[----:B------:R-:W-:Y:S02]  /*2e10*/  HADD2.F32 R80, -RZ, R80.H1_H1 ;  /* 0x30000050ff507230 */ /* 0x000fe40000004100 */
[----:B------:R-:W-:Y:S01]  /*2e20*/  FMUL.FTZ R93, R79, R91 ;  /* 0x0000005b4f5d7220 */ /* 0x000fe20000410000 */
[----:B------:R-:W-:Y:S01]  /*2e30*/  FFMA.FTZ R9, R41, R81, R90 ;  /* 0x0000005129097223 */ /* 0x000fe2000001005a */
[C---:B------:R-:W-:Y:S01]  /*2e40*/  FMUL.FTZ R92, R78.reuse, R91 ;  /* 0x0000005b4e5c7220 */ /* 0x040fe20000410000 */
[----:B------:R-:W-:Y:S01]  /*2e50*/  F2FP.F16.E4M3.UNPACK_B R41, R40.H1 ;  /* 0x00000028ff29723e */ /* 0x000fe200030006ff */
[----:B------:R-:W-:Y:S01]  /*2e60*/  FFMA.FTZ R93, R78, R80, -R93 ;  /* 0x000000504e5d7223 */ /* 0x000fe2000001085d */
[----:B------:R-:W-:Y:S01]  /*2e70*/  F2FP.F16.E4M3.UNPACK_B R40, R40 ;  /* 0x00000028ff28723e */ /* 0x000fe200020006ff */
[----:B------:R-:W-:Y:S01]  /*2e80*/  FFMA.FTZ R94, R79, R80, R92 ;  /* 0x000000504f5e7223 */ /* 0x000fe2000001005c */
[--C-:B------:R-:W-:Y:S01]  /*2e90*/  HADD2.F32 R81, -RZ, R47.reuse.H1_H1 ;  /* 0x3000002fff517230 */ /* 0x100fe20000004100 */
[----:B------:R-:W-:Y:S01]  /*2ea0*/  F2FP.F16.E4M3.UNPACK_B R79, R46 ;  /* 0x0000002eff4f723e */ /* 0x000fe200020006ff */
[----:B------:R-:W-:-:S02]  /*2eb0*/  HADD2.F32 R80, -RZ, R47.H0_H0 ;  /* 0x2000002fff507230 */ /* 0x000fc40000004100 */
[--C-:B------:R-:W-:Y:S02]  /*2ec0*/  HADD2.F32 R47, -RZ, R41.reuse.H0_H0 ;  /* 0x20000029ff2f7230 */ /* 0x100fe40000004100 */
[----:B------:R-:W-:Y:S02]  /*2ed0*/  HADD2.F32 R78, -RZ, R41.H1_H1 ;  /* 0x30000029ff4e7230 */ /* 0x000fe40000004100 */
[--C-:B------:R-:W-:Y:S02]  /*2ee0*/  HADD2.F32 R46, -RZ, R40.reuse.H1_H1 ;  /* 0x30000028ff2e7230 */ /* 0x100fe40000004100 */
[-C--:B------:R-:W-:Y:S01]  /*2ef0*/  FMUL.FTZ R91, R47, R81.reuse ;  /* 0x000000512f5b7220 */ /* 0x080fe20000410000 */
[----:B------:R-:W-:Y:S02]  /*2f00*/  HADD2.F32 R41, -RZ, R40.H0_H0 ;  /* 0x20000028ff297230 */ /* 0x000fe40000004100 */
[----:B------:R-:W-:Y:S01]  /*2f10*/  FMUL.FTZ R92, R78, R81 ;  /* 0x000000514e5c7220 */ /* 0x000fe20000410000 */
        /* <DEDUP_REMOVED lines=35> */
[----:B------:R-:W-:Y:S02]  /*3150*/  HADD2.F32 R80, -RZ, R10.H0_H0 ;  /* 0x2000000aff507230 */ /* 0x000fe40000004100 */
[----:B------:R-:W-:Y:S01]  /*3160*/  FFMA.FTZ R11, R91, R93, R98 ;  /* 0x0000005d5b0b7223 */ /* 0x000fe20000010062 */
[----:B------:R-:W-:Y:S01]  /*3170*/  HADD2.F32 R81, -RZ, R90.H0_H0 ;  /* 0x2000005aff517230 */ /* 0x000fe20000004100 */
[----:B------:R-:W-:Y:S01]  /*3180*/  F2FP.SATFINITE.E4M3.F32.PACK_AB_MERGE_C R9, R9, R8, R46 ;  /* 0x000000080909723e */ /* 0x000fe2000480702e */
[----:B------:R-:W-:Y:S01]  /*3190*/  HADD2.F32 R10, -RZ, R10.H1_H1 ;  /* 0x3000000aff0a7230 */ /* 0x000fe20000004100 */
[----:B------:R-:W-:Y:S01]  /*31a0*/  F2FP.SATFINITE.E4M3.F32.PACK_AB_MERGE_C R96, R96, R97, RZ ;  /* 0x000000616060723e */ /* 0x000fe200048070ff */
[----:B------:R-:W-:Y:S02]  /*31b0*/  HADD2.F32 R90, -RZ, R90.H1_H1 ;  /* 0x3000005aff5a7230 */ /* 0x000fe40000004100 */
[----:B------:R-:W-:Y:S01]  /*31c0*/  FMUL.FTZ R93, R81, R94 ;  /* 0x0000005e515d7220 */ /* 0x000fe20000410000 */
[----:B------:R-:W-:-:S02]  /*31d0*/  HADD2.F32 R78, -RZ, R78.H0_H0 ;  /* 0x2000004eff4e7230 */ /* 0x000fc40000004100 */
[-C--:B------:R-:W-:Y:S01]  /*31e0*/  FMUL.FTZ R91, R10, R79.reuse ;  /* 0x0000004f0a5b7220 */ /* 0x080fe20000410000 */
[----:B------:R-:W-:Y:S02]  /*31f0*/  HADD2.F32 R39, -RZ, R39.H0_H0 ;  /* 0x20000027ff277230 */ /* 0x000fe40000004100 */
[----:B------:R-:W-:Y:S01]  /*3200*/  FMUL.FTZ R92, R90, R94 ;  /* 0x0000005e5a5c7220 */ /* 0x000fe20000410000 */
[----:B------:R-:W-:Y:S01]  /*3210*/  FMUL.FTZ R79, R80, R79 ;  /* 0x0000004f504f7220 */ /* 0x000fe20000410000 */
[----:B------:R-:W-:Y:S01]  /*3220*/  FFMA.FTZ R93, R90, R78, R93 ;  /* 0x0000004e5a5d7223 */ /* 0x000fe2000001005d */
[----:B------:R-:W-:Y:S01]  /*3230*/  F2FP.SATFINITE.E4M3.F32.PACK_AB_MERGE_C R11, R11, R38, RZ ;  /* 0x000000260b0b723e */ /* 0x000fe200048070ff */
[----:B------:R-:W-:Y:S01]  /*3240*/  FFMA.FTZ R92, R81, R78, -R92 ;  /* 0x0000004e515c7223 */ /* 0x000fe2000001085c */
[-C--:B------:R-:W-:Y:S01]  /*3250*/  FFMA.FTZ R91, R80, R39.reuse, -R91 ;  /* 0x00000027505b7223 */ /* 0x080fe2000001085b */
[----:B------:R-:W-:Y:S01]  /*3260*/  FFMA.FTZ R10, R10, R39, R79 ;  /* 0x000000270a0a7223 */ /* 0x000fe2000001004f */
[----:B------:R-:W-:-:S02]  /*3270*/  F2FP.SATFINITE.E4M3.F32.PACK_AB_MERGE_C R8, R41, R40, R47 ;  /* 0x000000282908723e */ /* 0x000fc4000480702f */
[----:B------:R-:W-:Y:S02]  /*3280*/  F2FP.SATFINITE.E4M3.F32.PACK_AB_MERGE_C R11, R93, R92, R11 ;  /* 0x0000005c5d0b723e */ /* 0x000fe4000480700b */
[----:B------:R-:W-:-:S07]  /*3290*/  F2FP.SATFINITE.E4M3.F32.PACK_AB_MERGE_C R10, R10, R91, R96 ;  /* 0x0000005b0a0a723e */ /* 0x000fce0004807060 */
.L_x_1931:
[----:B------:R-:W-:Y:S05]  /*32a0*/  BSYNC B2 ;  /* 0x0000000000027941 */ /* 0x000fea0003800000 */
.L_x_1930:
[----:B--2---:R1:W-:Y:S02]  /*32b0*/  STG.E.128 desc[UR42][R36.64], R8 ;  /* 0x0000000824007986 */ /* 0x0043e4000c101d2a */
.L_x_1929:
[----:B------:R-:W-:Y:S05]  /*32c0*/  BSYNC B1 ;  /* 0x0000000000017941 */ /* 0x000fea0003800000 */
.L_x_1928:
        /* <DEDUP_REMOVED lines=111> */
.L_x_1935:
[----:B------:R-:W-:Y:S05]  /*39c0*/  BSYNC B2 ;  /* 0x0000000000027941 */ /* 0x000fea0003800000 */
.L_x_1934:
[----:B------:R2:W-:Y:S02]  /*39d0*/  STG.E.128 desc[UR42][R36.64+0x20], R8 ;  /* 0x0000200824007986 */ /* 0x0005e4000c101d2a */
.L_x_1933:
[----:B------:R-:W-:Y:S05]  /*39e0*/  BSYNC B1 ;  /* 0x0000000000017941 */ /* 0x000fea0003800000 */
.L_x_1932:
        /* <DEDUP_REMOVED lines=109> */
.L_x_1937:
[----:B------:R-:W-:Y:S05]  /*40c0*/  BSYNC B1 ;  /* 0x0000000000017941 */ /* 0x000fea0003800000 */
.L_x_1936:
[----:B------:R1:W-:Y:S01]  /*40d0*/  STG.E.128 desc[UR42][R36.64+0x40], R8 ;  /* 0x0000400824007986 */ /* 0x0003e2000c101d2a */
[----:B------:R-:W-:Y:S05]  /*40e0*/  BRA `(.L_x_1927) ;  /* 0x0000002000f87947 */ /* 0x000fea0003800000 */
.L_x_1921:
        /* <DEDUP_REMOVED lines=27> */
.L_x_1939:
[----:B------:R-:W-:Y:S05]  /*42a0*/  BSYNC B1 ;  /* 0x0000000000017941 */ /* 0x000fea0003800000 */
.L_x_1938:
[----:B------:R-:W-:Y:S01]  /*42b0*/  UISETP.NE.AND UP0, UPT, UR36, 0x3, UPT ;  /* 0x000000032400788c */ /* 0x000fe2000bf05270 */
[----:B-----5:R-:W-:Y:S02]  /*42c0*/  IMAD.MOV.U32 R91, RZ, RZ, R10 ;  /* 0x000000ffff5b7224 */ /* 0x020fe400078e000a */
[----:B------:R-:W-:Y:S02]  /*42d0*/  IMAD.MOV.U32 R90, RZ, RZ, R8 ;  /* 0x000000ffff5a7224 */ /* 0x000fe400078e0008 */
[----:B------:R-:W-:Y:S01]  /*42e0*/  IMAD.MOV.U32 R100, RZ, RZ, R14 ;  /* 0x000000ffff647224 */ /* 0x000fe200078e000e */
[----:B------:R-:W-:Y:S01]  /*42f0*/  PLOP3.LUT P3, PT, PT, PT, UP0, 0x80, 0x0 ;  /* 0x000000000000781c */ /* 0x000fe20003f6f008 */
[----:B------:R-:W-:Y:S02]  /*4300*/  IMAD.MOV.U32 R97, RZ, RZ, R12 ;  /* 0x000000ffff617224 */ /* 0x000fe400078e000c */
[----:B------:R-:W-:Y:S02]  /*4310*/  IMAD.MOV.U32 R92, RZ, RZ, R34 ;  /* 0x000000ffff5c7224 */ /* 0x000fe400078e0022 */
[----:B------:R-:W-:-:S02]  /*4320*/  IMAD.MOV.U32 R93, RZ, RZ, R32 ;  /* 0x000000ffff5d7224 */ /* 0x000fc400078e0020 */
[----:B------:R-:W-:Y:S02]  /*4330*/  IMAD.MOV.U32 R99, RZ, RZ, R38 ;  /* 0x000000ffff637224 */ /* 0x000fe400078e0026 */
[----:B------:R-:W-:-:S04]  /*4340*/  IMAD.MOV.U32 R98, RZ, RZ, R36 ;  /* 0x000000ffff627224 */ /* 0x000fc800078e0024 */
[----:B------:R-:W-:Y:S05]  /*4350*/  @!P3 BRA `(.L_x_1940) ;  /* 0x000000000004b947 */ /* 0x000fea0003800000 */
[----:B------:R-:W-:Y:S01]  /*4360*/  BPT.TRAP 0x1 ;  /* 0x000000040000795c */ /* 0x000fe20000300000 */
.L_x_1940:
[----:B------:R-:W-:Y:S01]  /*4370*/  IMAD R84, R17, 0x8, R16 ;  /* 0x0000000811547824 */ /* 0x000fe200078e0210 */
[----:B------:R-:W-:Y:S01]  /*4380*/  SHF.L.U32 R87, R153, 0x1f, RZ ;  /* 0x0000001f99577819 */ /* 0x000fe200000006ff */
[----:B------:R-:W-:Y:S03]  /*4390*/  BSSY B1, `(.L_x_1941) ;  /* 0x0000003000017945 */ /* 0x000fe60003800000 */
[----:B------:R-:W1:Y:S02]  /*43a0*/  SYNCS.PHASECHK.TRANS64.TRYWAIT P5, [R84+URZ+0x19c90], R87 ;  /* 0x019c9057540075a7 */ /* 0x000e6400080a017f */
[----:B-1----:R-:W-:Y:S05]  /*43b0*/  @!P5 BRA `(.L_x_1942) ;  /* 0x000001ac00a0d947 */ /* 0x002fea0003800000 */
.L_x_2190:
[----:B------:R-:W-:Y:S05]  /*43c0*/  BSYNC B1 ;  /* 0x0000000000017941 */ /* 0x000fea0003800000 */
.L_x_1941:
        /* <DEDUP_REMOVED lines=13> */
[----:B------:R-:W2:Y:S04]  /*44a0*/  LDL R45, [R1] ;  /* 0x00000000012d7983 */ /* 0x000ea80000100800 */
        /* <DEDUP_REMOVED lines=20> */
[----:B------:R-:W0:Y:S04]  /*45f0*/  LDS.128 R40, [R41+0x13800] ;  /* 0x0138000029287984 */ /* 0x000e280000000c00 */
        /* <DEDUP_REMOVED lines=9> */
[----:B------:R-:W-:Y:S01]  /*4690*/  IMAD.SHL.U32 R13, R13, 0x100, RZ ;  /* 0x000001000d0d7824 */ /* 0x000fe200078e00ff */
[----:B--2---:R-:W-:-:S02]  /*46a0*/  F2FP.F16.E4M3.UNPACK_B R103, R45 ;  /* 0x0000002dff67723e */ /* 0x004fc400020006ff */
[----:B------:R-:W-:Y:S01]  /*46b0*/  F2FP.F16.E4M3.UNPACK_B R45, R45.H1 ;  /* 0x0000002dff2d723e */ /* 0x000fe200030006ff */
[----:B------:R-:W-:Y:S01]  /*46c0*/  IMAD.U32 R38, R38, 0x10000, RZ ;  /* 0x0001000026267824 */ /* 0x000fe200078e00ff */
[----:B------:R-:W-:Y:S01]  /*46d0*/  LOP3.LUT R37, R36, 0xff00, R13, 0xf8, !PT ;  /* 0x0000ff0024257812 */ /* 0x000fe200078ef80d */
[----:B------:R-:W-:Y:S01]  /*46e0*/  IMAD.SHL.U32 R13, R102, 0x100, RZ ;  /* 0x00000100660d7824 */ /* 0x000fe200078e00ff */
[-C--:B0-----:R-:W-:Y:S02]  /*46f0*/  F2FP.F16.E4M3.UNPACK_B R102, R41.reuse ;  /* 0x00000029ff66723e */ /* 0x081fe400020006ff */
[----:B------:R-:W-:Y:S02]  /*4700*/  LOP3.LUT R38, R37, 0xff0000, R38, 0xf8, !PT ;  /* 0x00ff000025267812 */ /* 0x000fe400078ef826 */
[----:B------:R-:W-:Y:S01]  /*4710*/  LOP3.LUT R13, R14, 0xff00, R13, 0xf8, !PT ;  /* 0x0000ff000e0d7812 */ /* 0x000fe200078ef80d */
[--C-:B------:R-:W-:Y:S01]  /*4720*/  HADD2.F32 R14, -RZ, R103.reuse.H0_H0 ;  /* 0x20000067ff0e7230 */ /* 0x100fe20000004100 */
[----:B------:R-:W-:Y:S01]  /*4730*/  F2FP.F16.E4M3.UNPACK_B R36, R38 ;  /* 0x00000026ff24723e */ /* 0x000fe200020006ff */
[----:B------:R-:W-:Y:S01]  /*4740*/  HADD2.F32 R104, -RZ, R102.H0_H0 ;  /* 0x20000066ff687230 */ /* 0x000fe20000004100 */
[----:B------:R-:W-:Y:S01]  /*4750*/  LOP3.LUT R12, R13, 0xff0000, R12, 0xf8, !PT ;  /* 0x00ff00000d0c7812 */ /* 0x000fe200078ef80c */
[----:B------:R-:W-:Y:S01]  /*4760*/  HADD2.F32 R103, -RZ, R103.H1_H1 ;  /* 0x30000067ff677230 */ /* 0x000fe20000004100 */
[----:B------:R-:W-:Y:S01]  /*4770*/  F2FP.F16.E4M3.UNPACK_B R41, R41.H1 ;  /* 0x00000029ff29723e */ /* 0x000fe200030006ff */
[--C-:B------:R-:W-:Y:S01]  /*4780*/  HADD2.F32 R37, -RZ, R36.reuse.H0_H0 ;  /* 0x20000024ff257230 */ /* 0x100fe20000004100 */
[----:B------:R-:W-:Y:S01]  /*4790*/  F2FP.F16.E4M3.UNPACK_B R13, R12 ;  /* 0x0000000cff0d723e */ /* 0x000fe200020006ff */
[----:B------:R-:W-:-:S02]  /*47a0*/  HADD2.F32 R36, -RZ, R36.H1_H1 ;  /* 0x30000024ff247230 */ /* 0x000fc40000004100 */
[----:B------:R-:W-:Y:S02]  /*47b0*/  HADD2.F32 R102, -RZ, R102.H1_H1 ;  /* 0x30000066ff667230 */ /* 0x000fe40000004100 */
[-C--:B------:R-:W-:Y:S01]  /*47c0*/  FMUL.FTZ R107, R14, R37.reuse ;  /* 0x000000250e6b7220 */ /* 0x080fe20000410000 */
[--C-:B------:R-:W-:Y:S02]  /*47d0*/  HADD2.F32 R105, -RZ, R13.reuse.H0_H0 ;  /* 0x2000000dff697230 */ /* 0x100fe40000004100 */
[C---:B------:R-:W-:Y:S01]  /*47e0*/  FMUL.FTZ R109, R104.reuse, R37 ;  /* 0x00000025686d7220 */ /* 0x040fe20000410000 */
[----:B------:R-:W-:Y:S02]  /*47f0*/  HADD2.F32 R13, -RZ, R13.H1_H1 ;  /* 0x3000000dff0d7230 */ /* 0x000fe40000004100 */
[-C--:B------:R-:W-:Y:S01]  /*4800*/  FFMA.FTZ R37, R104, R105.reuse, -R107 ;  /* 0x0000006968257223 */ /* 0x080fe2000001086b */
[----:B------:R-:W-:Y:S01]  /*4810*/  FFMA.FTZ R14, R14, R105, R109 ;  /* 0x000000690e0e7223 */ /* 0x000fe2000001006d */
[-C--:B------:R-:W-:Y:S01]  /*4820*/  FMUL.FTZ R105, R103, R36.reuse ;  /* 0x0000002467697220 */ /* 0x080fe20000410000 */
[----:B------:R-:W-:-:S03]  /*4830*/  FMUL.FTZ R104, R102, R36 ;  /* 0x0000002466687220 */ /* 0x000fc60000410000 */
[-C--:B------:R-:W-:Y:S01]  /*4840*/  FFMA.FTZ R36, R102, R13.reuse, -R105 ;  /* 0x0000000d66247223 */ /* 0x080fe20000010869 */
[----:B------:R-:W-:Y:S01]  /*4850*/  F2FP.F16.E4M3.UNPACK_B R102, R38.H1 ;  /* 0x00000026ff66723e */ /* 0x000fe200030006ff */
[----:B------:R-:W-:Y:S01]  /*4860*/  FFMA.FTZ R13, R103, R13, R104 ;  /* 0x0000000d670d7223 */ /* 0x000fe20000010068 */
[----:B------:R-:W-:Y:S01]  /*4870*/  F2FP.F16.E4M3.UNPACK_B R103, R12.H1 ;  /* 0x0000000cff67723e */ /* 0x000fe200030006ff */
[----:B------:R-:W-:Y:S02]  /*4880*/  HADD2.F32 R12, -RZ, R45.H0_H0 ;  /* 0x2000002dff0c7230 */ /* 0x000fe40000004100 */
[----:B------:R-:W-:Y:S02]  /*4890*/  HADD2.F32 R107, -RZ, R102.H0_H0 ;  /* 0x20000066ff6b7230 */ /* 0x000fe40000004100 */
[----:B------:R-:W-:Y:S02]  /*48a0*/  HADD2.F32 R38, -RZ, R41.H0_H0 ;  /* 0x20000029ff267230 */ /* 0x000fe40000004100 */
[----:B------:R-:W-:-:S02]  /*48b0*/  HADD2.F32 R105, -RZ, R103.H0_H0 ;  /* 0x20000067ff697230 */ /* 0x000fc40000004100 */
[-C--:B------:R-:W-:Y:S01]  /*48c0*/  FMUL.FTZ R109, R12, R107.reuse ;  /* 0x0000006b0c6d7220 */ /* 0x080fe20000410000 */
[----:B------:R-:W-:Y:S02]  /*48d0*/  HADD2.F32 R104, -RZ, R45.H1_H1 ;  /* 0x3000002dff687230 */ /* 0x000fe40000004100 */
[C---:B------:R-:W-:Y:S01]  /*48e0*/  FMUL.FTZ R107, R38.reuse, R107 ;  /* 0x0000006b266b7220 */ /* 0x040fe20000410000 */
[----:B------:R-:W-:Y:S02]  /*48f0*/  HADD2.F32 R102, -RZ, R102.H1_H1 ;  /* 0x30000066ff667230 */ /* 0x000fe40000004100 */
[-C--:B------:R-:W-:Y:S01]  /*4900*/  FFMA.FTZ R38, R38, R105.reuse, -R109 ;  /* 0x0000006926267223 */ /* 0x080fe2000001086d */
[----:B------:R-:W-:Y:S02]  /*4910*/  HADD2.F32 R41, -RZ, R41.H1_H1 ;  /* 0x30000029ff297230 */ /* 0x000fe40000004100 */
[----:B------:R-:W-:Y:S01]  /*4920*/  FFMA.FTZ R12, R12, R105, R107 ;  /* 0x000000690c0c7223 */ /* 0x000fe2000001006b */
[----:B------:R-:W-:-:S02]  /*4930*/  HADD2.F32 R103, -RZ, R103.H1_H1 ;  /* 0x30000067ff677230 */ /* 0x000fc40000004100 */
[CC--:B------:R-:W-:Y:S01]  /*4940*/  FMUL.FTZ R106, R104.reuse, R102.reuse ;  /* 0x00000066686a7220 */ /* 0x0c0fe20000410000 */
[C---:B------:R-:W-:Y:S01]  /*4950*/  FMUL.FTZ R105, R41.reuse, R102 ;  /* 0x0000006629697220 */ /* 0x040fe20000410000 */
[----:B------:R-:W-:Y:S02]  /*4960*/  SHF.R.U32.HI R102, RZ, 0x10, R15 ;  /* 0x00000010ff667819 */ /* 0x000fe4000001160f */
[-C--:B------:R-:W-:Y:S01]  /*4970*/  FFMA.FTZ R45, R41, R103.reuse, -R106 ;  /* 0x00000067292d7223 */ /* 0x080fe2000001086a */
[----:B------:R-:W-:Y:S01]  /*4980*/  LOP3.LUT R106, R39, 0xff0000ff, RZ, 0xc0, !PT ;  /* 0xff0000ff276a7812 */ /* 0x000fe200078ec0ff */
[----:B------:R-:W-:Y:S01]  /*4990*/  FFMA.FTZ R41, R104, R103, R105 ;  /* 0x0000006768297223 */ /* 0x000fe20000010069 */
[----:B------:R-:W-:Y:S01]  /*49a0*/  SHF.R.U32.HI R103, RZ, 0x8, R39 ;  /* 0x00000008ff677819 */ /* 0x000fe20000011627 */
[----:B------:R-:W-:Y:S01]  /*49b0*/  IMAD.U32 R102, R102, 0x10000, RZ ;  /* 0x0001000066667824 */ /* 0x000fe200078e00ff */
[----:B------:R-:W-:Y:S02]  /*49c0*/  SHF.R.U32.HI R105, RZ, 0x8, R15 ;  /* 0x00000008ff697819 */ /* 0x000fe4000001160f */
[----:B------:R-:W-:Y:S01]  /*49d0*/  LOP3.LUT R104, R15, 0xff0000ff, RZ, 0xc0, !PT ;  /* 0xff0000ff0f687812 */ /* 0x000fe200078ec0ff */
[----:B------:R-:W-:Y:S01]  /*49e0*/  IMAD.SHL.U32 R103, R103, 0x100, RZ ;  /* 0x0000010067677824 */ /* 0x000fe200078e00ff */
[----:B------:R-:W-:Y:S01]  /*49f0*/  SHF.R.U32.HI R15, RZ, 0x10, R39 ;  /* 0x00000010ff0f7819 */ /* 0x000fe20000011627 */
[----:B------:R-:W-:Y:S01]  /*4a00*/  IMAD.SHL.U32 R39, R105, 0x100, RZ ;  /* 0x0000010069277824 */ /* 0x000fe200078e00ff */
[----:B------:R-:W-:-:S02]  /*4a10*/  F2FP.SATFINITE.E4M3.F32.PACK_AB_MERGE_C R38, R45, R38, RZ ;  /* 0x000000262d26723e */ /* 0x000fc400048070ff */
[----:B------:R-:W-:Y:S01]  /*4a20*/  LOP3.LUT R106, R106, 0xff00, R103, 0xf8, !PT ;  /* 0x0000ff006a6a7812 */ /* 0x000fe200078ef867 */
[----:B------:R-:W-:Y:S01]  /*4a30*/  IMAD.U32 R103, R15, 0x10000, RZ ;  /* 0x000100000f677824 */ /* 0x000fe200078e00ff */
[----:B------:R-:W-:Y:S01]  /*4a40*/  LOP3.LUT R39, R104, 0xff00, R39, 0xf8, !PT ;  /* 0x0000ff0068277812 */ /* 0x000fe200078ef827 */
[----:B------:R-:W-:Y:S01]  /*4a50*/  IMAD.MOV.U32 R104, RZ, RZ, R43 ;  /* 0x000000ffff687224 */ /* 0x000fe200078e002b */
        /* <DEDUP_REMOVED lines=21> */
[----:B------:R-:W-:Y:S01]  /*4bb0*/  FMUL.FTZ R108, R43, R105 ;  /* 0x000000692b6c7220 */ /* 0x000fe20000410000 */
[----:B------:R-:W-:-:S02]  /*4bc0*/  F2FP.F16.E4M3.UNPACK_B R15, R15.H1 ;  /* 0x0000000fff0f723e */ /* 0x000fc400030006ff */
[----:B------:R-:W-:Y:S01]  /*4bd0*/  F2FP.F16.E4M3.UNPACK_B R45, R44.H1 ;  /* 0x0000002cff2d723e */ /* 0x000fe200030006ff */
[----:B------:R-:W-:Y:S01]  /*4be0*/  FMUL.FTZ R102, R103, R105 ;  /* 0x0000006967667220 */ /* 0x000fe20000410000 */
[----:B------:R-:W-:Y:S01]  /*4bf0*/  F2FP.F16.E4M3.UNPACK_B R41, R40.H1 ;  /* 0x00000028ff29723e */ /* 0x000fe200030006ff */
[----:B------:R-:W-:Y:S01]  /*4c00*/  HADD2.F32 R105, -RZ, R15.H0_H0 ;  /* 0x2000000fff697230 */ /* 0x000fe20000004100 */
[----:B------:R-:W-:Y:S01]  /*4c10*/  F2FP.F16.E4M3.UNPACK_B R44, R44 ;  /* 0x0000002cff2c723e */ /* 0x000fe200020006ff */
[-C--:B------:R-:W-:Y:S01]  /*4c20*/  FFMA.FTZ R102, R43, R106.reuse, -R102 ;  /* 0x0000006a2b667223 */ /* 0x080fe20000010866 */
[----:B------:R-:W-:Y:S01]  /*4c30*/  FFMA.FTZ R43, R103, R106, R108 ;  /* 0x0000006a672b7223 */ /* 0x000fe2000001006c */
[----:B------:R-:W-:Y:S01]  /*4c40*/  F2FP.F16.E4M3.UNPACK_B R103, R104.H1 ;  /* 0x00000068ff67723e */ /* 0x000fe200030006ff */
[----:B------:R-:W-:Y:S01]  /*4c50*/  HADD2.F32 R104, -RZ, R47.H0_H0 ;  /* 0x2000002fff687230 */ /* 0x000fe20000004100 */
[----:B------:R-:W-:Y:S01]  /*4c60*/  F2FP.F16.E4M3.UNPACK_B R40, R40 ;  /* 0x00000028ff28723e */ /* 0x000fe200020006ff */
[----:B------:R-:W-:-:S02]  /*4c70*/  HADD2.F32 R108, -RZ, R39.H0_H0 ;  /* 0x20000027ff6c7230 */ /* 0x000fc40000004100 */
[----:B------:R-:W-:Y:S02]  /*4c80*/  HADD2.F32 R106, -RZ, R103.H0_H0 ;  /* 0x20000067ff6a7230 */ /* 0x000fe40000004100 */
[----:B------:R-:W-:Y:S02]  /*4c90*/  HADD2.F32 R47, -RZ, R47.H1_H1 ;  /* 0x3000002fff2f7230 */ /* 0x000fe40000004100 */
[-C--:B------:R-:W-:Y:S01]  /*4ca0*/  FMUL.FTZ R109, R104, R108.reuse ;  /* 0x0000006c686d7220 */ /* 0x080fe20000410000 */
[----:B------:R-:W-:Y:S02]  /*4cb0*/  HADD2.F32 R103, -RZ, R103.H1_H1 ;  /* 0x30000067ff677230 */ /* 0x000fe40000004100 */
[----:B------:R-:W-:Y:S02]  /*4cc0*/  HADD2.F32 R15, -RZ, R15.H1_H1 ;  /* 0x3000000fff0f7230 */ /* 0x000fe40000004100 */
[C---:B------:R-:W-:Y:S01]  /*4cd0*/  FFMA.FTZ R109, R106.reuse, R105, -R109 ;  /* 0x000000696a6d7223 */ /* 0x040fe2000001086d */
[----:B------:R-:W-:-:S04]  /*4ce0*/  FMUL.FTZ R106, R106, R108 ;  /* 0x0000006c6a6a7220 */ /* 0x000fc80000410000 */
[----:B------:R-:W-:Y:S01]  /*4cf0*/  FFMA.FTZ R104, R104, R105, R106 ;  /* 0x0000006968687223 */ /* 0x000fe2000001006a */
[----:B------:R-:W-:-:S05]  /*4d00*/  HADD2.F32 R105, -RZ, R39.H1_H1 ;  /* 0x30000027ff697230 */ /* 0x000fca0000004100 */
[-C--:B------:R-:W-:Y:S01]  /*4d10*/  FMUL.FTZ R39, R47, R105.reuse ;  /* 0x000000692f277220 */ /* 0x080fe20000410000 */
[C---:B------:R-:W-:Y:S01]  /*4d20*/  FMUL.FTZ R106, R103.reuse, R105 ;  /* 0x00000069676a7220 */ /* 0x040fe20000410000 */
[----:B------:R-:W-:Y:S02]  /*4d30*/  HADD2.F32 R105, -RZ, R41.H0_H0 ;  /* 0x20000029ff697230 */ /* 0x000fe40000004100 */
[-C--:B------:R-:W-:Y:S01]  /*4d40*/  FFMA.FTZ R39, R103, R15.reuse, -R39 ;  /* 0x0000000f67277223 */ /* 0x080fe20000010827 */
[----:B------:R-:W-:Y:S01]  /*4d50*/  FFMA.FTZ R15, R47, R15, R106 ;  /* 0x0000000f2f0f7223 */ /* 0x000fe2000001006a */
[--C-:B------:R-:W-:Y:S01]  /*4d60*/  HADD2.F32 R47, -RZ, R45.reuse.H0_H0 ;  /* 0x2000002dff2f7230 */ /* 0x100fe20000004100 */
[----:B------:R-:W-:Y:S01]  /*4d70*/  F2FP.F16.E4M3.UNPACK_B R103, R97.H1 ;  /* 0x00000061ff67723e */ /* 0x000fe200030006ff */
[----:B------:R-:W-:Y:S01]  /*4d80*/  HADD2.F32 R45, -RZ, R45.H1_H1 ;  /* 0x3000002dff2d7230 */ /* 0x000fe20000004100 */
[----:B------:R-:W-:Y:S01]  /*4d90*/  F2FP.SATFINITE.E4M3.F32.PACK_AB_MERGE_C R109, R39, R109, RZ ;  /* 0x0000006d276d723e */ /* 0x000fe200048070ff */
[----:B------:R-:W-:Y:S01]  /*4da0*/  HADD2.F32 R41, -RZ, R41.H1_H1 ;  /* 0x30000029ff297230 */ /* 0x000fe20000004100 */
[-C--:B------:R-:W-:Y:S01]  /*4db0*/  F2FP.F16.E4M3.UNPACK_B R39, R98.reuse.H1 ;  /* 0x00000062ff27723e */ /* 0x080fe200030006ff */
[--C-:B------:R-:W-:Y:S01]  /*4dc0*/  HADD2.F32 R106, -RZ, R103.reuse.H0_H0 ;  /* 0x20000067ff6a7230 */ /* 0x100fe20000004100 */
[----:B------:R-:W-:Y:S01]  /*4dd0*/  F2FP.F16.E4M3.UNPACK_B R98, R98 ;  /* 0x00000062ff62723e */ /* 0x000fe200020006ff */
[----:B------:R-:W-:Y:S01]  /*4de0*/  HADD2.F32 R103, -RZ, R103.H1_H1 ;  /* 0x30000067ff677230 */ /* 0x000fe20000004100 */
[----:B------:R-:W-:Y:S01]  /*4df0*/  F2FP.F16.E4M3.UNPACK_B R97, R97 ;  /* 0x00000061ff61723e */ /* 0x000fe200020006ff */
[--C-:B------:R-:W-:Y:S01]  /*4e00*/  HADD2.F32 R111, -RZ, R39.reuse.H0_H0 ;  /* 0x20000027ff6f7230 */ /* 0x100fe20000004100 */
[----:B------:R-:W-:Y:S01]  /*4e10*/  F2FP.SATFINITE.E4M3.F32.PACK_AB_MERGE_C R104, R15, R104, RZ ;  /* 0x000000680f68723e */ /* 0x000fe200048070ff */
[----:B------:R-:W-:Y:S01]  /*4e20*/  HADD2.F32 R39, -RZ, R39.H1_H1 ;  /* 0x30000027ff277230 */ /* 0x000fe20000004100 */
[----:B------:R-:W-:-:S02]  /*4e30*/  F2FP.SATFINITE.E4M3.F32.PACK_AB_MERGE_C R109, R102, R110, R109 ;  /* 0x0000006e666d723e */ /* 0x000fc4000480706d */
[-C--:B------:R-:W-:Y:S01]  /*4e40*/  FMUL.FTZ R108, R47, R111.reuse ;  /* 0x0000006f2f6c7220 */ /* 0x080fe20000410000 */
[----:B------:R-:W-:-:S03]  /*4e50*/  FMUL.FTZ R111, R105, R111 ;  /* 0x0000006f696f7220 */ /* 0x000fc60000410000 */
[-C--:B------:R-:W-:Y:S01]  /*4e60*/  FFMA.FTZ R108, R105, R106.reuse, -R108 ;  /* 0x0000006a696c7223 */ /* 0x080fe2000001086c */
[----:B------:R-:W-:Y:S01]  /*4e70*/  FFMA.FTZ R111, R47, R106, R111 ;  /* 0x0000006a2f6f7223 */ /* 0x000fe2000001006f */
[-C--:B------:R-:W-:Y:S01]  /*4e80*/  FMUL.FTZ R47, R45, R39.reuse ;  /* 0x000000272d2f7220 */ /* 0x080fe20000410000 */
[C---:B------:R-:W-:Y:S01]  /*4e90*/  FMUL.FTZ R39, R41.reuse, R39 ;  /* 0x0000002729277220 */ /* 0x040fe20000410000 */
[----:B------:R-:W-:Y:S02]  /*4ea0*/  HADD2.F32 R106, -RZ, R98.H0_H0 ;  /* 0x20000062ff6a7230 */ /* 0x000fe40000004100 */
[-C--:B------:R-:W-:Y:S01]  /*4eb0*/  FFMA.FTZ R41, R41, R103.reuse, -R47 ;  /* 0x0000006729297223 */ /* 0x080fe2000001082f */
[----:B------:R-:W-:Y:S01]  /*4ec0*/  FFMA.FTZ R39, R45, R103, R39 ;  /* 0x000000672d277223 */ /* 0x000fe20000010027 */
[----:B------:R-:W-:Y:S02]  /*4ed0*/  HADD2.F32 R45, -RZ, R44.H0_H0 ;  /* 0x2000002cff2d7230 */ /* 0x000fe40000004100 */
[----:B------:R-:W-:Y:S01]  /*4ee0*/  HADD2.F32 R103, -RZ, R40.H0_H0 ;  /* 0x20000028ff677230 */ /* 0x000fe20000004100 */
[----:B------:R-:W-:Y:S01]  /*4ef0*/  F2FP.SATFINITE.E4M3.F32.PACK_AB_MERGE_C R41, R41, R108, RZ ;  /* 0x0000006c2929723e */ /* 0x000fe200048070ff */
[----:B------:R-:W-:-:S02]  /*4f00*/  HADD2.F32 R47, -RZ, R97.H0_H0 ;  /* 0x20000061ff2f7230 */ /* 0x000fc40000004100 */
[-C--:B------:R-:W-:Y:S01]  /*4f10*/  FMUL.FTZ R105, R45, R106.reuse ;  /* 0x0000006a2d697220 */ /* 0x080fe20000410000 */
[----:B------:R-:W-:Y:S02]  /*4f20*/  HADD2.F32 R98, -RZ, R98.H1_H1 ;  /* 0x30000062ff627230 */ /* 0x000fe40000004100 */
[----:B------:R-:W-:Y:S01]  /*4f30*/  FMUL.FTZ R106, R103, R106 ;  /* 0x0000006a676a7220 */ /* 0x000fe20000410000 */
[----:B------:R-:W-:Y:S01]  /*4f40*/  F2FP.SATFINITE.E4M3.F32.PACK_AB_MERGE_C R39, R39, R111, RZ ;  /* 0x0000006f2727723e */ /* 0x000fe200048070ff */
[-C--:B------:R-:W-:Y:S02]  /*4f50*/  FFMA.FTZ R105, R103, R47.reuse, -R105 ;  /* 0x0000002f67697223 */ /* 0x080fe40000010869 */
[----:B------:R-:W-:Y:S01]  /*4f60*/  FFMA.FTZ R106, R45, R47, R106 ;  /* 0x0000002f2d6a7223 */ /* 0x000fe2000001006a */
[----:B------:R-:W-:Y:S02]  /*4f70*/  HADD2.F32 R45, -RZ, R44.H1_H1 ;  /* 0x3000002cff2d7230 */ /* 0x000fe40000004100 */
[----:B------:R-:W-:-:S02]  /*4f80*/  HADD2.F32 R47, -RZ, R40.H1_H1 ;  /* 0x30000028ff2f7230 */ /* 0x000fc40000004100 */
[----:B------:R-:W-:Y:S02]  /*4f90*/  HADD2.F32 R40, -RZ, R97.H1_H1 ;  /* 0x30000061ff287230 */ /* 0x000fe40000004100 */
[----:B------:R-:W-:Y:S01]  /*4fa0*/  FMUL.FTZ R44, R45, R98 ;  /* 0x000000622d2c7220 */ /* 0x000fe20000410000 */
[----:B------:R-:W-:Y:S01]  /*4fb0*/  F2FP.F16.E4M3.UNPACK_B R97, R100.H1 ;  /* 0x00000064ff61723e */ /* 0x000fe200030006ff */
[C---:B------:R-:W-:Y:S01]  /*4fc0*/  FMUL.FTZ R98, R47.reuse, R98 ;  /* 0x000000622f627220 */ /* 0x040fe20000410000 */
[----:B------:R-:W-:Y:S01]  /*4fd0*/  F2FP.F16.E4M3.UNPACK_B R100, R100 ;  /* 0x00000064ff64723e */ /* 0x000fe200020006ff */
[-C--:B------:R-:W-:Y:S02]  /*4fe0*/  FFMA.FTZ R44, R47, R40.reuse, -R44 ;  /* 0x000000282f2c7223 */ /* 0x080fe4000001082c */
[----:B------:R-:W-:Y:S01]  /*4ff0*/  FFMA.FTZ R40, R45, R40, R98 ;  /* 0x000000282d287223 */ /* 0x000fe20000010062 */
[----:B------:R-:W-:Y:S01]  /*5000*/  F2FP.F16.E4M3.UNPACK_B R45, R46.H1 ;  /* 0x0000002eff2d723e */ /* 0x000fe200030006ff */
[--C-:B------:R-:W-:Y:S01]  /*5010*/  HADD2.F32 R103, -RZ, R97.reuse.H0_H0 ;  /* 0x20000061ff677230 */ /* 0x100fe20000004100 */
[----:B------:R-:W-:Y:S01]  /*5020*/  F2FP.SATFINITE.E4M3.F32.PACK_AB_MERGE_C R105, R44, R105, R41 ;  /* 0x000000692c69723e */ /* 0x000fe20004807029 */
[----:B------:R-:W-:Y:S01]  /*5030*/  HADD2.F32 R97, -RZ, R97.H1_H1 ;  /* 0x30000061ff617230 */ /* 0x000fe20000004100 */
[----:B------:R-:W-:Y:S01]  /*5040*/  F2FP.F16.E4M3.UNPACK_B R41, R99.H1 ;  /* 0x00000063ff29723e */ /* 0x000fe200030006ff */
[----:B------:R-:W-:Y:S01]  /*5050*/  HADD2.F32 R47, -RZ, R45.H0_H0 ;  /* 0x2000002dff2f7230 */ /* 0x000fe20000004100 */
[----:B------:R-:W-:-:S02]  /*5060*/  F2FP.F16.E4M3.UNPACK_B R44, R42.H1 ;  /* 0x0000002aff2c723e */ /* 0x000fc400030006ff */
[----:B------:R-:W-:Y:S01]  /*5070*/  F2FP.F16.E4M3.UNPACK_B R99, R99 ;  /* 0x00000063ff63723e */ /* 0x000fe200020006ff */
[--C-:B------:R-:W-:Y:S01]  /*5080*/  HADD2.F32 R112, -RZ, R41.reuse.H0_H0 ;  /* 0x20000029ff707230 */ /* 0x100fe20000004100 */
[----:B------:R-:W-:Y:S01]  /*5090*/  F2FP.F16.E4M3.UNPACK_B R46, R46 ;  /* 0x0000002eff2e723e */ /* 0x000fe200020006ff */
[--C-:B------:R-:W-:Y:S01]  /*50a0*/  HADD2.F32 R98, -RZ, R44.reuse.H0_H0 ;  /* 0x2000002cff627230 */ /* 0x100fe20000004100 */
[----:B------:R-:W-:Y:S01]  /*50b0*/  F2FP.F16.E4M3.UNPACK_B R42, R42 ;  /* 0x0000002aff2a723e */ /* 0x000fe200020006ff */
[----:B------:R-:W-:Y:S02]  /*50c0*/  HADD2.F32 R41, -RZ, R41.H1_H1 ;  /* 0x30000029ff297230 */ /* 0x000fe40000004100 */
[-C--:B------:R-:W-:Y:S01]  /*50d0*/  FMUL.FTZ R108, R47, R112.reuse ;  /* 0x000000702f6c7220 */ /* 0x080fe20000410000 */
[----:B------:R-:W-:Y:S02]  /*50e0*/  HADD2.F32 R44, -RZ, R44.H1_H1 ;  /* 0x3000002cff2c7230 */ /* 0x000fe40000004100 */
[----:B------:R-:W-:Y:S01]  /*50f0*/  FMUL.FTZ R112, R98, R112 ;  /* 0x0000007062707220 */ /* 0x000fe20000410000 */
[----:B------:R-:W-:Y:S01]  /*5100*/  F2FP.SATFINITE.E4M3.F32.PACK_AB_MERGE_C R39, R40, R106, R39 ;  /* 0x0000006a2827723e */ /* 0x000fe20004807027 */
[----:B------:R-:W-:Y:S01]  /*5110*/  FFMA.FTZ R108, R98, R103, -R108 ;  /* 0x00000067626c7223 */ /* 0x000fe2000001086c */
[----:B------:R-:W-:-:S02]  /*5120*/  HADD2.F32 R98, -RZ, R45.H1_H1 ;  /* 0x3000002dff627230 */ /* 0x000fc40000004100 */
[----:B------:R-:W-:Y:S01]  /*5130*/  FFMA.FTZ R112, R47, R103, R112 ;  /* 0x000000672f707223 */ /* 0x000fe20000010070 */
[--C-:B------:R-:W-:Y:S02]  /*5140*/  HADD2.F32 R103, -RZ, R99.reuse.H0_H0 ;  /* 0x20000063ff677230 */ /* 0x100fe40000004100 */
[----:B------:R-:W-:Y:S02]  /*5150*/  HADD2.F32 R47, -RZ, R100.H0_H0 ;  /* 0x20000064ff2f7230 */ /* 0x000fe40000004100 */
[-C--:B------:R-:W-:Y:S01]  /*5160*/  FMUL.FTZ R45, R98, R41.reuse ;  /* 0x00000029622d7220 */ /* 0x080fe20000410000 */
[C---:B------:R-:W-:Y:S01]  /*5170*/  FMUL.FTZ R41, R44.reuse, R41 ;  /* 0x000000292c297220 */ /* 0x040fe20000410000 */
[----:B------:R-:W-:Y:S02]  /*5180*/  HADD2.F32 R99, -RZ, R99.H1_H1 ;  /* 0x30000063ff637230 */ /* 0x000fe40000004100 */
[-C--:B------:R-:W-:Y:S01]  /*5190*/  FFMA.FTZ R44, R44, R97.reuse, -R45 ;  /* 0x000000612c2c7223 */ /* 0x080fe2000001082d */
[----:B------:R-:W-:Y:S01]  /*51a0*/  FFMA.FTZ R41, R98, R97, R41 ;  /* 0x0000006162297223 */ /* 0x000fe20000010029 */
[----:B------:R-:W-:-:S02]  /*51b0*/  HADD2.F32 R45, -RZ, R46.H0_H0 ;  /* 0x2000002eff2d7230 */ /* 0x000fc40000004100 */
[----:B------:R-:W-:Y:S01]  /*51c0*/  HADD2.F32 R97, -RZ, R42.H0_H0 ;  /* 0x2000002aff617230 */ /* 0x000fe20000004100 */
[----:B------:R-:W-:Y:S01]  /*51d0*/  F2FP.SATFINITE.E4M3.F32.PACK_AB_MERGE_C R44, R44, R108, RZ ;  /* 0x0000006c2c2c723e */ /* 0x000fe200048070ff */
[----:B------:R-:W-:Y:S02]  /*51e0*/  HADD2.F32 R46, -RZ, R46.H1_H1 ;  /* 0x3000002eff2e7230 */ /* 0x000fe40000004100 */
[-C--:B------:R-:W-:Y:S01]  /*51f0*/  FMUL.FTZ R98, R45, R103.reuse ;  /* 0x000000672d627220 */ /* 0x080fe20000410000 */
[----:B------:R-:W-:Y:S02]  /*5200*/  HADD2.F32 R42, -RZ, R42.H1_H1 ;  /* 0x3000002aff2a7230 */ /* 0x000fe40000004100 */
[----:B------:R-:W-:Y:S01]  /*5210*/  FMUL.FTZ R103, R97, R103 ;  /* 0x0000006761677220 */ /* 0x000fe20000410000 */
[----:B------:R-:W-:Y:S01]  /*5220*/  F2FP.SATFINITE.E4M3.F32.PACK_AB_MERGE_C R41, R41, R112, RZ ;  /* 0x000000702929723e */ /* 0x000fe200048070ff */
[----:B------:R-:W-:Y:S01]  /*5230*/  FFMA.FTZ R98, R97, R47, -R98 ;  /* 0x0000002f61627223 */ /* 0x000fe20000010862 */
[----:B------:R-:W-:-:S02]  /*5240*/  IMAD.MOV.U32 R40, RZ, RZ, R105 ;  /* 0x000000ffff287224 */ /* 0x000fc400078e0069 */
[----:B------:R-:W-:Y:S01]  /*5250*/  FFMA.FTZ R103, R45, R47, R103 ;  /* 0x0000002f2d677223 */ /* 0x000fe20000010067 */
[----:B------:R-:W-:Y:S02]  /*5260*/  HADD2.F32 R45, -RZ, R100.H1_H1 ;  /* 0x30000064ff2d7230 */ /* 0x000fe40000004100 */
[-C--:B------:R-:W-:Y:S01]  /*5270*/  FMUL.FTZ R47, R46, R99.reuse ;  /* 0x000000632e2f7220 */ /* 0x080fe20000410000 */
[----:B------:R-:W-:-:S03]  /*5280*/  FMUL.FTZ R99, R42, R99 ;  /* 0x000000632a637220 */ /* 0x000fc60000410000 */
[-C--:B------:R-:W-:Y:S01]  /*5290*/  FFMA.FTZ R47, R42, R45.reuse, -R47 ;  /* 0x0000002d2a2f7223 */ /* 0x080fe2000001082f */
[----:B------:R-:W-:Y:S01]  /*52a0*/  FFMA.FTZ R46, R46, R45, R99 ;  /* 0x0000002d2e2e7223 */ /* 0x000fe20000010063 */
[----:B------:R-:W-:-:S03]  /*52b0*/  F2FP.SATFINITE.E4M3.F32.PACK_AB_MERGE_C R45, R13, R14, R12 ;  /* 0x0000000e0d2d723e */ /* 0x000fc6000480700c */
[----:B------:R-:W-:Y:S01]  /*52c0*/  F2FP.SATFINITE.E4M3.F32.PACK_AB_MERGE_C R42, R47, R98, R44 ;  /* 0x000000622f2a723e */ /* 0x000fe2000480702c */
[----:B------:R-:W-:Y:S01]  /*52d0*/  IMAD.MOV.U32 R44, RZ, RZ, R39 ;  /* 0x000000ffff2c7224 */ /* 0x000fe200078e0027 */
[----:B------:R-:W-:Y:S02]  /*52e0*/  F2FP.SATFINITE.E4M3.F32.PACK_AB_MERGE_C R46, R46, R103, R41 ;  /* 0x000000672e2e723e */ /* 0x000fe40004807029 */
[----:B------:R-:W-:Y:S01]  /*52f0*/  F2FP.SATFINITE.E4M3.F32.PACK_AB_MERGE_C R47, R43, R107, R104 ;  /* 0x0000006b2b2f723e */ /* 0x000fe20004807068 */
[----:B------:R-:W-:Y:S01]  /*5300*/  IMAD.MOV.U32 R43, RZ, RZ, R109 ;  /* 0x000000ffff2b7224 */ /* 0x000fe200078e006d */
[----:B------:R-:W-:-:S07]  /*5310*/  F2FP.SATFINITE.E4M3.F32.PACK_AB_MERGE_C R41, R36, R37, R38 ;  /* 0x000000252429723e */ /* 0x000fce0004807026 */
.L_x_1946:
[----:B------:R-:W-:Y:S05]  /*5320*/  BSYNC B2 ;  /* 0x0000000000027941 */ /* 0x000fea0003800000 */
.L_x_1945:
        /* <DEDUP_REMOVED lines=12> */
.L_x_1944:
[----:B------:R-:W-:Y:S05]  /*53f0*/  BSYNC B1 ;  /* 0x0000000000017941 */ /* 0x000fea0003800000 */
.L_x_1943:
[----:B------:R-:W-:-:S13]  /*5400*/  ISETP.NE.AND P4, PT, R30, RZ, PT ;  /* 0x000000ff1e00720c */ /* 0x000fda0003f85270 */
[----:B------:R-:W-:Y:S05]  /*5410*/  @!P4 BRA `(.L_x_1927) ;  /* 0x00000010002cc947 */ /* 0x000fea0003800000 */
[----:B------:R-:W2:Y:S04]  /*5420*/  LDL R36, [R1] ;  /* 0x0000000001247983 */ /* 0x000ea80000100800 */
[----:B0-----:R-:W3:Y:S04]  /*5430*/  LDL R15, [R1+0x74] ;  /* 0x00007400010f7983 */ /* 0x001ee80000100800 */
        /* <DEDUP_REMOVED lines=45> */
[----:B0-----:R-:W-:Y:S01]  /*5710*/  IMAD.MOV.U32 R33, RZ, RZ, R12 ;  /* 0x000000ffff217224 */ /* 0x001fe200078e000c */
        /* <DEDUP_REMOVED lines=8> */
[--C-:B------:R-:W-:Y:S01]  /*57a0*/  HADD2.F32 R47, -RZ, R44.reuse.H0_H0 ;  /* 0x2000002cff2f7230 */ /* 0x100fe20000004100 */
[----:B------:R-:W-:Y:S01]  /*57b0*/  LOP3.LUT R45, R10, 0xff00, R45, 0xf8, !PT ;  /* 0x0000ff000a2d7812 */ /* 0x000fe200078ef82d */
[----:B------:R-:W-:Y:S01]  /*57c0*/  HADD2.F32 R44, -RZ, R44.H1_H1 ;  /* 0x3000002cff2c7230 */ /* 0x000fe20000004100 */
[----:B------:R-:W-:Y:S01]  /*57d0*/  LOP3.LUT R10, R35, 0xff0000, R32, 0xf8, !PT ;  /* 0x00ff0000230a7812 */ /* 0x000fe200078ef820 */
[----:B------:R-:W-:Y:S01]  /*57e0*/  HADD2.F32 R32, -RZ, R42.H0_H0 ;  /* 0x2000002aff207230 */ /* 0x000fe20000004100 */
[----:B------:R-:W-:Y:S01]  /*57f0*/  F2FP.F16.E4M3.UNPACK_B R35, R90.H1 ;  /* 0x0000005aff23723e */ /* 0x000fe200030006ff */
[----:B------:R-:W-:Y:S01]  /*5800*/  HADD2.F32 R12, -RZ, R34.H0_H0 ;  /* 0x20000022ff0c7230 */ /* 0x000fe20000004100 */
[----:B------:R-:W-:-:S02]  /*5810*/  LOP3.LUT R8, R45, 0xff0000, R8, 0xf8, !PT ;  /* 0x00ff00002d087812 */ /* 0x000fc400078ef808 */
[-C--:B------:R-:W-:Y:S01]  /*5820*/  FMUL.FTZ R99, R32, R47.reuse ;  /* 0x0000002f20637220 */ /* 0x080fe20000410000 */
[--C-:B------:R-:W-:Y:S02]  /*5830*/  HADD2.F32 R45, -RZ, R35.reuse.H0_H0 ;  /* 0x20000023ff2d7230 */ /* 0x100fe40000004100 */
[----:B------:R-:W-:Y:S01]  /*5840*/  FMUL.FTZ R47, R12, R47 ;  /* 0x0000002f0c2f7220 */ /* 0x000fe20000410000 */
[----:B------:R-:W-:Y:S01]  /*5850*/  LOP3.LUT R11, R46, 0xff0000, R9, 0xf8, !PT ;  /* 0x00ff00002e0b7812 */ /* 0x000fe200078ef809 */
[----:B------:R-:W-:Y:S01]  /*5860*/  HADD2.F32 R46, -RZ, R35.H1_H1 ;  /* 0x30000023ff2e7230 */ /* 0x000fe20000004100 */
[----:B------:R-:W-:Y:S01]  /*5870*/  F2FP.F16.E4M3.UNPACK_B R93, R93 ;  /* 0x0000005dff5d723e */ /* 0x000fe200020006ff */
[-C--:B------:R-:W-:Y:S01]  /*5880*/  FFMA.FTZ R12, R12, R45.reuse, -R99 ;  /* 0x0000002d0c0c7223 */ /* 0x080fe20000010863 */
[----:B------:R-:W-:Y:S01]  /*5890*/  FFMA.FTZ R32, R32, R45, R47 ;  /* 0x0000002d20207223 */ /* 0x000fe2000001002f */
[----:B------:R-:W-:Y:S01]  /*58a0*/  HADD2.F32 R35, -RZ, R34.H1_H1 ;  /* 0x30000022ff237230 */ /* 0x000fe20000004100 */
[----:B------:R-:W-:Y:S01]  /*58b0*/  F2FP.F16.E4M3.UNPACK_B R36, R36 ;  /* 0x00000024ff24723e */ /* 0x000fe200020006ff */
[----:B------:R-:W-:Y:S01]  /*58c0*/  HADD2.F32 R45, -RZ, R42.H1_H1 ;  /* 0x3000002aff2d7230 */ /* 0x000fe20000004100 */
[----:B------:R-:W-:Y:S01]  /*58d0*/  F2FP.F16.E4M3.UNPACK_B R42, R33 ;  /* 0x00000021ff2a723e */ /* 0x000fe200020006ff */
[----:B------:R-:W-:Y:S01]  /*58e0*/  HADD2.F32 R47, -RZ, R93.H0_H0 ;  /* 0x2000005dff2f7230 */ /* 0x000fe20000004100 */
[----:B------:R-:W-:Y:S01]  /*58f0*/  LOP3.LUT R9, R97, 0xff0000, R88, 0xf8, !PT ;  /* 0x00ff000061097812 */ /* 0x000fe200078ef858 */
[-C--:B------:R-:W-:Y:S01]  /*5900*/  FMUL.FTZ R96, R35, R44.reuse ;  /* 0x0000002c23607220 */ /* 0x080fe20000410000 */
        /* <DEDUP_REMOVED lines=44> */
[----:B------:R-:W-:-:S02]  /*5bd0*/  HADD2.F32 R90, -RZ, R88.H0_H0 ;  /* 0x20000058ff5a7230 */ /* 0x000fc40000004100 */
[----:B------:R-:W-:Y:S01]  /*5be0*/  FFMA.FTZ R93, R93, R96, -R98 ;  /* 0x000000605d5d7223 */ /* 0x000fe20000010862 */
[----:B------:R-:W-:Y:S01]  /*5bf0*/  HADD2.F32 R101, -RZ, R92.H0_H0 ;  /* 0x2000005cff657230 */ /* 0x000fe20000004100 */
[----:B------:R-:W-:Y:S01]  /*5c00*/  F2FP.SATFINITE.E4M3.F32.PACK_AB_MERGE_C R32, R35, R32, RZ ;  /* 0x000000202320723e */ /* 0x000fe200048070ff */
[----:B------:R-:W-:Y:S01]  /*5c10*/  HADD2.F32 R88, -RZ, R88.H1_H1 ;  /* 0x30000058ff587230 */ /* 0x000fe20000004100 */
[----:B------:R-:W-:Y:S01]  /*5c20*/  F2FP.SATFINITE.E4M3.F32.PACK_AB_MERGE_C R12, R45, R34, R12 ;  /* 0x000000222d0c723e */ /* 0x000fe2000480700c */
[--C-:B------:R-:W-:Y:S02]  /*5c30*/  HADD2.F32 R38, -RZ, R14.reuse.H0_H0 ;  /* 0x2000000eff267230 */ /* 0x100fe40000004100 */
[----:B------:R-:W-:Y:S01]  /*5c40*/  FMUL.FTZ R105, R90, R101 ;  /* 0x000000655a697220 */ /* 0x000fe20000410000 */
[----:B------:R-:W-:Y:S02]  /*5c50*/  HADD2.F32 R46, -RZ, R14.H1_H1 ;  /* 0x3000000eff2e7230 */ /* 0x000fe40000004100 */
[----:B------:R-:W-:Y:S01]  /*5c60*/  FMUL.FTZ R107, R88, R103 ;  /* 0x00000067586b7220 */ /* 0x000fe20000410000 */
[----:B------:R-:W-:-:S02]  /*5c70*/  HADD2.F32 R99, -RZ, R91.H0_H0 ;  /* 0x2000005bff637230 */ /* 0x000fc40000004100 */
[----:B------:R-:W-:Y:S01]  /*5c80*/  FMUL.FTZ R101, R38, R101 ;  /* 0x0000006526657220 */ /* 0x000fe20000410000 */
[----:B------:R-:W-:Y:S02]  /*5c90*/  HADD2.F32 R91, -RZ, R91.H1_H1 ;  /* 0x3000005bff5b7230 */ /* 0x000fe40000004100 */
[----:B------:R-:W-:Y:S01]  /*5ca0*/  FMUL.FTZ R103, R46, R103 ;  /* 0x000000672e677220 */ /* 0x000fe20000410000 */
[----:B------:R-:W-:Y:S01]  /*5cb0*/  F2FP.F16.E4M3.UNPACK_B R35, R37 ;  /* 0x00000025ff23723e */ /* 0x000fe200020006ff */
[----:B------:R-:W-:Y:S01]  /*5cc0*/  FFMA.FTZ R14, R38, R99, -R105 ;  /* 0x00000063260e7223 */ /* 0x000fe20000010869 */
[----:B------:R-:W-:Y:S01]  /*5cd0*/  F2FP.F16.E4M3.UNPACK_B R34, R11 ;  /* 0x0000000bff22723e */ /* 0x000fe200020006ff */
[----:B------:R-:W-:Y:S01]  /*5ce0*/  FFMA.FTZ R38, R90, R99, R101 ;  /* 0x000000635a267223 */ /* 0x000fe20000010065 */
[----:B------:R-:W-:Y:S01]  /*5cf0*/  F2FP.F16.E4M3.UNPACK_B R33, R13 ;  /* 0x0000000dff21723e */ /* 0x000fe200020006ff */
[-C--:B------:R-:W-:Y:S01]  /*5d00*/  FFMA.FTZ R103, R88, R91.reuse, R103 ;  /* 0x0000005b58677223 */ /* 0x080fe20000010067 */
[----:B------:R-:W-:Y:S01]  /*5d10*/  FFMA.FTZ R107, R46, R91, -R107 ;  /* 0x0000005b2e6b7223 */ /* 0x000fe2000001086b */
[----:B------:R-:W-:Y:S01]  /*5d20*/  F2FP.SATFINITE.E4M3.F32.PACK_AB_MERGE_C R93, R93, R42, RZ ;  /* 0x0000002a5d5d723e */ /* 0x000fe200048070ff */
[----:B------:R-:W-:Y:S01]  /*5d30*/  HADD2.F32 R42, -RZ, R35.H0_H0 ;  /* 0x20000023ff2a7230 */ /* 0x000fe20000004100 */
[----:B------:R-:W-:Y:S01]  /*5d40*/  F2FP.SATFINITE.E4M3.F32.PACK_AB_MERGE_C R44, R97, R44, RZ ;  /* 0x0000002c612c723e */ /* 0x000fe200048070ff */
[----:B------:R-:W-:Y:S01]  /*5d50*/  HADD2.F32 R91, -RZ, R34.H0_H0 ;  /* 0x20000022ff5b7230 */ /* 0x000fe20000004100 */
[----:B------:R-:W-:Y:S01]  /*5d60*/  F2FP.SATFINITE.E4M3.F32.PACK_AB_MERGE_C R36, R47, R36, R32 ;  /* 0x000000242f24723e */ /* 0x000fe20004807020 */
[----:B------:R-:W-:Y:S01]  /*5d70*/  HADD2.F32 R32, -RZ, R33.H0_H0 ;  /* 0x20000021ff207230 */ /* 0x000fe20000004100 */
[----:B------:R-:W-:-:S02]  /*5d80*/  F2FP.F16.E4M3.UNPACK_B R45, R10 ;  /* 0x0000000aff2d723e */ /* 0x000fc400020006ff */
[----:B------:R-:W-:Y:S01]  /*5d90*/  F2FP.SATFINITE.E4M3.F32.PACK_AB_MERGE_C R38, R103, R38, R44 ;  /* 0x000000266726723e */ /* 0x000fe2000480702c */
[----:B------:R-:W-:Y:S01]  /*5da0*/  HADD2.F32 R44, -RZ, R35.H1_H1 ;  /* 0x30000023ff2c7230 */ /* 0x000fe20000004100 */
[----:B------:R-:W-:Y:S01]  /*5db0*/  F2FP.SATFINITE.E4M3.F32.PACK_AB_MERGE_C R14, R107, R14, R93 ;  /* 0x0000000e6b0e723e */ /* 0x000fe2000480705d */
[----:B------:R-:W-:Y:S02]  /*5dc0*/  HADD2.F32 R47, -RZ, R45.H0_H0 ;  /* 0x2000002dff2f7230 */ /* 0x000fe40000004100 */
[-C--:B------:R-:W-:Y:S01]  /*5dd0*/  FMUL.FTZ R93, R42, R91.reuse ;  /* 0x0000005b2a5d7220 */ /* 0x080fe20000410000 */
[C---:B------:R-:W-:Y:S01]  /*5de0*/  FMUL.FTZ R35, R32.reuse, R91 ;  /* 0x0000005b20237220 */ /* 0x040fe20000410000 */
[----:B------:R-:W-:Y:S01]  /*5df0*/  HADD2.F32 R91, -RZ, R34.H1_H1 ;  /* 0x30000022ff5b7230 */ /* 0x000fe20000004100 */
[----:B------:R-:W-:Y:S01]  /*5e00*/  F2FP.F16.E4M3.UNPACK_B R37, R37.H1 ;  /* 0x00000025ff25723e */ /* 0x000fe200030006ff */
[----:B------:R-:W-:Y:S02]  /*5e10*/  HADD2.F32 R34, -RZ, R33.H1_H1 ;  /* 0x30000021ff227230 */ /* 0x000fe40000004100 */
[-C--:B------:R-:W-:Y:S01]  /*5e20*/  FFMA.FTZ R32, R32, R47.reuse, -R93 ;  /* 0x0000002f20207223 */ /* 0x080fe2000001085d */
[----:B------:R-:W-:Y:S01]  /*5e30*/  FFMA.FTZ R33, R42, R47, R35 ;  /* 0x0000002f2a217223 */ /* 0x000fe20000010023 */
[----:B------:R-:W-:-:S02]  /*5e40*/  HADD2.F32 R45, -RZ, R45.H1_H1 ;  /* 0x3000002dff2d7230 */ /* 0x000fc40000004100 */
        /* <DEDUP_REMOVED lines=71> */
.L_x_1948:
[----:B------:R-:W-:Y:S05]  /*62c0*/  BSYNC B1 ;  /* 0x0000000000017941 */ /* 0x000fea0003800000 */
.L_x_1947:
[----:B0-----:R3:W-:Y:S01]  /*62d0*/  STG.E.128 desc[UR42][R40.64], R12 ;  /* 0x0000000c28007986 */ /* 0x0017e2000c101d2a */
        /* <DEDUP_REMOVED lines=9> */
.L_x_1920:
[----:B------:R-:W-:-:S06]  /*6370*/  UISETP.NE.AND UP0, UPT, UR36, 0x3, UPT ;  /* 0x000000032400788c */ /* 0x000fcc000bf05270 */
[----:B------:R-:W-:-:S13]  /*6380*/  PLOP3.LUT P3, PT, PT, PT, UP0, 0x80, 0x0 ;  /* 0x000000000000781c */ /* 0x000fda0003f6f008 */
[----:B------:R-:W-:Y:S05]  /*6390*/  @!P3 BRA `(.L_x_1949) ;  /* 0x000000000004b947 */ /* 0x000fea0003800000 */
[----:B------:R-:W-:Y:S01]  /*63a0*/  BPT.TRAP 0x1 ;  /* 0x000000040000795c */ /* 0x000fe20000300000 */
.L_x_1949:
[----:B------:R-:W-:Y:S01]  /*63b0*/  IMAD R84, R17, 0x8, R16 ;  /* 0x0000000811547824 */ /* 0x000fe200078e0210 */
[----:B------:R-:W-:Y:S01]  /*63c0*/  SHF.L.U32 R87, R153, 0x1f, RZ ;  /* 0x0000001f99577819 */ /* 0x000fe200000006ff */
[----:B------:R-:W-:Y:S01]  /*63d0*/  IMAD R86, R2, -0x80, R27 ;  /* 0xffffff8002567824 */ /* 0x000fe200078e021b */
[----:B------:R-:W-:Y:S02]  /*63e0*/  BSSY B1, `(.L_x_1950) ;  /* 0x0000005000017945 */ /* 0x000fe40003800000 */
[----:B------:R-:W0:Y:S02]  /*63f0*/  SYNCS.PHASECHK.TRANS64.TRYWAIT P5, [R84+URZ+0x19c90], R87 ;  /* 0x019c9057540075a7 */ /* 0x000e2400080a017f */
[----:B------:R-:W-:-:S04]  /*6400*/  VIMNMX R86, R86, 0x80, PT ;  /* 0x0000008056567848 */ /* 0x000fc80003fe0100 */
[----:B------:R-:W-:Y:S01]  /*6410*/  ISETP.GE.AND P4, PT, R19, R86, PT ;  /* 0x000000561300720c */ /* 0x000fe20003f86270 */
[----:B0-----:R-:W-:-:S12]  /*6420*/  @!P5 BRA `(.L_x_1951) ;  /* 0x0000018c0098d947 */ /* 0x001fd80003800000 */
.L_x_2191:
[----:B------:R-:W-:Y:S05]  /*6430*/  BSYNC B1 ;  /* 0x0000000000017941 */ /* 0x000fea0003800000 */
.L_x_1950:
        /* <DEDUP_REMOVED lines=9> */
.L_x_1927:
[----:B------:R-:W-:Y:S05]  /*64d0*/  BSYNC B0 ;  /* 0x0000000000007941 */ /* 0x000fea0003800000 */
.L_x_1919:
        /* <DEDUP_REMOVED lines=17> */
.L_x_1953:
[----:B------:R-:W-:Y:S05]  /*65f0*/  BSYNC B0 ;  /* 0x0000000000007941 */ /* 0x000fea0003800000 */
.L_x_1952:
[----:B------:R-:W2:Y:S01]  /*6600*/  SYNCS.PHASECHK.TRANS64.TRYWAIT P5, [R84+URZ+0x19cb0], R87 ;  /* 0x019cb057540075a7 */ /* 0x000ea200080a017f */
[----:B------:R-:W-:Y:S01]  /*6610*/  BSSY B0, `(.L_x_1954) ;  /* 0x0000003000007945 */ /* 0x000fe20003800000 */
[----:B------:R-:W-:-:S03]  /*6620*/  ISETP.GE.AND P3, PT, R19, R86, PT ;  /* 0x000000561300720c */ /* 0x000fc60003f66270 */
[----:B--2---:R-:W-:Y:S10]  /*6630*/  @!P5 BRA `(.L_x_1955) ;  /* 0x0000018c0028d947 */ /* 0x004ff40003800000 */
.L_x_2192:
[----:B------:R-:W-:Y:S05]  /*6640*/  BSYNC B0 ;  /* 0x0000000000007941 */ /* 0x000fea0003800000 */
.L_x_1954:
[----:B------:R-:W-:Y:S04]  /*6650*/  BSSY B0, `(.L_x_1956) ;  /* 0x0000016000007945 */ /* 0x000fe80003800000 */
[----:B------:R-:W-:Y:S05]  /*6660*/  @P3 BRA `(.L_x_1957) ;  /* 0x0000000000503947 */ /* 0x000fea0003800000 */
[----:B------:R-:W-:Y:S01]  /*6670*/  ULDC UR8, c[0x0][0x2f4] ;  /* 0x0000bd0000087ab9 */ /* 0x000fe20000000800 */
[----:B0--3--:R-:W-:Y:S01]  /*6680*/  IMAD.WIDE R12, R2, 0x80, R48 ;  /* 0x00000080020c7825 */ /* 0x009fe200078e0230 */
[----:B------:R-:W-:Y:S01]  /*6690*/  ISETP.GE.AND P5, PT, R22, UR8, PT ;  /* 0x0000000816007c0c */ /* 0x000fe2000bfa6270 */
[----:B------:R-:W-:Y:S01]  /*66a0*/  ULDC.64 UR4, c[0x0][0x328] ;  /* 0x0000ca0000047ab9 */ /* 0x000fe20000000a00 */
[----:B------:R-:W-:Y:S01]  /*66b0*/  ULDC.64 UR6, c[0x0][0x318] ;  /* 0x0000c60000067ab9 */ /* 0x000fe20000000a00 */
[----:B------:R-:W-:Y:S02]  /*66c0*/  IMAD.MOV.U32 R14, RZ, RZ, R58 ;  /* 0x000000ffff0e7224 */ /* 0x000fe400078e003a */
[----:B------:R-:W-:Y:S02]  /*66d0*/  IMAD.MOV.U32 R15, RZ, RZ, R0 ;  /* 0x000000ffff0f7224 */ /* 0x000fe400078e0000 */
[----:B------:R-:W-:Y:S02]  /*66e0*/  IMAD R13, R13, UR4, RZ ;  /* 0x000000040d0d7c24 */ /* 0x000fe4000f8e02ff */
[----:B------:R-:W-:-:S04]  /*66f0*/  IMAD.WIDE.U32 R14, R12, UR4, R14 ;  /* 0x000000040c0e7c25 */ /* 0x000fc8000f8e000e */
[----:B-1----:R-:W0:Y:S01]  /*6700*/  @!P5 LDS.128 R8, [R85+0x9000] ;  /* 0x009000005508d984 */ /* 0x002e220000000c00 */
[----:B------:R-:W-:Y:S01]  /*6710*/  IMAD R13, R12, UR5, R13 ;  /* 0x000000050c0d7c24 */ /* 0x000fe2000f8e020d */
[----:B------:R-:W-:-:S04]  /*6720*/  IADD3 R32, P3, R14, UR6, RZ ;  /* 0x000000060e207c10 */ /* 0x000fc8000ff7e0ff */
[----:B------:R-:W-:Y:S02]  /*6730*/  IADD3.X R33, R15, UR7, R13, P3, !PT ;  /* 0x000000070f217c10 */ /* 0x000fe40009ffe40d */
[----:B------:R-:W-:-:S03]  /*6740*/  ISETP.GE.AND P3, PT, R82, UR8, PT ;  /* 0x0000000852007c0c */ /* 0x000fc6000bf66270 */
[----:B0-----:R-:W-:Y:S01]  /*6750*/  @!P5 STG.E.128 desc[UR42][R32.64], R8 ;  /* 0x000000082000d986 */ /* 0x001fe2000c101d2a */
[----:B------:R-:W-:-:S09]  /*6760*/  ISETP.GE.AND P5, PT, R66, UR8, PT ;  /* 0x0000000842007c0c */ /* 0x000fd2000bfa6270 */
[----:B------:R-:W0:Y:S04]  /*6770*/  @!P3 LDS.128 R8, [R85+0xa000] ;  /* 0x00a000005508b984 */ /* 0x000e280000000c00 */
[----:B------:R-:W1:Y:S04]  /*6780*/  @!P5 LDS.128 R12, [R85+0xb000] ;  /* 0x00b00000550cd984 */ /* 0x000e680000000c00 */
[----:B0-----:R0:W-:Y:S04]  /*6790*/  @!P3 STG.E.128 desc[UR42][R32.64+0x20], R8 ;  /* 0x000020082000b986 */ /* 0x0011e8000c101d2a */
[----:B-1----:R0:W-:Y:S02]  /*67a0*/  @!P5 STG.E.128 desc[UR42][R32.64+0x40], R12 ;  /* 0x0000400c2000d986 */ /* 0x0021e4000c101d2a */
.L_x_1957:
[----:B------:R-:W-:Y:S05]  /*67b0*/  BSYNC B0 ;  /* 0x0000000000007941 */ /* 0x000fea0003800000 */
.L_x_1956:
        /* <DEDUP_REMOVED lines=16> */
[----:B0-----:R-:W-:Y:S06]  /*68c0*/  @P2 BRA `(.L_x_1958) ;  /* 0xffffffbc00742947 */ /* 0x001fec000383ffff */
.L_x_1914:
[----:B------:R-:W2:Y:S01]  /*68d0*/  LDL R8, [R1+0x18] ;  /* 0x0000180001087983 */ /* 0x000ea20000100800 */
[----:B------:R-:W0:Y:S01]  /*68e0*/  LDC R0, c[0x0][0x448] ;  /* 0x00011200ff007b82 */ /* 0x000e220000000800 */
[----:B------:R-:W-:Y:S01]  /*68f0*/  BSSY B0, `(.L_x_1959) ;  /* 0x0000011000007945 */ /* 0x000fe20003800000 */
[----:B------:R-:W-:Y:S01]  /*6900*/  IMAD.MOV.U32 R88, RZ, RZ, RZ ;  /* 0x000000ffff587224 */ /* 0x000fe200078e00ff */
[----:B0-----:R-:W-:-:S13]  /*6910*/  ISETP.NE.AND P0, PT, R0, 0x1, PT ;  /* 0x000000010000780c */ /* 0x001fda0003f05270 */
[----:B------:R-:W0:Y:S08]  /*6920*/  @P0 LDC R0, c[0x0][0x44c] ;  /* 0x00011300ff000b82 */ /* 0x000e300000000800 */
[----:B------:R-:W1:Y:S01]  /*6930*/  @P0 LDC R5, c[0x0][0x450] ;  /* 0x00011400ff050b82 */ /* 0x000e620000000800 */
[----:B--2---:R-:W-:-:S04]  /*6940*/  VIADD R3, R8, 0xbf ;  /* 0x000000bf08037836 */ /* 0x004fc80000000000 */
[----:B0-----:R-:W-:-:S05]  /*6950*/  @P0 IMAD.HI.U32 R0, R3, R0, RZ ;  /* 0x0000000003000227 */ /* 0x001fca00078e00ff */
[----:B-1----:R-:W-:-:S05]  /*6960*/  @P0 SHF.R.U32.HI R3, RZ, R5, R0 ;  /* 0x00000005ff030219 */ /* 0x002fca0000011600 */
[----:B------:R-:W-:-:S05]  /*6970*/  IMAD.IADD R3, R26, 0x1, R3 ;  /* 0x000000011a037824 */ /* 0x000fca00078e0203 */
[----:B------:R-:W-:-:S04]  /*6980*/  SHF.R.S32.HI R0, RZ, 0x1f, R3 ;  /* 0x0000001fff007819 */ /* 0x000fc80000011403 */
[----:B------:R-:W-:-:S04]  /*6990*/  LEA.HI R0, R0, R3, RZ, 0x7 ;  /* 0x0000000300007211 */ /* 0x000fc800078f38ff */
[----:B------:R-:W-:-:S04]  /*69a0*/  SHF.R.S32.HI R0, RZ, 0x7, R0 ;  /* 0x00000007ff007819 */ /* 0x000fc80000011400 */
[----:B------:R-:W-:-:S04]  /*69b0*/  VIMNMX R89, R89, R0, PT ;  /* 0x0000000059597248 */ /* 0x000fc80003fe0100 */
[----:B------:R-:W-:Y:S01]  /*69c0*/  ISETP.GE.AND P0, PT, R89, 0x1, PT ;  /* 0x000000015900780c */ /* 0x000fe20003f06270 */
[----:B------:R-:W-:-:S12]  /*69d0*/  @P3 BRA `(.L_x_1960) ;  /* 0x0000000000083947 */ /* 0x000fd80003800000 */
[----:B------:R-:W0:Y:S02]  /*69e0*/  FENCE.VIEW.ASYNC.G ;  /* 0x00000000000073c6 */ /* 0x000e240000000100 */
[----:B0-----:R-:W-:Y:S06]  /*69f0*/  BAR.ARV 0xc, 0x200 ;  /* 0x0308000000007b1d */ /* 0x001fec0000002000 */
.L_x_1960:
[----:B------:R-:W-:Y:S05]  /*6a00*/  BSYNC B0 ;  /* 0x0000000000007941 */ /* 0x000fea0003800000 */
.L_x_1959:
[----:B------:R-:W-:Y:S04]  /*6a10*/  BSSY B0, `(.L_x_1961) ;  /* 0x0000021000007945 */ /* 0x000fe80003800000 */
        /* <DEDUP_REMOVED lines=8> */
[----:B------:R-:W-:-:S05]  /*6aa0*/  IABS R9, R6 ;  /* 0x0000000600097213 */ /* 0x000fca0000000000 */
        /* <DEDUP_REMOVED lines=23> */
.L_x_1962:
[----:B------:R-:W-:Y:S05]  /*6c20*/  BSYNC B0 ;  /* 0x0000000000007941 */ /* 0x000fea0003800000 */
.L_x_1961:
[----:B------:R-:W2:Y:S01]  /*6c30*/  LDL R0, [R1+0x58] ;  /* 0x0000580001007983 */ /* 0x000ea20000100800 */
[----:B------:R-:W-:Y:S02]  /*6c40*/  PLOP3.LUT P0, PT, PT, PT, PT, 0x80, 0x0 ;  /* 0x000000000000781c */ /* 0x000fe40003f0f070 */
[----:B------:R-:W-:Y:S02]  /*6c50*/  CS2R R92, SRZ ;  /* 0x00000000005c7805 */ /* 0x000fe4000001ff00 */
[----:B------:R-:W-:Y:S01]  /*6c60*/  CS2R R2, SRZ ;  /* 0x0000000000027805 */ /* 0x000fe2000001ff00 */
[----:B---3--:R-:W-:Y:S01]  /*6c70*/  IMAD.MOV.U32 R15, RZ, RZ, RZ ;  /* 0x000000ffff0f7224 */ /* 0x008fe200078e00ff */
[----:B----4-:R-:W-:Y:S01]  /*6c80*/  CS2R R36, SRZ ;  /* 0x0000000000247805 */ /* 0x010fe2000001ff00 */
        /* <DEDUP_REMOVED lines=23> */
[----:B------:R-:W-:-:S02]  /*6e00*/  CS2R R128, SRZ ;  /* 0x0000000000807805 */ /* 0x000fc4000001ff00 */
[----:B------:R-:W-:Y:S02]  /*6e10*/  CS2R R134, SRZ ;  /* 0x0000000000867805 */ /* 0x000fe4000001ff00 */
[----:B------:R-:W-:Y:S01]  /*6e20*/  CS2R R130, SRZ ;  /* 0x0000000000827805 */ /* 0x000fe2000001ff00 */
[----:B--2---:R-:W-:Y:S02]  /*6e30*/  IMAD R4, R0, R88, RZ ;  /* 0x0000005800047224 */ /* 0x004fe400078e02ff */
[----:B------:R-:W-:-:S03]  /*6e40*/  IMAD.MOV.U32 R0, RZ, RZ, RZ ;  /* 0x000000ffff007224 */ /* 0x000fc600078e00ff */
[----:B------:R0:W-:Y:S01]  /*6e50*/  STL [R1+0x28], R4 ;  /* 0x0000280401007387 */ /* 0x0001e20000100800 */
[----:B------:R-:W-:-:S04]  /*6e60*/  VIADDMNMX R88, R4, R88, R89, PT ;  /* 0x0000005804587246 */ /* 0x000fc80003800159 */
        /* <DEDUP_REMOVED lines=34> */
.L_x_1965:
[----:B------:R-:W-:Y:S05]  /*7090*/  BSYNC B6 ;  /* 0x0000000000067941 */ /* 0x000fea0003800000 */
.L_x_1964:
        /* <DEDUP_REMOVED lines=15> */
[C---:B---3--:R-:W-:Y:S01]  /*7190*/  @P0 IMAD R7, R21.reuse, R7, R0 ;  /* 0x0000000715070224 */ /* 0x048fe200078e0200 */
[----:B------:R-:W-:Y:S01]  /*71a0*/  MOV R0, 0x3f800000 ;  /* 0x3f80000000007802 */ /* 0x000fe20000000f00 */
        /* <DEDUP_REMOVED lines=11> */
[----:B------:R-:W-:-:S03]  /*7260*/  @P1 IMAD R3, R20, R13, R7 ;  /* 0x0000000d14031224 */ /* 0x000fc600078e0207 */
        /* <DEDUP_REMOVED lines=20> */
.L_x_1969:
[----:B-1----:R1:W2:Y:S02]  /*73b0*/  SYNCS.PHASECHK.TRANS64.TRYWAIT P0, [R16+URZ+0x19c00], R3 ;  /* 0x019c0003100075a7 */ /* 0x0022a4000800017f */
[----:B--2---:R-:W-:Y:S05]  /*73c0*/  @!P0 NANOSLEEP.SYNCS 0x989680 ;  /* 0x009896800000895d */ /* 0x004fea0003900000 */
[----:B------:R-:W2:Y:S02]  /*73d0*/  @!P0 SYNCS.PHASECHK.TRANS64 P0, [R16+URZ+0x19c00], R3 ;  /* 0x019c0003100085a7 */ /* 0x000ea4000800007f */
[----:B--2---:R-:W-:Y:S05]  /*73e0*/  @!P0 BRA `(.L_x_1969) ;  /* 0xfffffffc00f08947 */ /* 0x004fea000383ffff */
.L_x_1968:
[----:B------:R-:W-:Y:S05]  /*73f0*/  BSYNC B0 ;  /* 0x0000000000007941 */ /* 0x000fea0003800000 */
.L_x_1967:
[----:B------:R-:W-:Y:S05]  /*7400*/  BRA `(.L_x_1970) ;  /* 0x00000044005c7947 */ /* 0x000fea0003800000 */
.L_x_1966:
        /* <DEDUP_REMOVED lines=30> */
.L_x_1972:
[----:B------:R-:W-:Y:S05]  /*75f0*/  BSYNC B6 ;  /* 0x0000000000067941 */ /* 0x000fea0003800000 */
.L_x_1971:
        /* <DEDUP_REMOVED lines=24> */
[----:B------:R-:W-:Y:S01]  /*7780*/  IMAD R4, R0, UR4, RZ ;  /* 0x0000000400047c24 */ /* 0x000fe2000f8e02ff */
[----:B------:R-:W-:Y:S01]  /*7790*/  IADD3 R5, P1, R8, UR8, RZ ;  /* 0x0000000808057c10 */ /* 0x000fe2000ff3e0ff */
[----:B------:R-:W-:-:S04]  /*77a0*/  IMAD.WIDE.U32 R6, R11, UR4, R6 ;  /* 0x000000040b067c25 */ /* 0x000fc8000f8e0006 */
[----:B------:R-:W-:Y:S02]  /*77b0*/  IMAD R0, R0, UR6, RZ ;  /* 0x0000000600007c24 */ /* 0x000fe4000f8e02ff */
        /* <DEDUP_REMOVED lines=11> */
[----:B------:R0:W4:Y:S02]  /*7870*/  SHFL.IDX PT, R14, R5, RZ, 0x1e1f ;  /* 0x001e1fff050e7589 */ /* 0x00012400000e0000 */
.L_x_2198:
[----:B0-----:R-:W5:Y:S04]  /*7880*/  LDL R5, [R1+0x1c] ;  /* 0x00001c0001057983 */ /* 0x001f680000100800 */
[----:B------:R-:W2:Y:S01]  /*7890*/  LDL R6, [R1+0x4c] ;  /* 0x00004c0001067983 */ /* 0x000ea20000100800 */
[----:B------:R-:W-:Y:S01]  /*78a0*/  BSSY B1, `(.L_x_1976) ;  /* 0x000002f000017945 */ /* 0x000fe20003800000 */
[----:B------:R-:W-:Y:S02]  /*78b0*/  CS2R R26, SRZ ;  /* 0x00000000001a7805 */ /* 0x000fe4000001ff00 */
[----:B------:R-:W-:Y:S02]  /*78c0*/  CS2R R12, SRZ ;  /* 0x00000000000c7805 */ /* 0x000fe4000001ff00 */
[----:B------:R-:W-:-:S02]  /*78d0*/  CS2R R24, SRZ ;  /* 0x0000000000187805 */ /* 0x000fc4000001ff00 */
[----:B------:R-:W-:Y:S02]  /*78e0*/  CS2R R20, SRZ ;  /* 0x0000000000147805 */ /* 0x000fe4000001ff00 */
[----:B------:R-:W-:Y:S01]  /*78f0*/  CS2R R8, SRZ ;  /* 0x0000000000087805 */ /* 0x000fe2000001ff00 */
[----:B-----5:R-:W-:Y:S01]  /*7900*/  IMAD R28, R5, R28, RZ ;  /* 0x0000001c051c7224 */ /* 0x020fe200078e02ff */
[----:B--2---:R-:W-:-:S04]  /*7910*/  LEA.HI R5, R6, R6, RZ, 0x1 ;  /* 0x0000000606057211 */ /* 0x004fc800078f08ff */
[----:B------:R-:W-:Y:S02]  /*7920*/  ISETP.GE.AND P0, PT, R10, R28, PT ;  /* 0x0000001c0a00720c */ /* 0x000fe40003f06270 */
[----:B------:R-:W-:Y:S02]  /*7930*/  CS2R R10, SRZ ;  /* 0x00000000000a7805 */ /* 0x000fe4000001ff00 */
        /* <DEDUP_REMOVED lines=13> */
[----:B------:R-:W-:Y:S02]  /*7a10*/  @!P1 IADD3 R6, P3, R154, R3, RZ ;  /* 0x000000039a069210 */ /* 0x000fe40007f7e0ff */
[----:B--2---:R-:W-:Y:S02]  /*7a20*/  ISETP.GE.AND P2, PT, R30, UR4, PT ;  /* 0x000000041e007c0c */ /* 0x004fe4000bf46270 */
[----:B------:R-:W-:Y:S02]  /*7a30*/  SHF.R.S32.HI R7, RZ, 0x1f, R30 ;  /* 0x0000001fff077819 */ /* 0x000fe4000001141e */
[----:B---3--:R-:W-:Y:S02]  /*7a40*/  ISETP.GE.AND P0, PT, R15, UR4, PT ;  /* 0x000000040f007c0c */ /* 0x008fe4000bf06270 */
[----:B------:R-:W-:-:S07]  /*7a50*/  SHF.R.S32.HI R9, RZ, 0x1f, R15 ;  /* 0x0000001fff097819 */ /* 0x000fce000001140f */
[CC--:B------:R-:W-:Y:S02]  /*7a60*/  @!P2 IADD3 R32, P6, R30.reuse, R3.reuse, RZ ;  /* 0x000000031e20a210 */ /* 0x0c0fe40007fde0ff */
[-C--:B----4-:R-:W-:Y:S02]  /*7a70*/  @!P2 IADD3 R34, P5, R30, R14.reuse, RZ ;  /* 0x0000000e1e22a210 */ /* 0x090fe40007fbe0ff */
[C---:B------:R-:W-:Y:S01]  /*7a80*/  @!P0 IADD3 R38, P4, R15.reuse, R3, RZ ;  /* 0x000000030f268210 */ /* 0x040fe20007f9e0ff */
[--C-:B-1----:R-:W-:Y:S01]  /*7a90*/  @!P2 IMAD.X R33, R0, 0x1, R7.reuse, P6 ;  /* 0x000000010021a824 */ /* 0x102fe200030e0607 */
[-C--:B------:R-:W-:Y:S01]  /*7aa0*/  @!P1 IADD3 R30, P6, R154, R14.reuse, RZ ;  /* 0x0000000e9a1e9210 */ /* 0x080fe20007fde0ff */
[----:B------:R-:W-:Y:S01]  /*7ab0*/  @!P2 IMAD.X R35, R4, 0x1, R7, P5 ;  /* 0x000000010423a824 */ /* 0x000fe200028e0607 */
[----:B------:R-:W-:Y:S01]  /*7ac0*/  @!P0 IADD3 R14, P5, R15, R14, RZ ;  /* 0x0000000e0f0e8210 */ /* 0x000fe20007fbe0ff */
[--C-:B------:R-:W-:Y:S01]  /*7ad0*/  @!P0 IMAD.X R39, R0, 0x1, R9.reuse, P4 ;  /* 0x0000000100278824 */ /* 0x100fe200020e0609 */
[----:B------:R-:W-:Y:S01]  /*7ae0*/  @!P1 SHF.R.S32.HI R3, RZ, 0x1f, R154 ;  /* 0x0000001fff039819 */ /* 0x000fe2000001149a */
[----:B------:R0:W5:Y:S02]  /*7af0*/  @!P2 LD.E.64 R20, desc[UR42][R32.64] ;  /* 0x0000002a2014a980 */ /* 0x000164000c101b00 */
[----:B------:R-:W-:Y:S01]  /*7b00*/  @!P0 IMAD.X R15, R4, 0x1, R9, P5 ;  /* 0x00000001040f8824 */ /* 0x000fe200028e0609 */
[----:B------:R-:W-:Y:S01]  /*7b10*/  CS2R R8, SRZ ;  /* 0x0000000000087805 */ /* 0x000fe2000001ff00 */
[--C-:B------:R-:W-:Y:S01]  /*7b20*/  @!P1 IMAD.X R7, R0, 0x1, R3.reuse, P3 ;  /* 0x0000000100079824 */ /* 0x100fe200018e0603 */
[----:B------:R0:W5:Y:S01]  /*7b30*/  @!P2 LD.E.64 R12, desc[UR42][R34.64] ;  /* 0x0000002a220ca980 */ /* 0x000162000c101b00 */
[----:B------:R-:W-:-:S03]  /*7b40*/  @!P1 IMAD.X R31, R4, 0x1, R3, P6 ;  /* 0x00000001041f9824 */ /* 0x000fc600030e0603 */
[----:B------:R0:W5:Y:S04]  /*7b50*/  @!P1 LD.E.64 R24, desc[UR42][R6.64] ;  /* 0x0000002a06189980 */ /* 0x000168000c101b00 */
[----:B------:R0:W5:Y:S04]  /*7b60*/  @!P1 LD.E.64 R26, desc[UR42][R30.64] ;  /* 0x0000002a1e1a9980 */ /* 0x000168000c101b00 */
[----:B------:R0:W5:Y:S04]  /*7b70*/  @!P0 LD.E.64 R8, desc[UR42][R38.64] ;  /* 0x0000002a26088980 */ /* 0x000168000c101b00 */
[----:B------:R0:W5:Y:S02]  /*7b80*/  @!P0 LD.E.64 R10, desc[UR42][R14.64] ;  /* 0x0000002a0e0a8980 */ /* 0x000164000c101b00 */
.L_x_1977:
[----:B------:R-:W-:Y:S05]  /*7b90*/  BSYNC B1 ;  /* 0x0000000000017941 */ /* 0x000fea0003800000 */
.L_x_1976:
[----:B------:R-:W2:Y:S01]  /*7ba0*/  SYNCS.PHASECHK.TRANS64.TRYWAIT P0, [R16+URZ+0x19c00], R5 ;  /* 0x019c0005100075a7 */ /* 0x000ea2000800017f */
[----:B------:R-:W-:Y:S01]  /*7bb0*/  IMAD R29, R29, -0xc0, R28 ;  /* 0xffffff401d1d7824 */ /* 0x000fe200078e021c */
[----:B------:R-:W-:Y:S04]  /*7bc0*/  BSSY B1, `(.L_x_1978) ;  /* 0x0000004000017945 */ /* 0x000fe80003800000 */
[----:B-1----:R-:W-:-:S04]  /*7bd0*/  VIMNMX R0, R29, 0xc0, PT ;  /* 0x000000c01d007848 */ /* 0x002fc80003fe0100 */
[----:B------:R-:W-:Y:S01]  /*7be0*/  ISETP.GE.AND P1, PT, R19, R0, PT ;  /* 0x000000001300720c */ /* 0x000fe20003f26270 */
[----:B--2---:R-:W-:-:S12]  /*7bf0*/  @!P0 BRA `(.L_x_1979) ;  /* 0x0000017800388947 */ /* 0x004fd80003800000 */
.L_x_2199:
[----:B------:R-:W-:Y:S05]  /*7c00*/  BSYNC B1 ;  /* 0x0000000000017941 */ /* 0x000fea0003800000 */
.L_x_1978:
[----:B------:R-:W-:Y:S05]  /*7c10*/  @P1 BRA `(.L_x_1980) ;  /* 0x0000003c00341947 */ /* 0x000fea0003800000 */
[----:B---3--:R-:W2:Y:S01]  /*7c20*/  LDL R4, [R1+0x4] ;  /* 0x0000040001047983 */ /* 0x008ea20000100800 */
[----:B------:R-:W3:Y:S03]  /*7c30*/  LDC R3, c[0x0][0x3f4] ;  /* 0x0000fd00ff037b82 */ /* 0x000ee60000000800 */
[----:B------:R-:W4:Y:S01]  /*7c40*/  LDL R0, [R1+0x8] ;  /* 0x0000080001007983 */ /* 0x000f220000100800 */
[----:B------:R-:W-:Y:S01]  /*7c50*/  BSSY B1, `(.L_x_1981) ;  /* 0x000007b000017945 */ /* 0x000fe20003800000 */
[-C--:B---3--:R-:W-:Y:S02]  /*7c60*/  ISETP.GE.AND P0, PT, R154, R3.reuse, PT ;  /* 0x000000039a00720c */ /* 0x088fe40003f06270 */
[-C--:B--2---:R-:W-:Y:S02]  /*7c70*/  ISETP.GE.AND P1, PT, R4, R3.reuse, PT ;  /* 0x000000030400720c */ /* 0x084fe40003f26270 */
[----:B----4-:R-:W-:-:S09]  /*7c80*/  ISETP.GE.AND P2, PT, R0, R3, PT ;  /* 0x000000030000720c */ /* 0x010fd20003f46270 */
[----:B------:R-:W-:Y:S05]  /*7c90*/  @P0 BRA `(.L_x_1982) ;  /* 0x0000000400d80947 */ /* 0x000fea0003800000 */
[----:B01----:R-:W0:Y:S01]  /*7ca0*/  LDS.128 R4, [R37+0xf000] ;  /* 0x00f0000025047984 */ /* 0x003e220000000c00 */
        /* <DEDUP_REMOVED lines=117> */
.L_x_1982:
[----:B------:R-:W-:Y:S05]  /*8400*/  BSYNC B1 ;  /* 0x0000000000017941 */ /* 0x000fea0003800000 */
.L_x_1981:
[----:B------:R-:W-:Y:S04]  /*8410*/  BSSY B1, `(.L_x_1983) ;  /* 0x000007c000017945 */ /* 0x000fe80003800000 */
[----:B------:R-:W-:Y:S05]  /*8420*/  @P1 BRA `(.L_x_1984) ;  /* 0x0000000400e81947 */ /* 0x000fea0003800000 */
[----:B012---:R-:W0:Y:S01]  /*8430*/  LDS.128 R4, [R37+0x10800] ;  /* 0x0108000025047984 */ /* 0x007e220000000c00 */
        /* <DEDUP_REMOVED lines=121> */
.L_x_1984:
[----:B------:R-:W-:Y:S05]  /*8bd0*/  BSYNC B1 ;  /* 0x0000000000017941 */ /* 0x000fea0003800000 */
.L_x_1983:
[----:B------:R-:W-:Y:S05]  /*8be0*/  @P2 BRA `(.L_x_1980) ;  /* 0x0000002c00402947 */ /* 0x000fea0003800000 */
[----:B0123--:R-:W0:Y:S01]  /*8bf0*/  LDS.128 R4, [R37+0x12000] ;  /* 0x0120000025047984 */ /* 0x00fe220000000c00 */
        /* <DEDUP_REMOVED lines=118> */
.L_x_1974:
        /* <DEDUP_REMOVED lines=32> */
.L_x_2205:
[----:B------:R-:W5:Y:S04]  /*9560*/  LDL R4, [R1+0x1c] ;  /* 0x00001c0001047983 */ /* 0x000f680000100800 */
[----:B------:R-:W2:Y:S01]  /*9570*/  LDL R9, [R1+0x4c] ;  /* 0x00004c0001097983 */ /* 0x000ea20000100800 */
[----:B------:R-:W-:Y:S01]  /*9580*/  BSSY B1, `(.L_x_1986) ;  /* 0x000002c000017945 */ /* 0x000fe20003800000 */
[----:B------:R-:W-:Y:S02]  /*9590*/  CS2R R12, SRZ ;  /* 0x00000000000c7805 */ /* 0x000fe4000001ff00 */
[----:B------:R-:W-:Y:S02]  /*95a0*/  CS2R R14, SRZ ;  /* 0x00000000000e7805 */ /* 0x000fe4000001ff00 */
[----:B------:R-:W-:-:S02]  /*95b0*/  CS2R R6, SRZ ;  /* 0x0000000000067805 */ /* 0x000fc4000001ff00 */
[----:B------:R-:W-:Y:S01]  /*95c0*/  CS2R R26, SRZ ;  /* 0x00000000001a7805 */ /* 0x000fe2000001ff00 */
[----:B-----5:R-:W-:Y:S01]  /*95d0*/  IMAD R28, R4, R25, RZ ;  /* 0x00000019041c7224 */ /* 0x020fe200078e02ff */
[----:B------:R-:W-:Y:S02]  /*95e0*/  CS2R R24, SRZ ;  /* 0x0000000000187805 */ /* 0x000fe4000001ff00 */
[----:B--2---:R-:W-:Y:S02]  /*95f0*/  LEA.HI R4, R9, R9, RZ, 0x1 ;  /* 0x0000000909047211 */ /* 0x004fe400078f08ff */
[----:B------:R-:W-:Y:S02]  /*9600*/  ISETP.GE.AND P0, PT, R10, R28, PT ;  /* 0x0000001c0a00720c */ /* 0x000fe40003f06270 */
[----:B------:R-:W-:Y:S02]  /*9610*/  CS2R R10, SRZ ;  /* 0x00000000000a7805 */ /* 0x000fe4000001ff00 */
[----:B------:R-:W-:-:S02]  /*9620*/  LOP3.LUT R8, R4, 0xfffffffe, RZ, 0xc0, !PT ;  /* 0xfffffffe04087812 */ /* 0x000fc400078ec0ff */
        /* <DEDUP_REMOVED lines=18> */
[----:B----4-:R-:W-:-:S05]  /*9750*/  @!P4 IADD3 R32, P1, R22, R21, RZ ;  /* 0x000000151620c210 */ /* 0x010fca0007f3e0ff */
[----:B---3--:R-:W-:-:S05]  /*9760*/  @!P4 IMAD.X R33, R20, 0x1, R5, P1 ;  /* 0x000000011421c824 */ /* 0x008fca00008e0605 */
[----:B------:R0:W5:Y:S01]  /*9770*/  @!P4 LD.E.128 R12, desc[UR42][R32.64] ;  /* 0x0000002a200cc980 */ /* 0x000162000c101d00 */
[----:B--2---:R-:W-:Y:S01]  /*9780*/  @!P5 IMAD.SHL.U32 R4, R30, 0x10, RZ ;  /* 0x000000101e04d824 */ /* 0x004fe200078e00ff */
[----:B------:R-:W-:-:S04]  /*9790*/  @!P4 IADD3 R30, P0, R22, R3, RZ ;  /* 0x00000003161ec210 */ /* 0x000fc80007f1e0ff */
[-C--:B------:R-:W-:Y:S01]  /*97a0*/  @!P5 IADD3 R34, P2, R3, R4.reuse, RZ ;  /* 0x000000040322d210 */ /* 0x080fe20007f5e0ff */
[C---:B-1----:R-:W-:Y:S01]  /*97b0*/  @!P4 IMAD.X R31, R0.reuse, 0x1, R5, P0 ;  /* 0x00000001001fc824 */ /* 0x042fe200000e0605 */
[----:B------:R-:W-:Y:S02]  /*97c0*/  @!P5 IADD3 R38, P3, R21, R4, RZ ;  /* 0x000000041526d210 */ /* 0x000fe40007f7e0ff */
[----:B------:R-:W-:Y:S02]  /*97d0*/  @!P5 SHF.R.S32.HI R3, RZ, 0x1f, R4 ;  /* 0x0000001fff03d819 */ /* 0x000fe40000011404 */
[----:B------:R-:W-:Y:S01]  /*97e0*/  CS2R R4, SRZ ;  /* 0x0000000000047805 */ /* 0x000fe2000001ff00 */
[----:B------:R0:W5:Y:S02]  /*97f0*/  @!P4 LD.E.128 R24, desc[UR42][R30.64] ;  /* 0x0000002a1e18c980 */ /* 0x000164000c101d00 */
[--C-:B------:R-:W-:Y:S02]  /*9800*/  @!P5 IMAD.X R35, R0, 0x1, R3.reuse, P2 ;  /* 0x000000010023d824 */ /* 0x100fe400010e0603 */
[----:B------:R-:W-:-:S03]  /*9810*/  @!P5 IMAD.X R39, R20, 0x1, R3, P3 ;  /* 0x000000011427d824 */ /* 0x000fc600018e0603 */
[----:B------:R0:W5:Y:S04]  /*9820*/  @!P5 LD.E.128 R8, desc[UR42][R34.64] ;  /* 0x0000002a2208d980 */ /* 0x000168000c101d00 */
[----:B------:R0:W5:Y:S02]  /*9830*/  @!P5 LD.E.128 R4, desc[UR42][R38.64] ;  /* 0x0000002a2604d980 */ /* 0x000164000c101d00 */
.L_x_1987:
[----:B------:R-:W-:Y:S05]  /*9840*/  BSYNC B1 ;  /* 0x0000000000017941 */ /* 0x000fea0003800000 */
.L_x_1986:
[----:B------:R-:W2:Y:S01]  /*9850*/  SYNCS.PHASECHK.TRANS64.TRYWAIT P0, [R16+URZ+0x19c00], R41 ;  /* 0x019c0029100075a7 */ /* 0x000ea2000800017f */
[----:B------:R-:W-:Y:S01]  /*9860*/  IMAD R29, R29, -0xc0, R28 ;  /* 0xffffff401d1d7824 */ /* 0x000fe200078e021c */
[----:B------:R-:W-:Y:S04]  /*9870*/  BSSY B1, `(.L_x_1988) ;  /* 0x0000004000017945 */ /* 0x000fe80003800000 */
[----:B-1----:R-:W-:-:S04]  /*9880*/  VIMNMX R0, R29, 0xc0, PT ;  /* 0x000000c01d007848 */ /* 0x002fc80003fe0100 */
[----:B------:R-:W-:Y:S01]  /*9890*/  ISETP.GE.AND P1, PT, R19, R0, PT ;  /* 0x000000001300720c */ /* 0x000fe20003f26270 */
[----:B--2---:R-:W-:-:S12]  /*98a0*/  @!P0 BRA `(.L_x_1989) ;  /* 0x0000015c00908947 */ /* 0x004fd80003800000 */
.L_x_2206:
[----:B------:R-:W-:Y:S05]  /*98b0*/  BSYNC B1 ;  /* 0x0000000000017941 */ /* 0x000fea0003800000 */
.L_x_1988:
[----:B------:R-:W-:Y:S05]  /*98c0*/  @P1 BRA `(.L_x_1980) ;  /* 0x0000002000081947 */ /* 0x000fea0003800000 */
[----:B------:R2:W5:Y:S01]  /*98d0*/  LDL R64, [R1] ;  /* 0x0000000001407983 */ /* 0x0005620000100800 */
        /* <DEDUP_REMOVED lines=30> */
[----:B------:R-:W-:Y:S02]  /*9ac0*/  PRMT R39, R21, 0x7604, R0 ;  /* 0x0000760415277816 */ /* 0x000fe40000000000 */
        /* <DEDUP_REMOVED lines=18> */
[----:B------:R-:W-:Y:S01]  /*9bf0*/  LDS.128 R28, [R37+0xf000] ;  /* 0x00f00000251c7984 */ /* 0x000fe20000000c00 */
[----:B------:R-:W-:Y:S02]  /*9c00*/  LOP3.LUT R21, R13, 0xff, RZ, 0xc0, !PT ;  /* 0x000000ff0d157812 */ /* 0x000fe400078ec0ff */
[----:B------:R-:W-:Y:S01]  /*9c10*/  SHF.R.U32.HI R45, RZ, 0x10, R27 ;  /* 0x00000010ff2d7819 */ /* 0x000fe2000001161b */
[----:B------:R-:W0:Y:S01]  /*9c20*/  LDS.128 R32, [R0+0xf000] ;  /* 0x00f0000000207984 */ /* 0x000e220000000c00 */
[----:B------:R-:W-:-:S02]  /*9c30*/  PRMT R40, R40, 0x7604, R21 ;  /* 0x0000760428287816 */ /* 0x000fc40000000015 */
[----:B------:R-:W-:Y:S01]  /*9c40*/  SHF.R.U32.HI R21, RZ, 0x10, R25 ;  /* 0x00000010ff157819 */ /* 0x000fe20000011619 */
[----:B------:R-:W-:Y:S01]  /*9c50*/  IMAD.U32 R45, R45, 0x10000, RZ ;  /* 0x000100002d2d7824 */ /* 0x000fe200078e00ff */
[----:B------:R-:W-:Y:S02]  /*9c60*/  SHF.R.U32.HI R42, RZ, 0x8, R14 ;  /* 0x00000008ff2a7819 */ /* 0x000fe4000001160e */
[----:B------:R-:W-:Y:S01]  /*9c70*/  SHF.R.U32.HI R53, RZ, 0x10, R15 ;  /* 0x00000010ff357819 */ /* 0x000fe2000001160f */
[----:B------:R-:W-:Y:S01]  /*9c80*/  IMAD.U32 R21, R21, 0x10000, RZ ;  /* 0x0001000015157824 */ /* 0x000fe200078e00ff */
[----:B-1----:R-:W-:Y:S02]  /*9c90*/  LOP3.LUT R41, R14, 0xff, RZ, 0xc0, !PT ;  /* 0x000000ff0e297812 */ /* 0x002fe400078ec0ff */
[----:B------:R-:W-:Y:S01]  /*9ca0*/  LOP3.LUT R42, R42, 0xff, RZ, 0xc0, !PT ;  /* 0x000000ff2a2a7812 */ /* 0x000fe200078ec0ff */
[----:B------:R-:W-:Y:S01]  /*9cb0*/  IMAD.U32 R53, R53, 0x10000, RZ ;  /* 0x0001000035357824 */ /* 0x000fe200078e00ff */
        /* <DEDUP_REMOVED lines=9> */
[----:B------:R-:W-:Y:S02]  /*9d50*/  LOP3.LUT R47, R47, 0xff0000, R12, 0xf8, !PT ;  /* 0x00ff00002f2f7812 */ /* 0x000fe400078ef80c */
[----:B------:R-:W-:Y:S02]  /*9d60*/  LOP3.LUT R45, R45, 0xff000000, R27, 0xf8, !PT ;  /* 0xff0000002d2d7812 */ /* 0x000fe400078ef81b */
[----:B------:R-:W-:Y:S02]  /*9d70*/  LOP3.LUT R51, R51, 0xff0000, R14, 0xf8, !PT ;  /* 0x00ff000033337812 */ /* 0x000fe400078ef80e */
[----:B------:R-:W-:-:S02]  /*9d80*/  F2FP.F16.E4M3.UNPACK_B R48, R49 ;  /* 0x00000031ff30723e */ /* 0x000fc400020006ff */
[----:B------:R-:W-:Y:S02]  /*9d90*/  LOP3.LUT R21, R21, 0xff000000, R24, 0xf8, !PT ;  /* 0xff00000015157812 */ /* 0x000fe400078ef818 */
[----:B0-----:R-:W-:Y:S01]  /*9da0*/  F2FP.F16.E4M3.UNPACK_B R27, R33 ;  /* 0x00000021ff1b723e */ /* 0x001fe200020006ff */
[--C-:B------:R-:W-:Y:S01]  /*9db0*/  HADD2.F32 R50, -RZ, R48.reuse.H0_H0 ;  /* 0x20000030ff327230 */ /* 0x100fe20000004100 */
[-C--:B------:R-:W-:Y:S01]  /*9dc0*/  F2FP.F16.E4M3.UNPACK_B R24, R28.reuse ;  /* 0x0000001cff18723e */ /* 0x080fe200020006ff */
[----:B------:R-:W-:Y:S01]  /*9dd0*/  HADD2.F32 R48, -RZ, R48.H1_H1 ;  /* 0x30000030ff307230 */ /* 0x000fe20000004100 */
[----:B------:R-:W-:Y:S02]  /*9de0*/  F2FP.F16.E4M3.UNPACK_B R39, R28.H1 ;  /* 0x0000001cff27723e */ /* 0x000fe400030006ff */
[----:B------:R-:W-:Y:S02]  /*9df0*/  LOP3.LUT R20, R43, 0xff000000, R26, 0xf8, !PT ;  /* 0xff0000002b147812 */ /* 0x000fe400078ef81a */
[----:B------:R-:W-:-:S02]  /*9e00*/  LOP3.LUT R38, R47, 0xff000000, R12, 0xf8, !PT ;  /* 0xff0000002f267812 */ /* 0x000fc400078ef80c */
[----:B------:R-:W-:Y:S02]  /*9e10*/  F2FP.F16.E4M3.UNPACK_B R28, R44 ;  /* 0x0000002cff1c723e */ /* 0x000fe400020006ff */
[----:B------:R-:W-:Y:S01]  /*9e20*/  LOP3.LUT R12, R51, 0xff000000, R14, 0xf8, !PT ;  /* 0xff000000330c7812 */ /* 0x000fe200078ef80e */
[--C-:B------:R-:W-:Y:S01]  /*9e30*/  HADD2.F32 R14, -RZ, R27.reuse.H0_H0 ;  /* 0x2000001bff0e7230 */ /* 0x100fe20000004100 */
[----:B------:R-:W-:Y:S01]  /*9e40*/  F2FP.F16.E4M3.UNPACK_B R26, R29 ;  /* 0x0000001dff1a723e */ /* 0x000fe200020006ff */
[----:B------:R-:W-:Y:S01]  /*9e50*/  HADD2.F32 R27, -RZ, R27.H1_H1 ;  /* 0x3000001bff1b7230 */ /* 0x000fe20000004100 */
[-C--:B------:R-:W-:Y:S02]  /*9e60*/  F2FP.F16.E4M3.UNPACK_B R41, R31.reuse ;  /* 0x0000001fff29723e */ /* 0x080fe400020006ff */
[----:B------:R-:W-:Y:S01]  /*9e70*/  F2FP.F16.E4M3.UNPACK_B R46, R31.H1 ;  /* 0x0000001fff2e723e */ /* 0x000fe200030006ff */
[----:B------:R-:W-:Y:S01]  /*9e80*/  HADD2.F32 R31, -RZ, R28.H0_H0 ;  /* 0x2000001cff1f7230 */ /* 0x000fe20000004100 */
[----:B------:R-:W-:Y:S01]  /*9e90*/  F2FP.F16.E4M3.UNPACK_B R40, R29.H1 ;  /* 0x0000001dff28723e */ /* 0x000fe200030006ff */
[--C-:B------:R-:W-:Y:S01]  /*9ea0*/  HADD2.F32 R25, -RZ, R26.reuse.H0_H0 ;  /* 0x2000001aff197230 */ /* 0x100fe20000004100 */
[-C--:B------:R-:W-:Y:S01]  /*9eb0*/  F2FP.F16.E4M3.UNPACK_B R29, R32.reuse ;  /* 0x00000020ff1d723e */ /* 0x080fe200020006ff */
[----:B------:R-:W-:Y:S01]  /*9ec0*/  HADD2.F32 R26, -RZ, R26.H1_H1 ;  /* 0x3000001aff1a7230 */ /* 0x000fe20000004100 */
[----:B------:R-:W-:Y:S01]  /*9ed0*/  F2FP.F16.E4M3.UNPACK_B R43, R32.H1 ;  /* 0x00000020ff2b723e */ /* 0x000fe200030006ff */
[C---:B------:R-:W-:Y:S01]  /*9ee0*/  FMUL.FTZ R32, R14.reuse, R50 ;  /* 0x000000320e207220 */ /* 0x040fe20000410000 */
[-C--:B------:R-:W-:Y:S01]  /*9ef0*/  F2FP.F16.E4M3.UNPACK_B R42, R35.reuse ;  /* 0x00000023ff2a723e */ /* 0x080fe200020006ff */
[----:B------:R-:W-:Y:S01]  /*9f00*/  FMUL.FTZ R51, R27, R48 ;  /* 0x000000301b337220 */ /* 0x000fe20000410000 */
        /* <DEDUP_REMOVED lines=38> */
[C---:B------:R-:W-:Y:S01]  /*a170*/  FMUL.FTZ R55, R33.reuse, R50 ;  /* 0x0000003221377220 */ /* 0x040fe20000410000 */
[----:B------:R-:W-:Y:S01]  /*a180*/  HADD2.F32 R49, -RZ, R48.H1_H1 ;  /* 0x30000030ff317230 */ /* 0x000fe20000004100 */
[----:B------:R-:W-:Y:S01]  /*a190*/  F2FP.F16.E4M3.UNPACK_B R52, R53.H1 ;  /* 0x00000035ff34723e */ /* 0x000fe200030006ff */
[-C--:B------:R-:W-:Y:S01]  /*a1a0*/  FMUL.FTZ R57, R33, R44.reuse ;  /* 0x0000002c21397220 */ /* 0x080fe20000410000 */
[----:B------:R-:W-:Y:S01]  /*a1b0*/  F2FP.F16.E4M3.UNPACK_B R48, R45.H1 ;  /* 0x0000002dff30723e */ /* 0x000fe200030006ff */
[----:B------:R-:W-:Y:S01]  /*a1c0*/  FFMA.FTZ R33, R40, R44, -R55 ;  /* 0x0000002c28217223 */ /* 0x000fe20000010837 */
[----:B------:R-:W-:-:S02]  /*a1d0*/  HADD2.F32 R44, -RZ, R47.H0_H0 ;  /* 0x2000002fff2c7230 */ /* 0x000fc40000004100 */
[----:B------:R-:W-:Y:S01]  /*a1e0*/  FFMA.FTZ R40, R40, R50, R57 ;  /* 0x0000003228287223 */ /* 0x000fe20000010039 */
[----:B------:R-:W-:Y:S02]  /*a1f0*/  HADD2.F32 R53, -RZ, R52.H0_H0 ;  /* 0x20000034ff357230 */ /* 0x000fe40000004100 */
[----:B------:R-:W-:Y:S02]  /*a200*/  HADD2.F32 R50, -RZ, R48.H0_H0 ;  /* 0x20000030ff327230 */ /* 0x000fe40000004100 */
[----:B------:R-:W-:Y:S02]  /*a210*/  HADD2.F32 R51, -RZ, R51.H1_H1 ;  /* 0x30000033ff337230 */ /* 0x000fe40000004100 */
[C---:B------:R-:W-:Y:S01]  /*a220*/  FMUL.FTZ R58, R44.reuse, R53 ;  /* 0x000000352c3a7220 */ /* 0x040fe20000410000 */
[----:B------:R-:W-:Y:S02]  /*a230*/  HADD2.F32 R42, -RZ, R42.H1_H1 ;  /* 0x3000002aff2a7230 */ /* 0x000fe40000004100 */
[----:B------:R-:W-:Y:S01]  /*a240*/  FMUL.FTZ R60, R44, R50 ;  /* 0x000000322c3c7220 */ /* 0x000fe20000410000 */
[----:B------:R-:W-:Y:S01]  /*a250*/  HADD2.F32 R45, -RZ, R46.H0_H0 ;  /* 0x2000002eff2d7230 */ /* 0x000fe20000004100 */
[----:B------:R-:W-:Y:S01]  /*a260*/  F2FP.SATFINITE.E4M3.F32.PACK_AB_MERGE_C R31, R40, R31, RZ ;  /* 0x0000001f281f723e */ /* 0x000fe200048070ff */
[----:B------:R-:W-:-:S02]  /*a270*/  HADD2.F32 R41, -RZ, R41.H1_H1 ;  /* 0x30000029ff297230 */ /* 0x000fc40000004100 */
[C---:B------:R-:W-:Y:S01]  /*a280*/  FMUL.FTZ R54, R42.reuse, R51 ;  /* 0x000000332a367220 */ /* 0x040fe20000410000 */
[----:B------:R-:W-:Y:S01]  /*a290*/  FMUL.FTZ R56, R42, R49 ;  /* 0x000000312a387220 */ /* 0x000fe20000410000 */
[C---:B------:R-:W-:Y:S01]  /*a2a0*/  FFMA.FTZ R44, R45.reuse, R50, -R58 ;  /* 0x000000322d2c7223 */ /* 0x040fe2000001083a */
[----:B------:R-:W-:Y:S01]  /*a2b0*/  FFMA.FTZ R45, R45, R53, R60 ;  /* 0x000000352d2d7223 */ /* 0x000fe2000001003c */
[----:B------:R-:W-:Y:S01]  /*a2c0*/  F2FP.F16.E4M3.UNPACK_B R53, R38.H1 ;  /* 0x00000026ff35723e */ /* 0x000fe200030006ff */
[C---:B------:R-:W-:Y:S01]  /*a2d0*/  FFMA.FTZ R42, R41.reuse, R49, -R54 ;  /* 0x00000031292a7223 */ /* 0x040fe20000010836 */
[----:B------:R-:W-:Y:S01]  /*a2e0*/  F2FP.F16.E4M3.UNPACK_B R50, R21.H1 ;  /* 0x00000015ff32723e */ /* 0x000fe200030006ff */
[----:B------:R-:W-:Y:S01]  /*a2f0*/  FFMA.FTZ R41, R41, R51, R56 ;  /* 0x0000003329297223 */ /* 0x000fe20000010038 */
[----:B------:R-:W-:Y:S01]  /*a300*/  HADD2.F32 R51, -RZ, R48.H1_H1 ;  /* 0x30000030ff337230 */ /* 0x000fe20000004100 */
[----:B------:R-:W-:Y:S01]  /*a310*/  F2FP.SATFINITE.E4M3.F32.PACK_AB_MERGE_C R25, R26, R25, R31 ;  /* 0x000000191a19723e */ /* 0x000fe2000480701f */
[----:B------:R-:W-:-:S02]  /*a320*/  HADD2.F32 R55, -RZ, R52.H1_H1 ;  /* 0x30000034ff377230 */ /* 0x000fc40000004100 */
[----:B------:R-:W-:Y:S02]  /*a330*/  HADD2.F32 R48, -RZ, R47.H1_H1 ;  /* 0x3000002fff307230 */ /* 0x000fe40000004100 */
[----:B------:R-:W-:Y:S02]  /*a340*/  HADD2.F32 R54, -RZ, R53.H0_H0 ;  /* 0x20000035ff367230 */ /* 0x000fe40000004100 */
[----:B------:R-:W-:Y:S02]  /*a350*/  HADD2.F32 R47, -RZ, R43.H0_H0 ;  /* 0x2000002bff2f7230 */ /* 0x000fe40000004100 */
[C---:B------:R-:W-:Y:S01]  /*a360*/  FMUL.FTZ R59, R48.reuse, R55 ;  /* 0x00000037303b7220 */ /* 0x040fe20000410000 */
[----:B------:R-:W-:Y:S02]  /*a370*/  HADD2.F32 R52, -RZ, R50.H0_H0 ;  /* 0x20000032ff347230 */ /* 0x000fe40000004100 */
[----:B------:R-:W-:Y:S01]  /*a380*/  FMUL.FTZ R56, R48, R51 ;  /* 0x0000003330387220 */ /* 0x000fe20000410000 */
[----:B------:R-:W-:-:S02]  /*a390*/  HADD2.F32 R49, -RZ, R39.H0_H0 ;  /* 0x20000027ff317230 */ /* 0x000fc40000004100 */
[C---:B------:R-:W-:Y:S01]  /*a3a0*/  FMUL.FTZ R48, R47.reuse, R54 ;  /* 0x000000362f307220 */ /* 0x040fe20000410000 */
[----:B------:R-:W-:Y:S02]  /*a3b0*/  HADD2.F32 R46, -RZ, R46.H1_H1 ;  /* 0x3000002eff2e7230 */ /* 0x000fe40000004100 */
[-C--:B------:R-:W-:Y:S01]  /*a3c0*/  FMUL.FTZ R57, R47, R52.reuse ;  /* 0x000000342f397220 */ /* 0x080fe20000410000 */
[----:B------:R-:W-:Y:S02]  /*a3d0*/  HADD2.F32 R43, -RZ, R43.H1_H1 ;  /* 0x3000002bff2b7230 */ /* 0x000fe40000004100 */
[C---:B------:R-:W-:Y:S01]  /*a3e0*/  FFMA.FTZ R48, R49.reuse, R52, -R48 ;  /* 0x0000003431307223 */ /* 0x040fe20000010830 */
[----:B------:R-:W-:Y:S02]  /*a3f0*/  HADD2.F32 R52, -RZ, R50.H1_H1 ;  /* 0x30000032ff347230 */ /* 0x000fe40000004100 */
[----:B------:R-:W-:Y:S01]  /*a400*/  FFMA.FTZ R49, R49, R54, R57 ;  /* 0x0000003631317223 */ /* 0x000fe20000010039 */
[----:B------:R-:W-:-:S02]  /*a410*/  HADD2.F32 R54, -RZ, R53.H1_H1 ;  /* 0x30000035ff367230 */ /* 0x000fc40000004100 */
[C---:B------:R-:W-:Y:S01]  /*a420*/  FFMA.FTZ R47, R46.reuse, R51, -R59 ;  /* 0x000000332e2f7223 */ /* 0x040fe2000001083b */
[----:B------:R-:W-:Y:S01]  /*a430*/  FFMA.FTZ R46, R46, R55, R56 ;  /* 0x000000372e2e7223 */ /* 0x000fe20000010038 */
[----:B------:R-:W-:Y:S01]  /*a440*/  HADD2.F32 R39, -RZ, R39.H1_H1 ;  /* 0x30000027ff277230 */ /* 0x000fe20000004100 */
[----:B------:R-:W-:Y:S01]  /*a450*/  F2FP.F16.E4M3.UNPACK_B R50, R21 ;  /* 0x00000015ff32723e */ /* 0x000fe200020006ff */
[C---:B------:R-:W-:Y:S01]  /*a460*/  FMUL.FTZ R56, R43.reuse, R54 ;  /* 0x000000362b387220 */ /* 0x040fe20000410000 */
[----:B------:R-:W-:Y:S01]  /*a470*/  F2FP.F16.E4M3.UNPACK_B R51, R38 ;  /* 0x00000026ff33723e */ /* 0x000fe200020006ff */
[-C--:B------:R-:W-:Y:S01]  /*a480*/  FMUL.FTZ R21, R43, R52.reuse ;  /* 0x000000342b157220 */ /* 0x080fe20000410000 */
[--C-:B------:R-:W-:Y:S02]  /*a490*/  HADD2.F32 R38, -RZ, R29.reuse.H0_H0 ;  /* 0x2000001dff267230 */ /* 0x100fe40000004100 */
[----:B------:R-:W-:Y:S01]  /*a4a0*/  FFMA.FTZ R55, R39, R52, -R56 ;  /* 0x0000003427377223 */ /* 0x000fe20000010838 */
[----:B------:R-:W-:-:S02]  /*a4b0*/  HADD2.F32 R29, -RZ, R29.H1_H1 ;  /* 0x3000001dff1d7230 */ /* 0x000fc40000004100 */
[----:B------:R-:W-:Y:S01]  /*a4c0*/  FFMA.FTZ R58, R39, R54, R21 ;  /* 0x00000036273a7223 */ /* 0x000fe20000010015 */
[--C-:B------:R-:W-:Y:S01]  /*a4d0*/  HADD2.F32 R43, -RZ, R51.reuse.H0_H0 ;  /* 0x20000033ff2b7230 */ /* 0x100fe20000004100 */
[----:B------:R-:W-:Y:S01]  /*a4e0*/  F2FP.SATFINITE.E4M3.F32.PACK_AB_MERGE_C R45, R46, R45, RZ ;  /* 0x0000002d2e2d723e */ /* 0x000fe200048070ff */
[----:B------:R-:W-:Y:S02]  /*a4f0*/  HADD2.F32 R39, -RZ, R50.H0_H0 ;  /* 0x20000032ff277230 */ /* 0x000fe40000004100 */
        /* <DEDUP_REMOVED lines=8> */
[----:B------:R-:W-:Y:S01]  /*a580*/  F2FP.F16.E4M3.UNPACK_B R38, R12.H1 ;  /* 0x0000000cff26723e */ /* 0x000fe200030006ff */
[C---:B------:R-:W-:Y:S01]  /*a590*/  FMUL.FTZ R39, R29.reuse, R51 ;  /* 0x000000331d277220 */ /* 0x040fe20000410000 */
        /* <DEDUP_REMOVED lines=17> */
[-C--:B------:R-:W-:Y:S01]  /*a6b0*/  FMUL.FTZ R34, R34, R39.reuse ;  /* 0x0000002722227220 */ /* 0x080fe20000410000 */
[C---:B------:R-:W-:Y:S01]  /*a6c0*/  FFMA.FTZ R56, R21.reuse, R24, -R56 ;  /* 0x0000001815387223 */ /* 0x040fe20000010838 */
[----:B------:R-:W-:Y:S01]  /*a6d0*/  FFMA.FTZ R38, R21, R50, R38 ;  /* 0x0000003215267223 */ /* 0x000fe20000010026 */
[--C-:B------:R-:W-:Y:S02]  /*a6e0*/  HADD2.F32 R21, -RZ, R20.reuse.H0_H0 ;  /* 0x20000014ff157230 */ /* 0x100fe40000004100 */
[C---:B------:R-:W-:Y:S01]  /*a6f0*/  FFMA.FTZ R57, R30.reuse, R39, -R29 ;  /* 0x000000271e397223 */ /* 0x040fe2000001081d */
[----:B------:R-:W-:Y:S02]  /*a700*/  HADD2.F32 R24, -RZ, R20.H1_H1 ;  /* 0x30000014ff187230 */ /* 0x000fe40000004100 */
[----:B------:R-:W-:Y:S01]  /*a710*/  FFMA.FTZ R43, R30, R43, R34 ;  /* 0x0000002b1e2b7223 */ /* 0x000fe20000010022 */
[----:B------:R-:W-:-:S02]  /*a720*/  HADD2.F32 R20, -RZ, R15.H0_H0 ;  /* 0x2000000fff147230 */ /* 0x000fc40000004100 */
[--C-:B------:R-:W-:Y:S01]  /*a730*/  HADD2.F32 R29, -RZ, R12.reuse.H0_H0 ;  /* 0x2000000cff1d7230 */ /* 0x100fe20000004100 */
[----:B------:R-:W-:Y:S01]  /*a740*/  F2FP.SATFINITE.E4M3.F32.PACK_AB_MERGE_C R56, R57, R56, RZ ;  /* 0x000000383938723e */ /* 0x000fe200048070ff */
[----:B------:R-:W-:Y:S01]  /*a750*/  HADD2.F32 R30, -RZ, R12.H1_H1 ;  /* 0x3000000cff1e7230 */ /* 0x000fe20000004100 */
[----:B------:R-:W-:Y:S01]  /*a760*/  F2FP.SATFINITE.E4M3.F32.PACK_AB_MERGE_C R38, R43, R38, RZ ;  /* 0x000000262b26723e */ /* 0x000fe200048070ff */
[----:B------:R-:W-:Y:S02]  /*a770*/  HADD2.F32 R15, -RZ, R15.H1_H1 ;  /* 0x3000000fff0f7230 */ /* 0x000fe40000004100 */
[C---:B------:R-:W-:Y:S01]  /*a780*/  FMUL.FTZ R39, R20.reuse, R29 ;  /* 0x0000001d14277220 */ /* 0x040fe20000410000 */
[--C-:B------:R-:W-:Y:S02]  /*a790*/  HADD2.F32 R12, -RZ, R13.reuse.H0_H0 ;  /* 0x2000000dff0c7230 */ /* 0x100fe40000004100 */
[----:B------:R-:W-:Y:S01]  /*a7a0*/  FMUL.FTZ R20, R20, R21 ;  /* 0x0000001514147220 */ /* 0x000fe20000410000 */
[----:B------:R-:W-:-:S02]  /*a7b0*/  HADD2.F32 R13, -RZ, R13.H1_H1 ;  /* 0x3000000dff0d7230 */ /* 0x000fc40000004100 */
[C---:B------:R-:W-:Y:S01]  /*a7c0*/  FMUL.FTZ R34, R15.reuse, R30 ;  /* 0x0000001e0f227220 */ /* 0x040fe20000410000 */
[-C--:B------:R-:W-:Y:S01]  /*a7d0*/  FMUL.FTZ R15, R15, R24.reuse ;  /* 0x000000180f0f7220 */ /* 0x080fe20000410000 */
[C---:B------:R-:W-:Y:S01]  /*a7e0*/  FFMA.FTZ R39, R12.reuse, R21, -R39 ;  /* 0x000000150c277223 */ /* 0x040fe20000010827 */
[----:B------:R-:W-:Y:S01]  /*a7f0*/  FFMA.FTZ R20, R12, R29, R20 ;  /* 0x0000001d0c147223 */ /* 0x000fe20000010014 */
[C---:B------:R-:W-:Y:S01]  /*a800*/  FFMA.FTZ R34, R13.reuse, R24, -R34 ;  /* 0x000000180d227223 */ /* 0x040fe20000010822 */
[----:B------:R-:W-:Y:S01]  /*a810*/  FFMA.FTZ R21, R13, R30, R15 ;  /* 0x0000001e0d157223 */ /* 0x000fe2000001000f */
[----:B------:R-:W-:Y:S02]  /*a820*/  F2FP.SATFINITE.E4M3.F32.PACK_AB_MERGE_C R13, R33, R28, RZ ;  /* 0x0000001c210d723e */ /* 0x000fe400048070ff */
[----:B------:R-:W-:Y:S02]  /*a830*/  F2FP.SATFINITE.E4M3.F32.PACK_AB_MERGE_C R15, R47, R44, RZ ;  /* 0x0000002c2f0f723e */ /* 0x000fe400048070ff */
[----:B------:R-:W-:-:S02]  /*a840*/  F2FP.SATFINITE.E4M3.F32.PACK_AB_MERGE_C R12, R55, R48, RZ ;  /* 0x00000030370c723e */ /* 0x000fc400048070ff */
[----:B------:R-:W-:Y:S02]  /*a850*/  F2FP.SATFINITE.E4M3.F32.PACK_AB_MERGE_C R24, R58, R49, RZ ;  /* 0x000000313a18723e */ /* 0x000fe400048070ff */
[----:B------:R-:W-:Y:S02]  /*a860*/  F2FP.SATFINITE.E4M3.F32.PACK_AB_MERGE_C R13, R27, R14, R13 ;  /* 0x0000000e1b0d723e */ /* 0x000fe4000480700d */
        /* <DEDUP_REMOVED lines=8> */
.L_x_1991:
[----:B------:R-:W-:Y:S05]  /*a8f0*/  BSYNC B1 ;  /* 0x0000000000017941 */ /* 0x000fea0003800000 */
.L_x_1990:
[----:B------:R-:W-:Y:S05]  /*a900*/  @P1 BRA `(.L_x_1980) ;  /* 0x0000000c00f81947 */ /* 0x000fea0003800000 */
[----:B0----5:R-:W2:Y:S04]  /*a910*/  LDL R27, [R1+0x68] ;  /* 0x00006800011b7983 */ /* 0x021ea80000100800 */
[----:B------:R-:W2:Y:S01]  /*a920*/  LDL R52, [R1+0x70] ;  /* 0x0000700001347983 */ /* 0x000ea20000100800 */
[----:B------:R-:W-:Y:S02]  /*a930*/  SHF.R.U32.HI R0, RZ, 0x8, R8 ;  /* 0x00000008ff007819 */ /* 0x000fe40000011608 */
[----:B------:R-:W-:Y:S02]  /*a940*/  LOP3.LUT R13, R8, 0xff, RZ, 0xc0, !PT ;  /* 0x000000ff080d7812 */ /* 0x000fe400078ec0ff */
[----:B------:R-:W-:Y:S02]  /*a950*/  LOP3.LUT R0, R0, 0xff, RZ, 0xc0, !PT ;  /* 0x000000ff00007812 */ /* 0x000fe400078ec0ff */
[----:B------:R-:W-:-:S02]  /*a960*/  SHF.R.U32.HI R26, RZ, 0x8, R9 ;  /* 0x00000008ff1a7819 */ /* 0x000fc40000011609 */
[----:B---3--:R-:W-:Y:S02]  /*a970*/  PRMT R20, R0, 0x7604, R13 ;  /* 0x0000760400147816 */ /* 0x008fe4000000000d */
[----:B------:R-:W-:Y:S02]  /*a980*/  LOP3.LUT R15, R9, 0xff, RZ, 0xc0, !PT ;  /* 0x000000ff090f7812 */ /* 0x000fe400078ec0ff */
[----:B------:R-:W-:Y:S02]  /*a990*/  SHF.R.U32.HI R14, RZ, 0x8, R11 ;  /* 0x00000008ff0e7819 */ /* 0x000fe4000001160b */
[----:B------:R-:W-:Y:S02]  /*a9a0*/  LOP3.LUT R0, R26, 0xff, RZ, 0xc0, !PT ;  /* 0x000000ff1a007812 */ /* 0x000fe400078ec0ff */
[----:B----4-:R-:W-:Y:S02]  /*a9b0*/  LOP3.LUT R21, R11, 0xff, RZ, 0xc0, !PT ;  /* 0x000000ff0b157812 */ /* 0x010fe400078ec0ff */
[----:B------:R-:W-:-:S02]  /*a9c0*/  LOP3.LUT R14, R14, 0xff, RZ, 0xc0, !PT ;  /* 0x000000ff0e0e7812 */ /* 0x000fc400078ec0ff */
[----:B------:R-:W-:Y:S02]  /*a9d0*/  PRMT R28, R0, 0x7604, R15 ;  /* 0x00007604001c7816 */ /* 0x000fe4000000000f */
[----:B------:R-:W-:Y:S02]  /*a9e0*/  SHF.R.U32.HI R24, RZ, 0x8, R4 ;  /* 0x00000008ff187819 */ /* 0x000fe40000011604 */
[----:B------:R-:W-:Y:S02]  /*a9f0*/  PRMT R32, R14, 0x7604, R21 ;  /* 0x000076040e207816 */ /* 0x000fe40000000015 */
[----:B------:R-:W-:Y:S02]  /*aa00*/  LOP3.LUT R25, R4, 0xff, RZ, 0xc0, !PT ;  /* 0x000000ff04197812 */ /* 0x000fe400078ec0ff */
[----:B------:R-:W-:Y:S02]  /*aa10*/  LOP3.LUT R24, R24, 0xff, RZ, 0xc0, !PT ;  /* 0x000000ff18187812 */ /* 0x000fe400078ec0ff */
[----:B------:R-:W-:-:S02]  /*aa20*/  SHF.R.U32.HI R21, RZ, 0x8, R6 ;  /* 0x00000008ff157819 */ /* 0x000fc40000011606 */
[----:B------:R-:W-:Y:S02]  /*aa30*/  SHF.R.U32.HI R12, RZ, 0x8, R10 ;  /* 0x00000008ff0c7819 */ /* 0x000fe4000001160a */
[----:B------:R-:W-:Y:S02]  /*aa40*/  PRMT R35, R24, 0x7604, R25 ;  /* 0x0000760418237816 */ /* 0x000fe40000000019 */
[----:B------:R-:W-:Y:S02]  /*aa50*/  LOP3.LUT R26, R21, 0xff, RZ, 0xc0, !PT ;  /* 0x000000ff151a7812 */ /* 0x000fe400078ec0ff */
        /* <DEDUP_REMOVED lines=19> */
[----:B------:R-:W0:Y:S01]  /*ab90*/  LDS.128 R12, [R52+0xf000] ;  /* 0x00f00000340c7984 */ /* 0x000e220000000c00 */
[----:B------:R-:W-:Y:S02]  /*aba0*/  PRMT R39, R26, 0x7604, R27 ;  /* 0x000076041a277816 */ /* 0x000fe4000000001b */
[----:B------:R-:W-:Y:S02]  /*abb0*/  SHF.R.S32.HI R0, RZ, 0x1, R0 ;  /* 0x00000001ff007819 */ /* 0x000fe40000011400 */
[----:B------:R-:W-:-:S03]  /*abc0*/  LOP3.LUT R3, R64, 0x10, R3, 0xf8, !PT ;  /* 0x0000001040037812 */ /* 0x000fc600078ef803 */
[----:B------:R-:W-:Y:S01]  /*abd0*/  IMAD R21, R0, 0x1800, R63 ;  /* 0x0000180000157824 */ /* 0x000fe200078e023f */
[----:B------:R-:W-:Y:S02]  /*abe0*/  LOP3.LUT R0, R3, R62, RZ, 0x3c, !PT ;  /* 0x0000003e03007212 */ /* 0x000fe400078e3cff */
[----:B------:R-:W-:Y:S02]  /*abf0*/  LOP3.LUT R3, R29, 0xff, RZ, 0xc0, !PT ;  /* 0x000000ff1d037812 */ /* 0x000fe400078ec0ff */
[----:B------:R-:W-:Y:S02]  /*ac00*/  IADD3 R0, R16, R21, R0 ;  /* 0x0000001510007210 */ /* 0x000fe40007ffe000 */
[----:B------:R-:W-:Y:S02]  /*ac10*/  SHF.R.U32.HI R21, RZ, 0x10, R9 ;  /* 0x00000010ff157819 */ /* 0x000fe40000011609 */
[----:B------:R-:W-:Y:S01]  /*ac20*/  PRMT R34, R3, 0x7604, R34 ;  /* 0x0000760403227816 */ /* 0x000fe20000000022 */
[----:B------:R-:W2:Y:S01]  /*ac30*/  LDS.128 R24, [R0+0xf000] ;  /* 0x00f0000000187984 */ /* 0x000ea20000000c00 */
[----:B------:R-:W-:-:S02]  /*ac40*/  SHF.R.U32.HI R3, RZ, 0x10, R8 ;  /* 0x00000010ff037819 */ /* 0x000fc40000011608 */
[----:B------:R-:W-:Y:S02]  /*ac50*/  SHF.R.U32.HI R29, RZ, 0x10, R10 ;  /* 0x00000010ff1d7819 */ /* 0x000fe4000001160a */
[----:B------:R-:W-:Y:S02]  /*ac60*/  LOP3.LUT R21, R21, 0xff, RZ, 0xc0, !PT ;  /* 0x000000ff15157812 */ /* 0x000fe400078ec0ff */
[----:B------:R-:W-:Y:S02]  /*ac70*/  LOP3.LUT R3, R3, 0xff, RZ, 0xc0, !PT ;  /* 0x000000ff03037812 */ /* 0x000fe400078ec0ff */
[----:B------:R-:W-:Y:S02]  /*ac80*/  LOP3.LUT R29, R29, 0xff, RZ, 0xc0, !PT ;  /* 0x000000ff1d1d7812 */ /* 0x000fe400078ec0ff */
[----:B------:R-:W-:Y:S02]  /*ac90*/  PRMT R21, R21, 0x7054, R28 ;  /* 0x0000705415157816 */ /* 0x000fe4000000001c */
        /* <DEDUP_REMOVED lines=8> */
[----:B------:R-:W-:Y:S02]  /*ad20*/  PRMT R37, R28, 0x7054, R37 ;  /* 0x000070541c257816 */ /* 0x000fe40000000025 */
[----:B------:R-:W-:Y:S02]  /*ad30*/  PRMT R35, R20, 0x7054, R35 ;  /* 0x0000705414237816 */ /* 0x000fe40000000023 */
[----:B------:R-:W-:Y:S02]  /*ad40*/  PRMT R39, R30, 0x7054, R39 ;  /* 0x000070541e277816 */ /* 0x000fe40000000027 */
[----:B-1----:R-:W-:Y:S02]  /*ad50*/  PRMT R41, R31, 0x7054, R34 ;  /* 0x000070541f297816 */ /* 0x002fe40000000022 */
[----:B------:R-:W-:-:S02]  /*ad60*/  LOP3.LUT R38, R37, 0xff000000, R5, 0xf8, !PT ;  /* 0xff00000025267812 */ /* 0x000fc400078ef805 */
[----:B------:R-:W-:Y:S02]  /*ad70*/  LOP3.LUT R8, R3, 0xff000000, R8, 0xf8, !PT ;  /* 0xff00000003087812 */ /* 0x000fe400078ef808 */
[----:B------:R-:W-:Y:S02]  /*ad80*/  LOP3.LUT R31, R21, 0xff000000, R9, 0xf8, !PT ;  /* 0xff000000151f7812 */ /* 0x000fe400078ef809 */
[----:B------:R-:W-:Y:S02]  /*ad90*/  LOP3.LUT R3, R29, 0xff000000, R10, 0xf8, !PT ;  /* 0xff0000001d037812 */ /* 0x000fe400078ef80a */
[----:B------:R-:W-:Y:S02]  /*ada0*/  LOP3.LUT R20, R35, 0xff000000, R4, 0xf8, !PT ;  /* 0xff00000023147812 */ /* 0x000fe400078ef804 */
[----:B------:R-:W-:Y:S02]  /*adb0*/  LOP3.LUT R4, R39, 0xff000000, R6, 0xf8, !PT ;  /* 0xff00000027047812 */ /* 0x000fe400078ef806 */
[----:B0-----:R-:W-:-:S02]  /*adc0*/  F2FP.F16.E4M3.UNPACK_B R10, R13 ;  /* 0x0000000dff0a723e */ /* 0x001fc400020006ff */
[----:B------:R-:W-:Y:S02]  /*add0*/  F2FP.F16.E4M3.UNPACK_B R28, R13.H1 ;  /* 0x0000000dff1c723e */ /* 0x000fe400030006ff */
[-C--:B------:R-:W-:Y:S01]  /*ade0*/  F2FP.F16.E4M3.UNPACK_B R13, R12.reuse ;  /* 0x0000000cff0d723e */ /* 0x080fe200020006ff */
[--C-:B------:R-:W-:Y:S01]  /*adf0*/  HADD2.F32 R9, -RZ, R10.reuse.H0_H0 ;  /* 0x2000000aff097230 */ /* 0x100fe20000004100 */
[----:B------:R-:W-:Y:S01]  /*ae00*/  F2FP.F16.E4M3.UNPACK_B R29, R12.H1 ;  /* 0x0000000cff1d723e */ /* 0x000fe200030006ff */
[----:B------:R-:W-:Y:S01]  /*ae10*/  HADD2.F32 R10, -RZ, R10.H1_H1 ;  /* 0x3000000aff0a7230 */ /* 0x000fe20000004100 */
[----:B------:R-:W-:Y:S02]  /*ae20*/  F2FP.F16.E4M3.UNPACK_B R39, R38 ;  /* 0x00000026ff27723e */ /* 0x000fe400020006ff */
[----:B--2---:R-:W-:Y:S02]  /*ae30*/  F2FP.F16.E4M3.UNPACK_B R11, R25 ;  /* 0x00000019ff0b723e */ /* 0x004fe400020006ff */
[----:B------:R-:W-:Y:S01]  /*ae40*/  F2FP.F16.E4M3.UNPACK_B R12, R31 ;  /* 0x0000001fff0c723e */ /* 0x000fe200020006ff */
[----:B------:R-:W-:Y:S01]  /*ae50*/  HADD2.F32 R40, -RZ, R39.H0_H0 ;  /* 0x20000027ff287230 */ /* 0x000fe20000004100 */
[-C--:B------:R-:W-:Y:S01]  /*ae60*/  F2FP.F16.E4M3.UNPACK_B R30, R15.reuse ;  /* 0x0000000fff1e723e */ /* 0x080fe200020006ff */
        /* <DEDUP_REMOVED lines=8> */
[----:B------:R-:W-:Y:S01]  /*aef0*/  HADD2.F32 R11, -RZ, R11.H1_H1 ;  /* 0x3000000bff0b7230 */ /* 0x000fe20000004100 */
[----:B------:R-:W-:Y:S01]  /*af00*/  F2FP.F16.E4M3.UNPACK_B R37, R27.H1 ;  /* 0x0000001bff25723e */ /* 0x000fe200030006ff */
[----:B------:R-:W-:Y:S01]  /*af10*/  FMUL.FTZ R27, R6, R15 ;  /* 0x0000000f061b7220 */ /* 0x000fe20000410000 */
[----:B------:R-:W-:Y:S01]  /*af20*/  F2FP.F16.E4M3.UNPACK_B R25, R25.H1 ;  /* 0x00000019ff19723e */ /* 0x000fe200030006ff */
[C---:B------:R-:W-:Y:S01]  /*af30*/  FFMA.FTZ R6, R9.reuse, R15, -R24 ;  /* 0x0000000f09067223 */ /* 0x040fe20000010818 */
[----:B------:R-:W-:Y:S01]  /*af40*/  F2FP.F16.E4M3.UNPACK_B R38, R38.H1 ;  /* 0x00000026ff26723e */ /* 0x000fe200030006ff */
[----:B------:R-:W-:Y:S01]  /*af50*/  FFMA.FTZ R9, R9, R40, R27 ;  /* 0x0000002809097223 */ /* 0x000fe2000001001b */
[----:B------:R-:W-:Y:S01]  /*af60*/  F2FP.F16.E4M3.UNPACK_B R31, R31.H1 ;  /* 0x0000001fff1f723e */ /* 0x000fe200030006ff */
[----:B------:R-:W-:-:S02]  /*af70*/  HADD2.F32 R24, -RZ, R12.H1_H1 ;  /* 0x3000000cff187230 */ /* 0x000fc40000004100 */
[-C--:B------:R-:W-:Y:S01]  /*af80*/  FMUL.FTZ R43, R11, R39.reuse ;  /* 0x000000270b2b7220 */ /* 0x080fe20000410000 */
[----:B------:R-:W-:Y:S01]  /*af90*/  HADD2.F32 R40, -RZ, R38.H0_H0 ;  /* 0x20000026ff287230 */ /* 0x000fe20000004100 */
[----:B------:R-:W-:Y:S01]  /*afa0*/  LOP3.LUT R41, R41, 0xff000000, R7, 0xf8, !PT ;  /* 0xff00000029297812 */ /* 0x000fe200078ef807 */
[----:B------:R-:W-:Y:S02]  /*afb0*/  HADD2.F32 R12, -RZ, R25.H0_H0 ;  /* 0x20000019ff0c7230 */ /* 0x000fe40000004100 */
        /* <DEDUP_REMOVED lines=8> */
[----:B------:R-:W-:Y:S01]  /*b040*/  FFMA.FTZ R12, R15, R27, -R44 ;  /* 0x0000001b0f0c7223 */ /* 0x000fe2000001082c */
[----:B------:R-:W-:-:S02]  /*b050*/  HADD2.F32 R27, -RZ, R32.H0_H0 ;  /* 0x20000020ff1b7230 */ /* 0x000fc40000004100 */
[----:B------:R-:W-:Y:S01]  /*b060*/  FFMA.FTZ R15, R15, R40, R45 ;  /* 0x000000280f0f7223 */ /* 0x000fe2000001002d */
[----:B------:R-:W-:Y:S01]  /*b070*/  HADD2.F32 R40, -RZ, R38.H1_H1 ;  /* 0x30000026ff287230 */ /* 0x000fe20000004100 */
[----:B------:R-:W-:Y:S01]  /*b080*/  F2FP.F16.E4M3.UNPACK_B R38, R33 ;  /* 0x00000021ff26723e */ /* 0x000fe200020006ff */
[----:B------:R-:W-:Y:S01]  /*b090*/  HADD2.F32 R43, -RZ, R42.H0_H0 ;  /* 0x2000002aff2b7230 */ /* 0x000fe20000004100 */
[-C--:B------:R-:W-:Y:S01]  /*b0a0*/  F2FP.F16.E4M3.UNPACK_B R7, R26.reuse ;  /* 0x0000001aff07723e */ /* 0x080fe200020006ff */
[----:B------:R-:W-:Y:S01]  /*b0b0*/  HADD2.F32 R24, -RZ, R30.H0_H0 ;  /* 0x2000001eff187230 */ /* 0x000fe20000004100 */
[----:B------:R-:W-:Y:S01]  /*b0c0*/  F2FP.F16.E4M3.UNPACK_B R26, R26.H1 ;  /* 0x0000001aff1a723e */ /* 0x000fe200030006ff */
[----:B------:R-:W-:Y:S02]  /*b0d0*/  HADD2.F32 R39, -RZ, R38.H0_H0 ;  /* 0x20000026ff277230 */ /* 0x000fe40000004100 */
[----:B------:R-:W-:Y:S01]  /*b0e0*/  FMUL.FTZ R49, R27, R43 ;  /* 0x0000002b1b317220 */ /* 0x000fe20000410000 */
[----:B------:R-:W-:Y:S01]  /*b0f0*/  HADD2.F32 R25, -RZ, R25.H1_H1 ;  /* 0x30000019ff197230 */ /* 0x000fe20000004100 */
[----:B------:R-:W-:Y:S01]  /*b100*/  F2FP.F16.E4M3.UNPACK_B R5, R14 ;  /* 0x0000000eff05723e */ /* 0x000fe200020006ff */
[----:B------:R-:W-:-:S02]  /*b110*/  HADD2.F32 R31, -RZ, R31.H1_H1 ;  /* 0x3000001fff1f7230 */ /* 0x000fc40000004100 */
[-C--:B------:R-:W-:Y:S01]  /*b120*/  FMUL.FTZ R44, R27, R39.reuse ;  /* 0x000000271b2c7220 */ /* 0x080fe20000410000 */
[----:B------:R-:W-:Y:S02]  /*b130*/  HADD2.F32 R28, -RZ, R28.H1_H1 ;  /* 0x3000001cff1c7230 */ /* 0x000fe40000004100 */
[C---:B------:R-:W-:Y:S01]  /*b140*/  FFMA.FTZ R27, R24.reuse, R39, -R49 ;  /* 0x00000027181b7223 */ /* 0x040fe20000010831 */
[C---:B------:R-:W-:Y:S01]  /*b150*/  FMUL.FTZ R45, R25.reuse, R40 ;  /* 0x00000028192d7220 */ /* 0x040fe20000410000 */
[----:B------:R-:W-:Y:S01]  /*b160*/  FFMA.FTZ R24, R24, R43, R44 ;  /* 0x0000002b18187223 */ /* 0x000fe2000001002c */
[----:B------:R-:W-:Y:S02]  /*b170*/  HADD2.F32 R39, -RZ, R38.H1_H1 ;  /* 0x30000026ff277230 */ /* 0x000fe40000004100 */
[----:B------:R-:W-:Y:S01]  /*b180*/  FMUL.FTZ R47, R25, R31 ;  /* 0x0000001f192f7220 */ /* 0x000fe20000410000 */
[----:B------:R-:W-:Y:S01]  /*b190*/  F2FP.F16.E4M3.UNPACK_B R44, R41.H1 ;  /* 0x00000029ff2c723e */ /* 0x000fe200030006ff */
[----:B------:R-:W-:Y:S01]  /*b1a0*/  HADD2.F32 R42, -RZ, R42.H1_H1 ;  /* 0x3000002aff2a7230 */ /* 0x000fe20000004100 */
[----:B------:R-:W-:Y:S01]  /*b1b0*/  F2FP.F16.E4M3.UNPACK_B R38, R33.H1 ;  /* 0x00000021ff26723e */ /* 0x000fe200030006ff */
[----:B------:R-:W-:-:S02]  /*b1c0*/  HADD2.F32 R32, -RZ, R32.H1_H1 ;  /* 0x30000020ff207230 */ /* 0x000fc40000004100 */
[C---:B------:R-:W-:Y:S01]  /*b1d0*/  FFMA.FTZ R25, R28.reuse, R31, -R45 ;  /* 0x0000001f1c197223 */ /* 0x040fe2000001082d */
[----:B------:R-:W-:Y:S01]  /*b1e0*/  FFMA.FTZ R28, R28, R40, R47 ;  /* 0x000000281c1c7223 */ /* 0x000fe2000001002f */
[----:B------:R-:W-:Y:S01]  /*b1f0*/  HADD2.F32 R31, -RZ, R30.H1_H1 ;  /* 0x3000001eff1f7230 */ /* 0x000fe20000004100 */
[----:B------:R-:W-:Y:S01]  /*b200*/  F2FP.F16.E4M3.UNPACK_B R14, R14.H1 ;  /* 0x0000000eff0e723e */ /* 0x000fe200030006ff */
        /* <DEDUP_REMOVED lines=9> */
[----:B------:R-:W-:Y:S01]  /*b2a0*/  FMUL.FTZ R48, R30, R40 ;  /* 0x000000281e307220 */ /* 0x000fe20000410000 */
[C---:B------:R-:W-:Y:S01]  /*b2b0*/  FFMA.FTZ R30, R31.reuse, R39, -R46 ;  /* 0x000000271f1e7223 */ /* 0x040fe2000001082e */
[----:B------:R-:W-:Y:S01]  /*b2c0*/  FFMA.FTZ R31, R31, R42, R43 ;  /* 0x0000002a1f1f7223 */ /* 0x000fe2000001002b */
[----:B------:R-:W-:Y:S01]  /*b2d0*/  F2FP.F16.E4M3.UNPACK_B R43, R20.H1 ;  /* 0x00000014ff2b723e */ /* 0x000fe200030006ff */
[C---:B------:R-:W-:Y:S01]  /*b2e0*/  FFMA.FTZ R32, R33.reuse, R40, -R32 ;  /* 0x0000002821207223 */ /* 0x040fe20000010820 */
[----:B------:R-:W-:Y:S01]  /*b2f0*/  FFMA.FTZ R33, R33, R41, R48 ;  /* 0x0000002921217223 */ /* 0x000fe20000010030 */
[----:B------:R-:W-:Y:S01]  /*b300*/  HADD2.F32 R41, -RZ, R38.H1_H1 ;  /* 0x30000026ff297230 */ /* 0x000fe20000004100 */
[----:B------:R-:W-:Y:S01]  /*b310*/  F2FP.F16.E4M3.UNPACK_B R40, R8.H1 ;  /* 0x00000008ff28723e */ /* 0x000fe200030006ff */
[----:B------:R-:W-:Y:S01]  /*b320*/  HADD2.F32 R38, -RZ, R35.H1_H1 ;  /* 0x30000023ff267230 */ /* 0x000fe20000004100 */
[----:B------:R-:W-:Y:S01]  /*b330*/  F2FP.SATFINITE.E4M3.F32.PACK_AB_MERGE_C R9, R10, R9, R15 ;  /* 0x000000090a09723e */ /* 0x000fe2000480700f */
[----:B------:R-:W-:-:S02]  /*b340*/  HADD2.F32 R44, -RZ, R43.H0_H0 ;  /* 0x2000002bff2c7230 */ /* 0x000fc40000004100 */
[----:B------:R-:W-:Y:S02]  /*b350*/  HADD2.F32 R35, -RZ, R34.H0_H0 ;  /* 0x20000022ff237230 */ /* 0x000fe40000004100 */
[----:B------:R-:W-:Y:S02]  /*b360*/  HADD2.F32 R37, -RZ, R37.H1_H1 ;  /* 0x30000025ff257230 */ /* 0x000fe40000004100 */
[----:B------:R-:W-:Y:S02]  /*b370*/  HADD2.F32 R42, -RZ, R40.H0_H0 ;  /* 0x20000028ff2a7230 */ /* 0x000fe40000004100 */
[----:B------:R-:W-:Y:S01]  /*b380*/  FMUL.FTZ R46, R35, R44 ;  /* 0x0000002c232e7220 */ /* 0x000fe20000410000 */
[----:B------:R-:W-:Y:S02]  /*b390*/  HADD2.F32 R39, -RZ, R29.H0_H0 ;  /* 0x2000001dff277230 */ /* 0x000fe40000004100 */
[C---:B------:R-:W-:Y:S01]  /*b3a0*/  FMUL.FTZ R49, R37.reuse, R45 ;  /* 0x0000002d25317220 */ /* 0x040fe20000410000 */
[----:B------:R-:W-:Y:S01]  /*b3b0*/  FMUL.FTZ R48, R37, R41 ;  /* 0x0000002925307220 */ /* 0x000fe20000410000 */
[----:B------:R-:W-:Y:S01]  /*b3c0*/  FMUL.FTZ R47, R35, R42 ;  /* 0x0000002a232f7220 */ /* 0x000fe20000410000 */
[----:B------:R-:W-:-:S02]  /*b3d0*/  HADD2.F32 R34, -RZ, R34.H1_H1 ;  /* 0x30000022ff227230 */ /* 0x000fc40000004100 */
[C---:B------:R-:W-:Y:S01]  /*b3e0*/  FFMA.FTZ R37, R39.reuse, R42, -R46 ;  /* 0x0000002a27257223 */ /* 0x040fe2000001082e */
[----:B------:R-:W-:Y:S02]  /*b3f0*/  HADD2.F32 R42, -RZ, R43.H1_H1 ;  /* 0x3000002bff2a7230 */ /* 0x000fe40000004100 */
[C---:B------:R-:W-:Y:S01]  /*b400*/  FFMA.FTZ R35, R38.reuse, R41, -R49 ;  /* 0x0000002926237223 */ /* 0x040fe20000010831 */
[----:B------:R-:W-:Y:S02]  /*b410*/  HADD2.F32 R40, -RZ, R40.H1_H1 ;  /* 0x30000028ff287230 */ /* 0x000fe40000004100 */
[----:B------:R-:W-:Y:S01]  /*b420*/  FFMA.FTZ R47, R39, R44, R47 ;  /* 0x0000002c272f7223 */ /* 0x000fe2000001002f */
[----:B------:R-:W-:Y:S01]  /*b430*/  F2FP.F16.E4M3.UNPACK_B R41, R20 ;  /* 0x00000014ff29723e */ /* 0x000fe200020006ff */
[----:B------:R-:W-:Y:S01]  /*b440*/  FFMA.FTZ R38, R38, R45, R48 ;  /* 0x0000002d26267223 */ /* 0x000fe20000010030 */
[----:B------:R-:W-:Y:S01]  /*b450*/  HADD2.F32 R29, -RZ, R29.H1_H1 ;  /* 0x3000001dff1d7230 */ /* 0x000fe20000004100 */
[----:B------:R-:W-:Y:S01]  /*b460*/  F2FP.F16.E4M3.UNPACK_B R39, R8 ;  /* 0x00000008ff27723e */ /* 0x000fe200020006ff */
[C---:B------:R-:W-:Y:S01]  /*b470*/  FMUL.FTZ R8, R34.reuse, R42 ;  /* 0x0000002a22087220 */ /* 0x040fe20000410000 */
[----:B------:R-:W-:Y:S01]  /*b480*/  FMUL.FTZ R45, R34, R40 ;  /* 0x00000028222d7220 */ /* 0x000fe20000410000 */
[----:B------:R-:W-:Y:S01]  /*b490*/  HADD2.F32 R43, -RZ, R41.H0_H0 ;  /* 0x20000029ff2b7230 */ /* 0x000fe20000004100 */
[----:B------:R-:W-:Y:S01]  /*b4a0*/  F2FP.SATFINITE.E4M3.F32.PACK_AB_MERGE_C R33, R38, R33, RZ ;  /* 0x000000212621723e */ /* 0x000fe200048070ff */
        /* <DEDUP_REMOVED lines=29> */
[C---:B------:R-:W-:Y:S01]  /*b680*/  FFMA.FTZ R43, R8.reuse, R13, -R43 ;  /* 0x0000000d082b7223 */ /* 0x040fe2000001082b */
[----:B------:R-:W-:Y:S01]  /*b690*/  HADD2.F32 R14, -RZ, R14.H1_H1 ;  /* 0x3000000eff0e7230 */ /* 0x000fe20000004100 */
[----:B------:R-:W-:Y:S01]  /*b6a0*/  F2FP.F16.E4M3.UNPACK_B R13, R4 ;  /* 0x00000004ff0d723e */ /* 0x000fe200020006ff */
[----:B------:R-:W-:Y:S01]  /*b6b0*/  FFMA.FTZ R49, R8, R39, R49 ;  /* 0x0000002708317223 */ /* 0x000fe20000010031 */
[C---:B------:R-:W-:Y:S01]  /*b6c0*/  FMUL.FTZ R51, R26.reuse, R29 ;  /* 0x0000001d1a337220 */ /* 0x040fe20000410000 */
[----:B------:R-:W-:Y:S01]  /*b6d0*/  FMUL.FTZ R26, R26, R21 ;  /* 0x000000151a1a7220 */ /* 0x000fe20000410000 */
[----:B------:R-:W-:Y:S02]  /*b6e0*/  HADD2.F32 R8, -RZ, R3.H0_H0 ;  /* 0x20000003ff087230 */ /* 0x000fe40000004100 */
[----:B------:R-:W-:Y:S02]  /*b6f0*/  HADD2.F32 R20, -RZ, R13.H0_H0 ;  /* 0x2000000dff147230 */ /* 0x000fe40000004100 */
[----:B------:R-:W-:Y:S01]  /*b700*/  FFMA.FTZ R50, R14, R29, R26 ;  /* 0x0000001d0e327223 */ /* 0x000fe2000001001a */
[----:B------:R-:W-:-:S02]  /*b710*/  HADD2.F32 R4, -RZ, R7.H0_H0 ;  /* 0x20000007ff047230 */ /* 0x000fc40000004100 */
[----:B------:R-:W-:Y:S01]  /*b720*/  FFMA.FTZ R48, R14, R21, -R51 ;  /* 0x000000150e307223 */ /* 0x000fe20000010833 */
[----:B------:R-:W-:Y:S02]  /*b730*/  HADD2.F32 R26, -RZ, R13.H1_H1 ;  /* 0x3000000dff1a7230 */ /* 0x000fe40000004100 */
[----:B------:R-:W-:Y:S02]  /*b740*/  HADD2.F32 R7, -RZ, R7.H1_H1 ;  /* 0x30000007ff077230 */ /* 0x000fe40000004100 */
[C---:B------:R-:W-:Y:S01]  /*b750*/  FMUL.FTZ R46, R4.reuse, R20 ;  /* 0x00000014042e7220 */ /* 0x040fe20000410000 */
[----:B------:R-:W-:Y:S02]  /*b760*/  HADD2.F32 R14, -RZ, R3.H1_H1 ;  /* 0x30000003ff0e7230 */ /* 0x000fe40000004100 */
[----:B------:R-:W-:Y:S01]  /*b770*/  FMUL.FTZ R13, R4, R8 ;  /* 0x00000008040d7220 */ /* 0x000fe20000410000 */
[--C-:B------:R-:W-:Y:S02]  /*b780*/  HADD2.F32 R3, -RZ, R5.reuse.H0_H0 ;  /* 0x20000005ff037230 */ /* 0x100fe40000004100 */
[----:B------:R-:W-:Y:S01]  /*b790*/  FMUL.FTZ R4, R7, R26 ;  /* 0x0000001a07047220 */ /* 0x000fe20000410000 */
[----:B------:R-:W-:-:S02]  /*b7a0*/  HADD2.F32 R5, -RZ, R5.H1_H1 ;  /* 0x30000005ff057230 */ /* 0x000fc40000004100 */
[----:B------:R-:W-:Y:S01]  /*b7b0*/  FMUL.FTZ R7, R7, R14 ;  /* 0x0000000e07077220 */ /* 0x000fe20000410000 */
[----:B------:R-:W-:Y:S01]  /*b7c0*/  F2FP.SATFINITE.E4M3.F32.PACK_AB_MERGE_C R43, R48, R43, RZ ;  /* 0x0000002b302b723e */ /* 0x000fe200048070ff */
        /* <DEDUP_REMOVED lines=13> */
[----:B------:R-:W-:Y:S02]  /*b8a0*/  F2FP.SATFINITE.E4M3.F32.PACK_AB_MERGE_C R11, R31, R24, R33 ;  /* 0x000000181f0b723e */ /* 0x000fe40004807021 */
[----:B------:R-:W-:Y:S01]  /*b8b0*/  F2FP.SATFINITE.E4M3.F32.PACK_AB_MERGE_C R8, R34, R41, R8 ;  /* 0x000000292208723e */ /* 0x000fe20004807008 */
[----:B------:R2:W-:Y:S01]  /*b8c0*/  STS.128 [R52+0xf000], R4 ;  /* 0x00f0000434007388 */ /* 0x0005e20000000c00 */
[----:B------:R-:W-:-:S05]  /*b8d0*/  F2FP.SATFINITE.E4M3.F32.PACK_AB_MERGE_C R10, R26, R13, R49 ;  /* 0x0000000d1a0a723e */ /* 0x000fca0004807031 */
[----:B------:R2:W-:Y:S02]  /*b8e0*/  STS.128 [R0+0xf000], R8 ;  /* 0x00f0000800007388 */ /* 0x0005e40000000c00 */
.L_x_1980:
[----:B------:R-:W-:Y:S05]  /*b8f0*/  BSYNC B0 ;  /* 0x0000000000007941 */ /* 0x000fea0003800000 */
.L_x_1973:
        /* <DEDUP_REMOVED lines=8> */
.L_x_1970:
[----:B0-2---:R-:W-:-:S05]  /*b980*/  IMAD.U32 R0, RZ, RZ, UR36 ;  /* 0x00000024ff007e24 */ /* 0x005fca000f8e00ff */
[----:B------:R-:W-:-:S13]  /*b990*/  ISETP.NE.AND P1, PT, R0, 0x3, PT ;  /* 0x000000030000780c */ /* 0x000fda0003f25270 */
[----:B------:R-:W-:Y:S05]  /*b9a0*/  @!P1 BRA `(.L_x_1992) ;  /* 0x0000000000049947 */ /* 0x000fea0003800000 */
[----:B------:R-:W-:Y:S01]  /*b9b0*/  BPT.TRAP 0x1 ;  /* 0x000000040000795c */ /* 0x000fe20000300000 */
.L_x_1992:
[----:B------:R-:W-:Y:S01]  /*b9c0*/  IMAD R0, R18, 0x8, R16 ;  /* 0x0000000812007824 */ /* 0x000fe200078e0210 */
[----:B-1----:R-:W-:-:S04]  /*b9d0*/  SHF.L.U32 R3, R152, 0x1f, RZ ;  /* 0x0000001f98037819 */ /* 0x002fc800000006ff */
[----:B------:R0:W1:Y:S01]  /*b9e0*/  SYNCS.PHASECHK.TRANS64.TRYWAIT P0, [R0+URZ+0x19c30], R3 ;  /* 0x019c3003000075a7 */ /* 0x000062000800017f */
[----:B------:R-:W-:Y:S05]  /*b9f0*/  @!P1 BRA `(.L_x_1993) ;  /* 0x0000000000049947 */ /* 0x000fea0003800000 */
[----:B------:R-:W-:Y:S01]  /*ba00*/  BPT.TRAP 0x1 ;  /* 0x000000040000795c */ /* 0x000fe20000300000 */
.L_x_1993:
[----:B---3-5:R-:W2:Y:S02]  /*ba10*/  S2R R4, SR_TID.X ;  /* 0x0000000000047919 */ /* 0x028ea40000002100 */
[----:B--2---:R-:W-:-:S04]  /*ba20*/  LOP3.LUT R4, R4, 0x7f, RZ, 0xc0, !PT ;  /* 0x0000007f04047812 */ /* 0x004fc800078ec0ff */
[----:B------:R-:W-:Y:S01]  /*ba30*/  ISETP.NE.AND P2, PT, R4, RZ, PT ;  /* 0x000000ff0400720c */ /* 0x000fe20003f45270 */
[----:B-1----:R-:W-:-:S12]  /*ba40*/  @P0 BRA `(.L_x_1994) ;  /* 0x0000000000080947 */ /* 0x002fd80003800000 */
[----:B------:R-:W1:Y:S02]  /*ba50*/  SYNCS.PHASECHK.TRANS64.TRYWAIT P0, [R0+URZ+0x19c30], R3 ;  /* 0x019c3003000075a7 */ /* 0x000e64000800017f */
[----:B-1----:R-:W-:Y:S05]  /*ba60*/  @!P0 BRA `(.L_x_1995) ;  /* 0x0000013c00348947 */ /* 0x002fea0003800000 */
.L_x_1994:
[----:B------:R-:W-:Y:S05]  /*ba70*/  WARPSYNC.ALL ;  /* 0x0000000000007948 */ /* 0x000fea0003800000 */
[----:B01----:R-:W-:Y:S01]  /*ba80*/  VIADD R3, R16, 0x13800 ;  /* 0x0001380010037836 */ /* 0x003fe20000000000 */
[----:B------:R-:W-:Y:S01]  /*ba90*/  LOP3.LUT R4, R36, 0x10000, RZ, 0xfc, !PT ;  /* 0x0001000024047812 */ /* 0x000fe200078efcff */
[----:B------:R-:W-:Y:S01]  /*baa0*/  IMAD.MOV.U32 R5, RZ, RZ, -0x3ffffff0 ;  /* 0xc0000010ff057424 */ /* 0x000fe200078e00ff */
[----:B------:R-:W2:Y:S01]  /*bab0*/  LDL R89, [R1+0x34] ;  /* 0x0000340001597983 */ /* 0x000ea20000100800 */
[----:B------:R-:W-:Y:S01]  /*bac0*/  IMAD.MOV.U32 R9, RZ, RZ, -0x3ffffff0 ;  /* 0xc0000010ff097424 */ /* 0x000fe200078e00ff */
[----:B------:R-:W-:Y:S01]  /*bad0*/  SHF.R.U32.HI R3, RZ, 0x4, R3 ;  /* 0x00000004ff037819 */ /* 0x000fe20000011603 */
[----:B------:R-:W-:Y:S01]  /*bae0*/  IMAD.MOV.U32 R157, RZ, RZ, -0x3ffffff0 ;  /* 0xc0000010ff9d7424 */ /* 0x000fe200078e00ff */
[----:B------:R-:W2:Y:S01]  /*baf0*/  LDL R96, [R1+0x18] ;  /* 0x0000180001607983 */ /* 0x000ea20000100800 */
[----:B------:R-:W-:Y:S01]  /*bb00*/  IMAD.MOV.U32 R7, RZ, RZ, -0x3ffffff0 ;  /* 0xc0000010ff077424 */ /* 0x000fe200078e00ff */
[----:B------:R-:W-:Y:S01]  /*bb10*/  LOP3.LUT R3, R3, 0x3fff, RZ, 0xc0, !PT ;  /* 0x00003fff03037812 */ /* 0x000fe200078ec0ff */
[----:B------:R-:W-:Y:S01]  /*bb20*/  ULDC UR38, c[0x0][0x988] ;  /* 0x0002620000267ab9 */ /* 0x000fe20000000800 */
[----:B------:R-:W3:Y:S01]  /*bb30*/  LDL R90, [R1+0x20] ;  /* 0x00002000015a7983 */ /* 0x000ee20000100800 */
[----:B------:R-:W-:Y:S01]  /*bb40*/  ULDC UR39, c[0x0][0x988] ;  /* 0x0002620000277ab9 */ /* 0x000fe20000000800 */
[----:B----4-:R-:W-:-:S02]  /*bb50*/  LOP3.LUT R21, R3, 0x10000, RZ, 0xfc, !PT ;  /* 0x0001000003157812 */ /* 0x010fc400078efcff */
[----:B------:R-:W4:Y:S03]  /*bb60*/  LDL R94, [R1+0x1c] ;  /* 0x00001c00015e7983 */ /* 0x000f260000100800 */
[----:B------:R-:W-:Y:S01]  /*bb70*/  IMAD R8, R18, 0x300, R21 ;  /* 0x0000030012087824 */ /* 0x000fe200078e0215 */
[----:B------:R-:W-:Y:S01]  /*bb80*/  R2UR UR4, R4 ;  /* 0x00000000040472ca */ /* 0x000fe200000e0000 */
[----:B------:R-:W5:Y:S01]  /*bb90*/  LDL R92, [R1+0x24] ;  /* 0x00002400015c7983 */ /* 0x000f620000100800 */
[----:B------:R-:W-:Y:S02]  /*bba0*/  R2UR UR5, R5 ;  /* 0x00000000050572ca */ /* 0x000fe400000e0000 */
[----:B------:R-:W-:Y:S02]  /*bbb0*/  R2UR UR6, R8 ;  /* 0x00000000080672ca */ /* 0x000fe400000e0000 */
[----:B------:R-:W-:Y:S01]  /*bbc0*/  R2UR UR7, R9 ;  /* 0x00000000090772ca */ /* 0x000fe200000e0000 */
[----:B------:R-:W-:-:S12]  /*bbd0*/  WARPGROUP.ARRIVE ;  /* 0x00000000000079c5 */ /* 0x000fd80000000000 */
[----:B------:R-:W-:Y:S01]  /*bbe0*/  QGMMA.64x128x32.F32.E4M3.E4M3 R24, gdesc[UR4], RZ, !UPT, gsb0 ;  /* 0x01e00000041879f3 */ /* 0x000fe2000c0008ff */
[----:B------:R-:W-:Y:S02]  /*bbf0*/  VIADD R156, R4, 0x180 ;  /* 0x00000180049c7836 */ /* 0x000fe40000000000 */
[----:B------:R-:W-:Y:S01]  /*bc00*/  VIADD R6, R8, 0x100 ;  /* 0x0000010008067836 */ /* 0x000fe20000000000 */
[----:B------:R-:W-:Y:S02]  /*bc10*/  R2UR UR5, R157 ;  /* 0x000000009d0572ca */ /* 0x000fe400000e0000 */
[----:B------:R-:W-:Y:S02]  /*bc20*/  R2UR UR4, R156 ;  /* 0x000000009c0472ca */ /* 0x000fe400000e0000 */
[----:B------:R-:W-:Y:S02]  /*bc30*/  R2UR UR6, R6 ;  /* 0x00000000060672ca */ /* 0x000fe400000e0000 */
[----:B------:R-:W-:Y:S01]  /*bc40*/  R2UR UR7, R7 ;  /* 0x00000000070772ca */ /* 0x000fe200000e0000 */
[----:B------:R-:W-:-:S02]  /*bc50*/  VIADD R6, R4, 0x300 ;  /* 0x0000030004067836 */ /* 0x000fc40000000000 */
[----:B------:R-:W-:Y:S02]  /*bc60*/  VIADD R8, R8, 0x200 ;  /* 0x0000020008087836 */ /* 0x000fe40000000000 */
[----:B------:R-:W-:Y:S02]  /*bc70*/  IMAD.MOV.U32 R7, RZ, RZ, -0x3ffffff0 ;  /* 0xc0000010ff077424 */ /* 0x000fe400078e00ff */
        /* <DEDUP_REMOVED lines=11> */
[----:B------:R-:W-:Y:S02]  /*bd30*/  ULDC UR4, c[0x0][0x988] ;  /* 0x0002620000047ab9 */ /* 0x000fe40000000800 */
[----:B------:R-:W-:Y:S02]  /*bd40*/  WARPGROUP.DEPBAR.LE gsb0, 0x0 ;  /* 0x00008000000079c5 */ /* 0x000fe40000010000 */
[C---:B------:R-:W-:Y:S01]  /*bd50*/  FMUL.FTZ R20, R2.reuse, R41 ;  /* 0x0000002902147220 */ /* 0x040fe20000410000 */
[C---:B------:R-:W-:Y:S02]  /*bd60*/  FMUL.FTZ R41, R2.reuse, R26 ;  /* 0x0000001a02297220 */ /* 0x040fe40000410000 */
[----:B------:R-:W0:Y:S01]  /*bd70*/  LDC R26, c[0x0][0x448] ;  /* 0x00011200ff1a7b82 */ /* 0x000e220000000800 */
[C---:B------:R-:W-:Y:S01]  /*bd80*/  FMUL.FTZ R3, R2.reuse, R24 ;  /* 0x0000001802037220 */ /* 0x040fe20000410000 */
[C---:B------:R-:W-:Y:S01]  /*bd90*/  FMUL.FTZ R24, R2.reuse, R44 ;  /* 0x0000002c02187220 */ /* 0x040fe20000410000 */
[C---:B------:R-:W-:Y:S01]  /*bda0*/  FMUL.FTZ R44, R2.reuse, R27 ;  /* 0x0000001b022c7220 */ /* 0x040fe20000410000 */
[C---:B------:R-:W-:Y:S01]  /*bdb0*/  FMUL.FTZ R9, R2.reuse, R28 ;  /* 0x0000001c02097220 */ /* 0x040fe20000410000 */
[C---:B------:R-:W-:Y:S01]  /*bdc0*/  FMUL.FTZ R28, R2.reuse, R48 ;  /* 0x00000030021c7220 */ /* 0x040fe20000410000 */
[----:B------:R-:W-:Y:S01]  /*bdd0*/  FMUL.FTZ R48, R2, R30 ;  /* 0x0000001e02307220 */ /* 0x000fe20000410000 */
[----:B0-----:R-:W-:-:S13]  /*bde0*/  ISETP.NE.AND P0, PT, R26, 0x1, PT ;  /* 0x000000011a00780c */ /* 0x001fda0003f05270 */
[----:B------:R-:W0:Y:S08]  /*bdf0*/  @P0 LDC R27, c[0x0][0x44c] ;  /* 0x00011300ff1b0b82 */ /* 0x000e300000000800 */
[----:B------:R-:W1:Y:S01]  /*be00*/  @P0 LDC R30, c[0x0][0x450] ;  /* 0x00011400ff1e0b82 */ /* 0x000e620000000800 */
[----:B--2---:R-:W-:Y:S02]  /*be10*/  IMAD.IADD R26, R89, 0x1, R96 ;  /* 0x00000001591a7824 */ /* 0x004fe400078e0260 */
[----:B------:R-:W-:-:S02]  /*be20*/  FMUL.FTZ R15, R2, R40 ;  /* 0x00000028020f7220 */ /* 0x000fc40000410000 */
[----:B0-----:R-:W-:-:S05]  /*be30*/  @P0 IMAD.HI.U32 R27, R26, R27, RZ ;  /* 0x0000001b1a1b0227 */ /* 0x001fca00078e00ff */
[----:B-1----:R-:W-:-:S05]  /*be40*/  @P0 SHF.R.U32.HI R26, RZ, R30, R27 ;  /* 0x0000001eff1a0219 */ /* 0x002fca000001161b */
[----:B------:R-:W0:Y:S01]  /*be50*/  SHFL.IDX PT, R40, R26, 0x1, 0x1c1f ;  /* 0x003c1f001a287f89 */ /* 0x000e2200000e0000 */
[----:B------:R-:W-:-:S04]  /*be60*/  IMAD.MOV.U32 R27, RZ, RZ, -0x80 ;  /* 0xffffff80ff1b7424 */ /* 0x000fc800078e00ff */
[----:B------:R-:W-:Y:S02]  /*be70*/  IMAD R27, R88, R27, 0x80 ;  /* 0x00000080581b7424 */ /* 0x000fe400078e021b */
[C---:B------:R-:W-:Y:S01]  /*be80*/  FMUL.FTZ R8, R2.reuse, R25 ;  /* 0x0000001902087220 */ /* 0x040fe20000410000 */
[----:B------:R-:W1:Y:S01]  /*be90*/  MUFU.TANH R41, R41 ;  /* 0x0000002900297308 */ /* 0x000e620000002400 */
[C---:B------:R-:W-:Y:S01]  /*bea0*/  FMUL.FTZ R25, R2.reuse, R45 ;  /* 0x0000002d02197220 */ /* 0x040fe20000410000 */
[----:B------:R-:W-:Y:S01]  /*beb0*/  FMUL.FTZ R45, R2, R31 ;  /* 0x0000001f022d7220 */ /* 0x000fe20000410000 */
[----:B---3--:R-:W-:Y:S01]  /*bec0*/  IADD3 R30, -R90, 0x1, R27 ;  /* 0x000000015a1e7810 */ /* 0x008fe20007ffe11b */
[----:B------:R-:W-:-:S04]  /*bed0*/  FMUL.FTZ R10, R2, R29 ;  /* 0x0000001d020a7220 */ /* 0x000fc80000410000 */
[----:B------:R-:W2:Y:S01]  /*bee0*/  MUFU.TANH R44, R44 ;  /* 0x0000002c002c7308 */ /* 0x000ea20000002400 */
[----:B------:R-:W-:Y:S01]  /*bef0*/  FMUL.FTZ R29, R2, R49 ;  /* 0x00000031021d7220 */ /* 0x000fe20000410000 */
[----:B-----5:R-:W-:Y:S01]  /*bf00*/  IADD3 R27, -R90, R92, R27 ;  /* 0x0000005c5a1b7210 */ /* 0x020fe20007ffe11b */
[----:B------:R-:W-:Y:S01]  /*bf10*/  FMUL.FTZ R49, R2, R34 ;  /* 0x0000002202317220 */ /* 0x000fe20000410000 */
[----:B----4-:R-:W-:-:S04]  /*bf20*/  IADD3 R30, -R94, R30, R92 ;  /* 0x0000001e5e1e7210 */ /* 0x010fc80007ffe15c */
[----:B------:R-:W3:Y:S01]  /*bf30*/  MUFU.TANH R48, R48 ;  /* 0x0000003000307308 */ /* 0x000ee20000002400 */
[C---:B------:R-:W-:Y:S01]  /*bf40*/  FMUL.FTZ R11, R2.reuse, R32 ;  /* 0x00000020020b7220 */ /* 0x040fe20000410000 */
[----:B------:R-:W-:Y:S01]  /*bf50*/  FMUL.FTZ R32, R2, R52 ;  /* 0x0000003402207220 */ /* 0x000fe20000410000 */
[----:B0-----:R-:W-:Y:S01]  /*bf60*/  VIADDMNMX R40, R40, R30, R27, PT ;  /* 0x0000001e28287246 */ /* 0x001fe2000380011b */
[----:B------:R-:W-:-:S04]  /*bf70*/  FMUL.FTZ R52, R2, R35 ;  /* 0x0000002302347220 */ /* 0x000fc80000410000 */
[----:B------:R-:W0:Y:S01]  /*bf80*/  MUFU.TANH R45, R45 ;  /* 0x0000002d002d7308 */ /* 0x000e220000002400 */
[C---:B------:R-:W-:Y:S01]  /*bf90*/  FMUL.FTZ R12, R2.reuse, R33 ;  /* 0x00000021020c7220 */ /* 0x040fe20000410000 */
[----:B------:R-:W-:Y:S01]  /*bfa0*/  FMUL.FTZ R33, R2, R53 ;  /* 0x0000003502217220 */ /* 0x000fe20000410000 */
[----:B------:R-:W-:Y:S01]  /*bfb0*/  ISETP.GT.AND P3, PT, R40, RZ, PT ;  /* 0x000000ff2800720c */ /* 0x000fe20003f64270 */
[----:B------:R-:W-:Y:S01]  /*bfc0*/  FMUL.FTZ R53, R2, R38 ;  /* 0x0000002602357220 */ /* 0x000fe20000410000 */
[----:B------:R-:W-:-:S03]  /*bfd0*/  ISETP.GT.AND P4, PT, R40, 0x1, PT ;  /* 0x000000012800780c */ /* 0x000fc60003f84270 */
[----:B------:R-:W4:Y:S01]  /*bfe0*/  MUFU.TANH R49, R49 ;  /* 0x0000003100317308 */ /* 0x000f220000002400 */
[----:B------:R-:W-:Y:S01]  /*bff0*/  ISETP.GT.AND P5, PT, R40, 0x8, PT ;  /* 0x000000082800780c */ /* 0x000fe20003fa4270 */
[----:B------:R-:W-:Y:S01]  /*c000*/  FMUL.FTZ R38, R2, R39 ;  /* 0x0000002702267220 */ /* 0x000fe20000410000 */
[----:B-1----:R-:W-:Y:S02]  /*c010*/  FSEL R31, R41, -INF , P3 ;  /* 0xff800000291f7808 */ /* 0x002fe40001800000 */
[----:B--2---:R-:W-:-:S03]  /*c020*/  FSEL R34, R44, -INF , P4 ;  /* 0xff8000002c227808 */ /* 0x004fc60002000000 */
[----:B------:R-:W1:Y:S01]  /*c030*/  MUFU.TANH R52, R52 ;  /* 0x0000003400347308 */ /* 0x000e620000002400 */
[----:B---3--:R-:W-:Y:S01]  /*c040*/  FSEL R39, R48, -INF , P5 ;  /* 0xff80000030277808 */ /* 0x008fe20002800000 */
[----:B------:R-:W-:Y:S01]  /*c050*/  FMUL.FTZ R42, R2, R42 ;  /* 0x0000002a022a7220 */ /* 0x000fe20000410000 */
[----:B------:R-:W-:Y:S02]  /*c060*/  ISETP.GT.AND P3, PT, R40, 0x9, PT ;  /* 0x000000092800780c */ /* 0x000fe40003f64270 */
[----:B------:R-:W-:-:S03]  /*c070*/  FMNMX.FTZ R48, R31, R34, !PT ;  /* 0x000000221f307209 */ /* 0x000fc60007810000 */
[----:B------:R-:W2:Y:S01]  /*c080*/  MUFU.TANH R53, R53 ;  /* 0x0000003500357308 */ /* 0x000ea20000002400 */
[----:B------:R-:W-:Y:S01]  /*c090*/  ISETP.GT.AND P4, PT, R40, 0x10, PT ;  /* 0x000000102800780c */ /* 0x000fe20003f84270 */
[----:B------:R-:W-:Y:S01]  /*c0a0*/  FMUL.FTZ R43, R2, R43 ;  /* 0x0000002b022b7220 */ /* 0x000fe20000410000 */
[----:B0-----:R-:W-:Y:S02]  /*c0b0*/  FSEL R35, R45, -INF , P3 ;  /* 0xff8000002d237808 */ /* 0x001fe40001800000 */
[----:B------:R-:W-:-:S03]  /*c0c0*/  FMNMX.FTZ R48, R39, R48, !PT ;  /* 0x0000003027307209 */ /* 0x000fc60007810000 */
[----:B------:R-:W0:Y:S01]  /*c0d0*/  MUFU.TANH R38, R38 ;  /* 0x0000002600267308 */ /* 0x000e220000002400 */
[C---:B------:R-:W-:Y:S01]  /*c0e0*/  FMUL.FTZ R14, R2.reuse, R37 ;  /* 0x00000025020e7220 */ /* 0x040fe20000410000 */
[----:B------:R-:W-:Y:S01]  /*c0f0*/  FMUL.FTZ R37, R2, R57 ;  /* 0x0000003902257220 */ /* 0x000fe20000410000 */
[----:B------:R-:W-:Y:S01]  /*c100*/  ISETP.GT.AND P3, PT, R40, 0x11, PT ;  /* 0x000000112800780c */ /* 0x000fe20003f64270 */
[----:B------:R-:W-:Y:S01]  /*c110*/  FMUL.FTZ R57, R2, R46 ;  /* 0x0000002e02397220 */ /* 0x000fe20000410000 */
[----:B----4-:R-:W-:Y:S02]  /*c120*/  FSEL R45, R49, -INF , P4 ;  /* 0xff800000312d7808 */ /* 0x010fe40002000000 */
[----:B------:R-:W-:Y:S01]  /*c130*/  FMNMX.FTZ R48, R35, R48, !PT ;  /* 0x0000003023307209 */ /* 0x000fe20007810000 */
[----:B------:R-:W3:Y:S01]  /*c140*/  MUFU.TANH R42, R42 ;  /* 0x0000002a002a7308 */ /* 0x000ee20000002400 */
[----:B------:R-:W-:Y:S01]  /*c150*/  ISETP.GT.AND P4, PT, R40, 0x18, PT ;  /* 0x000000182800780c */ /* 0x000fe20003f84270 */
[----:B------:R-:W-:Y:S01]  /*c160*/  FMUL.FTZ R46, R2, R47 ;  /* 0x0000002f022e7220 */ /* 0x000fe20000410000 */
[----:B-1----:R-:W-:-:S02]  /*c170*/  FSEL R41, R52, -INF , P3 ;  /* 0xff80000034297808 */ /* 0x002fc40001800000 */
[----:B------:R-:W-:-:S03]  /*c180*/  FMNMX.FTZ R48, R45, R48, !PT ;  /* 0x000000302d307209 */ /* 0x000fc60007810000 */
[----:B------:R-:W1:Y:S01]  /*c190*/  MUFU.TANH R43, R43 ;  /* 0x0000002b002b7308 */ /* 0x000e620000002400 */
[C---:B------:R-:W-:Y:S01]  /*c1a0*/  FMUL.FTZ R13, R2.reuse, R36 ;  /* 0x00000024020d7220 */ /* 0x040fe20000410000 */
[----:B------:R-:W-:Y:S01]  /*c1b0*/  FMUL.FTZ R36, R2, R56 ;  /* 0x0000003802247220 */ /* 0x000fe20000410000 */
[----:B------:R-:W-:Y:S01]  /*c1c0*/  ISETP.GT.AND P3, PT, R40, 0x19, PT ;  /* 0x000000192800780c */ /* 0x000fe20003f64270 */
[----:B------:R-:W-:Y:S01]  /*c1d0*/  FMUL.FTZ R56, R2, R50 ;  /* 0x0000003202387220 */ /* 0x000fe20000410000 */
[----:B--2---:R-:W-:Y:S02]  /*c1e0*/  FSEL R49, R53, -INF , P4 ;  /* 0xff80000035317808 */ /* 0x004fe40002000000 */
[----:B------:R-:W-:Y:S01]  /*c1f0*/  FMNMX.FTZ R48, R41, R48, !PT ;  /* 0x0000003029307209 */ /* 0x000fe20007810000 */
[----:B------:R-:W2:Y:S01]  /*c200*/  MUFU.TANH R57, R57 ;  /* 0x0000003900397308 */ /* 0x000ea20000002400 */
[----:B------:R-:W-:Y:S01]  /*c210*/  ISETP.GT.AND P4, PT, R40, 0x20, PT ;  /* 0x000000202800780c */ /* 0x000fe20003f84270 */
[----:B------:R-:W-:Y:S01]  /*c220*/  FMUL.FTZ R50, R2, R51 ;  /* 0x0000003302327220 */ /* 0x000fe20000410000 */
[----:B0-----:R-:W-:-:S02]  /*c230*/  FSEL R47, R38, -INF , P3 ;  /* 0xff800000262f7808 */ /* 0x001fc40001800000 */
[----:B------:R-:W-:-:S03]  /*c240*/  FMNMX.FTZ R48, R49, R48, !PT ;  /* 0x0000003031307209 */ /* 0x000fc60007810000 */
[----:B------:R-:W0:Y:S01]  /*c250*/  MUFU.TANH R46, R46 ;  /* 0x0000002e002e7308 */ /* 0x000e220000002400 */
[----:B------:R-:W-:Y:S01]  /*c260*/  ISETP.GT.AND P3, PT, R40, 0x21, PT ;  /* 0x000000212800780c */ /* 0x000fe20003f64270 */
[----:B------:R-:W-:Y:S01]  /*c270*/  FMUL.FTZ R54, R2, R54 ;  /* 0x0000003602367220 */ /* 0x000fe20000410000 */
[----:B---3--:R-:W-:Y:S02]  /*c280*/  FSEL R53, R42, -INF , P4 ;  /* 0xff8000002a357808 */ /* 0x008fe40002000000 */
[----:B------:R-:W-:-:S03]  /*c290*/  FMNMX.FTZ R48, R47, R48, !PT ;  /* 0x000000302f307209 */ /* 0x000fc60007810000 */
[----:B------:R-:W3:Y:S01]  /*c2a0*/  MUFU.TANH R56, R56 ;  /* 0x0000003800387308 */ /* 0x000ee20000002400 */
[----:B------:R-:W-:Y:S01]  /*c2b0*/  ISETP.GT.AND P4, PT, R40, 0x28, PT ;  /* 0x000000282800780c */ /* 0x000fe20003f84270 */
[----:B------:R-:W-:Y:S01]  /*c2c0*/  FMUL.FTZ R89, R2, R55 ;  /* 0x0000003702597220 */ /* 0x000fe20000410000 */
[----:B-1----:R-:W-:Y:S02]  /*c2d0*/  FSEL R51, R43, -INF , P3 ;  /* 0xff8000002b337808 */ /* 0x002fe40001800000 */
[----:B------:R-:W-:-:S03]  /*c2e0*/  FMNMX.FTZ R48, R53, R48, !PT ;  /* 0x0000003035307209 */ /* 0x000fc60007810000 */
[----:B------:R-:W1:Y:S01]  /*c2f0*/  MUFU.TANH R50, R50 ;  /* 0x0000003200327308 */ /* 0x000e620000002400 */
[----:B------:R-:W-:Y:S01]  /*c300*/  ISETP.GT.AND P3, PT, R40, 0x29, PT ;  /* 0x000000292800780c */ /* 0x000fe20003f64270 */
[----:B------:R-:W-:Y:S01]  /*c310*/  FMUL.FTZ R58, R2, R58 ;  /* 0x0000003a023a7220 */ /* 0x000fe20000410000 */
[----:B--2---:R-:W-:Y:S02]  /*c320*/  FSEL R57, R57, -INF , P4 ;  /* 0xff80000039397808 */ /* 0x004fe40002000000 */
[----:B------:R-:W-:-:S03]  /*c330*/  FMNMX.FTZ R48, R51, R48, !PT ;  /* 0x0000003033307209 */ /* 0x000fc60007810000 */
[----:B------:R-:W2:Y:S01]  /*c340*/  MUFU.TANH R54, R54 ;  /* 0x0000003600367308 */ /* 0x000ea20000002400 */
[----:B------:R-:W-:Y:S01]  /*c350*/  ISETP.GT.AND P4, PT, R40, 0x30, PT ;  /* 0x000000302800780c */ /* 0x000fe20003f84270 */
[----:B------:R-:W-:Y:S01]  /*c360*/  FMUL.FTZ R90, R2, R59 ;  /* 0x0000003b025a7220 */ /* 0x000fe20000410000 */
[----:B0-----:R-:W-:Y:S02]  /*c370*/  FSEL R55, R46, -INF , P3 ;  /* 0xff8000002e377808 */ /* 0x001fe40001800000 */
[----:B------:R-:W-:-:S03]  /*c380*/  FMNMX.FTZ R48, R57, R48, !PT ;  /* 0x0000003039307209 */ /* 0x000fc60007810000 */
[----:B------:R-:W0:Y:S01]  /*c390*/  MUFU.TANH R89, R89 ;  /* 0x0000005900597308 */ /* 0x000e220000002400 */
[----:B------:R-:W-:Y:S01]  /*c3a0*/  ISETP.GT.AND P3, PT, R40, 0x31, PT ;  /* 0x000000312800780c */ /* 0x000fe20003f64270 */
[----:B------:R-:W-:Y:S01]  /*c3b0*/  FMUL.FTZ R91, R2, R62 ;  /* 0x0000003e025b7220 */ /* 0x000fe20000410000 */
[----:B---3--:R-:W-:Y:S02]  /*c3c0*/  FSEL R59, R56, -INF , P4 ;  /* 0xff800000383b7808 */ /* 0x008fe40002000000 */
[----:B------:R-:W-:-:S03]  /*c3d0*/  FMNMX.FTZ R48, R55, R48, !PT ;  /* 0x0000003037307209 */ /* 0x000fc60007810000 */
[----:B------:R-:W3:Y:S01]  /*c3e0*/  MUFU.TANH R58, R58 ;  /* 0x0000003a003a7308 */ /* 0x000ee20000002400 */
[----:B------:R-:W-:Y:S01]  /*c3f0*/  FMUL.FTZ R44, R2, R63 ;  /* 0x0000003f022c7220 */ /* 0x000fe20000410000 */
[----:B------:R-:W-:Y:S02]  /*c400*/  ISETP.GT.AND P4, PT, R40, 0x38, PT ;  /* 0x000000382800780c */ /* 0x000fe40003f84270 */
[----:B-1----:R-:W-:Y:S02]  /*c410*/  FSEL R63, R50, -INF , P3 ;  /* 0xff800000323f7808 */ /* 0x002fe40001800000 */
[----:B------:R-:W-:Y:S02]  /*c420*/  FMNMX.FTZ R48, R59, R48, !PT ;  /* 0x000000303b307209 */ /* 0x000fe40007810000 */
[----:B------:R-:W1:Y:S01]  /*c430*/  MUFU.TANH R90, R90 ;  /* 0x0000005a005a7308 */ /* 0x000e620000002400 */
[----:B------:R-:W-:Y:S01]  /*c440*/  FMUL.FTZ R38, R2, R71 ;  /* 0x0000004702267220 */ /* 0x000fe20000410000 */
[----:B------:R-:W-:Y:S01]  /*c450*/  ISETP.GT.AND P3, PT, R40, 0x39, PT ;  /* 0x000000392800780c */ /* 0x000fe20003f64270 */
[----:B------:R-:W-:Y:S01]  /*c460*/  FMUL.FTZ R93, R2, R66 ;  /* 0x00000042025d7220 */ /* 0x000fe20000410000 */
[----:B--2---:R-:W-:-:S02]  /*c470*/  FSEL R71, R54, -INF , P4 ;  /* 0xff80000036477808 */ /* 0x004fc40002000000 */
[----:B------:R-:W-:Y:S02]  /*c480*/  FMNMX.FTZ R48, R63, R48, !PT ;  /* 0x000000303f307209 */ /* 0x000fe40007810000 */
[----:B------:R-:W2:Y:S01]  /*c490*/  MUFU.TANH R91, R91 ;  /* 0x0000005b005b7308 */ /* 0x000ea20000002400 */
[----:B------:R-:W-:Y:S01]  /*c4a0*/  FMUL.FTZ R95, R2, R67 ;  /* 0x00000043025f7220 */ /* 0x000fe20000410000 */
[C---:B------:R-:W-:Y:S02]  /*c4b0*/  ISETP.GT.AND P4, PT, R40.reuse, 0x40, PT ;  /* 0x000000402800780c */ /* 0x040fe40003f84270 */
[----:B0-----:R-:W-:Y:S02]  /*c4c0*/  FSEL R67, R89, -INF , P3 ;  /* 0xff80000059437808 */ /* 0x001fe40001800000 */
[----:B------:R-:W-:Y:S02]  /*c4d0*/  FMNMX.FTZ R48, R71, R48, !PT ;  /* 0x0000003047307209 */ /* 0x000fe40007810000 */
[----:B------:R-:W0:Y:S01]  /*c4e0*/  MUFU.TANH R44, R44 ;  /* 0x0000002c002c7308 */ /* 0x000e220000002400 */
[----:B------:R-:W-:Y:S01]  /*c4f0*/  ISETP.GT.AND P3, PT, R40, 0x41, PT ;  /* 0x000000412800780c */ /* 0x000fe20003f64270 */
[----:B------:R-:W-:Y:S01]  /*c500*/  FMUL.FTZ R97, R2, R70 ;  /* 0x0000004602617220 */ /* 0x000fe20000410000 */
[----:B---3--:R-:W-:-:S02]  /*c510*/  FSEL R89, R58, -INF , P4 ;  /* 0xff8000003a597808 */ /* 0x008fc40002000000 */
[----:B------:R-:W-:-:S03]  /*c520*/  FMNMX.FTZ R48, R67, R48, !PT ;  /* 0x0000003043307209 */ /* 0x000fc60007810000 */
[----:B------:R-:W3:Y:S01]  /*c530*/  MUFU.TANH R93, R93 ;  /* 0x0000005d005d7308 */ /* 0x000ee20000002400 */
[----:B------:R-:W-:Y:S01]  /*c540*/  FMUL.FTZ R99, R2, R75 ;  /* 0x0000004b02637220 */ /* 0x000fe20000410000 */
[----:B------:R-:W-:Y:S02]  /*c550*/  ISETP.GT.AND P4, PT, R40, 0x48, PT ;  /* 0x000000482800780c */ /* 0x000fe40003f84270 */
[----:B-1----:R-:W-:Y:S02]  /*c560*/  FSEL R75, R90, -INF , P3 ;  /* 0xff8000005a4b7808 */ /* 0x002fe40001800000 */
[----:B------:R-:W-:Y:S02]  /*c570*/  FMNMX.FTZ R48, R89, R48, !PT ;  /* 0x0000003059307209 */ /* 0x000fe40007810000 */
[----:B------:R-:W1:Y:S01]  /*c580*/  MUFU.TANH R95, R95 ;  /* 0x0000005f005f7308 */ /* 0x000e620000002400 */
[----:B------:R-:W-:Y:S01]  /*c590*/  ISETP.GT.AND P3, PT, R40, 0x49, PT ;  /* 0x000000492800780c */ /* 0x000fe20003f64270 */
[----:B------:R-:W-:Y:S01]  /*c5a0*/  FMUL.FTZ R101, R2, R74 ;  /* 0x0000004a02657220 */ /* 0x000fe20000410000 */
[----:B--2---:R-:W-:-:S02]  /*c5b0*/  FSEL R91, R91, -INF , P4 ;  /* 0xff8000005b5b7808 */ /* 0x004fc40002000000 */
[----:B------:R-:W-:-:S03]  /*c5c0*/  FMNMX.FTZ R48, R75, R48, !PT ;  /* 0x000000304b307209 */ /* 0x000fc60007810000 */
[----:B------:R-:W2:Y:S01]  /*c5d0*/  MUFU.TANH R97, R97 ;  /* 0x0000006100617308 */ /* 0x000ea20000002400 */
[----:B------:R-:W-:Y:S01]  /*c5e0*/  FMUL.FTZ R42, R2, R79 ;  /* 0x0000004f022a7220 */ /* 0x000fe20000410000 */
[----:B------:R-:W-:Y:S02]  /*c5f0*/  ISETP.GT.AND P4, PT, R40, 0x50, PT ;  /* 0x000000502800780c */ /* 0x000fe40003f84270 */
[----:B0-----:R-:W-:Y:S02]  /*c600*/  FSEL R79, R44, -INF , P3 ;  /* 0xff8000002c4f7808 */ /* 0x001fe40001800000 */
[----:B------:R-:W-:Y:S02]  /*c610*/  FMNMX.FTZ R48, R91, R48, !PT ;  /* 0x000000305b307209 */ /* 0x000fe40007810000 */
[----:B------:R-:W-:Y:S01]  /*c620*/  MUFU.TANH R38, R38 ;  /* 0x0000002600267308 */ /* 0x000fe20000002400 */
[----:B------:R-:W-:Y:S01]  /*c630*/  ISETP.GT.AND P3, PT, R40, 0x51, PT ;  /* 0x000000512800780c */ /* 0x000fe20003f64270 */
[----:B------:R-:W-:Y:S01]  /*c640*/  FMUL.FTZ R103, R2, R78 ;  /* 0x0000004e02677220 */ /* 0x000fe20000410000 */
[----:B---3--:R-:W-:-:S02]  /*c650*/  FSEL R93, R93, -INF , P4 ;  /* 0xff8000005d5d7808 */ /* 0x008fc40002000000 */
[----:B------:R-:W-:-:S03]  /*c660*/  FMNMX.FTZ R48, R79, R48, !PT ;  /* 0x000000304f307209 */ /* 0x000fc60007810000 */
[----:B------:R-:W0:Y:S01]  /*c670*/  MUFU.TANH R101, R101 ;  /* 0x0000006500657308 */ /* 0x000e220000002400 */
[----:B------:R-:W-:Y:S02]  /*c680*/  ISETP.GT.AND P4, PT, R40, 0x58, PT ;  /* 0x000000582800780c */ /* 0x000fe40003f84270 */
        /* <DEDUP_REMOVED lines=8> */
[----:B------:R-:W-:Y:S02]  /*c710*/  ISETP.GT.AND P4, PT, R40, 0x60, PT ;  /* 0x000000602800780c */ /* 0x000fe40003f84270 */
[----:B------:R-:W-:-:S05]  /*c720*/  FMNMX.FTZ R48, R97, R48, !PT ;  /* 0x0000003061307209 */ /* 0x000fca0007810000 */
[----:B------:R3:W4:Y:S01]  /*c730*/  MUFU.TANH R43, R42 ;  /* 0x0000002a002b7308 */ /* 0x0007220000002400 */
[----:B0-----:R-:W-:Y:S01]  /*c740*/  FSEL R101, R101, -INF , P4 ;  /* 0xff80000065657808 */ /* 0x001fe20002000000 */
[C---:B------:R-:W-:Y:S01]  /*c750*/  FMUL.FTZ R86, R2.reuse, R86 ;  /* 0x0000005602567220 */ /* 0x040fe20000410000 */
[----:B---3--:R-:W-:Y:S01]  /*c760*/  FMUL.FTZ R42, R2, R83 ;  /* 0x00000053022a7220 */ /* 0x008fe20000410000 */
[----:B------:R-:W-:-:S04]  /*c770*/  FSEL R83, R38, -INF , P3 ;  /* 0xff80000026537808 */ /* 0x000fc80001800000 */
[----:B------:R-:W0:Y:S01]  /*c780*/  MUFU.TANH R82, R82 ;  /* 0x0000005200527308 */ /* 0x000e220000002400 */
[C---:B------:R-:W-:Y:S02]  /*c790*/  ISETP.GT.AND P3, PT, R40.reuse, 0x61, PT ;  /* 0x000000612800780c */ /* 0x040fe40003f64270 */
[----:B------:R-:W-:Y:S02]  /*c7a0*/  FMNMX.FTZ R48, R83, R48, !PT ;  /* 0x0000003053307209 */ /* 0x000fe40007810000 */
[C---:B------:R-:W-:Y:S02]  /*c7b0*/  ISETP.GT.AND P4, PT, R40.reuse, 0x68, PT ;  /* 0x000000682800780c */ /* 0x040fe40003f84270 */
[----:B-1----:R-:W-:Y:S01]  /*c7c0*/  FSEL R99, R99, -INF , P3 ;  /* 0xff80000063637808 */ /* 0x002fe20001800000 */
[----:B------:R1:W3:Y:S01]  /*c7d0*/  MUFU.TANH R107, R42 ;  /* 0x0000002a006b7308 */ /* 0x0002e20000002400 */
[----:B------:R-:W-:Y:S02]  /*c7e0*/  FMNMX.FTZ R48, R101, R48, !PT ;  /* 0x0000003065307209 */ /* 0x000fe40007810000 */
[----:B------:R-:W-:-:S02]  /*c7f0*/  ISETP.GT.AND P3, PT, R40, 0x69, PT ;  /* 0x000000692800780c */ /* 0x000fc40003f64270 */
[----:B--2---:R-:W-:Y:S01]  /*c800*/  FSEL R103, R103, -INF , P4 ;  /* 0xff80000067677808 */ /* 0x004fe20002000000 */
[----:B-1----:R-:W-:Y:S02]  /*c810*/  FMUL.FTZ R42, R2, R87 ;  /* 0x00000057022a7220 */ /* 0x002fe40000410000 */
[----:B------:R-:W1:Y:S01]  /*c820*/  MUFU.TANH R86, R86 ;  /* 0x0000005600567308 */ /* 0x000e620000002400 */
[----:B------:R-:W-:Y:S02]  /*c830*/  FMNMX.FTZ R48, R99, R48, !PT ;  /* 0x0000003063307209 */ /* 0x000fe40007810000 */
[C---:B------:R-:W-:Y:S02]  /*c840*/  ISETP.GT.AND P4, PT, R40.reuse, 0x70, PT ;  /* 0x000000702800780c */ /* 0x040fe40003f84270 */
[----:B----4-:R-:W-:Y:S02]  /*c850*/  FSEL R87, R43, -INF , P3 ;  /* 0xff8000002b577808 */ /* 0x010fe40001800000 */
[----:B------:R-:W-:Y:S01]  /*c860*/  FMNMX.FTZ R48, R103, R48, !PT ;  /* 0x0000003067307209 */ /* 0x000fe20007810000 */
[----:B------:R-:W2:Y:S01]  /*c870*/  MUFU.TANH R42, R42 ;  /* 0x0000002a002a7308 */ /* 0x000ea20000002400 */
[----:B------:R-:W-:-:S02]  /*c880*/  ISETP.GT.AND P3, PT, R40, 0x71, PT ;  /* 0x000000712800780c */ /* 0x000fc40003f64270 */
[----:B0-----:R-:W-:Y:S02]  /*c890*/  FSEL R109, R82, -INF , P4 ;  /* 0xff800000526d7808 */ /* 0x001fe40002000000 */
[----:B------:R-:W-:Y:S02]  /*c8a0*/  FMNMX.FTZ R48, R87, R48, !PT ;  /* 0x0000003057307209 */ /* 0x000fe40007810000 */
[C---:B------:R-:W-:Y:S02]  /*c8b0*/  ISETP.GT.AND P4, PT, R40.reuse, 0x78, PT ;  /* 0x000000782800780c */ /* 0x040fe40003f84270 */
[----:B---3--:R-:W-:Y:S02]  /*c8c0*/  FSEL R107, R107, -INF , P3 ;  /* 0xff8000006b6b7808 */ /* 0x008fe40001800000 */
[----:B------:R-:W-:Y:S02]  /*c8d0*/  FMNMX.FTZ R48, R109, R48, !PT ;  /* 0x000000306d307209 */ /* 0x000fe40007810000 */
[----:B------:R-:W-:-:S02]  /*c8e0*/  ISETP.GT.AND P3, PT, R40, 0x79, PT ;  /* 0x000000792800780c */ /* 0x000fc40003f64270 */
[----:B-1----:R-:W-:Y:S02]  /*c8f0*/  FSEL R105, R86, -INF , P4 ;  /* 0xff80000056697808 */ /* 0x002fe40002000000 */
[----:B------:R-:W-:Y:S01]  /*c900*/  FMNMX.FTZ R48, R107, R48, !PT ;  /* 0x000000306b307209 */ /* 0x000fe20007810000 */
[----:B------:R-:W-:Y:S01]  /*c910*/  FMUL.FTZ R40, R2, R61 ;  /* 0x0000003d02287220 */ /* 0x000fe20000410000 */
[----:B--2---:R-:W-:Y:S02]  /*c920*/  FSEL R61, R42, -INF , P3 ;  /* 0xff8000002a3d7808 */ /* 0x004fe40001800000 */
[----:B------:R-:W-:-:S04]  /*c930*/  FMNMX.FTZ R48, R105, R48, !PT ;  /* 0x0000003069307209 */ /* 0x000fc80007810000 */
[----:B------:R-:W-:-:S05]  /*c940*/  FMNMX.FTZ R42, R61, R48, !PT ;  /* 0x000000303d2a7209 */ /* 0x000fca0007810000 */
[----:B------:R-:W0:Y:S01]  /*c950*/  SHFL.BFLY PT, R43, R42, 0x2, 0x1f ;  /* 0x0c401f002a2b7f89 */ /* 0x000e2200000e0000 */
[----:B------:R-:W-:-:S03]  /*c960*/  FMUL.FTZ R48, R2, R68 ;  /* 0x0000004402307220 */ /* 0x000fc60000410000 */
[----:B------:R-:W1:Y:S01]  /*c970*/  SHFL.IDX PT, R68, R26, RZ, 0x1c1f ;  /* 0x001c1fff1a447589 */ /* 0x000e6200000e0000 */
[----:B0-----:R-:W-:-:S05]  /*c980*/  FMNMX.FTZ R43, R42, R43, !PT ;  /* 0x0000002b2a2b7209 */ /* 0x001fca0007810000 */
[----:B------:R-:W0:Y:S01]  /*c990*/  SHFL.BFLY PT, R42, R43, 0x1, 0x1f ;  /* 0x0c201f002b2a7f89 */ /* 0x000e2200000e0000 */
[----:B------:R-:W2:Y:S01]  /*c9a0*/  MUFU.TANH R3, R3 ;  /* 0x0000000300037308 */ /* 0x000ea20000002400 */
[----:B------:R-:W-:-:S07]  /*c9b0*/  FMUL.FTZ R44, R2, R64 ;  /* 0x00000040022c7220 */ /* 0x000fce0000410000 */
[----:B------:R-:W3:Y:S01]  /*c9c0*/  MUFU.TANH R8, R8 ;  /* 0x0000000800087308 */ /* 0x000ee20000002400 */
[----:B-1----:R-:W-:-:S07]  /*c9d0*/  VIADDMNMX R30, R68, R30, R27, PT ;  /* 0x0000001e441e7246 */ /* 0x002fce000380011b */
[----:B------:R-:W1:Y:S01]  /*c9e0*/  MUFU.TANH R9, R9 ;  /* 0x0000000900097308 */ /* 0x000e620000002400 */
[----:B0-----:R-:W-:Y:S01]  /*c9f0*/  FMNMX.FTZ R43, R43, R42, !PT ;  /* 0x0000002a2b2b7209 */ /* 0x001fe20007810000 */
[----:B------:R-:W-:-:S06]  /*ca00*/  IMAD.U32 R42, RZ, RZ, UR4 ;  /* 0x00000004ff2a7e24 */ /* 0x000fcc000f8e00ff */
[----:B------:R-:W0:Y:S01]  /*ca10*/  MUFU.TANH R10, R10 ;  /* 0x0000000a000a7308 */ /* 0x000e220000002400 */
[C---:B------:R-:W-:Y:S01]  /*ca20*/  FSETP.NEU.FTZ.AND P3, PT, R43.reuse, -INF , PT ;  /* 0xff8000002b00780b */ /* 0x040fe20003f7d000 */
[----:B------:R-:W-:-:S01]  /*ca30*/  FFMA.FTZ R64, R43, R42, -8 ;  /* 0xc10000002b407423 */ /* 0x000fc2000001002a */
[----:B------:R-:W-:-:S04]  /*ca40*/  ISETP.GT.AND P4, PT, R30, 0x1, PT ;  /* 0x000000011e00780c */ /* 0x000fc80003f84270 */
[----:B------:R-:W-:Y:S01]  /*ca50*/  FSEL R64, R64, RZ, P3 ;  /* 0x000000ff40407208 */ /* 0x000fe20001800000 */
[----:B------:R-:W4:Y:S01]  /*ca60*/  MUFU.TANH R11, R11 ;  /* 0x0000000b000b7308 */ /* 0x000f220000002400 */
[C---:B------:R-:W-:Y:S02]  /*ca70*/  ISETP.GT.AND P3, PT, R30.reuse, RZ, PT ;  /* 0x000000ff1e00720c */ /* 0x040fe40003f64270 */
[----:B------:R-:W-:Y:S01]  /*ca80*/  ISETP.GT.AND P5, PT, R30, 0x8, PT ;  /* 0x000000081e00780c */ /* 0x000fe20003fa4270 */
[----:B------:R-:W-:-:S01]  /*ca90*/  FFMA.FTZ R34, R34, R42, -R64 ;  /* 0x0000002a22227223 */ /* 0x000fc20000010840 */
[----:B--2---:R-:W-:Y:S02]  /*caa0*/  FSEL R3, R3, -INF , P3 ;  /* 0xff80000003037808 */ /* 0x004fe40001800000 */
[----:B---3--:R-:W-:Y:S01]  /*cab0*/  FSEL R8, R8, -INF , P4 ;  /* 0xff80000008087808 */ /* 0x008fe20002000000 */
[----:B------:R-:W2:Y:S01]  /*cac0*/  MUFU.TANH R12, R12 ;  /* 0x0000000c000c7308 */ /* 0x000ea20000002400 */
[----:B------:R-:W-:-:S02]  /*cad0*/  ISETP.GT.AND P3, PT, R30, 0x9, PT ;  /* 0x000000091e00780c */ /* 0x000fc40003f64270 */
[----:B-1----:R-:W-:Y:S01]  /*cae0*/  FSEL R9, R9, -INF , P5 ;  /* 0xff80000009097808 */ /* 0x002fe20002800000 */
[----:B------:R-:W-:-:S04]  /*caf0*/  FFMA.FTZ R68, R35, R42, -R64 ;  /* 0x0000002a23447223 */ /* 0x000fc80000010840 */
[----:B------:R-:W1:Y:S01]  /*cb00*/  MUFU.TANH R13, R13 ;  /* 0x0000000d000d7308 */ /* 0x000e620000002400 */
[----:B------:R-:W-:Y:S02]  /*cb10*/  ISETP.GT.AND P4, PT, R30, 0x10, PT ;  /* 0x000000101e00780c */ /* 0x000fe40003f84270 */
[----:B0-----:R-:W-:-:S05]  /*cb20*/  FSEL R35, R10, -INF , P3 ;  /* 0xff8000000a237808 */ /* 0x001fca0001800000 */
[----:B------:R0:W-:Y:S01]  /*cb30*/  MUFU.EX2 R27, R34 ;  /* 0x00000022001b7308 */ /* 0x0001e20000000800 */
[----:B------:R-:W-:Y:S02]  /*cb40*/  ISETP.GT.AND P3, PT, R30, 0x11, PT ;  /* 0x000000111e00780c */ /* 0x000fe40003f64270 */
[----:B0-----:R-:W-:-:S05]  /*cb50*/  FMNMX.FTZ R34, R3, R8, !PT ;  /* 0x0000000803227209 */ /* 0x001fca0007810000 */
[----:B------:R-:W-:Y:S01]  /*cb60*/  MUFU.TANH R14, R14 ;  /* 0x0000000e000e7308 */ /* 0x000fe20000002400 */
[----:B------:R-:W-:Y:S01]  /*cb70*/  FMNMX.FTZ R34, R9, R34, !PT ;  /* 0x0000002209227209 */ /* 0x000fe20007810000 */
[----:B------:R-:W-:Y:S01]  /*cb80*/  FMUL.FTZ R50, R2, R69 ;  /* 0x0000004502327220 */ /* 0x000fe20000410000 */
[----:B----4-:R-:W-:Y:S02]  /*cb90*/  FSEL R11, R11, -INF , P4 ;  /* 0xff8000000b0b7808 */ /* 0x010fe40002000000 */
[----:B------:R-:W-:-:S03]  /*cba0*/  FMNMX.FTZ R34, R35, R34, !PT ;  /* 0x0000002223227209 */ /* 0x000fc60007810000 */
[----:B------:R-:W0:Y:S01]  /*cbb0*/  MUFU.TANH R15, R15 ;  /* 0x0000000f000f7308 */ /* 0x000e220000002400 */
[----:B------:R-:W-:-:S01]  /*cbc0*/  FFMA.FTZ R69, R31, R42, -R64 ;  /* 0x0000002a1f457223 */ /* 0x000fc20000010840 */
[----:B------:R-:W-:Y:S01]  /*cbd0*/  FFMA.FTZ R31, R39, R42, -R64 ;  /* 0x0000002a271f7223 */ /* 0x000fe20000010840 */
[----:B------:R-:W-:Y:S02]  /*cbe0*/  ISETP.GT.AND P4, PT, R30, 0x18, PT ;  /* 0x000000181e00780c */ /* 0x000fe40003f84270 */
[----:B--2---:R-:W-:Y:S02]  /*cbf0*/  FSEL R39, R12, -INF , P3 ;  /* 0xff8000000c277808 */ /* 0x004fe40001800000 */
[----:B------:R-:W-:Y:S01]  /*cc00*/  FMNMX.FTZ R34, R11, R34, !PT ;  /* 0x000000220b227209 */ /* 0x000fe20007810000 */
[----:B------:R-:W2:Y:S01]  /*cc10*/  MUFU.TANH R20, R20 ;  /* 0x0000001400147308 */ /* 0x000ea20000002400 */
[----:B------:R-:W-:Y:S02]  /*cc20*/  ISETP.GT.AND P3, PT, R30, 0x19, PT ;  /* 0x000000191e00780c */ /* 0x000fe40003f64270 */
[----:B-1----:R-:W-:-:S02]  /*cc30*/  FSEL R13, R13, -INF , P4 ;  /* 0xff8000000d0d7808 */ /* 0x002fc40002000000 */
[----:B------:R-:W-:-:S03]  /*cc40*/  FMNMX.FTZ R34, R39, R34, !PT ;  /* 0x0000002227227209 */ /* 0x000fc60007810000 */
[----:B------:R-:W-:Y:S01]  /*cc50*/  MUFU.TANH R24, R24 ;  /* 0x0000001800187308 */ /* 0x000fe20000002400 */
[----:B------:R-:W-:Y:S02]  /*cc60*/  ISETP.GT.AND P4, PT, R30, 0x20, PT ;  /* 0x000000201e00780c */ /* 0x000fe40003f84270 */
[----:B------:R-:W-:-:S05]  /*cc70*/  FMNMX.FTZ R34, R13, R34, !PT ;  /* 0x000000220d227209 */ /* 0x000fca0007810000 */
[----:B------:R1:W-:Y:S01]  /*cc80*/  MUFU.EX2 R26, R69 ;  /* 0x00000045001a7308 */ /* 0x0003e20000000800 */
[----:B0-----:R-:W-:-:S07]  /*cc90*/  FSEL R15, R15, -INF , P4 ;  /* 0xff8000000f0f7808 */ /* 0x001fce0002000000 */
[----:B------:R-:W0:Y:S01]  /*cca0*/  MUFU.TANH R25, R25 ;  /* 0x0000001900197308 */ /* 0x000e220000002400 */
[----:B-1----:R-:W-:-:S01]  /*ccb0*/  FFMA.FTZ R69, R45, R42, -R64 ;  /* 0x0000002a2d457223 */ /* 0x002fc20000010840 */
[--C-:B------:R-:W-:Y:S01]  /*ccc0*/  FFMA.FTZ R45, R41, R42, -R64.reuse ;  /* 0x0000002a292d7223 */ /* 0x100fe20000010840 */
[----:B------:R-:W-:Y:S02]  /*ccd0*/  FSEL R41, R14, -INF , P3 ;  /* 0xff8000000e297808 */ /* 0x000fe40001800000 */
[----:B------:R-:W-:Y:S02]  /*cce0*/  ISETP.GT.AND P3, PT, R30, 0x21, PT ;  /* 0x000000211e00780c */ /* 0x000fe40003f64270 */
[----:B------:R-:W-:Y:S01]  /*ccf0*/  FMNMX.FTZ R34, R41, R34, !PT ;  /* 0x0000002229227209 */ /* 0x000fe20007810000 */
[----:B------:R-:W1:Y:S01]  /*cd00*/  MUFU.TANH R28, R28 ;  /* 0x0000001c001c7308 */ /* 0x000e620000002400 */
[----:B------:R-:W-:-:S01]  /*cd10*/  FFMA.FTZ R14, R49, R42, -R64 ;  /* 0x0000002a310e7223 */ /* 0x000fc20000010840 */
[----:B------:R-:W-:-:S02]  /*cd20*/  ISETP.GT.AND P4, PT, R30, 0x28, PT ;  /* 0x000000281e00780c */ /* 0x000fc40003f84270 */
[----:B--2---:R-:W-:Y:S02]  /*cd30*/  FSEL R49, R20, -INF , P3 ;  /* 0xff80000014317808 */ /* 0x004fe40001800000 */
[----:B------:R-:W-:Y:S02]  /*cd40*/  FMNMX.FTZ R34, R15, R34, !PT ;  /* 0x000000220f227209 */ /* 0x000fe40007810000 */
[----:B------:R-:W2:Y:S01]  /*cd50*/  MUFU.TANH R29, R29 ;  /* 0x0000001d001d7308 */ /* 0x000ea20000002400 */
[----:B------:R-:W-:Y:S02]  /*cd60*/  ISETP.GT.AND P3, PT, R30, 0x29, PT ;  /* 0x000000291e00780c */ /* 0x000fe40003f64270 */
[----:B------:R-:W-:-:S05]  /*cd70*/  FMNMX.FTZ R34, R49, R34, !PT ;  /* 0x0000002231227209 */ /* 0x000fca0007810000 */
[----:B------:R-:W3:Y:S01]  /*cd80*/  MUFU.TANH R32, R32 ;  /* 0x0000002000207308 */ /* 0x000ee20000002400 */
[----:B0-----:R-:W-:-:S07]  /*cd90*/  FSEL R25, R25, -INF , P3 ;  /* 0xff80000019197808 */ /* 0x001fce0001800000 */
[----:B------:R0:W-:Y:S01]  /*cda0*/  MUFU.EX2 R12, R69 ;  /* 0x00000045000c7308 */ /* 0x0001e20000000800 */
[----:B------:R-:W-:Y:S01]  /*cdb0*/  FMUL.FTZ R54, R2, R73 ;  /* 0x0000004902367220 */ /* 0x000fe20000410000 */
[----:B0-----:R-:W-:-:S06]  /*cdc0*/  FSEL R69, R24, -INF , P4 ;  /* 0xff80000018457808 */ /* 0x001fcc0002000000 */
[----:B------:R-:W0:Y:S01]  /*cdd0*/  MUFU.TANH R33, R33 ;  /* 0x0000002100217308 */ /* 0x000e220000002400 */
[----:B------:R-:W-:Y:S02]  /*cde0*/  ISETP.GT.AND P4, PT, R30, 0x30, PT ;  /* 0x000000301e00780c */ /* 0x000fe40003f84270 */
[----:B------:R-:W-:Y:S01]  /*cdf0*/  FMNMX.FTZ R34, R69, R34, !PT ;  /* 0x0000002245227209 */ /* 0x000fe20007810000 */
[----:B------:R-:W-:Y:S01]  /*ce00*/  FMUL.FTZ R38, R2, R60 ;  /* 0x0000003c02267220 */ /* 0x000fe20000410000 */
[----:B------:R-:W-:Y:S02]  /*ce10*/  ISETP.GT.AND P3, PT, R30, 0x31, PT ;  /* 0x000000311e00780c */ /* 0x000fe40003f64270 */
[----:B-1----:R-:W-:Y:S01]  /*ce20*/  FSEL R73, R28, -INF , P4 ;  /* 0xff8000001c497808 */ /* 0x002fe20002000000 */
[----:B------:R-:W1:Y:S01]  /*ce30*/  MUFU.TANH R36, R36 ;  /* 0x0000002400247308 */ /* 0x000e620000002400 */
[----:B------:R-:W-:Y:S02]  /*ce40*/  FMNMX.FTZ R34, R25, R34, !PT ;  /* 0x0000002219227209 */ /* 0x000fe40007810000 */
[----:B------:R-:W-:-:S02]  /*ce50*/  ISETP.GT.AND P4, PT, R30, 0x38, PT ;  /* 0x000000381e00780c */ /* 0x000fc40003f84270 */
[----:B--2---:R-:W-:Y:S02]  /*ce60*/  FSEL R29, R29, -INF , P3 ;  /* 0xff8000001d1d7808 */ /* 0x004fe40001800000 */
[----:B------:R-:W-:Y:S01]  /*ce70*/  FMNMX.FTZ R34, R73, R34, !PT ;  /* 0x0000002249227209 */ /* 0x000fe20007810000 */
[----:B------:R-:W2:Y:S01]  /*ce80*/  MUFU.TANH R37, R37 ;  /* 0x0000002500257308 */ /* 0x000ea20000002400 */
[----:B------:R-:W-:-:S01]  /*ce90*/  FFMA.FTZ R20, R53, R42, -R64 ;  /* 0x0000002a35147223 */ /* 0x000fc20000010840 */
[----:B------:R-:W-:Y:S02]  /*cea0*/  ISETP.GT.AND P3, PT, R30, 0x39, PT ;  /* 0x000000391e00780c */ /* 0x000fe40003f64270 */
[----:B---3--:R-:W-:Y:S02]  /*ceb0*/  FSEL R53, R32, -INF , P4 ;  /* 0xff80000020357808 */ /* 0x008fe40002000000 */
[----:B------:R-:W-:Y:S02]  /*cec0*/  FMNMX.FTZ R34, R29, R34, !PT ;  /* 0x000000221d227209 */ /* 0x000fe40007810000 */
[----:B------:R-:W3:Y:S01]  /*ced0*/  MUFU.TANH R38, R38 ;  /* 0x0000002600267308 */ /* 0x000ee20000002400 */
[----:B------:R-:W-:Y:S01]  /*cee0*/  ISETP.GT.AND P4, PT, R30, 0x40, PT ;  /* 0x000000401e00780c */ /* 0x000fe20003f84270 */
[----:B------:R-:W-:Y:S01]  /*cef0*/  FMUL.FTZ R46, R2, R65 ;  /* 0x00000041022e7220 */ /* 0x000fe20000410000 */
[----:B0-----:R-:W-:-:S02]  /*cf00*/  FSEL R33, R33, -INF , P3 ;  /* 0xff80000021217808 */ /* 0x001fc40001800000 */
[----:B------:R-:W-:-:S03]  /*cf10*/  FMNMX.FTZ R34, R53, R34, !PT ;  /* 0x0000002235227209 */ /* 0x000fc60007810000 */
[----:B------:R-:W0:Y:S01]  /*cf20*/  MUFU.TANH R40, R40 ;  /* 0x0000002800287308 */ /* 0x000e220000002400 */
[----:B------:R-:W-:Y:S01]  /*cf30*/  FMUL.FTZ R58, R2, R77 ;  /* 0x0000004d023a7220 */ /* 0x000fe20000410000 */
[----:B------:R-:W-:Y:S02]  /*cf40*/  ISETP.GT.AND P3, PT, R30, 0x41, PT ;  /* 0x000000411e00780c */ /* 0x000fe40003f64270 */
[----:B-1----:R-:W-:Y:S02]  /*cf50*/  FSEL R77, R36, -INF , P4 ;  /* 0xff800000244d7808 */ /* 0x002fe40002000000 */
[----:B------:R-:W-:Y:S02]  /*cf60*/  FMNMX.FTZ R34, R33, R34, !PT ;  /* 0x0000002221227209 */ /* 0x000fe40007810000 */
[----:B------:R-:W1:Y:S01]  /*cf70*/  MUFU.TANH R44, R44 ;  /* 0x0000002c002c7308 */ /* 0x000e620000002400 */
[----:B------:R-:W-:Y:S02]  /*cf80*/  ISETP.GT.AND P4, PT, R30, 0x48, PT ;  /* 0x000000481e00780c */ /* 0x000fe40003f84270 */
[----:B--2---:R-:W-:-:S02]  /*cf90*/  FSEL R37, R37, -INF , P3 ;  /* 0xff80000025257808 */ /* 0x004fc40001800000 */
[----:B------:R-:W-:-:S03]  /*cfa0*/  FMNMX.FTZ R34, R77, R34, !PT ;  /* 0x000000224d227209 */ /* 0x000fc60007810000 */
[----:B------:R-:W2:Y:S01]  /*cfb0*/  MUFU.TANH R46, R46 ;  /* 0x0000002e002e7308 */ /* 0x000ea20000002400 */
[----:B------:R-:W-:-:S01]  /*cfc0*/  FFMA.FTZ R24, R57, R42, -R64 ;  /* 0x0000002a39187223 */ /* 0x000fc20000010840 */
[----:B------:R-:W-:Y:S01]  /*cfd0*/  ISETP.GT.AND P3, PT, R30, 0x49, PT ;  /* 0x000000491e00780c */ /* 0x000fe20003f64270 */
[----:B------:R-:W-:Y:S01]  /*cfe0*/  FMUL.FTZ R52, R2, R72 ;  /* 0x0000004802347220 */ /* 0x000fe20000410000 */
[----:B---3--:R-:W-:Y:S02]  /*cff0*/  FSEL R57, R38, -INF , P4 ;  /* 0xff80000026397808 */ /* 0x008fe40002000000 */
[----:B------:R-:W-:Y:S02]  /*d000*/  FMNMX.FTZ R34, R37, R34, !PT ;  /* 0x0000002225227209 */ /* 0x000fe40007810000 */
[----:B------:R-:W3:Y:S01]  /*d010*/  MUFU.TANH R48, R48 ;  /* 0x0000003000307308 */ /* 0x000ee20000002400 */
[----:B------:R-:W-:Y:S01]  /*d020*/  FMUL.FTZ R62, R2, R81 ;  /* 0x00000051023e7220 */ /* 0x000fe20000410000 */
[----:B------:R-:W-:Y:S01]  /*d030*/  FFMA.FTZ R81, R55, R42, -R64 ;  /* 0x0000002a37517223 */ /* 0x000fe20000010840 */
[----:B------:R-:W-:-:S02]  /*d040*/  ISETP.GT.AND P4, PT, R30, 0x50, PT ;  /* 0x000000501e00780c */ /* 0x000fc40003f84270 */
[----:B0-----:R-:W-:Y:S02]  /*d050*/  FSEL R55, R40, -INF , P3 ;  /* 0xff80000028377808 */ /* 0x001fe40001800000 */
[----:B------:R-:W-:Y:S01]  /*d060*/  FMNMX.FTZ R34, R57, R34, !PT ;  /* 0x0000002239227209 */ /* 0x000fe20007810000 */
[----:B------:R-:W0:Y:S01]  /*d070*/  MUFU.TANH R50, R50 ;  /* 0x0000003200327308 */ /* 0x000e220000002400 */
[----:B------:R-:W-:Y:S01]  /*d080*/  FMUL.FTZ R66, R2, R85 ;  /* 0x0000005502427220 */ /* 0x000fe20000410000 */
[----:B------:R-:W-:Y:S01]  /*d090*/  ISETP.GT.AND P3, PT, R30, 0x51, PT ;  /* 0x000000511e00780c */ /* 0x000fe20003f64270 */
[----:B------:R-:W-:Y:S01]  /*d0a0*/  FMUL.FTZ R56, R2, R76 ;  /* 0x0000004c02387220 */ /* 0x000fe20000410000 */
[----:B-1----:R-:W-:Y:S02]  /*d0b0*/  FSEL R85, R44, -INF , P4 ;  /* 0xff8000002c557808 */ /* 0x002fe40002000000 */
[----:B------:R-:W-:Y:S02]  /*d0c0*/  FMNMX.FTZ R34, R55, R34, !PT ;  /* 0x0000002237227209 */ /* 0x000fe40007810000 */
[----:B------:R-:W1:Y:S01]  /*d0d0*/  MUFU.TANH R52, R52 ;  /* 0x0000003400347308 */ /* 0x000e620000002400 */
[----:B------:R-:W-:-:S01]  /*d0e0*/  FFMA.FTZ R28, R59, R42, -R64 ;  /* 0x0000002a3b1c7223 */ /* 0x000fc20000010840 */
[----:B------:R-:W-:-:S02]  /*d0f0*/  ISETP.GT.AND P4, PT, R30, 0x58, PT ;  /* 0x000000581e00780c */ /* 0x000fc40003f84270 */
[----:B--2---:R-:W-:Y:S02]  /*d100*/  FSEL R59, R46, -INF , P3 ;  /* 0xff8000002e3b7808 */ /* 0x004fe40001800000 */
[----:B------:R-:W-:Y:S02]  /*d110*/  FMNMX.FTZ R34, R85, R34, !PT ;  /* 0x0000002255227209 */ /* 0x000fe40007810000 */
[----:B------:R-:W2:Y:S01]  /*d120*/  MUFU.TANH R54, R54 ;  /* 0x0000003600367308 */ /* 0x000ea20000002400 */
[----:B------:R-:W-:Y:S01]  /*d130*/  ISETP.GT.AND P3, PT, R30, 0x59, PT ;  /* 0x000000591e00780c */ /* 0x000fe20003f64270 */
[----:B------:R-:W-:Y:S01]  /*d140*/  FMUL.FTZ R60, R2, R80 ;  /* 0x00000050023c7220 */ /* 0x000fe20000410000 */
[----:B---3--:R-:W-:Y:S02]  /*d150*/  FSEL R111, R48, -INF , P4 ;  /* 0xff800000306f7808 */ /* 0x008fe40002000000 */
[----:B------:R-:W-:-:S03]  /*d160*/  FMNMX.FTZ R34, R59, R34, !PT ;  /* 0x000000223b227209 */ /* 0x000fc60007810000 */
[----:B------:R-:W3:Y:S01]  /*d170*/  MUFU.TANH R56, R56 ;  /* 0x0000003800387308 */ /* 0x000ee20000002400 */
[----:B------:R-:W-:Y:S02]  /*d180*/  ISETP.GT.AND P4, PT, R30, 0x60, PT ;  /* 0x000000601e00780c */ /* 0x000fe40003f84270 */
[----:B0-----:R-:W-:Y:S02]  /*d190*/  FSEL R113, R50, -INF , P3 ;  /* 0xff80000032717808 */ /* 0x001fe40001800000 */
[----:B------:R-:W-:-:S03]  /*d1a0*/  FMNMX.FTZ R34, R111, R34, !PT ;  /* 0x000000226f227209 */ /* 0x000fc60007810000 */
[----:B------:R-:W0:Y:S01]  /*d1b0*/  MUFU.TANH R58, R58 ;  /* 0x0000003a003a7308 */ /* 0x000e220000002400 */
[----:B------:R-:W-:Y:S01]  /*d1c0*/  ISETP.GT.AND P3, PT, R30, 0x61, PT ;  /* 0x000000611e00780c */ /* 0x000fe20003f64270 */
[----:B------:R-:W-:Y:S01]  /*d1d0*/  FMUL.FTZ R65, R2, R84 ;  /* 0x0000005402417220 */ /* 0x000fe20000410000 */
[----:B-1----:R-:W-:Y:S02]  /*d1e0*/  FSEL R115, R52, -INF , P4 ;  /* 0xff80000034737808 */ /* 0x002fe40002000000 */
[----:B------:R-:W-:-:S03]  /*d1f0*/  FMNMX.FTZ R34, R113, R34, !PT ;  /* 0x0000002271227209 */ /* 0x000fc60007810000 */
[----:B------:R-:W1:Y:S01]  /*d200*/  MUFU.TANH R60, R60 ;  /* 0x0000003c003c7308 */ /* 0x000e620000002400 */
[----:B------:R-:W-:-:S01]  /*d210*/  FFMA.FTZ R32, R71, R42, -R64 ;  /* 0x0000002a47207223 */ /* 0x000fc20000010840 */
[----:B------:R-:W-:Y:S02]  /*d220*/  ISETP.GT.AND P4, PT, R30, 0x68, PT ;  /* 0x000000681e00780c */ /* 0x000fe40003f84270 */
[----:B--2---:R-:W-:Y:S02]  /*d230*/  FSEL R71, R54, -INF , P3 ;  /* 0xff80000036477808 */ /* 0x004fe40001800000 */
[----:B------:R-:W-:Y:S02]  /*d240*/  FMNMX.FTZ R34, R115, R34, !PT ;  /* 0x0000002273227209 */ /* 0x000fe40007810000 */
[----:B------:R-:W2:Y:S01]  /*d250*/  MUFU.TANH R62, R62 ;  /* 0x0000003e003e7308 */ /* 0x000ea20000002400 */
[----:B------:R-:W-:Y:S02]  /*d260*/  ISETP.GT.AND P3, PT, R30, 0x69, PT ;  /* 0x000000691e00780c */ /* 0x000fe40003f64270 */
[----:B---3--:R-:W-:-:S02]  /*d270*/  FSEL R117, R56, -INF , P4 ;  /* 0xff80000038757808 */ /* 0x008fc40002000000 */
[----:B------:R-:W-:-:S03]  /*d280*/  FMNMX.FTZ R34, R71, R34, !PT ;  /* 0x0000002247227209 */ /* 0x000fc60007810000 */
[----:B------:R-:W3:Y:S01]  /*d290*/  MUFU.TANH R65, R65 ;  /* 0x0000004100417308 */ /* 0x000ee20000002400 */
[----:B------:R-:W-:Y:S02]  /*d2a0*/  ISETP.GT.AND P4, PT, R30, 0x70, PT ;  /* 0x000000701e00780c */ /* 0x000fe40003f84270 */
[----:B0-----:R-:W-:Y:S02]  /*d2b0*/  FSEL R119, R58, -INF , P3 ;  /* 0xff8000003a777808 */ /* 0x001fe40001800000 */
[----:B------:R-:W-:-:S03]  /*d2c0*/  FMNMX.FTZ R34, R117, R34, !PT ;  /* 0x0000002275227209 */ /* 0x000fc60007810000 */
[----:B------:R-:W0:Y:S01]  /*d2d0*/  MUFU.TANH R66, R66 ;  /* 0x0000004200427308 */ /* 0x000e220000002400 */
[----:B------:R-:W-:Y:S02]  /*d2e0*/  ISETP.GT.AND P3, PT, R30, 0x71, PT ;  /* 0x000000711e00780c */ /* 0x000fe40003f64270 */
[----:B-1----:R-:W-:Y:S02]  /*d2f0*/  FSEL R121, R60, -INF , P4 ;  /* 0xff8000003c797808 */ /* 0x002fe40002000000 */
[----:B------:R-:W-:Y:S01]  /*d300*/  FMNMX.FTZ R36, R119, R34, !PT ;  /* 0x0000002277247209 */ /* 0x000fe20007810000 */
[----:B------:R-:W-:Y:S01]  /*d310*/  FFMA.FTZ R38, R89, R42, -R64 ;  /* 0x0000002a59267223 */ /* 0x000fe20000010840 */
[----:B------:R-:W-:Y:S02]  /*d320*/  ISETP.GT.AND P4, PT, R30, 0x78, PT ;  /* 0x000000781e00780c */ /* 0x000fe40003f84270 */
[----:B--2---:R-:W-:Y:S02]  /*d330*/  FSEL R89, R62, -INF , P3 ;  /* 0xff8000003e597808 */ /* 0x004fe40001800000 */
[----:B------:R-:W-:-:S02]  /*d340*/  FMNMX.FTZ R36, R121, R36, !PT ;  /* 0x0000002479247209 */ /* 0x000fc40007810000 */
[----:B------:R-:W-:Y:S02]  /*d350*/  ISETP.GT.AND P3, PT, R30, 0x79, PT ;  /* 0x000000791e00780c */ /* 0x000fe40003f64270 */
[----:B---3--:R-:W-:Y:S02]  /*d360*/  FSEL R123, R65, -INF , P4 ;  /* 0xff800000417b7808 */ /* 0x008fe40002000000 */
[----:B------:R-:W-:Y:S02]  /*d370*/  FMNMX.FTZ R36, R89, R36, !PT ;  /* 0x0000002459247209 */ /* 0x000fe40007810000 */
[----:B0-----:R-:W-:Y:S02]  /*d380*/  FSEL R125, R66, -INF , P3 ;  /* 0xff800000427d7808 */ /* 0x001fe40001800000 */
[----:B------:R-:W-:-:S04]  /*d390*/  FMNMX.FTZ R36, R123, R36, !PT ;  /* 0x000000247b247209 */ /* 0x000fc80007810000 */
[----:B------:R-:W-:-:S05]  /*d3a0*/  FMNMX.FTZ R40, R125, R36, !PT ;  /* 0x000000247d287209 */ /* 0x000fca0007810000 */
[----:B------:R-:W0:Y:S02]  /*d3b0*/  SHFL.BFLY PT, R65, R40, 0x2, 0x1f ;  /* 0x0c401f0028417f89 */ /* 0x000e2400000e0000 */
[----:B0-----:R-:W-:-:S05]  /*d3c0*/  FMNMX.FTZ R48, R40, R65, !PT ;  /* 0x0000004128307209 */ /* 0x001fca0007810000 */
[----:B------:R-:W0:Y:S01]  /*d3d0*/  SHFL.BFLY PT, R65, R48, 0x1, 0x1f ;  /* 0x0c201f0030417f89 */ /* 0x000e2200000e0000 */
[----:B------:R-:W1:Y:S01]  /*d3e0*/  MUFU.EX2 R31, R31 ;  /* 0x0000001f001f7308 */ /* 0x000e620000000800 */
[----:B0-----:R-:W-:-:S04]  /*d3f0*/  FMNMX.FTZ R65, R48, R65, !PT ;  /* 0x0000004130417209 */ /* 0x001fc80007810000 */
[C---:B------:R-:W-:Y:S01]  /*d400*/  FSETP.NEU.FTZ.AND P3, PT, R65.reuse, -INF , PT ;  /* 0xff8000004100780b */ /* 0x040fe20003f7d000 */
[----:B------:R-:W-:-:S05]  /*d410*/  FFMA.FTZ R52, R65, R42, -8 ;  /* 0xc100000041347423 */ /* 0x000fca000001002a */
[----:B------:R-:W-:-:S05]  /*d420*/  FSEL R52, R52, RZ, P3 ;  /* 0x000000ff34347208 */ /* 0x000fca0001800000 */
[-CC-:B------:R-:W-:Y:S01]  /*d430*/  FFMA.FTZ R3, R3, R42.reuse, -R52.reuse ;  /* 0x0000002a03037223 */ /* 0x180fe20000010834 */
[----:B------:R-:W-:-:S01]  /*d440*/  FFMA.FTZ R8, R8, R42, -R52 ;  /* 0x0000002a08087223 */ /* 0x000fc20000010834 */
[-CC-:B------:R-:W-:Y:S01]  /*d450*/  FFMA.FTZ R56, R9, R42.reuse, -R52.reuse ;  /* 0x0000002a09387223 */ /* 0x180fe20000010834 */
[----:B------:R-:W-:-:S03]  /*d460*/  FFMA.FTZ R35, R35, R42, -R52 ;  /* 0x0000002a23237223 */ /* 0x000fc60000010834 */
[----:B------:R-:W-:Y:S01]  /*d470*/  MUFU.EX2 R3, R3 ;  /* 0x0000000300037308 */ /* 0x000fe20000000800 */
[----:B------:R-:W-:-:S07]  /*d480*/  FFMA.FTZ R9, R11, R42, -R52 ;  /* 0x0000002a0b097223 */ /* 0x000fce0000010834 */
[----:B------:R-:W0:Y:S01]  /*d490*/  MUFU.EX2 R8, R8 ;  /* 0x0000000800087308 */ /* 0x000e220000000800 */
[----:B------:R-:W-:-:S07]  /*d4a0*/  FFMA.FTZ R50, R39, R42, -R52 ;  /* 0x0000002a27327223 */ /* 0x000fce0000010834 */
[----:B------:R2:W3:Y:S08]  /*d4b0*/  MUFU.EX2 R10, R68 ;  /* 0x00000044000a7308 */ /* 0x0004f00000000800 */
[----:B------:R-:W4:Y:S01]  /*d4c0*/  MUFU.EX2 R56, R56 ;  /* 0x0000003800387308 */ /* 0x000f220000000800 */
[----:B--2---:R-:W-:-:S01]  /*d4d0*/  FADD.FTZ R68, R26, R27 ;  /* 0x0000001b1a447221 */ /* 0x004fc20000010000 */
[----:B------:R-:W-:-:S06]  /*d4e0*/  FFMA.FTZ R47, R47, R42, -R64 ;  /* 0x0000002a2f2f7223 */ /* 0x000fcc0000010840 */
[----:B------:R-:W2:Y:S01]  /*d4f0*/  MUFU.EX2 R35, R35 ;  /* 0x0000002300237308 */ /* 0x000ea20000000800 */
[----:B------:R-:W-:-:S01]  /*d500*/  FFMA.FTZ R39, R13, R42, -R52 ;  /* 0x0000002a0d277223 */ /* 0x000fc20000010834 */
[-C--:B------:R-:W-:Y:S01]  /*d510*/  FFMA.FTZ R30, R91, R42.reuse, -R64 ;  /* 0x0000002a5b1e7223 */ /* 0x080fe20000010840 */
[----:B------:R-:W-:-:S05]  /*d520*/  FFMA.FTZ R60, R37, R42, -R52 ;  /* 0x0000002a253c7223 */ /* 0x000fca0000010834 */
[----:B------:R-:W5:Y:S01]  /*d530*/  MUFU.EX2 R45, R45 ;  /* 0x0000002d002d7308 */ /* 0x000f620000000800 */
[----:B------:R-:W-:-:S01]  /*d540*/  FFMA.FTZ R91, R95, R42, -R64 ;  /* 0x0000002a5f5b7223 */ /* 0x000fc20000010840 */
[----:B------:R-:W-:Y:S01]  /*d550*/  FFMA.FTZ R54, R49, R42, -R52 ;  /* 0x0000002a31367223 */ /* 0x000fe20000010834 */
[----:B-1----:R-:W-:-:S05]  /*d560*/  FADD.FTZ R37, R31, R68 ;  /* 0x000000441f257221 */ /* 0x002fca0000010000 */
[----:B------:R-:W1:Y:S01]  /*d570*/  MUFU.EX2 R9, R9 ;  /* 0x0000000900097308 */ /* 0x000e620000000800 */
[----:B------:R-:W-:-:S01]  /*d580*/  FFMA.FTZ R51, R51, R42, -R64 ;  /* 0x0000002a33337223 */ /* 0x000fc20000010840 */
[-CC-:B------:R-:W-:Y:S01]  /*d590*/  FFMA.FTZ R63, R63, R42.reuse, -R64.reuse ;  /* 0x0000002a3f3f7223 */ /* 0x180fe20000010840 */
[----:B------:R-:W-:-:S01]  /*d5a0*/  FFMA.FTZ R67, R67, R42, -R64 ;  /* 0x0000002a43437223 */ /* 0x000fc20000010840 */
[-CC-:B------:R-:W-:Y:S01]  /*d5b0*/  FFMA.FTZ R75, R75, R42.reuse, -R64.reuse ;  /* 0x0000002a4b4b7223 */ /* 0x180fe20000010840 */
[----:B------:R-:W-:-:S01]  /*d5c0*/  FFMA.FTZ R79, R79, R42, -R64 ;  /* 0x0000002a4f4f7223 */ /* 0x000fc20000010840 */
[-CC-:B------:R-:W-:Y:S02]  /*d5d0*/  FFMA.FTZ R36, R97, R42.reuse, -R64.reuse ;  /* 0x0000002a61247223 */ /* 0x180fe40000010840 */
[----:B------:R-:W1:Y:S01]  /*d5e0*/  MUFU.EX2 R14, R14 ;  /* 0x0000000e000e7308 */ /* 0x000e620000000800 */
[----:B------:R-:W-:-:S01]  /*d5f0*/  FFMA.FTZ R83, R83, R42, -R64 ;  /* 0x0000002a53537223 */ /* 0x000fc20000010840 */
[-CC-:B------:R-:W-:Y:S01]  /*d600*/  FFMA.FTZ R40, R101, R42.reuse, -R64.reuse ;  /* 0x0000002a65287223 */ /* 0x180fe20000010840 */
[----:B------:R-:W-:-:S01]  /*d610*/  FFMA.FTZ R44, R103, R42, -R64 ;  /* 0x0000002a672c7223 */ /* 0x000fc20000010840 */
[-CC-:B------:R-:W-:Y:S01]  /*d620*/  FFMA.FTZ R87, R87, R42.reuse, -R64.reuse ;  /* 0x0000002a57577223 */ /* 0x180fe20000010840 */
[----:B------:R-:W-:-:S01]  /*d630*/  FFMA.FTZ R46, R109, R42, -R64 ;  /* 0x0000002a6d2e7223 */ /* 0x000fc20000010840 */
[----:B------:R-:W-:-:S02]  /*d640*/  FFMA.FTZ R95, R107, R42, -R64 ;  /* 0x0000002a6b5f7223 */ /* 0x000fc40000010840 */
[----:B------:R3:W-:Y:S01]  /*d650*/  MUFU.EX2 R34, R38 ;  /* 0x0000002600227308 */ /* 0x0007e20000000800 */
[----:B------:R-:W-:-:S01]  /*d660*/  FFMA.FTZ R48, R105, R42, -R64 ;  /* 0x0000002a69307223 */ /* 0x000fc20000010840 */
[----:B------:R-:W-:Y:S01]  /*d670*/  FFMA.FTZ R61, R61, R42, -R64 ;  /* 0x0000002a3d3d7223 */ /* 0x000fe20000010840 */
[----:B0-----:R-:W-:-:S01]  /*d680*/  FADD.FTZ R49, R3, R8 ;  /* 0x0000000803317221 */ /* 0x001fc20000010000 */
[----:B------:R-:W-:-:S04]  /*d690*/  FFMA.FTZ R62, R41, R42, -R52 ;  /* 0x0000002a293e7223 */ /* 0x000fc80000010834 */
[----:B------:R-:W0:Y:S01]  /*d6a0*/  MUFU.EX2 R50, R50 ;  /* 0x0000003200327308 */ /* 0x000e220000000800 */
[----:B---3--:R-:W-:-:S01]  /*d6b0*/  FFMA.FTZ R38, R93, R42, -R64 ;  /* 0x0000002a5d267223 */ /* 0x008fc20000010840 */
[-C--:B------:R-:W-:Y:S01]  /*d6c0*/  FFMA.FTZ R93, R99, R42.reuse, -R64 ;  /* 0x0000002a635d7223 */ /* 0x080fe20000010840 */
[----:B------:R-:W-:-:S01]  /*d6d0*/  FFMA.FTZ R64, R25, R42, -R52 ;  /* 0x0000002a19407223 */ /* 0x000fc20000010834 */
[----:B------:R-:W-:Y:S01]  /*d6e0*/  FFMA.FTZ R25, R53, R42, -R52 ;  /* 0x0000002a35197223 */ /* 0x000fe20000010834 */
[----:B------:R-:W-:-:S01]  /*d6f0*/  FADD.FTZ R53, R10, R37 ;  /* 0x000000250a357221 */ /* 0x000fc20000010000 */
[----:B----4-:R-:W-:Y:S02]  /*d700*/  FADD.FTZ R72, R56, R49 ;  /* 0x0000003138487221 */ /* 0x010fe40000010000 */
[----:B------:R-:W3:Y:S01]  /*d710*/  MUFU.EX2 R47, R47 ;  /* 0x0000002f002f7308 */ /* 0x000ee20000000800 */
[----:B------:R-:W-:-:S01]  /*d720*/  FFMA.FTZ R11, R15, R42, -R52 ;  /* 0x0000002a0f0b7223 */ /* 0x000fc20000010834 */
[----:B------:R-:W-:Y:S01]  /*d730*/  FADD.FTZ R74, R12, R53 ;  /* 0x000000350c4a7221 */ /* 0x000fe20000010000 */
[----:B--2---:R-:W-:-:S05]  /*d740*/  FADD.FTZ R72, R35, R72 ;  /* 0x0000004823487221 */ /* 0x004fca0000010000 */
[----:B------:R-:W2:Y:S01]  /*d750*/  MUFU.EX2 R39, R39 ;  /* 0x0000002700277308 */ /* 0x000ea20000000800 */
[----:B-----5:R-:W-:-:S01]  /*d760*/  FADD.FTZ R53, R45, R74 ;  /* 0x0000004a2d357221 */ /* 0x020fc20000010000 */
[----:B-1----:R-:W-:-:S06]  /*d770*/  FADD.FTZ R49, R9, R72 ;  /* 0x0000004809317221 */ /* 0x002fcc0000010000 */
[----:B------:R-:W1:Y:S01]  /*d780*/  MUFU.EX2 R20, R20 ;  /* 0x0000001400147308 */ /* 0x000e620000000800 */
[----:B------:R-:W-:-:S07]  /*d790*/  FFMA.FTZ R41, R69, R42, -R52 ;  /* 0x0000002a45297223 */ /* 0x000fce0000010834 */
[----:B------:R-:W4:Y:S01]  /*d7a0*/  MUFU.EX2 R62, R62 ;  /* 0x0000003e003e7308 */ /* 0x000f220000000800 */
[----:B------:R-:W-:-:S01]  /*d7b0*/  FADD.FTZ R74, R14, R53 ;  /* 0x000000350e4a7221 */ /* 0x000fc20000010000 */
[----:B0-----:R-:W-:-:S06]  /*d7c0*/  FADD.FTZ R72, R50, R49 ;  /* 0x0000003132487221 */ /* 0x001fcc0000010000 */
[----:B------:R-:W0:Y:S08]  /*d7d0*/  MUFU.EX2 R51, R51 ;  /* 0x0000003300337308 */ /* 0x000e300000000800 */
[----:B------:R-:W5:Y:S01]  /*d7e0*/  MUFU.EX2 R11, R11 ;  /* 0x0000000b000b7308 */ /* 0x000f620000000800 */
[----:B---3--:R-:W-:-:S01]  /*d7f0*/  FADD.FTZ R53, R47, R74 ;  /* 0x0000004a2f357221 */ /* 0x008fc20000010000 */
[----:B--2---:R-:W-:-:S06]  /*d800*/  FADD.FTZ R49, R39, R72 ;  /* 0x0000004827317221 */ /* 0x004fcc0000010000 */
[----:B------:R-:W2:Y:S01]  /*d810*/  MUFU.EX2 R24, R24 ;  /* 0x0000001800187308 */ /* 0x000ea20000000800 */
[----:B------:R-:W-:-:S07]  /*d820*/  FFMA.FTZ R13, R73, R42, -R52 ;  /* 0x0000002a490d7223 */ /* 0x000fce0000010834 */
[----:B------:R-:W3:Y:S01]  /*d830*/  MUFU.EX2 R54, R54 ;  /* 0x0000003600367308 */ /* 0x000ee20000000800 */
[----:B-1----:R-:W-:-:S01]  /*d840*/  FADD.FTZ R74, R20, R53 ;  /* 0x00000035144a7221 */ /* 0x002fc20000010000 */
[----:B----4-:R-:W-:-:S06]  /*d850*/  FADD.FTZ R72, R62, R49 ;  /* 0x000000313e487221 */ /* 0x010fcc0000010000 */
[----:B------:R-:W1:Y:S01]  /*d860*/  MUFU.EX2 R81, R81 ;  /* 0x0000005100517308 */ /* 0x000e620000000800 */
[----:B------:R-:W-:-:S07]  /*d870*/  FFMA.FTZ R58, R29, R42, -R52 ;  /* 0x0000002a1d3a7223 */ /* 0x000fce0000010834 */
[----:B------:R-:W4:Y:S01]  /*d880*/  MUFU.EX2 R41, R41 ;  /* 0x0000002900297308 */ /* 0x000f220000000800 */
[----:B0-----:R-:W-:-:S01]  /*d890*/  FADD.FTZ R53, R51, R74 ;  /* 0x0000004a33357221 */ /* 0x001fc20000010000 */
[----:B-----5:R-:W-:-:S06]  /*d8a0*/  FADD.FTZ R49, R11, R72 ;  /* 0x000000480b317221 */ /* 0x020fcc0000010000 */
[----:B------:R-:W0:Y:S08]  /*d8b0*/  MUFU.EX2 R28, R28 ;  /* 0x0000001c001c7308 */ /* 0x000e300000000800 */
[----:B------:R-:W5:Y:S01]  /*d8c0*/  MUFU.EX2 R64, R64 ;  /* 0x0000004000407308 */ /* 0x000f620000000800 */
[----:B--2---:R-:W-:-:S01]  /*d8d0*/  FADD.FTZ R72, R24, R53 ;  /* 0x0000003518487221 */ /* 0x004fc20000010000 */
[----:B------:R-:W-:-:S06]  /*d8e0*/  F2FP.SATFINITE.E4M3.F32.PACK_AB_MERGE_C R149, R10, R31, RZ ;  /* 0x0000001f0a95723e */ /* 0x000fcc00048070ff */
[----:B------:R-:W2:Y:S01]  /*d8f0*/  MUFU.EX2 R63, R63 ;  /* 0x0000003f003f7308 */ /* 0x000ea20000000800 */
[----:B------:R-:W-:-:S01]  /*d900*/  FFMA.FTZ R66, R33, R42, -R52 ;  /* 0x0000002a21427223 */ /* 0x000fc20000010834 */
[----:B---3--:R-:W-:-:S06]  /*d910*/  FADD.FTZ R10, R54, R49 ;  /* 0x00000031360a7221 */ /* 0x008fcc0000010000 */
[----:B------:R-:W3:Y:S01]  /*d920*/  MUFU.EX2 R13, R13 ;  /* 0x0000000d000d7308 */ /* 0x000ee20000000800 */
[----:B------:R-:W-:Y:S01]  /*d930*/  F2FP.SATFINITE.E4M3.F32.PACK_AB_MERGE_C R151, R47, R14, RZ ;  /* 0x0000000e2f97723e */ /* 0x000fe200048070ff */
[----:B-1----:R-:W-:-:S06]  /*d940*/  FADD.FTZ R47, R81, R72 ;  /* 0x00000048512f7221 */ /* 0x002fcc0000010000 */
[----:B------:R-:W1:Y:S01]  /*d950*/  MUFU.EX2 R32, R32 ;  /* 0x0000002000207308 */ /* 0x000e620000000800 */
[----:B----4-:R-:W-:-:S01]  /*d960*/  FADD.FTZ R31, R41, R10 ;  /* 0x0000000a291f7221 */ /* 0x010fc20000010000 */
[----:B------:R-:W-:-:S06]  /*d970*/  FFMA.FTZ R15, R77, R42, -R52 ;  /* 0x0000002a4d0f7223 */ /* 0x000fcc0000010834 */
[----:B------:R-:W4:Y:S01]  /*d980*/  MUFU.EX2 R58, R58 ;  /* 0x0000003a003a7308 */ /* 0x000f220000000800 */
[----:B------:R-:W-:Y:S01]  /*d990*/  F2FP.SATFINITE.E4M3.F32.PACK_AB_MERGE_C R145, R81, R24, RZ ;  /* 0x000000185191723e */ /* 0x000fe200048070ff */
[----:B0-----:R-:W-:-:S06]  /*d9a0*/  FADD.FTZ R24, R28, R47 ;  /* 0x0000002f1c187221 */ /* 0x001fcc0000010000 */
[----:B------:R-:W0:Y:S01]  /*d9b0*/  MUFU.EX2 R67, R67 ;  /* 0x0000004300437308 */ /* 0x000e220000000800 */
[----:B-----5:R-:W-:-:S07]  /*d9c0*/  FADD.FTZ R14, R64, R31 ;  /* 0x0000001f400e7221 */ /* 0x020fce0000010000 */
[----:B------:R-:W5:Y:S01]  /*d9d0*/  MUFU.EX2 R25, R25 ;  /* 0x0000001900197308 */ /* 0x000f620000000800 */
[----:B------:R-:W-:Y:S01]  /*d9e0*/  F2FP.SATFINITE.E4M3.F32.PACK_AB_MERGE_C R148, R35, R56, RZ ;  /* 0x000000382394723e */ /* 0x000fe200048070ff */
[----:B------:R-:W-:Y:S02]  /*d9f0*/  @!P2 VIADD R29, R0, 0x19c40 ;  /* 0x00019c40001da836 */ /* 0x000fe40000000000 */
[----:B--2---:R-:W-:-:S04]  /*da00*/  FADD.FTZ R35, R63, R24 ;  /* 0x000000183f237221 */ /* 0x004fc80000010000 */
[----:B------:R-:W2:Y:S01]  /*da10*/  MUFU.EX2 R66, R66 ;  /* 0x0000004200427308 */ /* 0x000ea20000000800 */
[----:B---3--:R-:W-:-:S01]  /*da20*/  FADD.FTZ R31, R13, R14 ;  /* 0x0000000e0d1f7221 */ /* 0x008fc20000010000 */
[----:B------:R-:W-:Y:S01]  /*da30*/  FFMA.FTZ R57, R57, R42, -R52 ;  /* 0x0000002a39397223 */ /* 0x000fe20000010834 */
[----:B-1----:R-:W-:-:S05]  /*da40*/  FADD.FTZ R24, R32, R35 ;  /* 0x0000002320187221 */ /* 0x002fca0000010000 */
[----:B------:R-:W1:Y:S01]  /*da50*/  MUFU.EX2 R75, R75 ;  /* 0x0000004b004b7308 */ /* 0x000e620000000800 */
[----:B------:R-:W-:Y:S01]  /*da60*/  @!P2 PRMT R29, RZ, 0x654, R29 ;  /* 0x00000654ff1da816 */ /* 0x000fe2000000001d */
[----:B----4-:R-:W-:-:S06]  /*da70*/  FADD.FTZ R14, R58, R31 ;  /* 0x0000001f3a0e7221 */ /* 0x010fcc0000010000 */
[----:B------:R-:W3:Y:S01]  /*da80*/  MUFU.EX2 R15, R15 ;  /* 0x0000000f000f7308 */ /* 0x000ee20000000800 */
[----:B------:R-:W-:-:S01]  /*da90*/  FFMA.FTZ R33, R55, R42, -R52 ;  /* 0x0000002a37217223 */ /* 0x000fc20000010834 */
[C---:B0-----:R-:W-:Y:S01]  /*daa0*/  F2FP.SATFINITE.E4M3.F32.PACK_AB_MERGE_C R147, R67.reuse, R32, RZ ;  /* 0x000000204393723e */ /* 0x041fe200048070ff */
[----:B------:R-:W-:-:S05]  /*dab0*/  FADD.FTZ R67, R67, R24 ;  /* 0x0000001843437221 */ /* 0x000fca0000010000 */
[----:B------:R-:W0:Y:S01]  /*dac0*/  MUFU.EX2 R30, R30 ;  /* 0x0000001e001e7308 */ /* 0x000e220000000800 */
[----:B------:R-:W-:Y:S01]  /*dad0*/  F2FP.SATFINITE.E4M3.F32.PACK_AB_MERGE_C R149, R27, R26, R149 ;  /* 0x0000001a1b95723e */ /* 0x000fe20004807095 */
[----:B------:R4:W-:Y:S01]  /*dae0*/  @!P2 SYNCS.ARRIVE.TRANS64.RED.A1T0 RZ, [R29+URZ], RZ ;  /* 0x000000ff1dffa9a7 */ /* 0x0009e2000810043f */
[----:B-----5:R-:W-:-:S05]  /*daf0*/  FADD.FTZ R27, R25, R14 ;  /* 0x0000000e191b7221 */ /* 0x020fca0000010000 */
[----:B------:R-:W5:Y:S01]  /*db00*/  MUFU.EX2 R60, R60 ;  /* 0x0000003c003c7308 */ /* 0x000f620000000800 */
[----:B------:R-:W-:Y:S01]  /*db10*/  F2FP.SATFINITE.E4M3.F32.PACK_AB_MERGE_C R151, R45, R12, R151 ;  /* 0x0000000c2d97723e */ /* 0x000fe20004807097 */
[----:B----4-:R-:W-:-:S06]  /*db20*/  FFMA.FTZ R29, R85, R42, -R52 ;  /* 0x0000002a551d7223 */ /* 0x010fcc0000010834 */
[----:B------:R-:W4:Y:S01]  /*db30*/  MUFU.EX2 R79, R79 ;  /* 0x0000004f004f7308 */ /* 0x000f220000000800 */
[----:B------:R-:W-:-:S01]  /*db40*/  FADD.FTZ R12, R34, R67 ;  /* 0x00000043220c7221 */ /* 0x000fc20000010000 */
[C---:B--2---:R-:W-:Y:S01]  /*db50*/  F2FP.SATFINITE.E4M3.F32.PACK_AB_MERGE_C R146, R66.reuse, R25, RZ ;  /* 0x000000194292723e */ /* 0x044fe200048070ff */
[----:B------:R-:W-:-:S05]  /*db60*/  FADD.FTZ R66, R66, R27 ;  /* 0x0000001b42427221 */ /* 0x000fca0000010000 */
[----:B------:R-:W2:Y:S01]  /*db70*/  MUFU.EX2 R0, R57 ;  /* 0x0000003900007308 */ /* 0x000ea20000000800 */
[----:B------:R-:W-:-:S01]  /*db80*/  FFMA.FTZ R68, R59, R42, -R52 ;  /* 0x0000002a3b447223 */ /* 0x000fc20000010834 */
[----:B-1----:R-:W-:Y:S01]  /*db90*/  FADD.FTZ R27, R75, R12 ;  /* 0x0000000c4b1b7221 */ /* 0x002fe20000010000 */
[----:B---3--:R-:W-:-:S05]  /*dba0*/  FADD.FTZ R25, R15, R66 ;  /* 0x000000420f197221 */ /* 0x008fca0000010000 */
[----:B------:R-:W1:Y:S01]  /*dbb0*/  MUFU.EX2 R33, R33 ;  /* 0x0000002100217308 */ /* 0x000e620000000800 */
[----:B------:R-:W-:-:S01]  /*dbc0*/  FFMA.FTZ R37, R111, R42, -R52 ;  /* 0x0000002a6f257223 */ /* 0x000fc20000010834 */
[----:B0-----:R-:W-:Y:S01]  /*dbd0*/  FADD.FTZ R14, R30, R27 ;  /* 0x0000001b1e0e7221 */ /* 0x001fe20000010000 */
[----:B-----5:R-:W-:-:S05]  /*dbe0*/  FADD.FTZ R25, R60, R25 ;  /* 0x000000193c197221 */ /* 0x020fca0000010000 */
[----:B------:R-:W0:Y:S01]  /*dbf0*/  MUFU.EX2 R29, R29 ;  /* 0x0000001d001d7308 */ /* 0x000e220000000800 */
[----:B------:R-:W-:-:S01]  /*dc00*/  FFMA.FTZ R70, R113, R42, -R52 ;  /* 0x0000002a71467223 */ /* 0x000fc20000010834 */
[C---:B----4-:R-:W-:Y:S01]  /*dc10*/  F2FP.SATFINITE.E4M3.F32.PACK_AB_MERGE_C R141, R79.reuse, R30, RZ ;  /* 0x0000001e4f8d723e */ /* 0x050fe200048070ff */
[----:B------:R-:W-:-:S05]  /*dc20*/  FADD.FTZ R79, R79, R14 ;  /* 0x0000000e4f4f7221 */ /* 0x000fca0000010000 */
[----:B------:R-:W3:Y:S01]  /*dc30*/  MUFU.EX2 R68, R68 ;  /* 0x0000004400447308 */ /* 0x000ee20000000800 */
[----:B--2---:R-:W-:-:S01]  /*dc40*/  FADD.FTZ R14, R0, R25 ;  /* 0x00000019000e7221 */ /* 0x004fc20000010000 */
[----:B------:R-:W-:-:S06]  /*dc50*/  FFMA.FTZ R115, R115, R42, -R52 ;  /* 0x0000002a73737223 */ /* 0x000fcc0000010834 */
[----:B------:R-:W2:Y:S01]  /*dc60*/  MUFU.EX2 R37, R37 ;  /* 0x0000002500257308 */ /* 0x000ea20000000800 */
[----:B-1----:R-:W-:-:S01]  /*dc70*/  FADD.FTZ R14, R33, R14 ;  /* 0x0000000e210e7221 */ /* 0x002fc20000010000 */
[----:B------:R-:W-:Y:S01]  /*dc80*/  FFMA.FTZ R71, R71, R42, -R52 ;  /* 0x0000002a47477223 */ /* 0x000fe20000010834 */
[----:B------:R-:W-:-:S05]  /*dc90*/  F2FP.SATFINITE.E4M3.F32.PACK_AB_MERGE_C R148, R8, R3, R148 ;  /* 0x000000030894723e */ /* 0x000fca0004807094 */
[----:B------:R-:W1:Y:S01]  /*dca0*/  MUFU.EX2 R70, R70 ;  /* 0x0000004600467308 */ /* 0x000e620000000800 */
[----:B------:R-:W-:-:S01]  /*dcb0*/  FFMA.FTZ R117, R117, R42, -R52 ;  /* 0x0000002a75757223 */ /* 0x000fc20000010834 */
[----:B0-----:R-:W-:Y:S01]  /*dcc0*/  FADD.FTZ R3, R29, R14 ;  /* 0x0000000e1d037221 */ /* 0x001fe20000010000 */
[----:B------:R-:W-:-:S05]  /*dcd0*/  FFMA.FTZ R119, R119, R42, -R52 ;  /* 0x0000002a77777223 */ /* 0x000fca0000010834 */
[----:B------:R-:W0:Y:S01]  /*dce0*/  MUFU.EX2 R10, R115 ;  /* 0x00000073000a7308 */ /* 0x000e220000000800 */
[----:B---3--:R-:W-:-:S07]  /*dcf0*/  FADD.FTZ R8, R68, R3 ;  /* 0x0000000344087221 */ /* 0x008fce0000010000 */
[----:B------:R-:W3:Y:S01]  /*dd00*/  MUFU.EX2 R71, R71 ;  /* 0x0000004700477308 */ /* 0x000ee20000000800 */
[----:B--2---:R-:W-:-:S01]  /*dd10*/  FADD.FTZ R3, R37, R8 ;  /* 0x0000000825037221 */ /* 0x004fc20000010000 */
[----:B------:R-:W-:-:S06]  /*dd20*/  FFMA.FTZ R121, R121, R42, -R52 ;  /* 0x0000002a79797223 */ /* 0x000fcc0000010834 */
[----:B------:R-:W-:Y:S01]  /*dd30*/  MUFU.EX2 R117, R117 ;  /* 0x0000007500757308 */ /* 0x000fe20000000800 */
[----:B-1----:R-:W-:-:S07]  /*dd40*/  FADD.FTZ R3, R70, R3 ;  /* 0x0000000346037221 */ /* 0x002fce0000010000 */
[----:B------:R-:W1:Y:S01]  /*dd50*/  MUFU.EX2 R12, R119 ;  /* 0x00000077000c7308 */ /* 0x000e620000000800 */
[----:B0-----:R-:W-:-:S07]  /*dd60*/  FADD.FTZ R8, R10, R3 ;  /* 0x000000030a087221 */ /* 0x001fce0000010000 */
[----:B------:R-:W0:Y:S01]  /*dd70*/  MUFU.EX2 R121, R121 ;  /* 0x0000007900797308 */ /* 0x000e220000000800 */
[----:B---3--:R-:W-:-:S01]  /*dd80*/  FADD.FTZ R8, R71, R8 ;  /* 0x0000000847087221 */ /* 0x008fc20000010000 */
[----:B-1----:R-:W-:-:S03]  /*dd90*/  F2FP.SATFINITE.E4M3.F32.PACK_AB_MERGE_C R136, R12, R117, RZ ;  /* 0x000000750c88723e */ /* 0x002fc600048070ff */
[----:B------:R-:W-:-:S04]  /*dda0*/  FADD.FTZ R117, R117, R8 ;  /* 0x0000000875757221 */ /* 0x000fc80000010000 */
[----:B------:R-:W-:-:S04]  /*ddb0*/  FADD.FTZ R12, R12, R117 ;  /* 0x000000750c0c7221 */ /* 0x000fc80000010000 */
[----:B0-----:R-:W-:Y:S02]  /*ddc0*/  FADD.FTZ R3, R121, R12 ;  /* 0x0000000c79037221 */ /* 0x001fe40000010000 */
[----:B------:R-:W2:Y:S01]  /*ddd0*/  LDL R12, [R1+0x28] ;  /* 0x00002800010c7983 */ /* 0x000ea20000100800 */
[----:B------:R-:W-:Y:S02]  /*dde0*/  F2FP.SATFINITE.E4M3.F32.PACK_AB_MERGE_C R150, R62, R39, RZ ;  /* 0x000000273e96723e */ /* 0x000fe400048070ff */
[----:B------:R-:W-:Y:S02]  /*ddf0*/  F2FP.SATFINITE.E4M3.F32.PACK_AB_MERGE_C R144, R64, R41, RZ ;  /* 0x000000294090723e */ /* 0x000fe400048070ff */
[----:B------:R-:W-:Y:S02]  /*de00*/  F2FP.SATFINITE.E4M3.F32.PACK_AB_MERGE_C R150, R50, R9, R150 ;  /* 0x000000093296723e */ /* 0x000fe40004807096 */
[----:B------:R-:W0:Y:S01]  /*de10*/  @P0 LDC R9, c[0x0][0x44c] ;  /* 0x00011300ff090b82 */ /* 0x000e220000000800 */
[----:B------:R-:W-:Y:S01]  /*de20*/  F2FP.SATFINITE.E4M3.F32.PACK_AB_MERGE_C R144, R54, R11, R144 ;  /* 0x0000000b3690723e */ /* 0x000fe20004807090 */
[----:B------:R-:W-:Y:S06]  /*de30*/  MUFU.EX2 R36, R36 ;  /* 0x0000002400247308 */ /* 0x000fec0000000800 */
[----:B------:R-:W1:Y:S02]  /*de40*/  @P0 LDC R11, c[0x0][0x450] ;  /* 0x00011400ff0b0b82 */ /* 0x000e640000000800 */
[----:B------:R-:W3:Y:S08]  /*de50*/  MUFU.EX2 R83, R83 ;  /* 0x0000005300537308 */ /* 0x000ef00000000800 */
[----:B------:R-:W-:Y:S08]  /*de60*/  MUFU.EX2 R38, R38 ;  /* 0x0000002600267308 */ /* 0x000ff00000000800 */
[----:B------:R-:W4:Y:S01]  /*de70*/  MUFU.EX2 R91, R91 ;  /* 0x0000005b005b7308 */ /* 0x000f220000000800 */
[----:B------:R-:W-:Y:S01]  /*de80*/  F2FP.SATFINITE.E4M3.F32.PACK_AB_MERGE_C R136, R71, R10, R136 ;  /* 0x0000000a4788723e */ /* 0x000fe20004807088 */
[----:B0-----:R-:W-:Y:S01]  /*de90*/  @P0 IMAD.HI.U32 R10, R96, R9, RZ ;  /* 0x00000009600a0227 */ /* 0x001fe200078e00ff */
[----:B---3--:R-:W-:-:S03]  /*dea0*/  F2FP.SATFINITE.E4M3.F32.PACK_AB_MERGE_C R143, R83, R36, RZ ;  /* 0x00000024538f723e */ /* 0x008fc600048070ff */
[----:B------:R-:W-:Y:S02]  /*deb0*/  IMAD.MOV.U32 R9, RZ, RZ, R96 ;  /* 0x000000ffff097224 */ /* 0x000fe400078e0060 */
[----:B------:R-:W-:Y:S01]  /*dec0*/  MUFU.EX2 R44, R44 ;  /* 0x0000002c002c7308 */ /* 0x000fe20000000800 */
[----:B-1----:R-:W-:-:S07]  /*ded0*/  @P0 SHF.R.U32.HI R9, RZ, R11, R10 ;  /* 0x0000000bff090219 */ /* 0x002fce000001160a */
[----:B------:R-:W0:Y:S01]  /*dee0*/  MUFU.EX2 R87, R87 ;  /* 0x0000005700577308 */ /* 0x000e220000000800 */
[----:B----4-:R-:W-:Y:S01]  /*def0*/  F2FP.SATFINITE.E4M3.F32.PACK_AB_MERGE_C R143, R91, R38, R143 ;  /* 0x000000265b8f723e */ /* 0x010fe2000480708f */
[----:B------:R-:W-:Y:S01]  /*df00*/  FADD.FTZ R38, R38, R79 ;  /* 0x0000004f26267221 */ /* 0x000fe20000010000 */
[----:B------:R-:W-:-:S05]  /*df10*/  IADD3 R10, R9, R92, -R94 ;  /* 0x0000005c090a7210 */ /* 0x000fca0007ffe85e */
[----:B------:R-:W1:Y:S01]  /*df20*/  MUFU.EX2 R40, R40 ;  /* 0x0000002800287308 */ /* 0x000e620000000800 */
[----:B------:R-:W-:-:S01]  /*df30*/  FADD.FTZ R91, R91, R38 ;  /* 0x000000265b5b7221 */ /* 0x000fc20000010000 */
[----:B------:R-:W-:-:S06]  /*df40*/  SHF.R.S32.HI R11, RZ, 0x1f, R10 ;  /* 0x0000001fff0b7819 */ /* 0x000fcc000001140a */
[----:B------:R-:W3:Y:S01]  /*df50*/  MUFU.EX2 R93, R93 ;  /* 0x0000005d005d7308 */ /* 0x000ee20000000800 */
[----:B------:R-:W-:-:S01]  /*df60*/  FADD.FTZ R36, R36, R91 ;  /* 0x0000005b24247221 */ /* 0x000fc20000010000 */
[----:B------:R-:W-:-:S03]  /*df70*/  LEA.HI R11, R11, R10, RZ, 0x7 ;  /* 0x0000000a0b0b7211 */ /* 0x000fc600078f38ff */
[----:B------:R-:W-:Y:S01]  /*df80*/  FADD.FTZ R83, R83, R36 ;  /* 0x0000002453537221 */ /* 0x000fe20000010000 */
[----:B0-----:R-:W-:Y:S02]  /*df90*/  F2FP.SATFINITE.E4M3.F32.PACK_AB_MERGE_C R137, R87, R44, RZ ;  /* 0x0000002c5789723e */ /* 0x001fe400048070ff */
[----:B------:R-:W-:Y:S01]  /*dfa0*/  MUFU.EX2 R48, R48 ;  /* 0x0000003000307308 */ /* 0x000fe20000000800 */
[----:B------:R-:W-:-:S01]  /*dfb0*/  FFMA.FTZ R89, R89, R42, -R52 ;  /* 0x0000002a59597223 */ /* 0x000fc20000010834 */
[----:B------:R-:W-:Y:S01]  /*dfc0*/  FFMA.FTZ R123, R123, R42, -R52 ;  /* 0x0000002a7b7b7223 */ /* 0x000fe20000010834 */
[----:B-1----:R-:W-:-:S01]  /*dfd0*/  FADD.FTZ R14, R40, R83 ;  /* 0x00000053280e7221 */ /* 0x002fc20000010000 */
[----:B------:R-:W-:Y:S01]  /*dfe0*/  SHF.R.S32.HI R11, RZ, 0x7, R11 ;  /* 0x00000007ff0b7819 */ /* 0x000fe2000001140b */
[----:B------:R-:W-:-:S03]  /*dff0*/  FFMA.FTZ R52, R125, R42, -R52 ;  /* 0x0000002a7d347223 */ /* 0x000fc60000010834 */
[----:B------:R-:W0:Y:S01]  /*e000*/  MUFU.EX2 R61, R61 ;  /* 0x0000003d003d7308 */ /* 0x000e220000000800 */
[----:B------:R-:W-:Y:S02]  /*e010*/  F2FP.SATFINITE.E4M3.F32.PACK_AB_MERGE_C R140, R33, R0, RZ ;  /* 0x00000000218c723e */ /* 0x000fe400048070ff */
[----:B---3--:R-:W-:-:S05]  /*e020*/  F2FP.SATFINITE.E4M3.F32.PACK_AB_MERGE_C R137, R93, R40, R137 ;  /* 0x000000285d89723e */ /* 0x008fca0004807089 */
[----:B------:R-:W1:Y:S01]  /*e030*/  MUFU.EX2 R46, R46 ;  /* 0x0000002e002e7308 */ /* 0x000e620000000800 */
[----:B------:R-:W-:-:S07]  /*e040*/  FADD.FTZ R93, R93, R14 ;  /* 0x0000000e5d5d7221 */ /* 0x000fce0000010000 */
[----:B------:R-:W3:Y:S01]  /*e050*/  MUFU.EX2 R95, R95 ;  /* 0x0000005f005f7308 */ /* 0x000ee20000000800 */
[----:B------:R-:W-:-:S01]  /*e060*/  FADD.FTZ R44, R44, R93 ;  /* 0x0000005d2c2c7221 */ /* 0x000fc20000010000 */
[----:B------:R-:W-:-:S06]  /*e070*/  VIADD R14, R88, 0xfffffffe ;  /* 0xfffffffe580e7836 */ /* 0x000fcc0000000000 */
[----:B------:R-:W4:Y:S01]  /*e080*/  MUFU.EX2 R0, R89 ;  /* 0x0000005900007308 */ /* 0x000f220000000800 */
[----:B------:R-:W-:-:S07]  /*e090*/  FADD.FTZ R87, R87, R44 ;  /* 0x0000002c57577221 */ /* 0x000fce0000010000 */
[----:B------:R-:W5:Y:S08]  /*e0a0*/  MUFU.EX2 R123, R123 ;  /* 0x0000007b007b7308 */ /* 0x000f700000000800 */
[----:B------:R-:W5:Y:S01]  /*e0b0*/  MUFU.EX2 R52, R52 ;  /* 0x0000003400347308 */ /* 0x000f620000000800 */
[----:B0-----:R-:W-:Y:S01]  /*e0c0*/  F2FP.SATFINITE.E4M3.F32.PACK_AB_MERGE_C R139, R61, R48, RZ ;  /* 0x000000303d8b723e */ /* 0x001fe200048070ff */
[----:B-1----:R-:W-:-:S03]  /*e0d0*/  FADD.FTZ R8, R46, R87 ;  /* 0x000000572e087221 */ /* 0x002fc60000010000 */
[C---:B---3--:R-:W-:Y:S01]  /*e0e0*/  F2FP.SATFINITE.E4M3.F32.PACK_AB_MERGE_C R139, R95.reuse, R46, R139 ;  /* 0x0000002e5f8b723e */ /* 0x048fe2000480708b */
[----:B------:R-:W-:-:S01]  /*e0f0*/  FADD.FTZ R95, R95, R8 ;  /* 0x000000085f5f7221 */ /* 0x000fc20000010000 */
[----:B----4-:R-:W-:Y:S01]  /*e100*/  FADD.FTZ R8, R0, R3 ;  /* 0x0000000300087221 */ /* 0x010fe20000010000 */
[----:B------:R-:W-:Y:S01]  /*e110*/  F2FP.SATFINITE.E4M3.F32.PACK_AB_MERGE_C R142, R70, R37, RZ ;  /* 0x00000025468e723e */ /* 0x000fe200048070ff */
[----:B------:R-:W-:Y:S01]  /*e120*/  BSSY B0, `(.L_x_1996) ;  /* 0x0000338000007945 */ /* 0x000fe20003800000 */
[----:B------:R-:W-:-:S01]  /*e130*/  FADD.FTZ R48, R48, R95 ;  /* 0x0000005f30307221 */ /* 0x000fc20000010000 */
[----:B-----5:R-:W-:Y:S01]  /*e140*/  FADD.FTZ R3, R123, R8 ;  /* 0x000000087b037221 */ /* 0x020fe20000010000 */
[----:B------:R-:W-:Y:S02]  /*e150*/  F2FP.SATFINITE.E4M3.F32.PACK_AB_MERGE_C R145, R51, R20, R145 ;  /* 0x000000143391723e */ /* 0x000fe40004807091 */
[C---:B------:R-:W-:Y:S01]  /*e160*/  F2FP.SATFINITE.E4M3.F32.PACK_AB_MERGE_C R9, R52.reuse, R123, RZ ;  /* 0x0000007b3409723e */ /* 0x040fe200048070ff */
[----:B------:R-:W-:-:S01]  /*e170*/  FADD.FTZ R3, R52, R3 ;  /* 0x0000000334037221 */ /* 0x000fc20000010000 */
[----:B------:R-:W-:-:S02]  /*e180*/  F2FP.SATFINITE.E4M3.F32.PACK_AB_MERGE_C R147, R63, R28, R147 ;  /* 0x0000001c3f93723e */ /* 0x000fc40004807093 */
[----:B------:R-:W-:Y:S02]  /*e190*/  CS2R R88, SRZ ;  /* 0x0000000000587805 */ /* 0x000fe4000001ff00 */
[----:B------:R-:W-:Y:S01]  /*e1a0*/  F2FP.SATFINITE.E4M3.F32.PACK_AB_MERGE_C R138, R0, R121, R9 ;  /* 0x00000079008a723e */ /* 0x000fe20004807009 */
[----:B------:R-:W-:-:S01]  /*e1b0*/  FADD.FTZ R0, R61, R48 ;  /* 0x000000303d007221 */ /* 0x000fc20000010000 */
[----:B------:R-:W-:Y:S02]  /*e1c0*/  F2FP.SATFINITE.E4M3.F32.PACK_AB_MERGE_C R141, R75, R34, R141 ;  /* 0x000000224b8d723e */ /* 0x000fe4000480708d */
[----:B------:R-:W-:Y:S02]  /*e1d0*/  CS2R R90, SRZ ;  /* 0x00000000005a7805 */ /* 0x000fe4000001ff00 */
[----:B------:R-:W-:Y:S02]  /*e1e0*/  F2FP.SATFINITE.E4M3.F32.PACK_AB_MERGE_C R146, R58, R13, R146 ;  /* 0x0000000d3a92723e */ /* 0x000fe40004807092 */
[----:B------:R-:W-:-:S02]  /*e1f0*/  CS2R R92, SRZ ;  /* 0x00000000005c7805 */ /* 0x000fc4000001ff00 */
[----:B------:R-:W-:Y:S02]  /*e200*/  F2FP.SATFINITE.E4M3.F32.PACK_AB_MERGE_C R140, R60, R15, R140 ;  /* 0x0000000f3c8c723e */ /* 0x000fe4000480708c */
[----:B------:R-:W-:Y:S02]  /*e210*/  CS2R R94, SRZ ;  /* 0x00000000005e7805 */ /* 0x000fe4000001ff00 */
[----:B------:R-:W-:Y:S02]  /*e220*/  F2FP.SATFINITE.E4M3.F32.PACK_AB_MERGE_C R142, R68, R29, R142 ;  /* 0x0000001d448e723e */ /* 0x000fe4000480708e */
        /* <DEDUP_REMOVED lines=20> */
[----:B--2---:R-:W-:-:S05]  /*e370*/  VIMNMX R12, R12, R11, !PT ;  /* 0x0000000b0c0c7248 */ /* 0x004fca0007fe0100 */
[----:B------:R0:W-:Y:S01]  /*e380*/  STL [R1+0x14], R12 ;  /* 0x0000140c01007387 */ /* 0x0001e20000100800 */
[----:B------:R-:W-:-:S13]  /*e390*/  ISETP.GE.AND P2, PT, R14, R12, PT ;  /* 0x0000000c0e00720c */ /* 0x000fda0003f46270 */
[----:B0-----:R-:W-:Y:S05]  /*e3a0*/  @!P2 BRA `(.L_x_1997) ;  /* 0x00000030003ca947 */ /* 0x001fea0003800000 */
[----:B------:R-:W-:Y:S01]  /*e3b0*/  BSSY B1, `(.L_x_1997) ;  /* 0x000030e000017945 */ /* 0x000fe20003800000 */
        /* <DEDUP_REMOVED lines=27> */
[----:B------:R-:W-:-:S07]  /*e570*/  CS2R R88, SRZ ;  /* 0x0000000000587805 */ /* 0x000fce000001ff00 */
.L_x_2009:
[----:B------:R-:W-:-:S04]  /*e580*/  ISETP.NE.AND P2, PT, R8, 0x1, PT ;  /* 0x000000010800780c */ /* 0x000fc80003f45270 */
[----:B------:R-:W-:-:S04]  /*e590*/  SEL R152, RZ, 0x1, P2 ;  /* 0x00000001ff987807 */ /* 0x000fc80001000000 */
[----:B------:R-:W-:Y:S01]  /*e5a0*/  LOP3.LUT R152, R9, R152, RZ, 0x3c, !PT ;  /* 0x0000009809987212 */ /* 0x000fe200078e3cff */
[----:B------:R-:W-:Y:S06]  /*e5b0*/  @!P1 BRA `(.L_x_1998) ;  /* 0x0000000000049947 */ /* 0x000fec0003800000 */
[----:B------:R-:W-:Y:S01]  /*e5c0*/  BPT.TRAP 0x1 ;  /* 0x000000040000795c */ /* 0x000fe20000300000 */
.L_x_1998:
        /* <DEDUP_REMOVED lines=8> */
.L_x_1999:
[----:B------:R-:W-:Y:S01]  /*e650*/  BSSY B2, `(.L_x_2000) ;  /* 0x0000006000027945 */ /* 0x000fe20003800000 */
[----:B------:R-:W-:Y:S02]  /*e660*/  IMAD R24, R18, 0x300, R21 ;  /* 0x0000030012187824 */ /* 0x000fe400078e0215 */
[----:B------:R-:W-:Y:S01]  /*e670*/  IMAD.MOV.U32 R25, RZ, RZ, -0x3ffffff0 ;  /* 0xc0000010ff197424 */ /* 0x000fe200078e00ff */
[----:B-1----:R-:W-:Y:S06]  /*e680*/  @P2 BRA `(.L_x_2001) ;  /* 0x0000000000082947 */ /* 0x002fec0003800000 */
[----:B------:R-:W1:Y:S02]  /*e690*/  SYNCS.PHASECHK.TRANS64.TRYWAIT P2, [R15+URZ+0x19c30], R12 ;  /* 0x019c300c0f0075a7 */ /* 0x000e64000804017f */
[----:B-1----:R-:W-:Y:S05]  /*e6a0*/  @!P2 BRA `(.L_x_2002) ;  /* 0x000001100038a947 */ /* 0x002fea0003800000 */
.L_x_2001:
[----:B------:R-:W-:Y:S05]  /*e6b0*/  BSYNC B2 ;  /* 0x0000000000027941 */ /* 0x000fea0003800000 */
.L_x_2000:
        /* <DEDUP_REMOVED lines=27> */
.L_x_2003:
[----:B------:R-:W-:Y:S01]  /*e870*/  SHF.L.U32 R9, R9, 0x1f, RZ ;  /* 0x0000001f09097819 */ /* 0x000fe200000006ff */
[----:B------:R-:W-:-:S04]  /*e880*/  IMAD R20, R8, 0x8, R16 ;  /* 0x0000000808147824 */ /* 0x000fc800078e0210 */
[----:B------:R0:W1:Y:S01]  /*e890*/  SYNCS.PHASECHK.TRANS64.TRYWAIT P2, [R20+URZ+0x19c50], R9 ;  /* 0x019c5009140075a7 */ /* 0x000062000804017f */
[----:B------:R-:W-:Y:S05]  /*e8a0*/  @!P1 BRA `(.L_x_2004) ;  /* 0x0000000000049947 */ /* 0x000fea0003800000 */
[----:B------:R-:W-:Y:S01]  /*e8b0*/  BPT.TRAP 0x1 ;  /* 0x000000040000795c */ /* 0x000fe20000300000 */
.L_x_2004:
[----:B------:R-:W-:Y:S04]  /*e8c0*/  BSSY B2, `(.L_x_2005) ;  /* 0x0000004000027945 */ /* 0x000fe80003800000 */
[----:B-1----:R-:W-:Y:S05]  /*e8d0*/  @P2 BRA `(.L_x_2006) ;  /* 0x0000000000082947 */ /* 0x002fea0003800000 */
[----:B------:R-:W1:Y:S02]  /*e8e0*/  SYNCS.PHASECHK.TRANS64.TRYWAIT P2, [R20+URZ+0x19c50], R9 ;  /* 0x019c5009140075a7 */ /* 0x000e64000804017f */
[----:B-1----:R-:W-:Y:S05]  /*e8f0*/  @!P2 BRA `(.L_x_2007) ;  /* 0x0000010c00b8a947 */ /* 0x002fea0003800000 */
.L_x_2006:
[----:B------:R-:W-:Y:S05]  /*e900*/  BSYNC B2 ;  /* 0x0000000000027941 */ /* 0x000fea0003800000 */
.L_x_2005:
[----:B01----:R-:W-:Y:S01]  /*e910*/  VIADD R9, R16, 0x3000 ;  /* 0x0000300010097836 */ /* 0x003fe20000000000 */
[----:B------:R-:W-:-:S04]  /*e920*/  WARPGROUP.ARRIVE ;  /* 0x00000000000079c5 */ /* 0x000fc80000000000 */
[----:B------:R-:W-:-:S04]  /*e930*/  SHF.R.U32.HI R9, RZ, 0x4, R9 ;  /* 0x00000004ff097819 */ /* 0x000fc80000011609 */
[----:B------:R-:W-:-:S04]  /*e940*/  LOP3.LUT R9, R9, 0x3fff, RZ, 0xc0, !PT ;  /* 0x00003fff09097812 */ /* 0x000fc800078ec0ff */
[----:B------:R-:W-:-:S05]  /*e950*/  LOP3.LUT R9, R9, 0x10000, RZ, 0xfc, !PT ;  /* 0x0001000009097812 */ /* 0x000fca00078efcff */
[----:B------:R-:W-:Y:S02]  /*e960*/  IMAD R8, R8, 0x300, R9 ;  /* 0x0000030008087824 */ /* 0x000fe400078e0209 */
[----:B------:R-:W-:-:S03]  /*e970*/  IMAD.MOV.U32 R9, RZ, RZ, 0x40000040 ;  /* 0x40000040ff097424 */ /* 0x000fc600078e00ff */
[----:B------:R-:W-:Y:S02]  /*e980*/  R2UR UR6, R8 ;  /* 0x00000000080672ca */ /* 0x000fe400000e0000 */
[----:B------:R-:W-:-:S13]  /*e990*/  R2UR UR7, R9 ;  /* 0x00000000090772ca */ /* 0x000fda00000e0000 */
[----:B------:R-:W-:Y:S01]  /*e9a0*/  QGMMA.64x96x32.F32.E4M3.E4M3 R88, R148, gdesc[UR4], R88, gsb0 ;  /* 0x0160000494587df3 */ /* 0x000fe20008000858 */
[----:B------:R-:W-:Y:S02]  /*e9b0*/  VIADD R12, R8, 0x2 ;  /* 0x00000002080c7836 */ /* 0x000fe40000000000 */
[----:B------:R-:W-:-:S03]  /*e9c0*/  IMAD.MOV.U32 R13, RZ, RZ, 0x40000040 ;  /* 0x40000040ff0d7424 */ /* 0x000fc600078e00ff */
[----:B------:R-:W-:Y:S02]  /*e9d0*/  R2UR UR6, R12 ;  /* 0x000000000c0672ca */ /* 0x000fe400000e0000 */
[----:B------:R-:W-:Y:S01]  /*e9e0*/  R2UR UR7, R13 ;  /* 0x000000000d0772ca */ /* 0x000fe200000e0000 */
[----:B------:R-:W-:Y:S02]  /*e9f0*/  WARPGROUP.DEPBAR.LE gsb0, 0x0 ;  /* 0x00008000000079c5 */ /* 0x000fe40000010000 */
[----:B------:R-:W-:Y:S01]  /*ea00*/  WARPGROUP.ARRIVE ;  /* 0x00000000000079c5 */ /* 0x000fe20000000000 */
[----:B------:R-:W2:Y:S04]  /*ea10*/  LDL R148, [R1+0x34] ;  /* 0x0000340001947983 */ /* 0x000ea80000100800 */
[----:B------:R-:W3:Y:S05]  /*ea20*/  LDL R149, [R1+0x20] ;  /* 0x0000200001957983 */ /* 0x000eea0000100800 */
[----:B------:R-:W-:Y:S01]  /*ea30*/  QGMMA.64x96x32.F32.E4M3.E4M3 R88, R144, gdesc[UR4], R88, gsb0 ;  /* 0x0160000490587df3 */ /* 0x000fe20008000858 */
[----:B------:R-:W3:Y:S04]  /*ea40*/  LDL R150, [R1+0x24] ;  /* 0x0000240001967983 */ /* 0x000ee80000100800 */
[----:B------:R-:W4:Y:S01]  /*ea50*/  LDL R151, [R1+0x1c] ;  /* 0x00001c0001977983 */ /* 0x000f220000100800 */
[----:B------:R-:W-:-:S03]  /*ea60*/  WARPGROUP.DEPBAR.LE gsb0, 0x0 ;  /* 0x00008000000079c5 */ /* 0x000fc60000010000 */
[----:B------:R-:W2:Y:S01]  /*ea70*/  LDL R147, [R1+0x18] ;  /* 0x0000180001937983 */ /* 0x000ea20000100800 */
[----:B------:R-:W-:Y:S01]  /*ea80*/  VIADD R12, R8, 0x4 ;  /* 0x00000004080c7836 */ /* 0x000fe20000000000 */
[----:B------:R-:W-:Y:S01]  /*ea90*/  WARPGROUP.ARRIVE ;  /* 0x00000000000079c5 */ /* 0x000fe20000000000 */
[----:B------:R-:W-:Y:S02]  /*eaa0*/  IMAD.MOV.U32 R13, RZ, RZ, 0x40000040 ;  /* 0x40000040ff0d7424 */ /* 0x000fe400078e00ff */
[----:B------:R-:W-:Y:S01]  /*eab0*/  FMUL.FTZ R58, R2, R58 ;  /* 0x0000003a023a7220 */ /* 0x000fe20000410000 */
[----:B------:R-:W-:Y:S01]  /*eac0*/  VIADD R8, R8, 0x6 ;  /* 0x0000000608087836 */ /* 0x000fe20000000000 */
        /* <DEDUP_REMOVED lines=11> */
[----:B------:R-:W-:Y:S01]  /*eb80*/  MUFU.TANH R12, R12 ;  /* 0x0000000c000c7308 */ /* 0x000fe20000002400 */
[----:B------:R-:W0:Y:S01]  /*eb90*/  @P0 LDC R54, c[0x0][0x44c] ;  /* 0x00011300ff360b82 */ /* 0x000e220000000800 */
        /* <DEDUP_REMOVED lines=15> */
[----:B------:R-:W1:Y:S01]  /*ec90*/  @P0 LDC R53, c[0x0][0x450] ;  /* 0x00011400ff350b82 */ /* 0x000e620000000800 */
[C---:B------:R-:W-:Y:S01]  /*eca0*/  FMUL.FTZ R28, R2.reuse, R32 ;  /* 0x00000020021c7220 */ /* 0x040fe20000410000 */
[C---:B------:R-:W-:Y:S01]  /*ecb0*/  FMUL.FTZ R32, R2.reuse, R36 ;  /* 0x0000002402207220 */ /* 0x040fe20000410000 */
[C---:B------:R-:W-:Y:S01]  /*ecc0*/  FMUL.FTZ R36, R2.reuse, R40 ;  /* 0x0000002802247220 */ /* 0x040fe20000410000 */
[C---:B------:R-:W-:Y:S01]  /*ecd0*/  FMUL.FTZ R40, R2.reuse, R44 ;  /* 0x0000002c02287220 */ /* 0x040fe20000410000 */
[C---:B------:R-:W-:Y:S01]  /*ece0*/  FMUL.FTZ R44, R2.reuse, R48 ;  /* 0x00000030022c7220 */ /* 0x040fe20000410000 */
[C---:B------:R-:W-:Y:S01]  /*ecf0*/  FMUL.FTZ R48, R2.reuse, R52 ;  /* 0x0000003402307220 */ /* 0x040fe20000410000 */
[C---:B------:R-:W-:Y:S01]  /*ed00*/  FMUL.FTZ R52, R2.reuse, R56 ;  /* 0x0000003802347220 */ /* 0x040fe20000410000 */
[----:B------:R-:W5:Y:S01]  /*ed10*/  MUFU.TANH R8, R8 ;  /* 0x0000000800087308 */ /* 0x000f620000002400 */
        /* <DEDUP_REMOVED lines=27> */
[----:B------:R-:W-:-:S04]  /*eed0*/  FMUL.FTZ R78, R2, R78 ;  /* 0x0000004e024e7220 */ /* 0x000fc80000410000 */
        /* <DEDUP_REMOVED lines=11> */
[----:B------:R-:W-:Y:S07]  /*ef90*/  QGMMA.64x96x32.F32.E4M3.E4M3 R88, R136, gdesc[UR4], R88, gsb0 ;  /* 0x0160000488587df3 */ /* 0x000fee0008000858 */
        /* <DEDUP_REMOVED lines=13> */
[----:B------:R-:W-:-:S07]  /*f070*/  WARPGROUP.DEPBAR.LE gsb0, 0x0 ;  /* 0x00008000000079c5 */ /* 0x000fce0000010000 */
[----:B------:R-:W-:Y:S08]  /*f080*/  MUFU.TANH R33, R33 ;  /* 0x0000002100217308 */ /* 0x000ff00000002400 */
[----:B------:R-:W-:Y:S08]  /*f090*/  MUFU.TANH R9, R9 ;  /* 0x0000000900097308 */ /* 0x000ff00000002400 */
[----:B------:R-:W-:Y:S08]  /*f0a0*/  MUFU.TANH R43, R43 ;  /* 0x0000002b002b7308 */ /* 0x000ff00000002400 */
[----:B------:R-:W-:Y:S08]  /*f0b0*/  MUFU.TANH R84, R84 ;  /* 0x0000005400547308 */ /* 0x000ff00000002400 */
[----:B------:R-:W-:Y:S08]  /*f0c0*/  MUFU.TANH R25, R25 ;  /* 0x0000001900197308 */ /* 0x000ff00000002400 */
[----:B------:R-:W-:Y:S08]  /*f0d0*/  MUFU.TANH R80, R80 ;  /* 0x0000005000507308 */ /* 0x000ff00000002400 */
[----:B------:R-:W-:Y:S01]  /*f0e0*/  MUFU.TANH R26, R26 ;  /* 0x0000001a001a7308 */ /* 0x000fe20000002400 */
[----:B--2---:R-:W-:-:S04]  /*f0f0*/  IMAD.IADD R56, R148, 0x1, R147 ;  /* 0x0000000194387824 */ /* 0x004fc800078e0293 */
[----:B0-----:R-:W-:-:S03]  /*f100*/  @P0 IMAD.HI.U32 R54, R56, R54, RZ ;  /* 0x0000003638360227 */ /* 0x001fc600078e00ff */
[----:B------:R-:W-:Y:S02]  /*f110*/  MUFU.TANH R29, R29 ;  /* 0x0000001d001d7308 */ /* 0x000fe40000002400 */
[----:B-1----:R-:W-:Y:S01]  /*f120*/  @P0 SHF.R.U32.HI R56, RZ, R53, R54 ;  /* 0x00000035ff380219 */ /* 0x002fe20000011636 */
[C---:B------:R-:W-:Y:S01]  /*f130*/  FMUL.FTZ R54, R2.reuse, R59 ;  /* 0x0000003b02367220 */ /* 0x040fe20000410000 */
[----:B------:R-:W-:-:S03]  /*f140*/  FMUL.FTZ R59, R2, R61 ;  /* 0x0000003d023b7220 */ /* 0x000fc60000410000 */
[----:B------:R-:W0:Y:S01]  /*f150*/  SHFL.IDX PT, R136, R56, RZ, 0x1c1f ;  /* 0x001c1fff38887589 */ /* 0x000e2200000e0000 */
[----:B------:R1:W-:Y:S08]  /*f160*/  MUFU.TANH R53, R58 ;  /* 0x0000003a00357308 */ /* 0x0003f00000002400 */
[----:B------:R-:W-:Y:S01]  /*f170*/  MUFU.TANH R59, R59 ;  /* 0x0000003b003b7308 */ /* 0x000fe20000002400 */
[----:B-1----:R-:W-:Y:S01]  /*f180*/  FMUL.FTZ R58, R2, R60 ;  /* 0x0000003c023a7220 */ /* 0x002fe20000410000 */
[----:B------:R-:W-:-:S04]  /*f190*/  IMAD.MOV.U32 R60, RZ, RZ, -0x80 ;  /* 0xffffff80ff3c7424 */ /* 0x000fc800078e00ff */
[----:B------:R-:W-:Y:S02]  /*f1a0*/  IMAD R60, R14, R60, 0x1 ;  /* 0x000000010e3c7424 */ /* 0x000fe400078e023c */
[----:B------:R-:W1:Y:S03]  /*f1b0*/  MUFU.TANH R58, R58 ;  /* 0x0000003a003a7308 */ /* 0x000e660000002400 */
[----:B---3--:R-:W-:-:S05]  /*f1c0*/  IADD3 R60, R150, R60, -R149 ;  /* 0x0000003c963c7210 */ /* 0x008fca0007ffe895 */
[----:B----4-:R-:W-:Y:S01]  /*f1d0*/  IMAD.IADD R60, R60, 0x1, -R151 ;  /* 0x000000013c3c7824 */ /* 0x010fe200078e0a97 */
[----:B------:R-:W-:Y:S01]  /*f1e0*/  MUFU.TANH R30, R30 ;  /* 0x0000001e001e7308 */ /* 0x000fe20000002400 */
[----:B------:R-:W2:Y:S02]  /*f1f0*/  S2R R151, SR_TID.X ;  /* 0x0000000000977919 */ /* 0x000ea40000002100 */
[----:B0-----:R-:W-:-:S05]  /*f200*/  IMAD.IADD R61, R60, 0x1, R136 ;  /* 0x000000013c3d7824 */ /* 0x001fca00078e0288 */
[C---:B------:R-:W-:Y:S01]  /*f210*/  ISETP.GT.AND P2, PT, R61.reuse, RZ, PT ;  /* 0x000000ff3d00720c */ /* 0x040fe20003f44270 */
[----:B------:R-:W-:Y:S01]  /*f220*/  MUFU.TANH R34, R34 ;  /* 0x0000002200227308 */ /* 0x000fe20000002400 */
[C---:B------:R-:W-:Y:S02]  /*f230*/  ISETP.GT.AND P3, PT, R61.reuse, 0x1, PT ;  /* 0x000000013d00780c */ /* 0x040fe40003f64270 */
[----:B-----5:R-:W-:Y:S02]  /*f240*/  FSEL R8, R8, -INF , P2 ;  /* 0xff80000008087808 */ /* 0x020fe40001000000 */
[----:B------:R-:W-:Y:S02]  /*f250*/  ISETP.GT.AND P2, PT, R61, 0x8, PT ;  /* 0x000000083d00780c */ /* 0x000fe40003f44270 */
[----:B------:R-:W-:Y:S01]  /*f260*/  FSEL R12, R12, -INF , P3 ;  /* 0xff8000000c0c7808 */ /* 0x000fe20001800000 */
[----:B------:R-:W-:Y:S01]  /*f270*/  MUFU.TANH R37, R37 ;  /* 0x0000002500257308 */ /* 0x000fe20000002400 */
[----:B------:R-:W-:-:S02]  /*f280*/  FMNMX.FTZ R65, R8, R11, !PT ;  /* 0x0000000b08417209 */ /* 0x000fc40007810000 */
[C---:B------:R-:W-:Y:S02]  /*f290*/  ISETP.GT.AND P3, PT, R61.reuse, 0x9, PT ;  /* 0x000000093d00780c */ /* 0x040fe40003f64270 */
[----:B------:R-:W-:Y:S02]  /*f2a0*/  FSEL R24, R24, -INF , P2 ;  /* 0xff80000018187808 */ /* 0x000fe40001000000 */
[----:B------:R-:W-:Y:S01]  /*f2b0*/  FMNMX.FTZ R65, R12, R65, !PT ;  /* 0x000000410c417209 */ /* 0x000fe20007810000 */
[----:B------:R-:W-:Y:S01]  /*f2c0*/  MUFU.TANH R38, R38 ;  /* 0x0000002600267308 */ /* 0x000fe20000002400 */
[----:B------:R-:W-:Y:S02]  /*f2d0*/  ISETP.GT.AND P2, PT, R61, 0x10, PT ;  /* 0x000000103d00780c */ /* 0x000fe40003f44270 */
[----:B------:R-:W-:Y:S02]  /*f2e0*/  FSEL R27, R27, -INF , P3 ;  /* 0xff8000001b1b7808 */ /* 0x000fe40001800000 */
[----:B------:R-:W-:-:S02]  /*f2f0*/  FMNMX.FTZ R65, R24, R65, !PT ;  /* 0x0000004118417209 */ /* 0x000fc40007810000 */
[----:B------:R-:W-:Y:S01]  /*f300*/  ISETP.GT.AND P3, PT, R61, 0x11, PT ;  /* 0x000000113d00780c */ /* 0x000fe20003f64270 */
[----:B------:R-:W-:Y:S01]  /*f310*/  MUFU.TANH R41, R41 ;  /* 0x0000002900297308 */ /* 0x000fe20000002400 */
[----:B------:R-:W-:Y:S02]  /*f320*/  FSEL R28, R28, -INF , P2 ;  /* 0xff8000001c1c7808 */ /* 0x000fe40001000000 */
[----:B------:R-:W-:Y:S02]  /*f330*/  FMNMX.FTZ R65, R27, R65, !PT ;  /* 0x000000411b417209 */ /* 0x000fe40007810000 */
[----:B------:R-:W-:Y:S02]  /*f340*/  ISETP.GT.AND P2, PT, R61, 0x18, PT ;  /* 0x000000183d00780c */ /* 0x000fe40003f44270 */
[----:B------:R-:W-:Y:S01]  /*f350*/  FSEL R31, R31, -INF , P3 ;  /* 0xff8000001f1f7808 */ /* 0x000fe20001800000 */
[----:B------:R-:W-:Y:S01]  /*f360*/  MUFU.TANH R45, R45 ;  /* 0x0000002d002d7308 */ /* 0x000fe20000002400 */
[----:B------:R-:W-:-:S02]  /*f370*/  FMNMX.FTZ R65, R28, R65, !PT ;  /* 0x000000411c417209 */ /* 0x000fc40007810000 */
[----:B------:R-:W-:Y:S02]  /*f380*/  ISETP.GT.AND P3, PT, R61, 0x19, PT ;  /* 0x000000193d00780c */ /* 0x000fe40003f64270 */
        /* <DEDUP_REMOVED lines=17> */
[----:B------:R-:W-:Y:S01]  /*f4a0*/  FMUL.FTZ R65, R2, R77 ;  /* 0x0000004d02417220 */ /* 0x000fe20000410000 */
[----:B------:R-:W-:Y:S01]  /*f4b0*/  ISETP.GT.AND P2, PT, R61, 0x30, PT ;  /* 0x000000303d00780c */ /* 0x000fe20003f44270 */
[----:B------:R-:W-:Y:S01]  /*f4c0*/  MUFU.TANH R54, R54 ;  /* 0x0000003600367308 */ /* 0x000fe20000002400 */
[----:B------:R-:W-:Y:S02]  /*f4d0*/  FSEL R77, R42, -INF , P3 ;  /* 0xff8000002a4d7808 */ /* 0x000fe40001800000 */
[----:B------:R-:W-:-:S02]  /*f4e0*/  FMNMX.FTZ R136, R40, R136, !PT ;  /* 0x0000008828887209 */ /* 0x000fc40007810000 */
[----:B------:R-:W-:Y:S02]  /*f4f0*/  ISETP.GT.AND P3, PT, R61, 0x31, PT ;  /* 0x000000313d00780c */ /* 0x000fe40003f64270 */
[----:B------:R-:W-:Y:S01]  /*f500*/  FSEL R44, R44, -INF , P2 ;  /* 0xff8000002c2c7808 */ /* 0x000fe20001000000 */
[----:B------:R-:W0:Y:S01]  /*f510*/  MUFU.TANH R65, R65 ;  /* 0x0000004100417308 */ /* 0x000e220000002400 */
[----:B------:R-:W-:Y:S02]  /*f520*/  FMNMX.FTZ R136, R77, R136, !PT ;  /* 0x000000884d887209 */ /* 0x000fe40007810000 */
[----:B------:R-:W-:Y:S02]  /*f530*/  ISETP.GT.AND P2, PT, R61, 0x38, PT ;  /* 0x000000383d00780c */ /* 0x000fe40003f44270 */
[----:B------:R-:W-:Y:S02]  /*f540*/  FSEL R47, R47, -INF , P3 ;  /* 0xff8000002f2f7808 */ /* 0x000fe40001800000 */
[----:B------:R-:W-:Y:S01]  /*f550*/  FMNMX.FTZ R136, R44, R136, !PT ;  /* 0x000000882c887209 */ /* 0x000fe20007810000 */
[----:B------:R-:W-:Y:S01]  /*f560*/  MUFU.TANH R57, R57 ;  /* 0x0000003900397308 */ /* 0x000fe20000002400 */
[----:B------:R-:W-:-:S02]  /*f570*/  ISETP.GT.AND P3, PT, R61, 0x39, PT ;  /* 0x000000393d00780c */ /* 0x000fc40003f64270 */
[----:B------:R-:W-:Y:S02]  /*f580*/  FSEL R48, R48, -INF , P2 ;  /* 0xff80000030307808 */ /* 0x000fe40001000000 */
[----:B------:R-:W-:Y:S02]  /*f590*/  FMNMX.FTZ R136, R47, R136, !PT ;  /* 0x000000882f887209 */ /* 0x000fe40007810000 */
[----:B------:R-:W-:Y:S01]  /*f5a0*/  ISETP.GT.AND P2, PT, R61, 0x40, PT ;  /* 0x000000403d00780c */ /* 0x000fe20003f44270 */
[----:B------:R-:W-:Y:S01]  /*f5b0*/  MUFU.TANH R63, R63 ;  /* 0x0000003f003f7308 */ /* 0x000fe20000002400 */
[----:B------:R-:W-:Y:S02]  /*f5c0*/  FSEL R49, R49, -INF , P3 ;  /* 0xff80000031317808 */ /* 0x000fe40001800000 */
[----:B------:R-:W-:Y:S02]  /*f5d0*/  FMNMX.FTZ R136, R48, R136, !PT ;  /* 0x0000008830887209 */ /* 0x000fe40007810000 */
[----:B------:R-:W-:-:S02]  /*f5e0*/  ISETP.GT.AND P3, PT, R61, 0x41, PT ;  /* 0x000000413d00780c */ /* 0x000fc40003f64270 */
[----:B------:R-:W-:Y:S01]  /*f5f0*/  FSEL R52, R52, -INF , P2 ;  /* 0xff80000034347808 */ /* 0x000fe20001000000 */
[----:B------:R-:W-:Y:S01]  /*f600*/  MUFU.TANH R67, R67 ;  /* 0x0000004300437308 */ /* 0x000fe20000002400 */
[----:B------:R-:W-:Y:S02]  /*f610*/  FMNMX.FTZ R136, R49, R136, !PT ;  /* 0x0000008831887209 */ /* 0x000fe40007810000 */
[----:B------:R-:W-:Y:S02]  /*f620*/  ISETP.GT.AND P2, PT, R61, 0x48, PT ;  /* 0x000000483d00780c */ /* 0x000fe40003f44270 */
[----:B------:R-:W-:Y:S02]  /*f630*/  FSEL R55, R55, -INF , P3 ;  /* 0xff80000037377808 */ /* 0x000fe40001800000 */
[----:B------:R-:W-:Y:S01]  /*f640*/  FMNMX.FTZ R136, R52, R136, !PT ;  /* 0x0000008834887209 */ /* 0x000fe20007810000 */
[----:B------:R-:W-:Y:S01]  /*f650*/  MUFU.TANH R70, R70 ;  /* 0x0000004600467308 */ /* 0x000fe20000002400 */
[----:B------:R-:W-:-:S02]  /*f660*/  ISETP.GT.AND P4, PT, R61, 0x49, PT ;  /* 0x000000493d00780c */ /* 0x000fc40003f84270 */
[----:B-1----:R-:W-:Y:S02]  /*f670*/  FSEL R58, R58, -INF , P2 ;  /* 0xff8000003a3a7808 */ /* 0x002fe40001000000 */
[----:B------:R-:W-:Y:S02]  /*f680*/  FMNMX.FTZ R136, R55, R136, !PT ;  /* 0x0000008837887209 */ /* 0x000fe40007810000 */
[----:B------:R-:W-:Y:S01]  /*f690*/  FSEL R59, R59, -INF , P4 ;  /* 0xff8000003b3b7808 */ /* 0x000fe20002000000 */
[----:B------:R-:W-:Y:S01]  /*f6a0*/  MUFU.TANH R71, R71 ;  /* 0x0000004700477308 */ /* 0x000fe20000002400 */
[----:B------:R-:W-:Y:S02]  /*f6b0*/  FMNMX.FTZ R136, R58, R136, !PT ;  /* 0x000000883a887209 */ /* 0x000fe40007810000 */
[----:B------:R-:W-:Y:S02]  /*f6c0*/  ISETP.GT.AND P5, PT, R61, 0x50, PT ;  /* 0x000000503d00780c */ /* 0x000fe40003fa4270 */
[----:B------:R-:W-:-:S02]  /*f6d0*/  FMNMX.FTZ R136, R59, R136, !PT ;  /* 0x000000883b887209 */ /* 0x000fc40007810000 */
[----:B------:R-:W-:Y:S01]  /*f6e0*/  FSEL R62, R62, -INF , P5 ;  /* 0xff8000003e3e7808 */ /* 0x000fe20002800000 */
[----:B------:R-:W-:Y:S01]  /*f6f0*/  MUFU.TANH R74, R74 ;  /* 0x0000004a004a7308 */ /* 0x000fe20000002400 */
[C---:B------:R-:W-:Y:S02]  /*f700*/  ISETP.GT.AND P3, PT, R61.reuse, 0x51, PT ;  /* 0x000000513d00780c */ /* 0x040fe40003f64270 */
[----:B------:R-:W-:Y:S02]  /*f710*/  FMNMX.FTZ R42, R62, R136, !PT ;  /* 0x000000883e2a7209 */ /* 0x000fe40007810000 */
[----:B------:R1:W3:Y:S01]  /*f720*/  SHFL.IDX PT, R136, R56, 0x1, 0x1c1f ;  /* 0x003c1f0038887f89 */ /* 0x0002e200000e0000 */
[C---:B------:R-:W-:Y:S02]  /*f730*/  ISETP.GT.AND P2, PT, R61.reuse, 0x58, PT ;  /* 0x000000583d00780c */ /* 0x040fe40003f44270 */
[----:B------:R-:W-:Y:S01]  /*f740*/  FSEL R64, R64, -INF , P3 ;  /* 0xff80000040407808 */ /* 0x000fe20001800000 */
[----:B------:R-:W-:Y:S01]  /*f750*/  MUFU.TANH R75, R75 ;  /* 0x0000004b004b7308 */ /* 0x000fe20000002400 */
[----:B------:R-:W-:-:S02]  /*f760*/  ISETP.GT.AND P6, PT, R61, 0x59, PT ;  /* 0x000000593d00780c */ /* 0x000fc40003fc4270 */
[----:B------:R-:W-:Y:S01]  /*f770*/  FSEL R68, R68, -INF , P2 ;  /* 0xff80000044447808 */ /* 0x000fe20001000000 */
[----:B-1----:R-:W-:Y:S01]  /*f780*/  FMUL.FTZ R56, R2, R79 ;  /* 0x0000004f02387220 */ /* 0x002fe20000410000 */
[----:B------:R-:W-:Y:S01]  /*f790*/  FMNMX.FTZ R42, R64, R42, !PT ;  /* 0x0000002a402a7209 */ /* 0x000fe20007810000 */
[C---:B------:R-:W-:Y:S01]  /*f7a0*/  FMUL.FTZ R79, R2.reuse, R82 ;  /* 0x00000052024f7220 */ /* 0x040fe20000410000 */
[----:B------:R-:W-:Y:S01]  /*f7b0*/  ISETP.GT.AND P5, PT, R61, 0x60, PT ;  /* 0x000000603d00780c */ /* 0x000fe20003fa4270 */
[C---:B------:R-:W-:Y:S01]  /*f7c0*/  FMUL.FTZ R82, R2.reuse, R83 ;  /* 0x0000005302527220 */ /* 0x040fe20000410000 */
[----:B------:R-:W-:Y:S01]  /*f7d0*/  FSEL R69, R69, -INF , P6 ;  /* 0xff80000045457808 */ /* 0x000fe20003000000 */
[----:B------:R-:W-:Y:S01]  /*f7e0*/  FMUL.FTZ R83, R2, R86 ;  /* 0x0000005602537220 */ /* 0x000fe20000410000 */
[----:B------:R-:W-:Y:S01]  /*f7f0*/  FMNMX.FTZ R42, R68, R42, !PT ;  /* 0x0000002a442a7209 */ /* 0x000fe20007810000 */
[----:B------:R-:W-:Y:S01]  /*f800*/  MUFU.TANH R78, R78 ;  /* 0x0000004e004e7308 */ /* 0x000fe20000002400 */
[----:B------:R-:W-:-:S02]  /*f810*/  ISETP.GT.AND P4, PT, R61, 0x61, PT ;  /* 0x000000613d00780c */ /* 0x000fc40003f84270 */
[----:B------:R-:W-:Y:S02]  /*f820*/  ISETP.GT.AND P3, PT, R61, 0x68, PT ;  /* 0x000000683d00780c */ /* 0x000fe40003f64270 */
[----:B------:R-:W-:Y:S02]  /*f830*/  FSEL R72, R72, -INF , P5 ;  /* 0xff80000048487808 */ /* 0x000fe40002800000 */
[----:B------:R-:W-:Y:S01]  /*f840*/  FMNMX.FTZ R42, R69, R42, !PT ;  /* 0x0000002a452a7209 */ /* 0x000fe20007810000 */
[----:B---3--:R-:W-:Y:S01]  /*f850*/  IMAD.IADD R136, R60, 0x1, R136 ;  /* 0x000000013c887824 */ /* 0x008fe200078e0288 */
[----:B------:R-:W-:Y:S01]  /*f860*/  FSEL R73, R73, -INF , P4 ;  /* 0xff80000049497808 */ /* 0x000fe20002000000 */
[----:B------:R-:W-:Y:S01]  /*f870*/  MUFU.TANH R56, R56 ;  /* 0x0000003800387308 */ /* 0x000fe20000002400 */
[----:B------:R-:W-:Y:S01]  /*f880*/  FSEL R76, R76, -INF , P3 ;  /* 0xff8000004c4c7808 */ /* 0x000fe20001800000 */
[----:B------:R-:W-:Y:S01]  /*f890*/  FMUL.FTZ R60, R2, R87 ;  /* 0x00000057023c7220 */ /* 0x000fe20000410000 */
[----:B------:R-:W-:-:S02]  /*f8a0*/  FMNMX.FTZ R42, R72, R42, !PT ;  /* 0x0000002a482a7209 */ /* 0x000fc40007810000 */
[C---:B------:R-:W-:Y:S02]  /*f8b0*/  ISETP.GT.AND P2, PT, R61.reuse, 0x69, PT ;  /* 0x000000693d00780c */ /* 0x040fe40003f44270 */
[C---:B------:R-:W-:Y:S01]  /*f8c0*/  ISETP.GT.AND P6, PT, R61.reuse, 0x70, PT ;  /* 0x000000703d00780c */ /* 0x040fe20003fc4270 */
[----:B------:R-:W-:Y:S01]  /*f8d0*/  MUFU.TANH R79, R79 ;  /* 0x0000004f004f7308 */ /* 0x000fe20000002400 */
[C---:B------:R-:W-:Y:S02]  /*f8e0*/  ISETP.GT.AND P5, PT, R61.reuse, 0x71, PT ;  /* 0x000000713d00780c */ /* 0x040fe40003fa4270 */
[C---:B------:R-:W-:Y:S02]  /*f8f0*/  ISETP.GT.AND P4, PT, R61.reuse, 0x78, PT ;  /* 0x000000783d00780c */ /* 0x040fe40003f84270 */
[----:B------:R-:W-:Y:S01]  /*f900*/  ISETP.GT.AND P3, PT, R61, 0x79, PT ;  /* 0x000000793d00780c */ /* 0x000fe20003f64270 */
[----:B------:R-:W-:Y:S01]  /*f910*/  FMUL.FTZ R61, R2, R85 ;  /* 0x00000055023d7220 */ /* 0x000fe20000410000 */
[----:B------:R-:W-:Y:S01]  /*f920*/  FMNMX.FTZ R85, R73, R42, !PT ;  /* 0x0000002a49557209 */ /* 0x000fe20007810000 */
[----:B------:R-:W-:Y:S01]  /*f930*/  MUFU.TANH R82, R82 ;  /* 0x0000005200527308 */ /* 0x000fe20000002400 */
[----:B------:R-:W-:-:S02]  /*f940*/  FSEL R81, R81, -INF , P5 ;  /* 0xff80000051517808 */ /* 0x000fc40002800000 */
[----:B------:R-:W-:Y:S02]  /*f950*/  ISETP.GT.AND P5, PT, R136, RZ, PT ;  /* 0x000000ff8800720c */ /* 0x000fe40003fa4270 */
[----:B------:R-:W-:Y:S02]  /*f960*/  FSEL R84, R84, -INF , P4 ;  /* 0xff80000054547808 */ /* 0x000fe40002000000 */
[----:B------:R-:W-:Y:S01]  /*f970*/  FSEL R9, R9, -INF , P5 ;  /* 0xff80000009097808 */ /* 0x000fe20002800000 */
[----:B------:R0:W1:Y:S01]  /*f980*/  MUFU.TANH R42, R61 ;  /* 0x0000003d002a7308 */ /* 0x0000620000002400 */
[----:B------:R-:W-:Y:S02]  /*f990*/  ISETP.GT.AND P4, PT, R136, 0x9, PT ;  /* 0x000000098800780c */ /* 0x000fe40003f84270 */
[----:B------:R-:W-:Y:S02]  /*f9a0*/  FSEL R80, R80, -INF , P6 ;  /* 0xff80000050507808 */ /* 0x000fe40003000000 */
[----:B------:R-:W-:-:S02]  /*f9b0*/  ISETP.GT.AND P6, PT, R136, 0x10, PT ;  /* 0x000000108800780c */ /* 0x000fc40003fc4270 */
[----:B------:R-:W-:Y:S01]  /*f9c0*/  FSEL R26, R26, -INF , P4 ;  /* 0xff8000001a1a7808 */ /* 0x000fe20002000000 */
[----:B------:R-:W-:Y:S01]  /*f9d0*/  MUFU.TANH R83, R83 ;  /* 0x0000005300537308 */ /* 0x000fe20000002400 */
[----:B0-----:R-:W-:Y:S02]  /*f9e0*/  FSEL R61, R65, -INF , P2 ;  /* 0xff800000413d7808 */ /* 0x001fe40001000000 */
[----:B------:R-:W-:Y:S02]  /*f9f0*/  ISETP.GT.AND P2, PT, R136, 0x1, PT ;  /* 0x000000018800780c */ /* 0x000fe40003f44270 */
[----:B------:R-:W-:Y:S01]  /*fa00*/  FMNMX.FTZ R65, R76, R85, !PT ;  /* 0x000000554c417209 */ /* 0x000fe20007810000 */
[----:B------:R-:W-:Y:S01]  /*fa10*/  FMUL.FTZ R85, R2, R66 ;  /* 0x0000004202557220 */ /* 0x000fe20000410000 */
[----:B------:R-:W-:Y:S01]  /*fa20*/  FSEL R13, R13, -INF , P2 ;  /* 0xff8000000d0d7808 */ /* 0x000fe20001000000 */
[----:B------:R-:W-:Y:S01]  /*fa30*/  MUFU.TANH R60, R60 ;  /* 0x0000003c003c7308 */ /* 0x000fe20000002400 */
[----:B------:R-:W-:-:S02]  /*fa40*/  ISETP.GT.AND P2, PT, R136, 0x18, PT ;  /* 0x000000188800780c */ /* 0x000fc40003f44270 */
[----:B-1----:R-:W-:Y:S02]  /*fa50*/  FSEL R66, R42, -INF , P3 ;  /* 0xff8000002a427808 */ /* 0x002fe40001800000 */
[----:B------:R-:W-:Y:S02]  /*fa60*/  FSEL R33, R33, -INF , P2 ;  /* 0xff80000021217808 */ /* 0x000fe40001000000 */
[C---:B------:R-:W-:Y:S01]  /*fa70*/  ISETP.GT.AND P2, PT, R136.reuse, 0x29, PT ;  /* 0x000000298800780c */ /* 0x040fe20003f44270 */
[----:B------:R-:W0:Y:S01]  /*fa80*/  MUFU.TANH R85, R85 ;  /* 0x0000005500557308 */ /* 0x000e220000002400 */
[----:B------:R-:W-:Y:S02]  /*fa90*/  ISETP.GT.AND P3, PT, R136, 0x8, PT ;  /* 0x000000088800780c */ /* 0x000fe40003f64270 */
[----:B------:R-:W-:Y:S02]  /*faa0*/  FSEL R86, R43, -INF , P2 ;  /* 0xff8000002b567808 */ /* 0x000fe40001000000 */
[----:B------:R-:W-:-:S02]  /*fab0*/  FMNMX.FTZ R43, R9, R10, !PT ;  /* 0x0000000a092b7209 */ /* 0x000fc40007810000 */
[----:B------:R-:W-:Y:S02]  /*fac0*/  FSEL R25, R25, -INF , P3 ;  /* 0xff80000019197808 */ /* 0x000fe40001800000 */
[----:B------:R-:W-:Y:S02]  /*fad0*/  FMNMX.FTZ R43, R13, R43, !PT ;  /* 0x0000002b0d2b7209 */ /* 0x000fe40007810000 */
[----:B------:R-:W-:Y:S02]  /*fae0*/  ISETP.GT.AND P5, PT, R136, 0x11, PT ;  /* 0x000000118800780c */ /* 0x000fe40003fa4270 */
[----:B------:R-:W-:Y:S02]  /*faf0*/  FMNMX.FTZ R43, R25, R43, !PT ;  /* 0x0000002b192b7209 */ /* 0x000fe40007810000 */
[----:B------:R-:W-:Y:S02]  /*fb00*/  FSEL R29, R29, -INF , P6 ;  /* 0xff8000001d1d7808 */ /* 0x000fe40003000000 */
[----:B------:R-:W-:-:S02]  /*fb10*/  FMNMX.FTZ R43, R26, R43, !PT ;  /* 0x0000002b1a2b7209 */ /* 0x000fc40007810000 */
[----:B------:R-:W-:Y:S02]  /*fb20*/  FSEL R30, R30, -INF , P5 ;  /* 0xff8000001e1e7808 */ /* 0x000fe40002800000 */
[----:B------:R-:W-:Y:S02]  /*fb30*/  FMNMX.FTZ R43, R29, R43, !PT ;  /* 0x0000002b1d2b7209 */ /* 0x000fe40007810000 */
[----:B------:R-:W-:Y:S02]  /*fb40*/  ISETP.GT.AND P3, PT, R136, 0x19, PT ;  /* 0x000000198800780c */ /* 0x000fe40003f64270 */
[----:B------:R-:W-:Y:S02]  /*fb50*/  FMNMX.FTZ R43, R30, R43, !PT ;  /* 0x0000002b1e2b7209 */ /* 0x000fe40007810000 */
[----:B------:R-:W-:Y:S02]  /*fb60*/  ISETP.GT.AND P4, PT, R136, 0x20, PT ;  /* 0x000000208800780c */ /* 0x000fe40003f84270 */
[----:B------:R-:W-:-:S02]  /*fb70*/  FSEL R34, R34, -INF , P3 ;  /* 0xff80000022227808 */ /* 0x000fc40001800000 */
[----:B------:R-:W-:Y:S02]  /*fb80*/  FMNMX.FTZ R43, R33, R43, !PT ;  /* 0x0000002b212b7209 */ /* 0x000fe40007810000 */
[----:B------:R-:W-:Y:S02]  /*fb90*/  ISETP.GT.AND P6, PT, R136, 0x21, PT ;  /* 0x000000218800780c */ /* 0x000fe40003fc4270 */
[----:B------:R-:W-:Y:S02]  /*fba0*/  FSEL R37, R37, -INF , P4 ;  /* 0xff80000025257808 */ /* 0x000fe40002000000 */
[----:B------:R-:W-:Y:S02]  /*fbb0*/  FMNMX.FTZ R43, R34, R43, !PT ;  /* 0x0000002b222b7209 */ /* 0x000fe40007810000 */
[----:B------:R-:W-:Y:S02]  /*fbc0*/  ISETP.GT.AND P5, PT, R136, 0x28, PT ;  /* 0x000000288800780c */ /* 0x000fe40003fa4270 */
[----:B------:R-:W-:-:S02]  /*fbd0*/  FSEL R38, R38, -INF , P6 ;  /* 0xff80000026267808 */ /* 0x000fc40003000000 */
[----:B------:R-:W-:Y:S02]  /*fbe0*/  FMNMX.FTZ R43, R37, R43, !PT ;  /* 0x0000002b252b7209 */ /* 0x000fe40007810000 */
[----:B------:R-:W-:Y:S02]  /*fbf0*/  FSEL R41, R41, -INF , P5 ;  /* 0xff80000029297808 */ /* 0x000fe40002800000 */
[----:B------:R-:W-:Y:S02]  /*fc00*/  FMNMX.FTZ R43, R38, R43, !PT ;  /* 0x0000002b262b7209 */ /* 0x000fe40007810000 */
[C---:B------:R-:W-:Y:S02]  /*fc10*/  ISETP.GT.AND P3, PT, R136.reuse, 0x30, PT ;  /* 0x000000308800780c */ /* 0x040fe40003f64270 */
        /* <DEDUP_REMOVED lines=23> */
[----:B------:R-:W-:Y:S02]  /*fd90*/  FSEL R63, R63, -INF , P5 ;  /* 0xff8000003f3f7808 */ /* 0x000fe40002800000 */
[----:B------:R-:W-:Y:S02]  /*fda0*/  FMNMX.FTZ R43, R57, R43, !PT ;  /* 0x0000002b392b7209 */ /* 0x000fe40007810000 */
[----:B------:R-:W-:-:S02]  /*fdb0*/  ISETP.GT.AND P4, PT, R136, 0x51, PT ;  /* 0x000000518800780c */ /* 0x000fc40003f84270 */
[----:B0-----:R-:W-:Y:S02]  /*fdc0*/  FSEL R85, R85, -INF , P3 ;  /* 0xff80000055557808 */ /* 0x001fe40001800000 */
[----:B------:R-:W-:Y:S02]  /*fdd0*/  FMNMX.FTZ R43, R63, R43, !PT ;  /* 0x0000002b3f2b7209 */ /* 0x000fe40007810000 */
[C---:B------:R-:W-:Y:S02]  /*fde0*/  ISETP.GT.AND P6, PT, R136.reuse, 0x58, PT ;  /* 0x000000588800780c */ /* 0x040fe40003fc4270 */
        /* <DEDUP_REMOVED lines=17> */
[----:B------:R-:W-:Y:S02]  /*ff00*/  FMNMX.FTZ R65, R61, R65, !PT ;  /* 0x000000413d417209 */ /* 0x000fe40007810000 */
[----:B------:R-:W-:Y:S02]  /*ff10*/  ISETP.GT.AND P3, PT, R136, 0x70, PT ;  /* 0x000000708800780c */ /* 0x000fe40003f64270 */
[----:B------:R-:W-:Y:S02]  /*ff20*/  FSEL R56, R56, -INF , P5 ;  /* 0xff80000038387808 */ /* 0x000fe40002800000 */
[----:B------:R-:W-:-:S02]  /*ff30*/  FMNMX.FTZ R43, R78, R43, !PT ;  /* 0x0000002b4e2b7209 */ /* 0x000fc40007810000 */
[----:B------:R-:W-:Y:S02]  /*ff40*/  FMNMX.FTZ R65, R80, R65, !PT ;  /* 0x0000004150417209 */ /* 0x000fe40007810000 */
[----:B------:R-:W-:Y:S02]  /*ff50*/  ISETP.GT.AND P4, PT, R136, 0x71, PT ;  /* 0x000000718800780c */ /* 0x000fe40003f84270 */
[----:B------:R-:W-:Y:S02]  /*ff60*/  FSEL R79, R79, -INF , P3 ;  /* 0xff8000004f4f7808 */ /* 0x000fe40001800000 */
[----:B------:R-:W-:Y:S02]  /*ff70*/  FMNMX.FTZ R43, R56, R43, !PT ;  /* 0x0000002b382b7209 */ /* 0x000fe40007810000 */
        /* <DEDUP_REMOVED lines=9> */
[----:B------:R-:W-:Y:S02]  /*10010*/  FSEL R60, R60, -INF , P5 ;  /* 0xff8000003c3c7808 */ /* 0x000fe40002800000 */
[----:B------:R-:W-:Y:S01]  /*10020*/  FMNMX.FTZ R43, R83, R43, !PT ;  /* 0x0000002b532b7209 */ /* 0x000fe20007810000 */
[----:B------:R-:W0:Y:S01]  /*10030*/  SHFL.BFLY PT, R42, R65, 0x2, 0x1f ;  /* 0x0c401f00412a7f89 */ /* 0x000e2200000e0000 */
[----:B--2---:R-:W-:Y:S02]  /*10040*/  LOP3.LUT R137, R151, 0x7f, RZ, 0xc0, !PT ;  /* 0x0000007f97897812 */ /* 0x004fe400078ec0ff */
[----:B------:R-:W-:-:S05]  /*10050*/  FMNMX.FTZ R43, R60, R43, !PT ;  /* 0x0000002b3c2b7209 */ /* 0x000fca0007810000 */
[----:B------:R-:W1:Y:S01]  /*10060*/  SHFL.BFLY PT, R136, R43, 0x2, 0x1f ;  /* 0x0c401f002b887f89 */ /* 0x000e6200000e0000 */
[----:B0-----:R-:W-:-:S05]  /*10070*/  FMNMX.FTZ R42, R65, R42, !PT ;  /* 0x0000002a412a7209 */ /* 0x001fca0007810000 */
[----:B------:R-:W0:Y:S01]  /*10080*/  SHFL.BFLY PT, R65, R42, 0x1, 0x1f ;  /* 0x0c201f002a417f89 */ /* 0x000e2200000e0000 */
[----:B-1----:R-:W-:-:S05]  /*10090*/  FMNMX.FTZ R43, R43, R136, !PT ;  /* 0x000000882b2b7209 */ /* 0x002fca0007810000 */
[----:B------:R-:W1:Y:S01]  /*100a0*/  SHFL.BFLY PT, R136, R43, 0x1, 0x1f ;  /* 0x0c201f002b887f89 */ /* 0x000e6200000e0000 */
[----:B0-----:R-:W-:Y:S01]  /*100b0*/  FMNMX.FTZ R65, R42, R65, !PT ;  /* 0x000000412a417209 */ /* 0x001fe20007810000 */
[----:B------:R-:W-:-:S03]  /*100c0*/  IMAD.U32 R42, RZ, RZ, UR39 ;  /* 0x00000027ff2a7e24 */ /* 0x000fc6000f8e00ff */
[C---:B------:R-:W-:Y:S01]  /*100d0*/  FSETP.NEU.FTZ.AND P2, PT, R65.reuse, -INF , PT ;  /* 0xff8000004100780b */ /* 0x040fe20003f5d000 */
[----:B------:R-:W-:-:S01]  /*100e0*/  FFMA.FTZ R87, R65, R42, -8 ;  /* 0xc100000041577423 */ /* 0x000fc2000001002a */
[----:B-1----:R-:W-:-:S04]  /*100f0*/  FMNMX.FTZ R43, R43, R136, !PT ;  /* 0x000000882b2b7209 */ /* 0x002fc80007810000 */
[----:B------:R-:W-:Y:S02]  /*10100*/  FSEL R87, R87, RZ, P2 ;  /* 0x000000ff57577208 */ /* 0x000fe40001000000 */
[C---:B------:R-:W-:Y:S01]  /*10110*/  FSETP.NEU.FTZ.AND P3, PT, R43.reuse, -INF , PT ;  /* 0xff8000002b00780b */ /* 0x040fe20003f7d000 */
[-C--:B------:R-:W-:Y:S02]  /*10120*/  FFMA.FTZ R136, R43, R42.reuse, -8 ;  /* 0xc10000002b887423 */ /* 0x080fe4000001002a */
        /* <DEDUP_REMOVED lines=31> */
[----:B------:R-:W-:Y:S01]  /*10320*/  FFMA.FTZ R66, R66, R42, -R87 ;  /* 0x0000002a42427223 */ /* 0x000fe20000010857 */
[----:B------:R-:W-:Y:S01]  /*10330*/  FSEL R87, R136, RZ, P3 ;  /* 0x000000ff88577208 */ /* 0x000fe20001800000 */
[----:B------:R-:W-:Y:S01]  /*10340*/  MUFU.EX2 R8, R8 ;  /* 0x0000000800087308 */ /* 0x000fe20000000800 */
[----:B------:R-:W-:-:S02]  /*10350*/  FSEL R136, R65, RZ, P2 ;  /* 0x000000ff41887208 */ /* 0x000fc40001000000 */
[----:B------:R-:W-:Y:S01]  /*10360*/  ISETP.NE.AND P2, PT, R137, RZ, PT ;  /* 0x000000ff8900720c */ /* 0x000fe20003f45270 */
[----:B------:R-:W-:-:S01]  /*10370*/  FFMA.FTZ R9, R9, R42, -R87 ;  /* 0x0000002a09097223 */ /* 0x000fc20000010857 */
[----:B------:R-:W-:Y:S01]  /*10380*/  FFMA.FTZ R13, R13, R42, -R87 ;  /* 0x0000002a0d0d7223 */ /* 0x000fe20000010857 */
[----:B------:R-:W-:-:S01]  /*10390*/  FADD.FTZ R136, -R136, R11 ;  /* 0x0000000b88887221 */ /* 0x000fc20000010100 */
[-CC-:B------:R-:W-:Y:S01]  /*103a0*/  FFMA.FTZ R11, R50, R42.reuse, -R87.reuse ;  /* 0x0000002a320b7223 */ /* 0x180fe20000010857 */
[----:B------:R-:W-:Y:S01]  /*103b0*/  FSEL R50, R43, RZ, P3 ;  /* 0x000000ff2b327208 */ /* 0x000fe20001800000 */
[-CC-:B------:R-:W-:Y:S01]  /*103c0*/  FFMA.FTZ R25, R25, R42.reuse, -R87.reuse ;  /* 0x0000002a19197223 */ /* 0x180fe20000010857 */
[----:B------:R-:W-:Y:S01]  /*103d0*/  MUFU.EX2 R9, R9 ;  /* 0x0000000900097308 */ /* 0x000fe20000000800 */
[----:B------:R-:W-:-:S01]  /*103e0*/  FFMA.FTZ R26, R26, R42, -R87 ;  /* 0x0000002a1a1a7223 */ /* 0x000fc20000010857 */
[----:B------:R-:W-:Y:S01]  /*103f0*/  FFMA.FTZ R29, R29, R42, -R87 ;  /* 0x0000002a1d1d7223 */ /* 0x000fe20000010857 */
[----:B------:R-:W-:-:S01]  /*10400*/  FADD.FTZ R10, -R50, R10 ;  /* 0x0000000a320a7221 */ /* 0x000fc20000010100 */
[-C--:B------:R-:W-:Y:S01]  /*10410*/  FMUL.FTZ R50, R136, R42.reuse ;  /* 0x0000002a88327220 */ /* 0x080fe20000410000 */
[----:B------:R-:W-:-:S01]  /*10420*/  FFMA.FTZ R30, R30, R42, -R87 ;  /* 0x0000002a1e1e7223 */ /* 0x000fc20000010857 */
[-CC-:B------:R-:W-:Y:S01]  /*10430*/  FFMA.FTZ R33, R33, R42.reuse, -R87.reuse ;  /* 0x0000002a21217223 */ /* 0x180fe20000010857 */
[-C--:B------:R-:W-:Y:S01]  /*10440*/  FMUL.FTZ R10, R10, R42.reuse ;  /* 0x0000002a0a0a7220 */ /* 0x080fe20000410000 */
        /* <DEDUP_REMOVED lines=28> */
[----:B------:R-:W-:Y:S01]  /*10610*/  FFMA.FTZ R60, R60, R42, -R87 ;  /* 0x0000002a3c3c7223 */ /* 0x000fe20000010857 */
[----:B------:R-:W-:-:S01]  /*10620*/  FADD.FTZ R3, R12, R3 ;  /* 0x000000030c037221 */ /* 0x000fc20000010000 */
[----:B------:R-:W-:-:S02]  /*10630*/  @!P2 VIADD R15, R15, 0x19c40 ;  /* 0x00019c400f0fa836 */ /* 0x000fc40000000000 */
[----:B------:R-:W0:Y:S01]  /*10640*/  MUFU.EX2 R24, R24 ;  /* 0x0000001800187308 */ /* 0x000e220000000800 */
[----:B-1----:R-:W-:-:S02]  /*10650*/  FFMA.FTZ R0, R10, R0, R9 ;  /* 0x000000000a007223 */ /* 0x002fc40000010009 */
[----:B------:R-:W-:-:S04]  /*10660*/  @!P2 PRMT R15, RZ, 0x654, R15 ;  /* 0x00000654ff0fa816 */ /* 0x000fc8000000000f */
[----:B------:R1:W-:Y:S01]  /*10670*/  @!P2 SYNCS.ARRIVE.TRANS64.RED.A1T0 RZ, [R15+URZ], RZ ;  /* 0x000000ff0fffa9a7 */ /* 0x0003e2000810043f */
        /* <DEDUP_REMOVED lines=117> */
[----:B0-----:R-:W-:-:S01]  /*10dd0*/  FADD.FTZ R0, R83, R0 ;  /* 0x0000000053007221 */ /* 0x001fc20000010000 */
[----:B---3--:R-:W-:-:S03]  /*10de0*/  FADD.FTZ R3, R66, R3 ;  /* 0x0000000342037221 */ /* 0x008fc60000010000 */
[----:B--2---:R-:W-:Y:S01]  /*10df0*/  FADD.FTZ R0, R60, R0 ;  /* 0x000000003c007221 */ /* 0x004fe20000010000 */
[----:B-1----:R-:W-:Y:S06]  /*10e00*/  @!P1 BRA `(.L_x_2008) ;  /* 0x0000000000049947 */ /* 0x002fec0003800000 */
[----:B------:R-:W-:Y:S01]  /*10e10*/  BPT.TRAP 0x1 ;  /* 0x000000040000795c */ /* 0x000fe20000300000 */
.L_x_2008:
        /* <DEDUP_REMOVED lines=102> */
[----:B0-----:R-:W-:Y:S05]  /*11480*/  @P2 BRA `(.L_x_2009) ;  /* 0xffffffd0003c2947 */ /* 0x001fea000383ffff */
[----:B------:R-:W-:Y:S05]  /*11490*/  BSYNC B1 ;  /* 0x0000000000017941 */ /* 0x000fea0003800000 */
.L_x_1997:
[----:B------:R-:W-:Y:S05]  /*114a0*/  BSYNC B0 ;  /* 0x0000000000007941 */ /* 0x000fea0003800000 */
.L_x_1996:
        /* <DEDUP_REMOVED lines=8> */
.L_x_2023:
[----:B------:R-:W-:-:S05]  /*11530*/  VIADD R18, R8, 0x1 ;  /* 0x0000000108127836 */ /* 0x000fca0000000000 */
[----:B------:R-:W-:-:S04]  /*11540*/  ISETP.NE.AND P0, PT, R18, 0x2, PT ;  /* 0x000000021200780c */ /* 0x000fc80003f05270 */
[----:B------:R-:W-:Y:S02]  /*11550*/  SEL R152, RZ, 0x1, P0 ;  /* 0x00000001ff987807 */ /* 0x000fe40000000000 */
[----:B------:R-:W-:Y:S02]  /*11560*/  SEL R18, R18, RZ, P0 ;  /* 0x000000ff12127207 */ /* 0x000fe40000000000 */
[----:B------:R-:W-:Y:S01]  /*11570*/  LOP3.LUT R152, R9, R152, RZ, 0x3c, !PT ;  /* 0x0000009809987212 */ /* 0x000fe200078e3cff */
[----:B------:R-:W-:Y:S06]  /*11580*/  @!P1 BRA `(.L_x_2012) ;  /* 0x0000000000049947 */ /* 0x000fec0003800000 */
[----:B------:R-:W-:Y:S01]  /*11590*/  BPT.TRAP 0x1 ;  /* 0x000000040000795c */ /* 0x000fe20000300000 */
.L_x_2012:
[----:B------:R-:W-:Y:S01]  /*115a0*/  IMAD R10, R18, 0x8, R16 ;  /* 0x00000008120a7824 */ /* 0x000fe200078e0210 */
[----:B------:R-:W-:-:S04]  /*115b0*/  SHF.L.U32 R11, R152, 0x1f, RZ ;  /* 0x0000001f980b7819 */ /* 0x000fc800000006ff */
[----:B------:R0:W1:Y:S01]  /*115c0*/  SYNCS.PHASECHK.TRANS64.TRYWAIT P0, [R10+URZ+0x19c30], R11 ;  /* 0x019c300b0a0075a7 */ /* 0x000062000800017f */
[----:B------:R-:W-:Y:S05]  /*115d0*/  @!P1 BRA `(.L_x_2013) ;  /* 0x0000000000049947 */ /* 0x000fea0003800000 */
[----:B------:R-:W-:Y:S01]  /*115e0*/  BPT.TRAP 0x1 ;  /* 0x000000040000795c */ /* 0x000fe20000300000 */
.L_x_2013:
[----:B------:R-:W-:Y:S01]  /*115f0*/  BSSY B1, `(.L_x_2014) ;  /* 0x0000006000017945 */ /* 0x000fe20003800000 */
[----:B------:R-:W-:Y:S02]  /*11600*/  IMAD R24, R18, 0x300, R21 ;  /* 0x0000030012187824 */ /* 0x000fe400078e0215 */
[----:B------:R-:W-:Y:S01]  /*11610*/  IMAD.MOV.U32 R25, RZ, RZ, -0x3ffffff0 ;  /* 0xc0000010ff197424 */ /* 0x000fe200078e00ff */
[----:B-1----:R-:W-:Y:S06]  /*11620*/  @P0 BRA `(.L_x_2015) ;  /* 0x0000000000080947 */ /* 0x002fec0003800000 */
[----:B------:R-:W1:Y:S02]  /*11630*/  SYNCS.PHASECHK.TRANS64.TRYWAIT P0, [R10+URZ+0x19c30], R11 ;  /* 0x019c300b0a0075a7 */ /* 0x000e64000800017f */
[----:B-1----:R-:W-:Y:S05]  /*11640*/  @!P0 BRA `(.L_x_2016) ;  /* 0x000000e000788947 */ /* 0x002fea0003800000 */
.L_x_2015:
[----:B------:R-:W-:Y:S05]  /*11650*/  BSYNC B1 ;  /* 0x0000000000017941 */ /* 0x000fea0003800000 */
.L_x_2014:
        /* <DEDUP_REMOVED lines=27> */
.L_x_2017:
[----:B------:R-:W-:Y:S01]  /*11810*/  SHF.L.U32 R9, R9, 0x1f, RZ ;  /* 0x0000001f09097819 */ /* 0x000fe200000006ff */
[----:B------:R-:W-:-:S04]  /*11820*/  IMAD R15, R8, 0x8, R16 ;  /* 0x00000008080f7824 */ /* 0x000fc800078e0210 */
[----:B------:R0:W1:Y:S01]  /*11830*/  SYNCS.PHASECHK.TRANS64.TRYWAIT P0, [R15+URZ+0x19c50], R9 ;  /* 0x019c50090f0075a7 */ /* 0x000062000800017f */
[----:B------:R-:W-:Y:S05]  /*11840*/  @!P1 BRA `(.L_x_2018) ;  /* 0x0000000000049947 */ /* 0x000fea0003800000 */
[----:B------:R-:W-:Y:S01]  /*11850*/  BPT.TRAP 0x1 ;  /* 0x000000040000795c */ /* 0x000fe20000300000 */
.L_x_2018:
[----:B------:R-:W-:Y:S04]  /*11860*/  BSSY B1, `(.L_x_2019) ;  /* 0x0000004000017945 */ /* 0x000fe80003800000 */
[----:B-1----:R-:W-:Y:S05]  /*11870*/  @P0 BRA `(.L_x_2020) ;  /* 0x0000000000080947 */ /* 0x002fea0003800000 */
[----:B------:R-:W1:Y:S02]  /*11880*/  SYNCS.PHASECHK.TRANS64.TRYWAIT P0, [R15+URZ+0x19c50], R9 ;  /* 0x019c50090f0075a7 */ /* 0x000e64000800017f */
[----:B-1----:R-:W-:Y:S05]  /*11890*/  @!P0 BRA `(.L_x_2021) ;  /* 0x000000dc00f88947 */ /* 0x002fea0003800000 */
.L_x_2020:
[----:B------:R-:W-:Y:S05]  /*118a0*/  BSYNC B1 ;  /* 0x0000000000017941 */ /* 0x000fea0003800000 */
.L_x_2019:
        /* <DEDUP_REMOVED lines=8> */
[----:B------:R-:W-:Y:S01]  /*11930*/  FMUL.FTZ R39, R2, R43 ;  /* 0x0000002b02277220 */ /* 0x000fe20000410000 */
[----:B------:R-:W-:Y:S01]  /*11940*/  LOP3.LUT R9, R9, 0x3fff, RZ, 0xc0, !PT ;  /* 0x00003fff09097812 */ /* 0x000fe200078ec0ff */
[----:B------:R-:W-:Y:S03]  /*11950*/  MUFU.TANH R20, R20 ;  /* 0x0000001400147308 */ /* 0x000fe60000002400 */
[----:B------:R-:W-:-:S05]  /*11960*/  LOP3.LUT R9, R9, 0x10000, RZ, 0xfc, !PT ;  /* 0x0001000009097812 */ /* 0x000fca00078efcff */
[----:B------:R-:W-:Y:S01]  /*11970*/  IMAD R8, R8, 0x300, R9 ;  /* 0x0000030008087824 */ /* 0x000fe200078e0209 */
[----:B------:R-:W-:Y:S01]  /*11980*/  MUFU.TANH R27, R27 ;  /* 0x0000001b001b7308 */ /* 0x000fe20000002400 */
[----:B------:R-:W-:Y:S02]  /*11990*/  IMAD.MOV.U32 R9, RZ, RZ, 0x40000040 ;  /* 0x40000040ff097424 */ /* 0x000fe400078e00ff */
[C---:B------:R-:W-:Y:S01]  /*119a0*/  VIADD R10, R8.reuse, 0x2 ;  /* 0x00000002080a7836 */ /* 0x040fe20000000000 */
[----:B------:R-:W-:Y:S02]  /*119b0*/  R2UR UR6, R8 ;  /* 0x00000000080672ca */ /* 0x000fe400000e0000 */
[----:B------:R-:W-:Y:S01]  /*119c0*/  R2UR UR7, R9 ;  /* 0x00000000090772ca */ /* 0x000fe200000e0000 */
[C---:B------:R-:W-:Y:S01]  /*119d0*/  FMUL.FTZ R9, R2.reuse, R24 ;  /* 0x0000001802097220 */ /* 0x040fe20000410000 */
[C---:B------:R-:W-:Y:S01]  /*119e0*/  FMUL.FTZ R24, R2.reuse, R28 ;  /* 0x0000001c02187220 */ /* 0x040fe20000410000 */
[C---:B------:R-:W-:Y:S01]  /*119f0*/  FMUL.FTZ R28, R2.reuse, R32 ;  /* 0x00000020021c7220 */ /* 0x040fe20000410000 */
        /* <DEDUP_REMOVED lines=9> */
[----:B------:R-:W-:Y:S01]  /*11a90*/  QGMMA.64x96x32.F32.E4M3.E4M3 R88, R148, gdesc[UR4], R88, gsb0 ;  /* 0x0160000494587df3 */ /* 0x000fe20008000858 */
[----:B------:R-:W-:Y:S01]  /*11aa0*/  R2UR UR6, R10 ;  /* 0x000000000a0672ca */ /* 0x000fe200000e0000 */
[----:B------:R-:W-:Y:S01]  /*11ab0*/  VIADD R10, R8, 0x4 ;  /* 0x00000004080a7836 */ /* 0x000fe20000000000 */
[----:B------:R-:W-:Y:S01]  /*11ac0*/  R2UR UR7, R11 ;  /* 0x000000000b0772ca */ /* 0x000fe200000e0000 */
[----:B------:R-:W-:Y:S01]  /*11ad0*/  IMAD.MOV.U32 R11, RZ, RZ, 0x40000040 ;  /* 0x40000040ff0b7424 */ /* 0x000fe200078e00ff */
        /* <DEDUP_REMOVED lines=17> */
[----:B0-----:R-:W-:Y:S01]  /*11bf0*/  FMNMX.FTZ R43, R9, R12, !PT ;  /* 0x0000000c092b7209 */ /* 0x001fe20007810000 */
        /* <DEDUP_REMOVED lines=30> */
[----:B------:R-:W-:Y:S01]  /*11de0*/  FMUL.FTZ R11, R2, R26 ;  /* 0x0000001a020b7220 */ /* 0x000fe20000410000 */
        /* <DEDUP_REMOVED lines=22> */
[----:B-1----:R-:W-:Y:S01]  /*11f50*/  FMNMX.FTZ R42, R11, R13, !PT ;  /* 0x0000000d0b2a7209 */ /* 0x002fe20007810000 */
[C---:B------:R-:W-:Y:S01]  /*11f60*/  FMUL.FTZ R61, R2.reuse, R63 ;  /* 0x0000003f023d7220 */ /* 0x040fe20000410000 */
[----:B------:R-:W-:Y:S01]  /*11f70*/  FMUL.FTZ R63, R2, R65 ;  /* 0x00000041023f7220 */ /* 0x000fe20000410000 */
[----:B0-----:R-:W-:-:S02]  /*11f80*/  LOP3.LUT R151, R151, 0x7f, RZ, 0xc0, !PT ;  /* 0x0000007f97977812 */ /* 0x001fc400078ec0ff */
[----:B------:R-:W-:Y:S02]  /*11f90*/  FMNMX.FTZ R42, R20, R42, !PT ;  /* 0x0000002a142a7209 */ /* 0x000fe40007810000 */
[----:B------:R-:W0:Y:S01]  /*11fa0*/  MUFU.TANH R25, R25 ;  /* 0x0000001900197308 */ /* 0x000e220000002400 */
[----:B--2---:R-:W-:Y:S02]  /*11fb0*/  FMNMX.FTZ R43, R10, R43, !PT ;  /* 0x0000002b0a2b7209 */ /* 0x004fe40007810000 */
[----:B------:R-:W-:Y:S02]  /*11fc0*/  ISETP.NE.AND P0, PT, R151, RZ, PT ;  /* 0x000000ff9700720c */ /* 0x000fe40003f05270 */
[----:B------:R-:W-:-:S03]  /*11fd0*/  FMNMX.FTZ R43, R24, R43, !PT ;  /* 0x0000002b182b7209 */ /* 0x000fc60007810000 */
[----:B------:R-:W1:Y:S01]  /*11fe0*/  MUFU.TANH R30, R30 ;  /* 0x0000001e001e7308 */ /* 0x000e620000002400 */
[----:B---3--:R-:W-:-:S04]  /*11ff0*/  FMNMX.FTZ R42, R26, R42, !PT ;  /* 0x0000002a1a2a7209 */ /* 0x008fc80007810000 */
[----:B------:R-:W-:-:S03]  /*12000*/  FMNMX.FTZ R42, R27, R42, !PT ;  /* 0x0000002a1b2a7209 */ /* 0x000fc60007810000 */
[----:B------:R-:W2:Y:S01]  /*12010*/  MUFU.TANH R29, R29 ;  /* 0x0000001d001d7308 */ /* 0x000ea20000002400 */
[----:B0-----:R-:W-:-:S04]  /*12020*/  FMNMX.FTZ R43, R25, R43, !PT ;  /* 0x0000002b192b7209 */ /* 0x001fc80007810000 */
[----:B------:R-:W-:-:S03]  /*12030*/  FMNMX.FTZ R43, R28, R43, !PT ;  /* 0x0000002b1c2b7209 */ /* 0x000fc60007810000 */
[----:B------:R-:W0:Y:S01]  /*12040*/  MUFU.TANH R34, R34 ;  /* 0x0000002200227308 */ /* 0x000e220000002400 */
[----:B-1----:R-:W-:-:S04]  /*12050*/  FMNMX.FTZ R42, R30, R42, !PT ;  /* 0x0000002a1e2a7209 */ /* 0x002fc80007810000 */
[----:B------:R-:W-:-:S03]  /*12060*/  FMNMX.FTZ R42, R31, R42, !PT ;  /* 0x0000002a1f2a7209 */ /* 0x000fc60007810000 */
[----:B------:R-:W1:Y:S01]  /*12070*/  MUFU.TANH R33, R33 ;  /* 0x0000002100217308 */ /* 0x000e620000002400 */
[----:B--2---:R-:W-:-:S04]  /*12080*/  FMNMX.FTZ R43, R29, R43, !PT ;  /* 0x0000002b1d2b7209 */ /* 0x004fc80007810000 */
        /* <DEDUP_REMOVED lines=11> */
[----:B0-----:R-:W-:Y:S02]  /*12140*/  FMNMX.FTZ R43, R37, R43, !PT ;  /* 0x0000002b252b7209 */ /* 0x001fe40007810000 */
[----:B------:R-:W-:Y:S02]  /*12150*/  FMNMX.FTZ R42, R44, R42, !PT ;  /* 0x0000002a2c2a7209 */ /* 0x000fe40007810000 */
[----:B------:R-:W-:-:S03]  /*12160*/  FMNMX.FTZ R43, R40, R43, !PT ;  /* 0x0000002b282b7209 */ /* 0x000fc60007810000 */
[----:B------:R-:W0:Y:S01]  /*12170*/  MUFU.TANH R49, R49 ;  /* 0x0000003100317308 */ /* 0x000e220000002400 */
[----:B-1----:R-:W-:-:S04]  /*12180*/  FMNMX.FTZ R42, R45, R42, !PT ;  /* 0x0000002a2d2a7209 */ /* 0x002fc80007810000 */
[----:B------:R-:W-:Y:S01]  /*12190*/  FMNMX.FTZ R42, R48, R42, !PT ;  /* 0x0000002a302a7209 */ /* 0x000fe20007810000 */
[----:B------:R-:W-:Y:S02]  /*121a0*/  WARPGROUP.DEPBAR.LE gsb0, 0x0 ;  /* 0x00008000000079c5 */ /* 0x000fe40000010000 */
[----:B------:R-:W1:Y:S01]  /*121b0*/  MUFU.TANH R47, R47 ;  /* 0x0000002f002f7308 */ /* 0x000e620000002400 */
[----:B--2---:R-:W-:Y:S01]  /*121c0*/  FMNMX.FTZ R43, R41, R43, !PT ;  /* 0x0000002b292b7209 */ /* 0x004fe20007810000 */
[----:B------:R-:W-:-:S03]  /*121d0*/  WARPGROUP.ARRIVE ;  /* 0x00000000000079c5 */ /* 0x000fc60000000000 */
[----:B------:R-:W-:-:S03]  /*121e0*/  FMNMX.FTZ R43, R46, R43, !PT ;  /* 0x0000002b2e2b7209 */ /* 0x000fc60007810000 */
[----:B------:R-:W2:Y:S01]  /*121f0*/  MUFU.TANH R53, R53 ;  /* 0x0000003500357308 */ /* 0x000ea20000002400 */
[----:B0-----:R-:W-:Y:S01]  /*12200*/  FMNMX.FTZ R42, R49, R42, !PT ;  /* 0x0000002a312a7209 */ /* 0x001fe20007810000 */
[----:B------:R-:W-:Y:S03]  /*12210*/  QGMMA.64x96x32.F32.E4M3.E4M3 R88, R140, gdesc[UR4], R88, gsb0 ;  /* 0x016000048c587df3 */ /* 0x000fe60008000858 */
        /* <DEDUP_REMOVED lines=31> */
[----:B--2---:R-:W-:Y:S01]  /*12410*/  FMNMX.FTZ R42, R69, R42, !PT ;  /* 0x0000002a452a7209 */ /* 0x004fe20007810000 */
[----:B------:R-:W-:Y:S02]  /*12420*/  WARPGROUP.DEPBAR.LE gsb0, 0x0 ;  /* 0x00008000000079c5 */ /* 0x000fe40000010000 */
[----:B------:R-:W-:-:S04]  /*12430*/  WARPGROUP.ARRIVE ;  /* 0x00000000000079c5 */ /* 0x000fc80000000000 */
        /* <DEDUP_REMOVED lines=38> */
[----:B-1----:R-:W-:Y:S01]  /*126a0*/  FMNMX.FTZ R87, R87, R42, !PT ;  /* 0x0000002a57577209 */ /* 0x002fe20007810000 */
[----:B------:R-:W-:-:S04]  /*126b0*/  VIADD R42, R8, 0x6 ;  /* 0x00000006082a7836 */ /* 0x000fc80000000000 */
[----:B------:R-:W1:Y:S01]  /*126c0*/  SHFL.BFLY PT, R8, R87, 0x1, 0x1f ;  /* 0x0c201f0057087f89 */ /* 0x000e6200000e0000 */
[----:B------:R-:W-:Y:S01]  /*126d0*/  R2UR UR6, R42 ;  /* 0x000000002a0672ca */ /* 0x000fe200000e0000 */
[----:B------:R-:W-:Y:S01]  /*126e0*/  IMAD.U32 R42, RZ, RZ, UR38 ;  /* 0x00000026ff2a7e24 */ /* 0x000fe2000f8e00ff */
[----:B0-----:R-:W-:Y:S01]  /*126f0*/  FMNMX.FTZ R65, R65, R43, !PT ;  /* 0x0000002b41417209 */ /* 0x001fe20007810000 */
[----:B------:R-:W-:-:S04]  /*12700*/  IMAD.MOV.U32 R43, RZ, RZ, 0x40000040 ;  /* 0x40000040ff2b7424 */ /* 0x000fc800078e00ff */
[----:B------:R-:W0:Y:S01]  /*12710*/  SHFL.BFLY PT, R140, R65, 0x1, 0x1f ;  /* 0x0c201f00418c7f89 */ /* 0x000e2200000e0000 */
[----:B------:R-:W-:-:S13]  /*12720*/  R2UR UR7, R43 ;  /* 0x000000002b0772ca */ /* 0x000fda00000e0000 */
[----:B------:R-:W-:Y:S01]  /*12730*/  QGMMA.64x96x32.F32.E4M3.E4M3 R88, R136, gdesc[UR4], R88, gsb0 ;  /* 0x0160000488587df3 */ /* 0x000fe20008000858 */
[----:B-1----:R-:W-:-:S05]  /*12740*/  FMNMX.FTZ R43, R87, R8, !PT ;  /* 0x00000008572b7209 */ /* 0x002fca0007810000 */
[C---:B------:R-:W-:Y:S01]  /*12750*/  FADD.FTZ R8, -R43.reuse, R13 ;  /* 0x0000000d2b087221 */ /* 0x040fe20000010100 */
[----:B------:R-:W-:-:S01]  /*12760*/  FFMA.FTZ R87, R43, R42, -8 ;  /* 0xc10000002b577423 */ /* 0x000fc2000001002a */
[----:B0-----:R-:W-:Y:S02]  /*12770*/  FMNMX.FTZ R65, R65, R140, !PT ;  /* 0x0000008c41417209 */ /* 0x001fe40007810000 */
[-C--:B------:R-:W-:Y:S01]  /*12780*/  FMUL.FTZ R8, R8, R42.reuse ;  /* 0x0000002a08087220 */ /* 0x080fe20000410000 */
[-CC-:B------:R-:W-:Y:S01]  /*12790*/  FFMA.FTZ R11, R11, R42.reuse, -R87.reuse ;  /* 0x0000002a0b0b7223 */ /* 0x180fe20000010857 */
[----:B------:R-:W-:-:S01]  /*127a0*/  FFMA.FTZ R20, R20, R42, -R87 ;  /* 0x0000002a14147223 */ /* 0x000fc20000010857 */
[----:B------:R-:W-:Y:S01]  /*127b0*/  FFMA.FTZ R26, R26, R42, -R87 ;  /* 0x0000002a1a1a7223 */ /* 0x000fe20000010857 */
[----:B------:R-:W-:-:S01]  /*127c0*/  FADD.FTZ R12, -R65, R12 ;  /* 0x0000000c410c7221 */ /* 0x000fc20000010100 */
[-C--:B------:R-:W-:Y:S01]  /*127d0*/  FFMA.FTZ R13, R65, R42.reuse, -8 ;  /* 0xc1000000410d7423 */ /* 0x080fe2000001002a */
[----:B------:R-:W-:Y:S01]  /*127e0*/  MUFU.EX2 R8, R8 ;  /* 0x0000000800087308 */ /* 0x000fe20000000800 */
[----:B------:R-:W-:-:S01]  /*127f0*/  FFMA.FTZ R27, R27, R42, -R87 ;  /* 0x0000002a1b1b7223 */ /* 0x000fc20000010857 */
[-C--:B------:R-:W-:Y:S01]  /*12800*/  FMUL.FTZ R12, R12, R42.reuse ;  /* 0x0000002a0c0c7220 */ /* 0x080fe20000410000 */
[----:B------:R-:W-:-:S01]  /*12810*/  FFMA.FTZ R9, R9, R42, -R13 ;  /* 0x0000002a09097223 */ /* 0x000fc2000001080d */
[-CC-:B------:R-:W-:Y:S01]  /*12820*/  FFMA.FTZ R10, R10, R42.reuse, -R13.reuse ;  /* 0x0000002a0a0a7223 */ /* 0x180fe2000001080d */
[----:B------:R-:W-:-:S01]  /*12830*/  FFMA.FTZ R24, R24, R42, -R13 ;  /* 0x0000002a18187223 */ /* 0x000fc2000001080d */
[-CC-:B------:R-:W-:Y:S01]  /*12840*/  FFMA.FTZ R25, R25, R42.reuse, -R13.reuse ;  /* 0x0000002a19197223 */ /* 0x180fe2000001080d */
[----:B------:R-:W-:-:S01]  /*12850*/  FFMA.FTZ R28, R28, R42, -R13 ;  /* 0x0000002a1c1c7223 */ /* 0x000fc2000001080d */
[----:B------:R-:W-:Y:S01]  /*12860*/  MUFU.EX2 R12, R12 ;  /* 0x0000000c000c7308 */ /* 0x000fe20000000800 */
[----:B------:R-:W-:-:S01]  /*12870*/  FFMA.FTZ R30, R30, R42, -R87 ;  /* 0x0000002a1e1e7223 */ /* 0x000fc20000010857 */
[-C--:B------:R-:W-:Y:S01]  /*12880*/  FFMA.FTZ R29, R29, R42.reuse, -R13 ;  /* 0x0000002a1d1d7223 */ /* 0x080fe2000001080d */
[----:B------:R-:W-:-:S01]  /*12890*/  FFMA.FTZ R31, R31, R42, -R87 ;  /* 0x0000002a1f1f7223 */ /* 0x000fc20000010857 */
[-C--:B------:R-:W-:Y:S01]  /*128a0*/  FFMA.FTZ R32, R32, R42.reuse, -R13 ;  /* 0x0000002a20207223 */ /* 0x080fe2000001080d */
[----:B------:R-:W-:-:S01]  /*128b0*/  FFMA.FTZ R34, R34, R42, -R87 ;  /* 0x0000002a22227223 */ /* 0x000fc20000010857 */
[-C--:B------:R-:W-:Y:S01]  /*128c0*/  FFMA.FTZ R33, R33, R42.reuse, -R13 ;  /* 0x0000002a21217223 */ /* 0x080fe2000001080d */
[----:B------:R-:W-:-:S01]  /*128d0*/  FFMA.FTZ R35, R35, R42, -R87 ;  /* 0x0000002a23237223 */ /* 0x000fc20000010857 */
[----:B------:R-:W0:Y:S01]  /*128e0*/  MUFU.EX2 R9, R9 ;  /* 0x0000000900097308 */ /* 0x000e220000000800 */
[----:B------:R-:W-:-:S01]  /*128f0*/  FFMA.FTZ R36, R36, R42, -R13 ;  /* 0x0000002a24247223 */ /* 0x000fc2000001080d */
[-C--:B------:R-:W-:Y:S01]  /*12900*/  FFMA.FTZ R38, R38, R42.reuse, -R87 ;  /* 0x0000002a26267223 */ /* 0x080fe20000010857 */
[----:B------:R-:W-:-:S01]  /*12910*/  FFMA.FTZ R37, R37, R42, -R13 ;  /* 0x0000002a25257223 */ /* 0x000fc2000001080d */
[-C--:B------:R-:W-:Y:S01]  /*12920*/  FFMA.FTZ R39, R39, R42.reuse, -R87 ;  /* 0x0000002a27277223 */ /* 0x080fe20000010857 */
[----:B------:R-:W-:-:S01]  /*12930*/  FFMA.FTZ R40, R40, R42, -R13 ;  /* 0x0000002a28287223 */ /* 0x000fc2000001080d */
[-C--:B------:R-:W-:Y:S01]  /*12940*/  FFMA.FTZ R44, R44, R42.reuse, -R87 ;  /* 0x0000002a2c2c7223 */ /* 0x080fe20000010857 */
[----:B------:R-:W-:-:S01]  /*12950*/  FFMA.FTZ R41, R41, R42, -R13 ;  /* 0x0000002a29297223 */ /* 0x000fc2000001080d */
[----:B------:R-:W1:Y:S01]  /*12960*/  MUFU.EX2 R11, R11 ;  /* 0x0000000b000b7308 */ /* 0x000e620000000800 */
[----:B------:R-:W-:-:S01]  /*12970*/  FFMA.FTZ R45, R45, R42, -R87 ;  /* 0x0000002a2d2d7223 */ /* 0x000fc20000010857 */
[-C--:B------:R-:W-:Y:S01]  /*12980*/  FFMA.FTZ R46, R46, R42.reuse, -R13 ;  /* 0x0000002a2e2e7223 */ /* 0x080fe2000001080d */
[----:B------:R-:W-:-:S01]  /*12990*/  FFMA.FTZ R48, R48, R42, -R87 ;  /* 0x0000002a30307223 */ /* 0x000fc20000010857 */
[-C--:B------:R-:W-:Y:S01]  /*129a0*/  FFMA.FTZ R47, R47, R42.reuse, -R13 ;  /* 0x0000002a2f2f7223 */ /* 0x080fe2000001080d */
[----:B------:R-:W-:-:S01]  /*129b0*/  FFMA.FTZ R49, R49, R42, -R87 ;  /* 0x0000002a31317223 */ /* 0x000fc20000010857 */
[-C--:B------:R-:W-:Y:S01]  /*129c0*/  FFMA.FTZ R50, R50, R42.reuse, -R13 ;  /* 0x0000002a32327223 */ /* 0x080fe2000001080d */
[----:B------:R-:W-:-:S01]  /*129d0*/  FFMA.FTZ R52, R52, R42, -R87 ;  /* 0x0000002a34347223 */ /* 0x000fc20000010857 */
[----:B------:R-:W2:Y:S01]  /*129e0*/  MUFU.EX2 R10, R10 ;  /* 0x0000000a000a7308 */ /* 0x000ea20000000800 */
[----:B0-----:R-:W-:-:S01]  /*129f0*/  FFMA.FTZ R3, R12, R3, R9 ;  /* 0x000000030c037223 */ /* 0x001fc20000010009 */
[-C--:B------:R-:W-:Y:S01]  /*12a00*/  FFMA.FTZ R51, R51, R42.reuse, -R13 ;  /* 0x0000002a33337223 */ /* 0x080fe2000001080d */
[----:B------:R-:W-:-:S01]  /*12a10*/  FFMA.FTZ R53, R53, R42, -R87 ;  /* 0x0000002a35357223 */ /* 0x000fc20000010857 */
[-C--:B------:R-:W-:Y:S01]  /*12a20*/  FFMA.FTZ R54, R54, R42.reuse, -R13 ;  /* 0x0000002a36367223 */ /* 0x080fe2000001080d */
[----:B------:R-:W-:-:S01]  /*12a30*/  FFMA.FTZ R56, R56, R42, -R87 ;  /* 0x0000002a38387223 */ /* 0x000fc20000010857 */
[-C--:B------:R-:W-:Y:S01]  /*12a40*/  FFMA.FTZ R55, R55, R42.reuse, -R13 ;  /* 0x0000002a37377223 */ /* 0x080fe2000001080d */
[----:B------:R-:W-:-:S01]  /*12a50*/  FFMA.FTZ R57, R57, R42, -R87 ;  /* 0x0000002a39397223 */ /* 0x000fc20000010857 */
[----:B------:R-:W0:Y:S01]  /*12a60*/  MUFU.EX2 R20, R20 ;  /* 0x0000001400147308 */ /* 0x000e220000000800 */
[----:B-1----:R-:W-:-:S01]  /*12a70*/  FFMA.FTZ R0, R8, R0, R11 ;  /* 0x0000000008007223 */ /* 0x002fc2000001000b */
[-C--:B------:R-:W-:Y:S01]  /*12a80*/  FFMA.FTZ R58, R58, R42.reuse, -R13 ;  /* 0x0000002a3a3a7223 */ /* 0x080fe2000001080d */
[----:B------:R-:W-:-:S01]  /*12a90*/  FFMA.FTZ R60, R60, R42, -R87 ;  /* 0x0000002a3c3c7223 */ /* 0x000fc20000010857 */
[-C--:B------:R-:W-:Y:S01]  /*12aa0*/  FFMA.FTZ R59, R59, R42.reuse, -R13 ;  /* 0x0000002a3b3b7223 */ /* 0x080fe2000001080d */
[----:B------:R-:W-:-:S01]  /*12ab0*/  FFMA.FTZ R61, R61, R42, -R87 ;  /* 0x0000002a3d3d7223 */ /* 0x000fc20000010857 */
[-C--:B------:R-:W-:Y:S01]  /*12ac0*/  FFMA.FTZ R62, R62, R42.reuse, -R13 ;  /* 0x0000002a3e3e7223 */ /* 0x080fe2000001080d */
[----:B------:R-:W-:-:S01]  /*12ad0*/  FFMA.FTZ R64, R64, R42, -R87 ;  /* 0x0000002a40407223 */ /* 0x000fc20000010857 */
[----:B------:R-:W1:Y:S01]  /*12ae0*/  MUFU.EX2 R24, R24 ;  /* 0x0000001800187308 */ /* 0x000e620000000800 */
[----:B--2---:R-:W-:-:S01]  /*12af0*/  FADD.FTZ R3, R10, R3 ;  /* 0x000000030a037221 */ /* 0x004fc20000010000 */
[-C--:B------:R-:W-:Y:S01]  /*12b00*/  FFMA.FTZ R63, R63, R42.reuse, -R13 ;  /* 0x0000002a3f3f7223 */ /* 0x080fe2000001080d */
[----:B------:R-:W-:-:S01]  /*12b10*/  FFMA.FTZ R66, R66, R42, -R87 ;  /* 0x0000002a42427223 */ /* 0x000fc20000010857 */
[-C--:B------:R-:W-:Y:S01]  /*12b20*/  FFMA.FTZ R67, R67, R42.reuse, -R13 ;  /* 0x0000002a43437223 */ /* 0x080fe2000001080d */
[----:B------:R-:W-:-:S01]  /*12b30*/  FFMA.FTZ R69, R69, R42, -R87 ;  /* 0x0000002a45457223 */ /* 0x000fc20000010857 */
[-C--:B------:R-:W-:Y:S01]  /*12b40*/  FFMA.FTZ R68, R68, R42.reuse, -R13 ;  /* 0x0000002a44447223 */ /* 0x080fe2000001080d */
[----:B------:R-:W-:-:S01]  /*12b50*/  FFMA.FTZ R70, R70, R42, -R87 ;  /* 0x0000002a46467223 */ /* 0x000fc20000010857 */
[----:B------:R-:W2:Y:S01]  /*12b60*/  MUFU.EX2 R26, R26 ;  /* 0x0000001a001a7308 */ /* 0x000ea20000000800 */
[----:B0-----:R-:W-:-:S01]  /*12b70*/  FADD.FTZ R0, R20, R0 ;  /* 0x0000000014007221 */ /* 0x001fc20000010000 */
[-C--:B------:R-:W-:Y:S01]  /*12b80*/  FFMA.FTZ R71, R71, R42.reuse, -R13 ;  /* 0x0000002a47477223 */ /* 0x080fe2000001080d */
[----:B------:R-:W-:-:S01]  /*12b90*/  FFMA.FTZ R73, R73, R42, -R87 ;  /* 0x0000002a49497223 */ /* 0x000fc20000010857 */
[-C--:B------:R-:W-:Y:S01]  /*12ba0*/  FFMA.FTZ R72, R72, R42.reuse, -R13 ;  /* 0x0000002a48487223 */ /* 0x080fe2000001080d */
[----:B------:R-:W-:-:S01]  /*12bb0*/  FFMA.FTZ R74, R74, R42, -R87 ;  /* 0x0000002a4a4a7223 */ /* 0x000fc20000010857 */
[-C--:B------:R-:W-:Y:S01]  /*12bc0*/  FFMA.FTZ R75, R75, R42.reuse, -R13 ;  /* 0x0000002a4b4b7223 */ /* 0x080fe2000001080d */
[----:B------:R-:W-:-:S01]  /*12bd0*/  FFMA.FTZ R77, R77, R42, -R87 ;  /* 0x0000002a4d4d7223 */ /* 0x000fc20000010857 */
[----:B------:R-:W0:Y:S01]  /*12be0*/  MUFU.EX2 R25, R25 ;  /* 0x0000001900197308 */ /* 0x000e220000000800 */
[----:B-1----:R-:W-:-:S01]  /*12bf0*/  FADD.FTZ R3, R24, R3 ;  /* 0x0000000318037221 */ /* 0x002fc20000010000 */
        /* <DEDUP_REMOVED lines=12> */
[----:B------:R-:W-:-:S02]  /*12cc0*/  @!P0 IMAD R84, R18, 0x8, R16 ;  /* 0x0000000812548824 */ /* 0x000fc400078e0210 */
[----:B------:R-:W2:Y:S01]  /*12cd0*/  MUFU.EX2 R28, R28 ;  /* 0x0000001c001c7308 */ /* 0x000ea20000000800 */
[----:B0-----:R-:W-:-:S01]  /*12ce0*/  FADD.FTZ R3, R25, R3 ;  /* 0x0000000319037221 */ /* 0x001fc20000010000 */
[----:B------:R-:W-:-:S05]  /*12cf0*/  @!P0 VIADD R84, R84, 0x19c40 ;  /* 0x00019c4054548836 */ /* 0x000fca0000000000 */
[----:B------:R-:W-:Y:S01]  /*12d00*/  @!P0 PRMT R84, RZ, 0x654, R84 ;  /* 0x00000654ff548816 */ /* 0x000fe20000000054 */
[----:B------:R-:W0:Y:S01]  /*12d10*/  MUFU.EX2 R30, R30 ;  /* 0x0000001e001e7308 */ /* 0x000e220000000800 */
[----:B-1----:R-:W-:-:S01]  /*12d20*/  FADD.FTZ R0, R27, R0 ;  /* 0x000000001b007221 */ /* 0x002fc20000010000 */
[----:B------:R-:W-:Y:S02]  /*12d30*/  WARPGROUP.DEPBAR.LE gsb0, 0x0 ;  /* 0x00008000000079c5 */ /* 0x000fe40000010000 */
[----:B------:R1:W-:Y:S04]  /*12d40*/  @!P0 SYNCS.ARRIVE.TRANS64.RED.A1T0 RZ, [R84+URZ], RZ ;  /* 0x000000ff54ff89a7 */ /* 0x0003e8000810043f */
        /* <DEDUP_REMOVED lines=107> */
[----:B---3--:R-:W-:-:S01]  /*13400*/  FADD.FTZ R0, R85, R0 ;  /* 0x0000000055007221 */ /* 0x008fc20000010000 */
[----:B--2---:R-:W-:-:S03]  /*13410*/  FADD.FTZ R3, R13, R3 ;  /* 0x000000030d037221 */ /* 0x004fc60000010000 */
[----:B0-----:R-:W-:Y:S01]  /*13420*/  FADD.FTZ R0, R86, R0 ;  /* 0x0000000056007221 */ /* 0x001fe20000010000 */
[----:B-1----:R-:W-:Y:S06]  /*13430*/  @!P1 BRA `(.L_x_2022) ;  /* 0x0000000000049947 */ /* 0x002fec0003800000 */
[----:B------:R-:W-:Y:S01]  /*13440*/  BPT.TRAP 0x1 ;  /* 0x000000040000795c */ /* 0x000fe20000300000 */
.L_x_2022:
        /* <DEDUP_REMOVED lines=52> */
[----:B------:R-:W-:Y:S01]  /*13790*/  F2FP.SATFINITE.E4M3.F32.PACK_AB_MERGE_C R138, R80, R79, R13 ;  /* 0x0000004f508a723e */ /* 0x000fe2000480700d */
        /* <DEDUP_REMOVED lines=47> */
.L_x_2011:
[----:B------:R-:W-:Y:S05]  /*13a90*/  BSYNC B0 ;  /* 0x0000000000007941 */ /* 0x000fea0003800000 */
.L_x_2010:
[----:B------:R-:W-:Y:S06]  /*13aa0*/  BAR.ARV 0x8, 0x200 ;  /* 0x0208000000007b1d */ /* 0x000fec0000002000 */
[----:B------:R-:W-:Y:S05]  /*13ab0*/  @!P1 BRA `(.L_x_2024) ;  /* 0x0000000000049947 */ /* 0x000fea0003800000 */
[----:B------:R-:W-:Y:S01]  /*13ac0*/  BPT.TRAP 0x1 ;  /* 0x000000040000795c */ /* 0x000fe20000300000 */
.L_x_2024:
[----:B------:R-:W-:Y:S01]  /*13ad0*/  IMAD R10, R18, 0x8, R16 ;  /* 0x00000008120a7824 */ /* 0x000fe200078e0210 */
[----:B------:R-:W-:-:S04]  /*13ae0*/  SHF.L.U32 R5, R152, 0x1f, RZ ;  /* 0x0000001f98057819 */ /* 0x000fc800000006ff */
[----:B------:R0:W1:Y:S01]  /*13af0*/  SYNCS.PHASECHK.TRANS64.TRYWAIT P0, [R10+URZ+0x19c50], R5 ;  /* 0x019c50050a0075a7 */ /* 0x000062000800017f */
[----:B------:R-:W-:Y:S05]  /*13b00*/  @!P1 BRA `(.L_x_2025) ;  /* 0x0000000000049947 */ /* 0x000fea0003800000 */
[----:B------:R-:W-:Y:S01]  /*13b10*/  BPT.TRAP 0x1 ;  /* 0x000000040000795c */ /* 0x000fe20000300000 */
.L_x_2025:
[----:B------:R-:W-:Y:S04]  /*13b20*/  BSSY B0, `(.L_x_2026) ;  /* 0x0000004000007945 */ /* 0x000fe80003800000 */
[----:B-1----:R-:W-:Y:S05]  /*13b30*/  @P0 BRA `(.L_x_2027) ;  /* 0x0000000000080947 */ /* 0x002fea0003800000 */
[----:B------:R-:W1:Y:S02]  /*13b40*/  SYNCS.PHASECHK.TRANS64.TRYWAIT P0, [R10+URZ+0x19c50], R5 ;  /* 0x019c50050a0075a7 */ /* 0x000e64000800017f */
[----:B-1----:R-:W-:Y:S05]  /*13b50*/  @!P0 BRA `(.L_x_2028) ;  /* 0x000000bc005c8947 */ /* 0x002fea0003800000 */
.L_x_2027:
[----:B------:R-:W-:Y:S05]  /*13b60*/  BSYNC B0 ;  /* 0x0000000000007941 */ /* 0x000fea0003800000 */
.L_x_2026:
        /* <DEDUP_REMOVED lines=11> */
[----:B------:R-:W-:Y:S02]  /*13c20*/  IMAD R4, R18, 0x300, R5 ;  /* 0x0000030012047824 */ /* 0x000fe400078e0205 */
[----:B------:R-:W-:Y:S01]  /*13c30*/  IMAD.MOV.U32 R5, RZ, RZ, 0x40000040 ;  /* 0x40000040ff057424 */ /* 0x000fe200078e00ff */
[----:B------:R-:W2:Y:S02]  /*13c40*/  @P0 LDC.64 R8, c[0x0][0x9c8] ;  /* 0x00027200ff080b82 */ /* 0x000ea40000000a00 */
[----:B------:R-:W-:Y:S02]  /*13c50*/  R2UR UR6, R4 ;  /* 0x00000000040672ca */ /* 0x000fe400000e0000 */
[----:B------:R-:W-:-:S04]  /*13c60*/  R2UR UR7, R5 ;  /* 0x00000000050772ca */ /* 0x000fc800000e0000 */
[----:B------:R-:W4:Y:S09]  /*13c70*/  @P0 LDC.64 R6, c[0x0][0x9d0] ;  /* 0x00027400ff060b82 */ /* 0x000f320000000a00 */
        /* <DEDUP_REMOVED lines=24> */
[----:B------:R-:W-:-:S07]  /*13e00*/  IMAD.MOV.U32 R3, RZ, RZ, RZ ;  /* 0x000000ffff037224 */ /* 0x000fce00078e00ff */
[----:B------:R-:W-:Y:S01]  /*13e10*/  QGMMA.64x96x32.F32.E4M3.E4M3 R88, R144, gdesc[UR4], R88, gsb0 ;  /* 0x0160000490587df3 */ /* 0x000fe20008000858 */
[----:B------:R-:W-:Y:S01]  /*13e20*/  R2UR UR6, R6 ;  /* 0x00000000060672ca */ /* 0x000fe200000e0000 */
[----:B---3--:R-:W-:Y:S01]  /*13e30*/  FADD.FTZ R9, R9, R0 ;  /* 0x0000000009097221 */ /* 0x008fe20000010000 */
[----:B------:R-:W-:Y:S01]  /*13e40*/  R2UR UR7, R7 ;  /* 0x00000000070772ca */ /* 0x000fe200000e0000 */
[----:B------:R-:W-:Y:S02]  /*13e50*/  IMAD.MOV.U32 R7, RZ, RZ, RZ ;  /* 0x000000ffff077224 */ /* 0x000fe400078e00ff */
[----:B------:R-:W-:Y:S01]  /*13e60*/  IMAD.MOV.U32 R0, RZ, RZ, -0x800000 ;  /* 0xff800000ff007424 */ /* 0x000fe200078e00ff */
[----:B------:R-:W-:Y:S02]  /*13e70*/  WARPGROUP.DEPBAR.LE gsb0, 0x0 ;  /* 0x00008000000079c5 */ /* 0x000fe40000010000 */
[----:B------:R-:W-:-:S07]  /*13e80*/  WARPGROUP.ARRIVE ;  /* 0x00000000000079c5 */ /* 0x000fce0000000000 */
[----:B------:R-:W-:Y:S01]  /*13e90*/  QGMMA.64x96x32.F32.E4M3.E4M3 R88, R140, gdesc[UR4], R88, gsb0 ;  /* 0x016000048c587df3 */ /* 0x000fe20008000858 */
[----:B------:R-:W-:Y:S02]  /*13ea0*/  R2UR UR6, R4 ;  /* 0x00000000040672ca */ /* 0x000fe400000e0000 */
[----:B------:R-:W-:Y:S01]  /*13eb0*/  R2UR UR7, R5 ;  /* 0x00000000050772ca */ /* 0x000fe200000e0000 */
[----:B------:R-:W0:Y:S04]  /*13ec0*/  SHFL.BFLY PT, R4, R9, 0x1, 0x1f ;  /* 0x0c201f0009047f89 */ /* 0x000e2800000e0000 */
[----:B------:R-:W1:Y:S01]  /*13ed0*/  SHFL.BFLY PT, R5, R2, 0x1, 0x1f ;  /* 0x0c201f0002057f89 */ /* 0x000e6200000e0000 */
[----:B0-----:R-:W-:-:S01]  /*13ee0*/  FADD.FTZ R12, R9, R4 ;  /* 0x00000004090c7221 */ /* 0x001fc20000010000 */
[----:B-1----:R-:W-:-:S03]  /*13ef0*/  FADD.FTZ R11, R2, R5 ;  /* 0x00000005020b7221 */ /* 0x002fc60000010000 */
[----:B------:R-:W-:Y:S01]  /*13f00*/  FMUL.FTZ R14, R12, 0.00390625 ;  /* 0x3b8000000c0e7820 */ /* 0x000fe20000410000 */
[----:B------:R-:W-:Y:S02]  /*13f10*/  IMAD.MOV.U32 R2, RZ, RZ, -0x800000 ;  /* 0xff800000ff027424 */ /* 0x000fe400078e00ff */
[C---:B------:R-:W-:Y:S01]  /*13f20*/  FMUL.FTZ R13, R11.reuse, 0.00390625 ;  /* 0x3b8000000b0d7820 */ /* 0x040fe20000410000 */
[----:B------:R-:W-:Y:S02]  /*13f30*/  FSETP.NE.FTZ.AND P0, PT, R11, RZ, PT ;  /* 0x000000ff0b00720b */ /* 0x000fe40003f15000 */
[----:B------:R-:W-:Y:S02]  /*13f40*/  FSETP.NE.FTZ.AND P3, PT, R14, RZ, PT ;  /* 0x000000ff0e00720b */ /* 0x000fe40003f75000 */
[----:B------:R-:W-:-:S09]  /*13f50*/  FSETP.NE.FTZ.AND P2, PT, R13, RZ, PT ;  /* 0x000000ff0d00720b */ /* 0x000fd20003f55000 */
[----:B------:R-:W-:Y:S01]  /*13f60*/  @P0 MUFU.RCP R3, R11 ;  /* 0x0000000b00030308 */ /* 0x000fe20000001000 */
[----:B------:R-:W-:Y:S01]  /*13f70*/  FSETP.NE.FTZ.AND P0, PT, R12, RZ, PT ;  /* 0x000000ff0c00720b */ /* 0x000fe20003f15000 */
[C---:B------:R-:W-:Y:S02]  /*13f80*/  @P3 FMUL.FTZ R9, R42.reuse, 0.69314718246459960938 ;  /* 0x3f3172182a093820 */ /* 0x040fe40000410000 */
[----:B------:R-:W-:-:S04]  /*13f90*/  @P2 FMUL.FTZ R4, R42, 0.69314718246459960938 ;  /* 0x3f3172182a042820 */ /* 0x000fc80000410000 */
[----:B------:R-:W0:Y:S08]  /*13fa0*/  @P2 MUFU.LG2 R5, R13 ;  /* 0x0000000d00052308 */ /* 0x000e300000000c00 */
[----:B------:R-:W1:Y:S08]  /*13fb0*/  @P3 MUFU.LG2 R6, R14 ;  /* 0x0000000e00063308 */ /* 0x000e700000000c00 */
[----:B------:R-:W3:Y:S01]  /*13fc0*/  @P0 MUFU.RCP R7, R12 ;  /* 0x0000000c00070308 */ /* 0x000ee20000001000 */
[----:B0-----:R-:W-:-:S04]  /*13fd0*/  @P2 FMUL.FTZ R5, R5, 0.69314718246459960938 ;  /* 0x3f31721805052820 */ /* 0x001fc80000410000 */
[----:B------:R-:W-:Y:S01]  /*13fe0*/  @P2 FFMA.FTZ R0, R4, R65, R5 ;  /* 0x0000004104002223 */ /* 0x000fe20000010005 */
[----:B-1----:R-:W-:-:S04]  /*13ff0*/  @P3 FMUL.FTZ R6, R6, 0.69314718246459960938 ;  /* 0x3f31721806063820 */ /* 0x002fc80000410000 */
[----:B------:R-:W-:Y:S01]  /*14000*/  @P3 FFMA.FTZ R2, R9, R43, R6 ;  /* 0x0000002b09023223 */ /* 0x000fe20000010006 */
[----:B------:R-:W-:Y:S02]  /*14010*/  WARPGROUP.DEPBAR.LE gsb0, 0x0 ;  /* 0x00008000000079c5 */ /* 0x000fe40000010000 */
[----:B------:R-:W-:-:S06]  /*14020*/  WARPGROUP.ARRIVE ;  /* 0x00000000000079c5 */ /* 0x000fcc0000000000 */
[----:B------:R-:W-:Y:S01]  /*14030*/  QGMMA.64x96x32.F32.E4M3.E4M3 R88, R136, gdesc[UR4], R88, gsb0 ;  /* 0x0160000488587df3 */ /* 0x000fe20008000858 */
[-C--:B--2---:R-:W-:Y:S01]  /*14040*/  FMUL.FTZ R5, R3, R8.reuse ;  /* 0x0000000803057220 */ /* 0x084fe20000410000 */
[----:B---3--:R-:W-:Y:S01]  /*14050*/  FMUL.FTZ R13, R7, R8 ;  /* 0x00000008070d7220 */ /* 0x008fe20000410000 */
[----:B------:R-:W-:Y:S02]  /*14060*/  WARPGROUP.DEPBAR.LE gsb0, 0x0 ;  /* 0x00008000000079c5 */ /* 0x000fe40000010000 */
[----:B------:R-:W-:Y:S05]  /*14070*/  @!P1 BRA `(.L_x_2029) ;  /* 0x0000000000049947 */ /* 0x000fea0003800000 */
[----:B------:R-:W-:Y:S01]  /*14080*/  BPT.TRAP 0x1 ;  /* 0x000000040000795c */ /* 0x000fe20000300000 */
.L_x_2029:
[----:B------:R-:W2:Y:S01]  /*14090*/  LDL.LU R3, [R1+0x10] ;  /* 0x0000100001037983 */ /* 0x000ea20000300800 */
[----:B------:R-:W-:Y:S02]  /*140a0*/  VIADD R10, R10, 0x19c60 ;  /* 0x00019c600a0a7836 */ /* 0x000fe40000000000 */
[-C--:B------:R-:W-:Y:S01]  /*140b0*/  FMUL.FTZ R15, R88, R5.reuse ;  /* 0x00000005580f7220 */ /* 0x080fe20000410000 */
[-C--:B------:R-:W-:Y:S01]  /*140c0*/  FMUL.FTZ R93, R93, R5.reuse ;  /* 0x000000055d5d7220 */ /* 0x080fe20000410000 */
[----:B------:R-:W3:Y:S01]  /*140d0*/  LDL.LU R14, [R1+0x4c] ;  /* 0x00004c00010e7983 */ /* 0x000ee20000300800 */
[----:B------:R-:W-:Y:S02]  /*140e0*/  VIADD R18, R18, 0x1 ;  /* 0x0000000112127836 */ /* 0x000fe40000000000 */
[-C--:B------:R-:W-:Y:S01]  /*140f0*/  FMUL.FTZ R25, R96, R5.reuse ;  /* 0x0000000560197220 */ /* 0x080fe20000410000 */
[-C--:B------:R-:W-:Y:S02]  /*14100*/  FMUL.FTZ R26, R101, R5.reuse ;  /* 0x00000005651a7220 */ /* 0x080fe40000410000 */
        /* <DEDUP_REMOVED lines=49> */
[-C--:B------:R-:W-:Y:S01]  /*14420*/  FMUL.FTZ R10, R97, R5.reuse ;  /* 0x00000005610a7220 */ /* 0x080fe20000410000 */
[----:B------:R-:W-:Y:S01]  /*14430*/  FMUL.FTZ R3, R116, R5 ;  /* 0x0000000574037220 */ /* 0x000fe20000410000 */
[----:B------:R-:W-:-:S04]  /*14440*/  SEL R5, RZ, 0x1, P1 ;  /* 0x00000001ff057807 */ /* 0x000fc80000800000 */
[----:B------:R-:W-:-:S07]  /*14450*/  LOP3.LUT R152, R152, R5, RZ, 0x3c, !PT ;  /* 0x0000000598987212 */ /* 0x000fce00078e3cff */
.L_x_1963:
        /* <DEDUP_REMOVED lines=8> */
[----:B------:R0:W1:Y:S02]  /*144e0*/  LDS.128 R28, [R16+0x19cd0] ;  /* 0x019cd000101c7984 */ /* 0x0000640000000c00 */
[----:B------:R-:W-:Y:S06]  /*144f0*/  BAR.ARV 0x4, 0x200 ;  /* 0x0108000000007b1d */ /* 0x000fec0000002000 */
[----:B--2---:R-:W-:-:S13]  /*14500*/  ISETP.NE.AND P1, PT, R96, RZ, PT ;  /* 0x000000ff6000720c */ /* 0x004fda0003f25270 */
[----:B------:R-:W2:Y:S02]  /*14510*/  @!P1 LDC R96, c[0x0][0xad4] ;  /* 0x0002b500ff609b82 */ /* 0x000ea40000000800 */
[----:B--2---:R0:W-:Y:S01]  /*14520*/  @!P1 STL [R1+0x40], R96 ;  /* 0x0000406001009387 */ /* 0x0041e20000100800 */
[----:B-1----:R-:W-:Y:S05]  /*14530*/  @P0 BRA `(.L_x_2031) ;  /* 0x0000002400f40947 */ /* 0x002fea0003800000 */
[----:B------:R-:W2:Y:S01]  /*14540*/  LDL.LU R14, [R1+0x38] ;  /* 0x00003800010e7983 */ /* 0x000ea20000300800 */
[----:B------:R-:W-:Y:S01]  /*14550*/  ULDC.64 UR4, c[0x4][0x38] ;  /* 0x01000e0000047ab9 */ /* 0x000fe20000000a00 */
[----:B------:R-:W-:Y:S02]  /*14560*/  ULDC.64 UR6, c[0x0][0xc08] ;  /* 0x0003020000067ab9 */ /* 0x000fe40000000a00 */
[----:B------:R-:W3:Y:S04]  /*14570*/  LDL.LU R5, [R1+0x50] ;  /* 0x0000500001057983 */ /* 0x000ee80000300800 */
[----:B0-----:R-:W4:Y:S01]  /*14580*/  LDL R4, [R1+0x2c] ;  /* 0x00002c0001047983 */ /* 0x001f220000100800 */
[----:B------:R-:W0:Y:S01]  /*14590*/  S2R R13, SR_TID.X ;  /* 0x00000000000d7919 */ /* 0x000e220000002100 */
[----:B------:R-:W-:Y:S01]  /*145a0*/  BAR.SYNC.DEFER_BLOCKING 0x1, 0x180 ;  /* 0x0046000000007b1d */ /* 0x000fe20000010000 */
[----:B--2---:R-:W-:-:S02]  /*145b0*/  IMAD.MOV.U32 R35, RZ, RZ, R14 ;  /* 0x000000ffff237224 */ /* 0x004fc400078e000e */
[----:B---3-5:R-:W-:Y:S02]  /*145c0*/  IMAD.MOV.U32 R24, RZ, RZ, R5 ;  /* 0x000000ffff187224 */ /* 0x028fe400078e0005 */
[----:B----4-:R-:W-:Y:S02]  /*145d0*/  IMAD.MOV.U32 R21, RZ, RZ, R4 ;  /* 0x000000ffff157224 */ /* 0x010fe400078e0004 */
[----:B0-----:R-:W-:-:S05]  /*145e0*/  IMAD.SHL.U32 R4, R13, 0x4, RZ ;  /* 0x000000040d047824 */ /* 0x001fca00078e00ff */
[----:B------:R-:W-:-:S04]  /*145f0*/  LOP3.LUT R4, R4, 0xc, RZ, 0xc0, !PT ;  /* 0x0000000c04047812 */ /* 0x000fc800078ec0ff */
[----:B------:R-:W-:-:S05]  /*14600*/  IADD3 R4, P0, R4, UR4, RZ ;  /* 0x0000000404047c10 */ /* 0x000fca000ff1e0ff */
[----:B------:R-:W-:Y:S01]  /*14610*/  IMAD.X R5, RZ, RZ, UR5, P0 ;  /* 0x00000005ff057e24 */ /* 0x000fe200080e06ff */
[----:B------:R-:W-:-:S04]  /*14620*/  ULDC.64 UR4, c[0x0][0xc00] ;  /* 0x0003000000047ab9 */ /* 0x000fc80000000a00 */
[----:B------:R0:W2:Y:S01]  /*14630*/  LDG.E.CONSTANT R14, desc[UR42][R4.64] ;  /* 0x0000002a040e7981 */ /* 0x0000a2000c1e9900 */
[----:B------:R-:W-:Y:S01]  /*14640*/  LOP3.LUT P0, R13, R13, 0x3, RZ, 0xc0, !PT ;  /* 0x000000030d0d7812 */ /* 0x000fe2000780c0ff */
[----:B------:R-:W-:Y:S02]  /*14650*/  IMAD.MOV.U32 R46, RZ, RZ, R21 ;  /* 0x000000ffff2e7224 */ /* 0x000fe400078e0015 */
[----:B------:R-:W-:Y:S01]  /*14660*/  IMAD.MOV.U32 R40, RZ, RZ, R24 ;  /* 0x000000ffff287224 */ /* 0x000fe200078e0018 */
[----:B------:R-:W3:Y:S01]  /*14670*/  LDL R4, [R1+0x7c] ;  /* 0x00007c0001047983 */ /* 0x000ee20000100800 */
[----:B------:R-:W-:Y:S01]  /*14680*/  ISETP.EQ.OR P0, PT, R13, 0x3, !P0 ;  /* 0x000000030d00780c */ /* 0x000fe20004702670 */
[----:B------:R-:W-:Y:S02]  /*14690*/  IMAD.MOV.U32 R98, RZ, RZ, R35 ;  /* 0x000000ffff627224 */ /* 0x000fe400078e0023 */
[----:B------:R-:W4:Y:S01]  /*146a0*/  LDL.LU R100, [R1+0x44] ;  /* 0x0000440001647983 */ /* 0x000f220000300800 */
[----:B------:R-:W-:Y:S01]  /*146b0*/  SEL R69, R38, R99, P0 ;  /* 0x0000006326457207 */ /* 0x000fe20000000000 */
[----:B------:R-:W-:Y:S01]  /*146c0*/  IMAD.MOV.U32 R97, RZ, RZ, R40 ;  /* 0x000000ffff617224 */ /* 0x000fe200078e0028 */
[----:B------:R-:W-:Y:S01]  /*146d0*/  SEL R38, R99, R38, P0 ;  /* 0x0000002663267207 */ /* 0x000fe20000000000 */
[----:B0-----:R-:W0:Y:S01]  /*146e0*/  S2R R5, SR_SWINHI ;  /* 0x0000000000057919 */ /* 0x001e220000002f00 */
[----:B------:R-:W-:Y:S01]  /*146f0*/  SEL R73, R37, R20, P0 ;  /* 0x0000001425497207 */ /* 0x000fe20000000000 */
[----:B------:R-:W-:Y:S01]  /*14700*/  IMAD.MOV.U32 R90, RZ, RZ, R46 ;  /* 0x000000ffff5a7224 */ /* 0x000fe200078e002e */
[----:B------:R-:W-:Y:S01]  /*14710*/  SEL R37, R20, R37, P0 ;  /* 0x0000002514257207 */ /* 0x000fe20000000000 */
[----:B------:R-:W4:Y:S01]  /*14720*/  LDL.LU R99, [R1+0x48] ;  /* 0x0000480001637983 */ /* 0x000f220000300800 */
        /* <DEDUP_REMOVED lines=13> */
[----:B------:R-:W4:Y:S01]  /*14800*/  LDL R92, [R1+0x18] ;  /* 0x00001800015c7983 */ /* 0x000f220000100800 */
[----:B------:R-:W-:-:S02]  /*14810*/  SEL R41, R15, R12, P0 ;  /* 0x0000000c0f297207 */ /* 0x000fc40000000000 */
[----:B------:R-:W-:Y:S02]  /*14820*/  SEL R15, R12, R15, P0 ;  /* 0x0000000f0c0f7207 */ /* 0x000fe40000000000 */
[----:B------:R-:W-:Y:S02]  /*14830*/  MOV R20, R16 ;  /* 0x0000001000147202 */ /* 0x000fe40000000f00 */
[----:B0-----:R-:W-:Y:S02]  /*14840*/  MOV R21, R5 ;  /* 0x0000000500157202 */ /* 0x001fe40000000f00 */
        /* <DEDUP_REMOVED lines=41> */
[----:B------:R-:W-:-:S04]  /*14ae0*/  SHF.R.U64 R3, R4, 0x3, RZ ;  /* 0x0000000304037819 */ /* 0x000fc800000012ff */
[----:B------:R-:W-:Y:S02]  /*14af0*/  LOP3.LUT R12, R3, R6, RZ, 0x3c, !PT ;  /* 0x00000006030c7212 */ /* 0x000fe400078e3cff */
[----:B------:R-:W-:Y:S02]  /*14b00*/  LOP3.LUT R3, R8, 0x180, RZ, 0xc0, !PT ;  /* 0x0000018008037812 */ /* 0x000fe400078ec0ff */
[----:B------:R-:W-:Y:S02]  /*14b10*/  LOP3.LUT R4, R35, 0x180, RZ, 0xc0, !PT ;  /* 0x0000018023047812 */ /* 0x000fe400078ec0ff */
[----:B------:R-:W-:Y:S02]  /*14b20*/  SHF.R.U64 R3, R3, 0x3, RZ ;  /* 0x0000000303037819 */ /* 0x000fe400000012ff */
[----:B------:R-:W-:Y:S02]  /*14b30*/  LOP3.LUT R28, R93, 0x180, RZ, 0xc0, !PT ;  /* 0x000001805d1c7812 */ /* 0x000fe400078ec0ff */
[----:B------:R-:W-:Y:S01]  /*14b40*/  LOP3.LUT R40, R95, 0x180, RZ, 0xc0, !PT ;  /* 0x000001805f287812 */ /* 0x000fe200078ec0ff */
[--C-:B------:R-:W-:Y:S01]  /*14b50*/  IMAD.X R13, RZ, RZ, R11.reuse, P5 ;  /* 0x000000ffff0d7224 */ /* 0x100fe200028e060b */
[----:B------:R-:W-:Y:S01]  /*14b60*/  LOP3.LUT R8, R3, R8, RZ, 0x3c, !PT ;  /* 0x0000000803087212 */ /* 0x000fe200078e3cff */
[--C-:B------:R-:W-:Y:S01]  /*14b70*/  IMAD.X R9, RZ, RZ, R11.reuse, P4 ;  /* 0x000000ffff097224 */ /* 0x100fe200020e060b */
[----:B------:R-:W-:Y:S01]  /*14b80*/  MOV R3, R10 ;  /* 0x0000000a00037202 */ /* 0x000fe20000000f00 */
[--C-:B------:R-:W-:Y:S01]  /*14b90*/  IMAD.X R7, RZ, RZ, R11.reuse, P3 ;  /* 0x000000ffff077224 */ /* 0x100fe200018e060b */
[----:B------:R-:W-:Y:S01]  /*14ba0*/  SHF.R.U64 R4, R4, 0x3, RZ ;  /* 0x0000000304047819 */ /* 0x000fe200000012ff */
[----:B------:R-:W-:-:S02]  /*14bb0*/  IMAD.X R85, RZ, RZ, R11, P2 ;  /* 0x000000ffff557224 */ /* 0x000fc400010e060b */
[----:B------:R-:W-:Y:S01]  /*14bc0*/  IMAD.X R5, RZ, RZ, R11, P1 ;  /* 0x000000ffff057224 */ /* 0x000fe200008e060b */
[----:B------:R-:W-:Y:S01]  /*14bd0*/  SHF.R.U64 R28, R28, 0x3, RZ ;  /* 0x000000031c1c7819 */ /* 0x000fe200000012ff */
[----:B--2---:R0:W-:Y:S01]  /*14be0*/  SHFL.IDX PT, R11, R49, R14, 0x1c1f ;  /* 0x001c1f0e310b7589 */ /* 0x0041e200000e0000 */
[----:B------:R-:W-:Y:S02]  /*14bf0*/  SHF.R.U64 R40, R40, 0x3, RZ ;  /* 0x0000000328287819 */ /* 0x000fe400000012ff */
[----:B------:R-:W-:Y:S01]  /*14c00*/  LOP3.LUT R6, R4, R35, RZ, 0x3c, !PT ;  /* 0x0000002304067212 */ /* 0x000fe200078e3cff */
[----:B------:R-:W-:Y:S01]  /*14c10*/  SHFL.IDX PT, R41, R41, R14, 0x1c1f ;  /* 0x001c1f0e29297589 */ /* 0x000fe200000e0000 */
[----:B------:R-:W-:Y:S02]  /*14c20*/  LOP3.LUT R84, R28, R93, RZ, 0x3c, !PT ;  /* 0x0000005d1c547212 */ /* 0x000fe400078e3cff */
[----:B0-----:R-:W-:Y:S02]  /*14c30*/  LOP3.LUT R49, R14, 0x2, RZ, 0x3c, !PT ;  /* 0x000000020e317812 */ /* 0x001fe400078e3cff */
[----:B------:R-:W-:Y:S01]  /*14c40*/  LOP3.LUT R4, R40, R95, RZ, 0x3c, !PT ;  /* 0x0000005f28047212 */ /* 0x000fe200078e3cff */
[----:B------:R-:W-:Y:S01]  /*14c50*/  SHFL.IDX PT, R43, R43, R14, 0x1c1f ;  /* 0x001c1f0e2b2b7589 */ /* 0x000fe200000e0000 */
[----:B------:R-:W-:-:S03]  /*14c60*/  MOV R35, R12 ;  /* 0x0000000c00237202 */ /* 0x000fc60000000f00 */
[----:B------:R-:W0:Y:S01]  /*14c70*/  SHFL.IDX PT, R48, R15, R49, 0x1c1f ;  /* 0x001c1f310f307589 */ /* 0x000e2200000e0000 */
[----:B------:R-:W-:-:S03]  /*14c80*/  MOV R84, R84 ;  /* 0x0000005400547202 */ /* 0x000fc60000000f00 */
[----:B------:R-:W1:Y:S01]  /*14c90*/  SHFL.IDX PT, R46, R24, R49, 0x1c1f ;  /* 0x001c1f31182e7589 */ /* 0x000e6200000e0000 */
        /* <DEDUP_REMOVED lines=10> */
[----:B------:R-:W2:Y:S04]  /*14d40*/  SHFL.IDX PT, R54, R37, R49, 0x1c1f ;  /* 0x001c1f3125367589 */ /* 0x000ea800000e0000 */
[----:B------:R-:W3:Y:S04]  /*14d50*/  SHFL.IDX PT, R52, R39, R49, 0x1c1f ;  /* 0x001c1f3127347589 */ /* 0x000ee800000e0000 */
[----:B------:R-:W-:Y:S04]  /*14d60*/  SHFL.IDX PT, R82, R63, R14, 0x1c1f ;  /* 0x001c1f0e3f527589 */ /* 0x000fe800000e0000 */
[----:B------:R-:W-:Y:S04]  /*14d70*/  SHFL.IDX PT, R69, R69, R14, 0x1c1f ;  /* 0x001c1f0e45457589 */ /* 0x000fe800000e0000 */
[----:B------:R-:W-:Y:S04]  /*14d80*/  SHFL.IDX PT, R71, R71, R14, 0x1c1f ;  /* 0x001c1f0e47477589 */ /* 0x000fe800000e0000 */
[----:B------:R-:W-:Y:S04]  /*14d90*/  SHFL.IDX PT, R75, R75, R14, 0x1c1f ;  /* 0x001c1f0e4b4b7589 */ /* 0x000fe800000e0000 */
[----:B------:R-:W-:Y:S04]  /*14da0*/  SHFL.IDX PT, R12, R77, R14, 0x1c1f ;  /* 0x001c1f0e4d0c7589 */ /* 0x000fe800000e0000 */
[----:B------:R-:W4:Y:S04]  /*14db0*/  SHFL.IDX PT, R26, R26, R49, 0x1c1f ;  /* 0x001c1f311a1a7589 */ /* 0x000f2800000e0000 */
[----:B------:R-:W4:Y:S04]  /*14dc0*/  SHFL.IDX PT, R38, R38, R49, 0x1c1f ;  /* 0x001c1f3126267589 */ /* 0x000f2800000e0000 */
[----:B------:R-:W-:Y:S04]  /*14dd0*/  SHFL.IDX PT, R83, R128, R49, 0x1c1f ;  /* 0x001c1f3180537589 */ /* 0x000fe800000e0000 */
[----:B------:R1:W4:Y:S04]  /*14de0*/  SHFL.IDX PT, R56, R42, R49, 0x1c1f ;  /* 0x001c1f312a387589 */ /* 0x00032800000e0000 */
[----:B------:R2:W4:Y:S04]  /*14df0*/  SHFL.IDX PT, R62, R44, R49, 0x1c1f ;  /* 0x001c1f312c3e7589 */ /* 0x00052800000e0000 */
[----:B------:R-:W4:Y:S04]  /*14e00*/  SHFL.IDX PT, R79, R114, R49, 0x1c1f ;  /* 0x001c1f31724f7589 */ /* 0x000f2800000e0000 */
[----:B------:R-:W4:Y:S04]  /*14e10*/  SHFL.IDX PT, R81, R122, R49, 0x1c1f ;  /* 0x001c1f317a517589 */ /* 0x000f2800000e0000 */
        /* <DEDUP_REMOVED lines=13> */
[----:B------:R-:W4:Y:S04]  /*14ef0*/  SHFL.IDX PT, R24, R127, R49, 0x1c1f ;  /* 0x001c1f317f187589 */ /* 0x000f2800000e0000 */
[----:B------:R-:W4:Y:S04]  /*14f00*/  SHFL.IDX PT, R15, R130, R49, 0x1c1f ;  /* 0x001c1f31820f7589 */ /* 0x000f2800000e0000 */
[----:B------:R-:W-:Y:S04]  /*14f10*/  SHFL.IDX PT, R32, R32, R49, 0x1c1f ;  /* 0x001c1f3120207589 */ /* 0x000fe800000e0000 */
[----:B------:R-:W4:Y:S04]  /*14f20*/  SHFL.IDX PT, R27, R27, R49, 0x1c1f ;  /* 0x001c1f311b1b7589 */ /* 0x000f2800000e0000 */
[----:B------:R3:W4:Y:S04]  /*14f30*/  SHFL.IDX PT, R63, R45, R49, 0x1c1f ;  /* 0x001c1f312d3f7589 */ /* 0x00072800000e0000 */
[----:B------:R-:W4:Y:S04]  /*14f40*/  SHFL.IDX PT, R119, R119, R49, 0x1c1f ;  /* 0x001c1f3177777589 */ /* 0x000f2800000e0000 */
        /* <DEDUP_REMOVED lines=11> */
[----:B------:R-:W-:Y:S02]  /*15000*/  SEL R48, R50, R25, P0 ;  /* 0x0000001932307207 */ /* 0x000fe40000000000 */
        /* <DEDUP_REMOVED lines=35> */
[----:B------:R-:W-:Y:S02]  /*15240*/  SEL R58, R27, R58, P0 ;  /* 0x0000003a1b3a7207 */ /* 0x000fe40000000000 */
[----:B------:R-:W-:Y:S02]  /*15250*/  SEL R63, R63, R12, P0 ;  /* 0x0000000c3f3f7207 */ /* 0x000fe40000000000 */
[----:B------:R-:W-:Y:S02]  /*15260*/  SEL R64, R66, R33, P0 ;  /* 0x0000002142407207 */ /* 0x000fe40000000000 */
[----:B------:R-:W-:Y:S02]  /*15270*/  F2FP.BF16.F32.PACK_AB R8, R49, R48 ;  /* 0x000000303108723e */ /* 0x000fe400000010ff */
[----:B------:R-:W-:-:S02]  /*15280*/  F2FP.BF16.F32.PACK_AB R9, R53, R52 ;  /* 0x000000343509723e */ /* 0x000fc400000010ff */
[----:B------:R-:W-:Y:S02]  /*15290*/  F2FP.BF16.F32.PACK_AB R10, R51, R50 ;  /* 0x00000032330a723e */ /* 0x000fe400000010ff */
[----:B------:R-:W-:Y:S02]  /*152a0*/  F2FP.BF16.F32.PACK_AB R11, R55, R54 ;  /* 0x00000036370b723e */ /* 0x000fe400000010ff */
[----:B------:R-:W-:Y:S02]  /*152b0*/  SEL R66, R33, R66, P0 ;  /* 0x0000004221427207 */ /* 0x000fe40000000000 */
[----:B------:R-:W-:Y:S02]  /*152c0*/  SEL R72, R74, R13, P0 ;  /* 0x0000000d4a487207 */ /* 0x000fe40000000000 */
[----:B------:R-:W-:Y:S01]  /*152d0*/  SEL R74, R13, R74, P0 ;  /* 0x0000004a0d4a7207 */ /* 0x000fe20000000000 */
[----:B------:R-:W-:Y:S01]  /*152e0*/  STSM.16.M88.4 [R3], R4 ;  /* 0x0000000403007844 */ /* 0x000fe20000000200 */
[----:B------:R-:W-:-:S02]  /*152f0*/  SEL R37, R91, R134, P0 ;  /* 0x000000865b257207 */ /* 0x000fc40000000000 */
[----:B------:R-:W-:Y:S01]  /*15300*/  SEL R39, R134, R91, P0 ;  /* 0x0000005b86277207 */ /* 0x000fe20000000000 */
        /* <DEDUP_REMOVED lines=11> */
[----:B------:R-:W-:-:S02]  /*153c0*/  F2FP.BF16.F32.PACK_AB R34, R75, R74 ;  /* 0x0000004a4b22723e */ /* 0x000fc400000010ff */
[----:B0-----:R-:W-:Y:S02]  /*153d0*/  F2FP.BF16.F32.PACK_AB R35, R79, R78 ;  /* 0x0000004e4f23723e */ /* 0x001fe400000010ff */
        /* <DEDUP_REMOVED lines=16> */
[----:B------:R-:W0:Y:S06]  /*154e0*/  LDC R28, c[0x0][0xbe8] ;  /* 0x0002fa00ff1c7b82 */ /* 0x000e2c0000000800 */
[----:B------:R-:W2:Y:S01]  /*154f0*/  @P0 LDG.E R3, desc[UR42][R8.64] ;  /* 0x0000002a08030981 */ /* 0x000ea2000c1e1900 */
[----:B------:R-:W-:-:S04]  /*15500*/  SEL R24, R24, 0x978, P3 ;  /* 0x0000097818187807 */ /* 0x000fc80001800000 */
[----:B-1----:R-:W1:Y:S08]  /*15510*/  LDC.64 R6, c[0x0][R24+0x220] ;  /* 0x0000880018067b82 */ /* 0x002e700000000a00 */
[----:B------:R-:W3:Y:S01]  /*15520*/  LDC.64 R10, c[0x0][R24+0x218] ;  /* 0x00008600180a7b82 */ /* 0x000ee20000000a00 */
[----:B------:R-:W-:-:S04]  /*15530*/  ISETP.NE.U32.AND P1, PT, RZ, UR6, PT ;  /* 0x00000006ff007c0c */ /* 0x000fc8000bf25070 */
[----:B------:R-:W-:-:S03]  /*15540*/  ISETP.NE.AND.EX P1, PT, RZ, UR7, PT, P1 ;  /* 0x00000007ff007c0c */ /* 0x000fc6000bf25310 */
[----:B------:R-:W4:Y:S01]  /*15550*/  LDC.64 R12, c[0x0][R24+0x228] ;  /* 0x00008a00180c7b82 */ /* 0x000f220000000a00 */
[----:B0-----:R-:W-:-:S07]  /*15560*/  ISETP.NE.AND P4, PT, R28, 0x1, PT ;  /* 0x000000011c00780c */ /* 0x001fce0003f85270 */
[----:B------:R0:W0:Y:S02]  /*15570*/  LDC.64 R4, c[0x0][R24+0x210] ;  /* 0x0000840018047b82 */ /* 0x0000240000000a00 */
[----:B------:R-:W-:Y:S01]  /*15580*/  @P1 IADD3 R14, P2, R100, UR6, RZ ;  /* 0x00000006640e1c10 */ /* 0x000fe2000ff5e0ff */
[----:B------:R-:W-:Y:S02]  /*15590*/  ULDC UR6, c[0x0][0xa88] ;  /* 0x0002a20000067ab9 */ /* 0x000fe40000000800 */
[----:B------:R-:W-:Y:S01]  /*155a0*/  IMAD.U32 R27, RZ, RZ, UR6 ;  /* 0x00000006ff1b7e24 */ /* 0x000fe2000f8e00ff */
[----:B------:R-:W-:Y:S02]  /*155b0*/  @P1 IADD3.X R15, R99, UR7, RZ, P2, !PT ;  /* 0x00000007630f1c10 */ /* 0x000fe400097fe4ff */
[----:B------:R-:W-:Y:S01]  /*155c0*/  ISETP.NE.U32.AND P2, PT, RZ, UR4, PT ;  /* 0x00000004ff007c0c */ /* 0x000fe2000bf45070 */
[----:B------:R-:W0:Y:S02]  /*155d0*/  @P4 LDC R26, c[0x0][0xbec] ;  /* 0x0002fb00ff1a4b82 */ /* 0x000e240000000800 */
[----:B------:R1:W5:Y:S01]  /*155e0*/  @P1 LDG.E R27, desc[UR42][R14.64] ;  /* 0x0000002a0e1b1981 */ /* 0x000362000c1e1900 */
[----:B------:R-:W-:-:S05]  /*155f0*/  ISETP.NE.AND.EX P2, PT, RZ, UR5, PT, P2 ;  /* 0x00000005ff007c0c */ /* 0x000fca000bf45320 */
[----:B------:R-:W0:Y:S01]  /*15600*/  @P4 LDC R89, c[0x0][0xbf0] ;  /* 0x0002fc00ff594b82 */ /* 0x000e220000000800 */
[----:B------:R-:W-:-:S07]  /*15610*/  SEL R85, R98, RZ, !P2 ;  /* 0x000000ff62557207 */ /* 0x000fce0005000000 */
[----:B-1----:R-:W1:Y:S01]  /*15620*/  LDC.64 R14, c[0x0][0xba8] ;  /* 0x0002ea00ff0e7b82 */ /* 0x002e620000000a00 */
[----:B------:R-:W-:Y:S01]  /*15630*/  SEL R25, R97, RZ, !P2 ;  /* 0x000000ff61197207 */ /* 0x000fe20005000000 */
[----:B------:R-:W-:-:S04]  /*15640*/  IMAD R7, R7, R85, RZ ;  /* 0x0000005507077224 */ /* 0x000fc800078e02ff */
[----:B------:R-:W-:Y:S02]  /*15650*/  IMAD R87, R6, R25, R7 ;  /* 0x0000001906577224 */ /* 0x000fe400078e0207 */
[-C--:B---3--:R-:W-:Y:S02]  /*15660*/  IMAD R35, R11, R90.reuse, RZ ;  /* 0x0000005a0b237224 */ /* 0x088fe400078e02ff */
[----:B------:R-:W-:-:S04]  /*15670*/  IMAD.WIDE.U32 R10, R10, R90, RZ ;  /* 0x0000005a0a0a7225 */ /* 0x000fc800078e00ff */
[----:B------:R-:W-:-:S04]  /*15680*/  IMAD.WIDE.U32 R6, R6, R85, RZ ;  /* 0x0000005506067225 */ /* 0x000fc800078e00ff */
[----:B------:R-:W-:Y:S01]  /*15690*/  IMAD.IADD R25, R94, 0x1, R92 ;  /* 0x000000015e197824 */ /* 0x000fe200078e025c */
[----:B------:R-:W-:Y:S01]  /*156a0*/  SEL R33, R88, RZ, P3 ;  /* 0x000000ff58217207 */ /* 0x000fe20001800000 */
[----:B------:R-:W-:Y:S02]  /*156b0*/  IMAD.IADD R87, R7, 0x1, R87 ;  /* 0x0000000107577824 */ /* 0x000fe400078e0257 */
[----:B------:R-:W-:Y:S01]  /*156c0*/  IMAD.MOV.U32 R7, RZ, RZ, R25 ;  /* 0x000000ffff077224 */ /* 0x000fe200078e0019 */
[----:B-1----:R-:W1:Y:S01]  /*156d0*/  @!P3 LDC R14, c[0x0][0xb50] ;  /* 0x0002d400ff0ebb82 */ /* 0x002e620000000800 */
[----:B------:R-:W-:Y:S02]  /*156e0*/  IMAD.IADD R11, R11, 0x1, R35 ;  /* 0x000000010b0b7824 */ /* 0x000fe400078e0223 */
[-C--:B----4-:R-:W-:Y:S02]  /*156f0*/  IMAD R35, R13, R33.reuse, RZ ;  /* 0x000000210d237224 */ /* 0x090fe400078e02ff */
[----:B------:R-:W-:-:S03]  /*15700*/  IMAD.WIDE.U32 R12, R12, R33, RZ ;  /* 0x000000210c0c7225 */ /* 0x000fc600078e00ff */
[----:B------:R-:W3:Y:S01]  /*15710*/  @!P3 LDC R15, c[0x0][0xb54] ;  /* 0x0002d500ff0fbb82 */ /* 0x000ee20000000800 */
[----:B------:R-:W-:Y:S01]  /*15720*/  IMAD.IADD R35, R13, 0x1, R35 ;  /* 0x000000010d237824 */ /* 0x000fe200078e0223 */
[--C-:B--2---:R-:W-:Y:S01]  /*15730*/  IADD3 R10, P2, P5, R6, R10, R3.reuse ;  /* 0x0000000a060a7210 */ /* 0x104fe20007d5e003 */
[----:B0-----:R-:W-:Y:S01]  /*15740*/  @P4 IMAD.HI.U32 R6, R25, R26, RZ ;  /* 0x0000001a19064227 */ /* 0x001fe200078e00ff */
[----:B------:R-:W-:-:S04]  /*15750*/  SHF.R.S32.HI R86, RZ, 0x1f, R3 ;  /* 0x0000001fff567819 */ /* 0x000fc80000011403 */
[----:B------:R-:W-:Y:S02]  /*15760*/  @P4 SHF.R.U32.HI R7, RZ, R89, R6 ;  /* 0x00000059ff074219 */ /* 0x000fe40000011606 */
[----:B------:R-:W-:-:S03]  /*15770*/  IADD3.X R11, R87, R11, R86, P2, P5 ;  /* 0x0000000b570b7210 */ /* 0x000fc600017ea456 */
[--C-:B------:R-:W-:Y:S01]  /*15780*/  IMAD.MOV R24, RZ, RZ, -R7.reuse ;  /* 0x000000ffff187224 */ /* 0x100fe200078e0a07 */
        /* <DEDUP_REMOVED lines=10> */
[----:B---3--:R-:W-:Y:S01]  /*15830*/  LEA.HI.X R15, R12, R15, R4, 0x2, P2 ;  /* 0x0000000f0c0f7211 */ /* 0x008fe200010f1404 */
[----:B------:R-:W-:Y:S06]  /*15840*/  @P1 BRA `(.L_x_2032) ;  /* 0x0000000000101947 */ /* 0x000fec0003800000 */
[----:B------:R-:W-:Y:S05]  /*15850*/  @!P0 BRA `(.L_x_2032) ;  /* 0x00000000000c8947 */ /* 0x000fea0003800000 */
[----:B------:R-:W2:Y:S04]  /*15860*/  LDG.E R4, desc[UR42][R8.64] ;  /* 0x0000002a08047981 */ /* 0x000ea8000c1e1900 */
[----:B-----5:R-:W2:Y:S02]  /*15870*/  LDG.E R27, desc[UR42][R8.64+0x4] ;  /* 0x0000042a081b7981 */ /* 0x020ea4000c1e1900 */
[----:B--2---:R-:W-:-:S07]  /*15880*/  IMAD.IADD R27, R27, 0x1, -R4 ;  /* 0x000000011b1b7824 */ /* 0x004fce00078e0a04 */
.L_x_2032:
        /* <DEDUP_REMOVED lines=45> */
[----:B------:R-:W-:Y:S01]  /*15b60*/  IMAD.WIDE.U32 R2, R85, UR4, R2 ;  /* 0x0000000455027c25 */ /* 0x000fe2000f8e0002 */
[----:B------:R-:W-:Y:S03]  /*15b70*/  BSSY B1, `(.L_x_2034) ;  /* 0x0000059000017945 */ /* 0x000fe60003800000 */
        /* <DEDUP_REMOVED lines=62> */
[----:B------:R-:W-:Y:S02]  /*15f60*/  IMAD.IADD R45, R89, 0x1, R92 ;  /* 0x00000001592d7824 */ /* 0x000fe400078e025c */
[C---:B------:R-:W-:Y:S02]  /*15f70*/  IMAD R21, R41.reuse, UR5, R0 ;  /* 0x0000000529157c24 */ /* 0x040fe4000f8e0200 */
[----:B------:R-:W-:Y:S01]  /*15f80*/  IMAD.WIDE.U32 R2, R41, UR4, R2 ;  /* 0x0000000429027c25 */ /* 0x000fe2000f8e0002 */
[----:B------:R-:W-:Y:S01]  /*15f90*/  ISETP.GE.AND P0, PT, R45, R84, PT ;  /* 0x000000542d00720c */ /* 0x000fe20003f06270 */
[----:B------:R-:W-:Y:S02]  /*15fa0*/  ULDC.64 UR4, c[0x0][0xa80] ;  /* 0x0002a00000047ab9 */ /* 0x000fe40000000a00 */
[----:B------:R-:W-:Y:S01]  /*15fb0*/  VIADD R0, R16, 0x19c20 ;  /* 0x00019c2010007836 */ /* 0x000fe20000000000 */
[----:B------:R-:W-:-:S02]  /*15fc0*/  IADD3 R3, R3, R21, RZ ;  /* 0x0000001503037210 */ /* 0x000fc40007ffe0ff */
[C---:B------:R-:W-:Y:S02]  /*15fd0*/  LEA R28, P1, R2.reuse, UR4, 0x1 ;  /* 0x00000004021c7c11 */ /* 0x040fe4000f8208ff */
[----:B------:R-:W-:Y:S02]  /*15fe0*/  PRMT R0, RZ, 0x654, R0 ;  /* 0x00000654ff007816 */ /* 0x000fe40000000000 */
[----:B------:R-:W-:Y:S01]  /*15ff0*/  LEA.HI.X R44, R2, UR5, R3, 0x1, P1 ;  /* 0x00000005022c7c11 */ /* 0x000fe200088f0c03 */
[----:B0-----:R0:W1:Y:S01]  /*16000*/  SHFL.IDX PT, R20, R28, RZ, 0x1c1f ;  /* 0x001c1fff1c147589 */ /* 0x00106200000e0000 */
[----:B------:R0:W-:Y:S03]  /*16010*/  SYNCS.ARRIVE.TRANS64.RED.A1T0 RZ, [R0+URZ], RZ ;  /* 0x000000ff00ff79a7 */ /* 0x0001e6000810043f */
[----:B------:R0:W2:Y:S01]  /*16020*/  SHFL.IDX PT, R21, R44, RZ, 0x1c1f ;  /* 0x001c1fff2c157589 */ /* 0x0000a200000e0000 */
        /* <DEDUP_REMOVED lines=13> */
.L_x_2035:
[----:B------:R-:W-:Y:S05]  /*16100*/  BSYNC B1 ;  /* 0x0000000000017941 */ /* 0x000fea0003800000 */
.L_x_2034:
        /* <DEDUP_REMOVED lines=19> */
.L_x_2033:
[----:B------:R-:W2:Y:S01]  /*16240*/  LDL R98, [R1+0x20] ;  /* 0x0000200001627983 */ /* 0x000ea20000100800 */
[----:B0-----:R-:W0:Y:S01]  /*16250*/  @P4 LDC R6, c[0x0][0xbec] ;  /* 0x0002fb00ff064b82 */ /* 0x001e220000000800 */
[----:B------:R-:W-:Y:S01]  /*16260*/  ULDC.64 UR4, c[0x0][0xb08] ;  /* 0x0002c20000047ab9 */ /* 0x000fe20000000a00 */
[----:B------:R-:W-:Y:S01]  /*16270*/  SHF.R.S32.HI R0, RZ, 0x1f, R85 ;  /* 0x0000001fff007819 */ /* 0x000fe20000011455 */
[----:B------:R-:W3:Y:S01]  /*16280*/  LDL R97, [R1+0x5c] ;  /* 0x00005c0001617983 */ /* 0x000ee20000100800 */
[----:B------:R-:W-:Y:S01]  /*16290*/  IMAD R86, R86, UR4, RZ ;  /* 0x0000000456567c24 */ /* 0x000fe2000f8e02ff */
[----:B------:R-:W-:Y:S01]  /*162a0*/  ULDC.64 UR6, c[0x0][0xb30] ;  /* 0x0002cc0000067ab9 */ /* 0x000fe20000000a00 */
[C---:B------:R-:W-:Y:S01]  /*162b0*/  IMAD.WIDE.U32 R4, R3.reuse, UR4, RZ ;  /* 0x0000000403047c25 */ /* 0x040fe2000f8e00ff */
[----:B------:R1:W5:Y:S01]  /*162c0*/  LDL R96, [R1+0x6c] ;  /* 0x00006c0001607983 */ /* 0x0003620000100800 */
[----:B------:R-:W4:Y:S02]  /*162d0*/  @P4 LDC R9, c[0x0][0xbf0] ;  /* 0x0002fc00ff094b82 */ /* 0x000f240000000800 */
[----:B------:R-:W-:Y:S01]  /*162e0*/  IMAD R3, R3, UR5, R86 ;  /* 0x0000000503037c24 */ /* 0x000fe2000f8e0256 */
[----:B------:R1:W5:Y:S01]  /*162f0*/  LDL R94, [R1+0x64] ;  /* 0x00006400015e7983 */ /* 0x0003620000100800 */
[----:B------:R-:W-:-:S02]  /*16300*/  ULDC.64 UR4, c[0x0][0xb38] ;  /* 0x0002ce0000047ab9 */ /* 0x000fc40000000a00 */
[----:B------:R-:W-:Y:S02]  /*16310*/  IMAD.IADD R5, R5, 0x1, R3 ;  /* 0x0000000105057824 */ /* 0x000fe400078e0203 */
[----:B------:R-:W-:-:S04]  /*16320*/  IMAD.WIDE.U32 R2, R90, UR4, R4 ;  /* 0x000000045a027c25 */ /* 0x000fc8000f8e0004 */
[----:B------:R-:W-:Y:S01]  /*16330*/  IMAD R3, R90, UR5, R3 ;  /* 0x000000055a037c24 */ /* 0x000fe2000f8e0203 */
[----:B------:R-:W-:Y:S01]  /*16340*/  ULDC.64 UR4, c[0x0][0xb40] ;  /* 0x0002d00000047ab9 */ /* 0x000fe20000000a00 */
[----:B0-----:R-:W-:-:S04]  /*16350*/  @P4 IMAD.HI.U32 R6, R25, R6, RZ ;  /* 0x0000000619064227 */ /* 0x001fc800078e00ff */
[----:B------:R-:W-:Y:S02]  /*16360*/  IMAD R0, R0, UR4, RZ ;  /* 0x0000000400007c24 */ /* 0x000fe4000f8e02ff */
[----:B------:R-:W-:-:S04]  /*16370*/  IMAD.WIDE.U32 R2, R85, UR4, R2 ;  /* 0x0000000455027c25 */ /* 0x000fc8000f8e0002 */
[----:B------:R-:W-:Y:S01]  /*16380*/  IMAD R7, R85, UR5, R0 ;  /* 0x0000000555077c24 */ /* 0x000fe2000f8e0200 */
[----:B------:R-:W-:Y:S01]  /*16390*/  ULDC.64 UR4, c[0x0][0xb48] ;  /* 0x0002d20000047ab9 */ /* 0x000fe20000000a00 */
        /* <DEDUP_REMOVED lines=19> */
[----:B------:R-:W-:Y:S01]  /*164d0*/  IMAD.IADD R3, R3, 0x1, R5 ;  /* 0x0000000103037824 */ /* 0x000fe200078e0205 */
[----:B------:R-:W-:Y:S01]  /*164e0*/  LEA R28, P1, R2, UR4, 0x2 ;  /* 0x00000004021c7c11 */ /* 0x000fe2000f8210ff */
[----:B------:R-:W-:-:S03]  /*164f0*/  VIADD R4, R16, 0x19c20 ;  /* 0x00019c2010047836 */ /* 0x000fc60000000000 */
[----:B------:R-:W-:Y:S02]  /*16500*/  LEA.HI.X R32, R2, UR5, R3, 0x2, P1 ;  /* 0x0000000502207c11 */ /* 0x000fe400088f1403 */
[----:B------:R-:W-:Y:S01]  /*16510*/  PRMT R4, RZ, 0x654, R4 ;  /* 0x00000654ff047816 */ /* 0x000fe20000000004 */
[----:B------:R1:W0:Y:S01]  /*16520*/  SHFL.IDX PT, R2, R28, RZ, 0x1c1f ;  /* 0x001c1fff1c027589 */ /* 0x00022200000e0000 */
[----:B------:R-:W-:Y:S02]  /*16530*/  BSSY B1, `(.L_x_2037) ;  /* 0x0000047000017945 */ /* 0x000fe40003800000 */
[----:B------:R1:W-:Y:S01]  /*16540*/  SYNCS.ARRIVE.TRANS64.RED.A1T0 RZ, [R4+URZ], RZ ;  /* 0x000000ff04ff79a7 */ /* 0x0003e2000810043f */
[----:B------:R1:W4:Y:S01]  /*16550*/  SHFL.IDX PT, R3, R32, RZ, 0x1c1f ;  /* 0x001c1fff20037589 */ /* 0x00032200000e0000 */
[C---:B--2---:R-:W-:Y:S02]  /*16560*/  VIADD R87, R98.reuse, 0x8 ;  /* 0x0000000862577836 */ /* 0x044fe40000000000 */
[----:B------:R-:W-:-:S02]  /*16570*/  VIADD R89, R98, 0x10 ;  /* 0x0000001062597836 */ /* 0x000fc40000000000 */
[C---:B------:R-:W-:Y:S02]  /*16580*/  VIADD R91, R98.reuse, 0x18 ;  /* 0x00000018625b7836 */ /* 0x040fe40000000000 */
[C---:B------:R-:W-:Y:S02]  /*16590*/  VIADD R93, R98.reuse, 0x20 ;  /* 0x00000020625d7836 */ /* 0x040fe40000000000 */
[C---:B------:R-:W-:Y:S02]  /*165a0*/  VIADD R95, R98.reuse, 0x28 ;  /* 0x00000028625f7836 */ /* 0x040fe40000000000 */
[C---:B------:R-:W-:Y:S02]  /*165b0*/  VIADD R85, R98.reuse, 0x30 ;  /* 0x0000003062557836 */ /* 0x040fe40000000000 */
[C---:B------:R-:W-:Y:S02]  /*165c0*/  VIADD R35, R98.reuse, 0x38 ;  /* 0x0000003862237836 */ /* 0x040fe40000000000 */
[----:B------:R-:W-:-:S02]  /*165d0*/  VIADD R33, R98, 0x40 ;  /* 0x0000004062217836 */ /* 0x000fc40000000000 */
[----:B------:R-:W-:Y:S01]  /*165e0*/  VIADD R27, R98, 0x48 ;  /* 0x00000048621b7836 */ /* 0x000fe20000000000 */
[----:B---3--:R-:W-:Y:S02]  /*165f0*/  SHF.R.S32.HI R25, RZ, 0x1f, R97 ;  /* 0x0000001fff197819 */ /* 0x008fe40000011461 */
[----:B------:R-:W-:Y:S02]  /*16600*/  SHF.R.S32.HI R34, RZ, 0x1f, R87 ;  /* 0x0000001fff227819 */ /* 0x000fe40000011457 */
[----:B------:R-:W-:Y:S02]  /*16610*/  SHF.R.S32.HI R86, RZ, 0x1f, R89 ;  /* 0x0000001fff567819 */ /* 0x000fe40000011459 */
[----:B------:R-:W-:Y:S02]  /*16620*/  SHF.R.S32.HI R88, RZ, 0x1f, R91 ;  /* 0x0000001fff587819 */ /* 0x000fe4000001145b */
[----:B------:R-:W-:Y:S02]  /*16630*/  SHF.R.S32.HI R90, RZ, 0x1f, R93 ;  /* 0x0000001fff5a7819 */ /* 0x000fe4000001145d */
[----:B------:R-:W-:-:S02]  /*16640*/  SHF.R.S32.HI R92, RZ, 0x1f, R95 ;  /* 0x0000001fff5c7819 */ /* 0x000fc4000001145f */
[----:B------:R-:W-:Y:S02]  /*16650*/  SHF.R.S32.HI R26, RZ, 0x1f, R85 ;  /* 0x0000001fff1a7819 */ /* 0x000fe40000011455 */
[----:B------:R-:W-:Y:S02]  /*16660*/  SHF.R.S32.HI R24, RZ, 0x1f, R35 ;  /* 0x0000001fff187819 */ /* 0x000fe40000011423 */
[----:B------:R-:W-:Y:S02]  /*16670*/  SHF.R.S32.HI R12, RZ, 0x1f, R33 ;  /* 0x0000001fff0c7819 */ /* 0x000fe40000011421 */
        /* <DEDUP_REMOVED lines=29> */
[----:B------:R-:W-:Y:S01]  /*16850*/  ISETP.GE.AND P5, PT, R27, UR4, PT ;  /* 0x000000041b007c0c */ /* 0x000fe2000bfa6270 */
[----:B------:R0:W-:Y:S01]  /*16860*/  @!P2 ST.E.64 desc[UR42][R14.64], R58 ;  /* 0x0000003a0e00a985 */ /* 0x0001e2000c101b2a */
[----:B------:R-:W-:Y:S02]  /*16870*/  @!P1 LEA.HI.X R5, R85, R3, R26, 0x2, P4 ;  /* 0x0000000355059211 */ /* 0x000fe400020f141a */
[----:B------:R-:W-:-:S02]  /*16880*/  ISETP.GE.AND P4, PT, R97, UR4, PT ;  /* 0x0000000461007c0c */ /* 0x000fc4000bf86270 */
[----:B-----5:R-:W-:Y:S01]  /*16890*/  ISETP.GE.AND P2, PT, R94, UR4, PT ;  /* 0x000000045e007c0c */ /* 0x020fe2000bf46270 */
        /* <DEDUP_REMOVED lines=16> */
.L_x_2038:
[----:B------:R-:W-:Y:S05]  /*169a0*/  BSYNC B1 ;  /* 0x0000000000017941 */ /* 0x000fea0003800000 */
.L_x_2037:
        /* <DEDUP_REMOVED lines=10> */
[-C--:B--2---:R-:W-:Y:S02]  /*16a50*/  @!P5 LEA R4, P2, R87, R2.reuse, 0x2 ;  /* 0x000000025704d211 */ /* 0x084fe400078410ff */
[-C--:B------:R-:W-:Y:S02]  /*16a60*/  @!P4 LEA R6, P6, R89, R2.reuse, 0x2 ;  /* 0x000000025906c211 */ /* 0x080fe400078c10ff */
[-C--:B-1----:R-:W-:Y:S01]  /*16a70*/  @!P5 LEA.HI.X R5, R87, R3.reuse, R34, 0x2, P2 ;  /* 0x000000035705d211 */ /* 0x082fe200010f1422 */
[----:B------:R-:W-:Y:S01]  /*16a80*/  @!P3 IMAD.WIDE R8, R98, 0x4, R2 ;  /* 0x000000046208b825 */ /* 0x000fe200078e0202 */
[----:B------:R-:W-:Y:S02]  /*16a90*/  ISETP.GE.AND P2, PT, R95, UR4, PT ;  /* 0x000000045f007c0c */ /* 0x000fe4000bf46270 */
[----:B------:R-:W-:Y:S02]  /*16aa0*/  @!P4 LEA.HI.X R7, R89, R3, R86, 0x2, P6 ;  /* 0x000000035907c211 */ /* 0x000fe400030f1456 */
[----:B------:R-:W-:Y:S01]  /*16ab0*/  @!P0 LEA R10, P6, R91, R2, 0x2 ;  /* 0x000000025b0a8211 */ /* 0x000fe200078c10ff */
[----:B------:R0:W-:Y:S01]  /*16ac0*/  @!P3 ST.E.64 desc[UR42][R8.64], R44 ;  /* 0x0000002c0800b985 */ /* 0x0001e2000c101b2a */
[----:B------:R-:W-:-:S02]  /*16ad0*/  ISETP.GE.AND P3, PT, R85, UR4, PT ;  /* 0x0000000455007c0c */ /* 0x000fc4000bf66270 */
[-C--:B------:R-:W-:Y:S01]  /*16ae0*/  @!P0 LEA.HI.X R11, R91, R3.reuse, R88, 0x2, P6 ;  /* 0x000000035b0b8211 */ /* 0x080fe200030f1458 */
[----:B------:R-:W-:Y:S01]  /*16af0*/  @!P5 ST.E.64 desc[UR42][R4.64], R46 ;  /* 0x0000002e0400d985 */ /* 0x000fe2000c101b2a */
[-C--:B------:R-:W-:Y:S02]  /*16b00*/  @!P1 LEA R14, P6, R93, R2.reuse, 0x2 ;  /* 0x000000025d0e9211 */ /* 0x080fe400078c10ff */
[----:B------:R-:W-:Y:S01]  /*16b10*/  ISETP.GE.AND P5, PT, R35, UR4, PT ;  /* 0x0000000423007c0c */ /* 0x000fe2000bfa6270 */
[----:B------:R1:W-:Y:S01]  /*16b20*/  @!P4 ST.E.64 desc[UR42][R6.64], R52 ;  /* 0x000000340600c985 */ /* 0x0003e2000c101b2a */
[----:B------:R-:W-:Y:S02]  /*16b30*/  @!P1 LEA.HI.X R15, R93, R3, R90, 0x2, P6 ;  /* 0x000000035d0f9211 */ /* 0x000fe400030f145a */
[----:B------:R-:W-:Y:S01]  /*16b40*/  @!P2 LEA R20, P6, R95, R2, 0x2 ;  /* 0x000000025f14a211 */ /* 0x000fe200078c10ff */
[----:B------:R2:W-:Y:S01]  /*16b50*/  @!P0 ST.E.64 desc[UR42][R10.64], R54 ;  /* 0x000000360a008985 */ /* 0x0005e2000c101b2a */
[----:B------:R-:W-:-:S02]  /*16b60*/  ISETP.GE.AND P4, PT, R33, UR4, PT ;  /* 0x0000000421007c0c */ /* 0x000fc4000bf86270 */
[-C--:B------:R-:W-:Y:S01]  /*16b70*/  @!P2 LEA.HI.X R21, R95, R3.reuse, R92, 0x2, P6 ;  /* 0x000000035f15a211 */ /* 0x080fe200030f145c */
[----:B------:R2:W-:Y:S01]  /*16b80*/  @!P1 ST.E.64 desc[UR42][R14.64], R60 ;  /* 0x0000003c0e009985 */ /* 0x0005e2000c101b2a */
[-C--:B------:R-:W-:Y:S02]  /*16b90*/  @!P3 LEA R40, P6, R85, R2.reuse, 0x2 ;  /* 0x000000025528b211 */ /* 0x080fe400078c10ff */
[----:B------:R-:W-:Y:S01]  /*16ba0*/  ISETP.GE.AND P0, PT, R27, UR4, PT ;  /* 0x000000041b007c0c */ /* 0x000fe2000bf06270 */
[----:B------:R2:W-:Y:S01]  /*16bb0*/  @!P2 ST.E.64 desc[UR42][R20.64], R62 ;  /* 0x0000003e1400a985 */ /* 0x0005e2000c101b2a */
[----:B------:R-:W-:Y:S02]  /*16bc0*/  ISETP.GE.AND P1, PT, R97, UR4, PT ;  /* 0x0000000461007c0c */ /* 0x000fe4000bf26270 */
[----:B------:R-:W-:Y:S02]  /*16bd0*/  @!P3 LEA.HI.X R41, R85, R3, R26, 0x2, P6 ;  /* 0x000000035529b211 */ /* 0x000fe400030f141a */
[----:B0-----:R-:W-:-:S03]  /*16be0*/  @!P5 LEA R8, P6, R35, R2, 0x2 ;  /* 0x000000022308d211 */ /* 0x001fc600078c10ff */
[----:B------:R2:W-:Y:S01]  /*16bf0*/  @!P3 ST.E.64 desc[UR42][R40.64], R68 ;  /* 0x000000442800b985 */ /* 0x0005e2000c101b2a */
[----:B------:R-:W-:Y:S02]  /*16c00*/  @!P5 LEA.HI.X R9, R35, R3, R24, 0x2, P6 ;  /* 0x000000032309d211 */ /* 0x000fe400030f1418 */
[----:B------:R-:W-:-:S03]  /*16c10*/  @!P4 LEA R32, P6, R33, R2, 0x2 ;  /* 0x000000022120c211 */ /* 0x000fc600078c10ff */
[-C--:B-1----:R-:W-:Y:S01]  /*16c20*/  @!P1 LEA R6, P2, R97, R2.reuse, 0x2 ;  /* 0x0000000261069211 */ /* 0x082fe200078410ff */
[----:B------:R2:W-:Y:S01]  /*16c30*/  @!P5 ST.E.64 desc[UR42][R8.64], R70 ;  /* 0x000000460800d985 */ /* 0x0005e2000c101b2a */
[-C--:B------:R-:W-:Y:S02]  /*16c40*/  @!P4 LEA.HI.X R33, R33, R3.reuse, R12, 0x2, P6 ;  /* 0x000000032121c211 */ /* 0x080fe400030f140c */
[----:B------:R-:W-:Y:S02]  /*16c50*/  @!P0 LEA R4, P6, R27, R2, 0x2 ;  /* 0x000000021b048211 */ /* 0x000fe400078c10ff */
[-C--:B------:R-:W-:Y:S01]  /*16c60*/  @!P1 LEA.HI.X R7, R97, R3.reuse, R25, 0x2, P2 ;  /* 0x0000000361079211 */ /* 0x080fe200010f1419 */
[----:B------:R2:W-:Y:S01]  /*16c70*/  @!P4 ST.E.64 desc[UR42][R32.64], R76 ;  /* 0x0000004c2000c985 */ /* 0x0005e2000c101b2a */
[----:B------:R-:W-:-:S05]  /*16c80*/  @!P0 LEA.HI.X R5, R27, R3, R0, 0x2, P6 ;  /* 0x000000031b058211 */ /* 0x000fca00030f1400 */
[----:B------:R2:W-:Y:S01]  /*16c90*/  @!P0 ST.E.64 desc[UR42][R4.64], R78 ;  /* 0x0000004e04008985 */ /* 0x0005e2000c101b2a */
[----:B-----5:R-:W-:-:S03]  /*16ca0*/  ISETP.GE.AND P0, PT, R94, UR4, PT ;  /* 0x000000045e007c0c */ /* 0x020fc6000bf06270 */
[----:B------:R2:W-:Y:S10]  /*16cb0*/  @!P1 ST.E.64 desc[UR42][R6.64], R36 ;  /* 0x0000002406009985 */ /* 0x0005f4000c101b2a */
[----:B------:R-:W-:Y:S05]  /*16cc0*/  @P0 BRA `(.L_x_2036) ;  /* 0x0000000800d00947 */ /* 0x000fea0003800000 */
[----:B------:R-:W-:-:S04]  /*16cd0*/  LEA R2, P0, R94, R2, 0x2 ;  /* 0x000000025e027211 */ /* 0x000fc800078010ff */
[----:B------:R-:W-:-:S05]  /*16ce0*/  LEA.HI.X R3, R94, R3, R96, 0x2, P0 ;  /* 0x000000035e037211 */ /* 0x000fca00000f1460 */
[----:B------:R0:W-:Y:S01]  /*16cf0*/  ST.E.64 desc[UR42][R2.64], R38 ;  /* 0x0000002602007985 */ /* 0x0001e2000c101b2a */
[----:B------:R-:W-:Y:S05]  /*16d00*/  BRA `(.L_x_2036) ;  /* 0x0000000800c07947 */ /* 0x000fea0003800000 */
.L_x_2031:
        /* <DEDUP_REMOVED lines=23> */
[----:B-1----:R-:W2:Y:S04]  /*16e80*/  LDG.E R5, desc[UR42][R2.64] ;  /* 0x0000002a02057981 */ /* 0x002ea8000c1e1900 */
[----:B-----5:R-:W2:Y:S02]  /*16e90*/  LDG.E R0, desc[UR42][R2.64+0x4] ;  /* 0x0000042a02007981 */ /* 0x020ea4000c1e1900 */
[----:B--2---:R-:W-:-:S07]  /*16ea0*/  IMAD.IADD R0, R0, 0x1, -R5 ;  /* 0x0000000100007824 */ /* 0x004fce00078e0a05 */
.L_x_2039:
[----:B-1----:R-:W2:Y:S04]  /*16eb0*/  LDL.LU R2, [R1+0x50] ;  /* 0x0000500001027983 */ /* 0x002ea80000300800 */
[----:B------:R-:W3:Y:S01]  /*16ec0*/  LDL.LU R3, [R1+0x38] ;  /* 0x0000380001037983 */ /* 0x000ee20000300800 */
[----:B------:R-:W-:Y:S01]  /*16ed0*/  BSSY B1, `(.L_x_2040) ;  /* 0x0000038000017945 */ /* 0x000fe20003800000 */
[----:B-----5:R-:W-:Y:S02]  /*16ee0*/  SHF.R.S32.HI R20, RZ, 0x1f, R15 ;  /* 0x0000001fff147819 */ /* 0x020fe4000001140f */
[----:B--2---:R-:W-:Y:S02]  /*16ef0*/  SEL R24, R2, RZ, !P0 ;  /* 0x000000ff02187207 */ /* 0x004fe40004000000 */
[----:B---3--:R-:W-:Y:S01]  /*16f00*/  SEL R25, R3, RZ, !P0 ;  /* 0x000000ff03197207 */ /* 0x008fe20004000000 */
[----:B------:R-:W-:Y:S06]  /*16f10*/  @P3 BRA `(.L_x_2041) ;  /* 0x0000000000cc3947 */ /* 0x000fec0003800000 */
[----:B------:R-:W2:Y:S01]  /*16f20*/  LDL R3, [R1+0x18] ;  /* 0x0000180001037983 */ /* 0x000ea20000100800 */
[----:B------:R-:W0:Y:S02]  /*16f30*/  LDC R33, c[0x0][0xbe8] ;  /* 0x0002fa00ff217b82 */ /* 0x000e240000000800 */
[----:B0-----:R-:W-:Y:S01]  /*16f40*/  IMAD R2, R0, R33, RZ ;  /* 0x0000002100027224 */ /* 0x001fe200078e02ff */
        /* <DEDUP_REMOVED lines=10> */
[----:B------:R-:W0:Y:S08]  /*16ff0*/  LDC.64 R2, c[0x0][0xba8] ;  /* 0x0002ea00ff027b82 */ /* 0x000e300000000a00 */
[----:B------:R-:W1:Y:S08]  /*17000*/  LDC.64 R8, c[0x0][R26+0x220] ;  /* 0x000088001a087b82 */ /* 0x000e700000000a00 */
[----:B------:R-:W2:Y:S08]  /*17010*/  LDC.64 R6, c[0x0][R26+0x218] ;  /* 0x000086001a067b82 */ /* 0x000eb00000000a00 */
[----:B------:R-:W4:Y:S08]  /*17020*/  LDC.64 R10, c[0x0][R26+0x228] ;  /* 0x00008a001a0a7b82 */ /* 0x000f300000000a00 */
[----:B------:R-:W5:Y:S08]  /*17030*/  LDC.64 R4, c[0x0][R26+0x210] ;  /* 0x000084001a047b82 */ /* 0x000f700000000a00 */
[----:B------:R-:W4:Y:S08]  /*17040*/  @P0 LDC R14, c[0x0][0xbec] ;  /* 0x0002fb00ff0e0b82 */ /* 0x000f300000000800 */
[----:B------:R-:W5:Y:S01]  /*17050*/  @P0 LDC R37, c[0x0][0xbf0] ;  /* 0x0002fc00ff250b82 */ /* 0x000f620000000800 */
[----:B-1----:R-:W-:-:S07]  /*17060*/  IMAD R9, R9, R25, RZ ;  /* 0x0000001909097224 */ /* 0x002fce00078e02ff */
[----:B0-----:R-:W0:Y:S01]  /*17070*/  @!P3 LDC R2, c[0x0][0xb50] ;  /* 0x0002d400ff02bb82 */ /* 0x001e220000000800 */
[----:B------:R-:W-:Y:S02]  /*17080*/  IMAD R9, R8, R24, R9 ;  /* 0x0000001808097224 */ /* 0x000fe400078e0209 */
[----:B----4-:R-:W-:-:S05]  /*17090*/  @P0 IMAD.HI.U32 R14, R27, R14, RZ ;  /* 0x0000000e1b0e0227 */ /* 0x010fca00078e00ff */
[----:B------:R-:W1:Y:S01]  /*170a0*/  @!P3 LDC R3, c[0x0][0xb54] ;  /* 0x0002d500ff03bb82 */ /* 0x000e620000000800 */
[----:B-----5:R-:W-:Y:S01]  /*170b0*/  @P0 SHF.R.U32.HI R21, RZ, R37, R14 ;  /* 0x00000025ff150219 */ /* 0x020fe2000001160e */
        /* <DEDUP_REMOVED lines=25> */
.L_x_2041:
[----:B------:R-:W-:Y:S05]  /*17250*/  BSYNC B1 ;  /* 0x0000000000017941 */ /* 0x000fea0003800000 */
.L_x_2040:
        /* <DEDUP_REMOVED lines=33> */
[----:B----4-:R-:W-:-:S04]  /*17470*/  IMAD.IADD R8, R13, 0x1, R4 ;  /* 0x000000010d087824 */ /* 0x010fc800078e0204 */
        /* <DEDUP_REMOVED lines=39> */
.L_x_2043:
[----:B------:R-:W-:Y:S05]  /*176f0*/  BSYNC B1 ;  /* 0x0000000000017941 */ /* 0x000fea0003800000 */
.L_x_2042:
        /* <DEDUP_REMOVED lines=17> */
.L_x_2036:
[----:B------:R-:W-:Y:S05]  /*17810*/  BSYNC B0 ;  /* 0x0000000000007941 */ /* 0x000fea0003800000 */
.L_x_2030:
[----:B------:R-:W-:Y:S02]  /*17820*/  ULDC UR4, c[0x0][0xc3c] ;  /* 0x00030f0000047ab9 */ /* 0x000fe40000000800 */
[----:B------:R-:W-:-:S13]  /*17830*/  ISETP.GE.AND P0, PT, R31, UR4, PT ;  /* 0x000000041f007c0c */ /* 0x000fda000bf06270 */
[----:B------:R-:W-:Y:S05]  /*17840*/  @!P0 BRA `(.L_x_2044) ;  /* 0xfffffe98005c8947 */ /* 0x000fea000383ffff */
[----:B------:R-:W-:Y:S05]  /*17850*/  BRA `(.L_x_1908) ;  /* 0x00000078005c7947 */ /* 0x000fea0003800000 */
.L_x_1906:
        /* <DEDUP_REMOVED lines=13> */
[----:B------:R-:W1:Y:S01]  /*17930*/  LDS.128 R24, [UR4+0x19cd0] ;  /* 0x019cd004ff187984 */ /* 0x000e620008000c00 */
[----:B------:R-:W-:Y:S06]  /*17940*/  BAR.ARV 0x4, 0x200 ;  /* 0x0108000000007b1d */ /* 0x000fec0000002000 */
[----:B------:R-:W-:Y:S05]  /*17950*/  BRA `(.L_x_2046) ;  /* 0x0000000c008c7947 */ /* 0x000fea0003800000 */
.L_x_2045:
        /* <DEDUP_REMOVED lines=44> */
.L_x_2049:
        /* <DEDUP_REMOVED lines=37> */
.L_x_2047:
        /* <DEDUP_REMOVED lines=13> */
.L_x_2050:
[----:B-1----:R-:W-:Y:S02]  /*17f40*/  IMAD R24, R24, UR5, R5 ;  /* 0x0000000518187c24 */ /* 0x002fe4000f8e0205 */
[----:B------:R-:W-:-:S03]  /*17f50*/  VIADD R27, R27, UR4 ;  /* 0x000000041b1b7c36 */ /* 0x000fc60008000000 */
[----:B------:R-:W-:Y:S01]  /*17f60*/  IADD3 R4, -R24, UR6, RZ ;  /* 0x0000000618047c10 */ /* 0x000fe2000fffe1ff */
[----:B------:R-:W-:Y:S06]  /*17f70*/  @!P1 BRA `(.L_x_2051) ;  /* 0x0000000000e49947 */ /* 0x000fec0003800000 */
[-C--:B--2---:R-:W-:Y:S02]  /*17f80*/  IABS R7, R25.reuse ;  /* 0x0000001900077213 */ /* 0x084fe40000000000 */
[----:B------:R-:W-:Y:S02]  /*17f90*/  IABS R5, R8 ;  /* 0x0000000800057213 */ /* 0x000fe40000000000 */
[----:B------:R-:W1:Y:S08]  /*17fa0*/  I2F.RP R9, R7 ;  /* 0x0000000700097306 */ /* 0x000e700000209400 */
[----:B-1----:R-:W0:Y:S02]  /*17fb0*/  MUFU.RCP R9, R9 ;  /* 0x0000000900097308 */ /* 0x002e240000001000 */
[----:B0-----:R-:W-:Y:S01]  /*17fc0*/  VIADD R2, R9, 0xffffffe ;  /* 0x0ffffffe09027836 */ /* 0x001fe20000000000 */
[----:B------:R-:W-:-:S05]  /*17fd0*/  IABS R9, R25 ;  /* 0x0000001900097213 */ /* 0x000fca0000000000 */
[----:B------:R0:W1:Y:S01]  /*17fe0*/  F2I.FTZ.U32.TRUNC.NTZ R3, R2 ;  /* 0x0000000200037305 */ /* 0x000062000021f000 */
[----:B------:R-:W-:Y:S02]  /*17ff0*/  IMAD.MOV R9, RZ, RZ, -R9 ;  /* 0x000000ffff097224 */ /* 0x000fe400078e0a09 */
[----:B0-----:R-:W-:Y:S02]  /*18000*/  IMAD.MOV.U32 R2, RZ, RZ, RZ ;  /* 0x000000ffff027224 */ /* 0x001fe400078e00ff */
[----:B-1----:R-:W-:-:S04]  /*18010*/  IMAD.MOV R10, RZ, RZ, -R3 ;  /* 0x000000ffff0a7224 */ /* 0x002fc800078e0a03 */
[----:B------:R-:W-:Y:S01]  /*18020*/  IMAD R11, R10, R7, RZ ;  /* 0x000000070a0b7224 */ /* 0x000fe200078e02ff */
[----:B------:R-:W-:-:S03]  /*18030*/  IABS R10, R4 ;  /* 0x00000004000a7213 */ /* 0x000fc60000000000 */
        /* <DEDUP_REMOVED lines=11> */
[----:B------:R-:W-:-:S04]  /*180f0*/  LOP3.LUT R7, R4, R25, RZ, 0x3c, !PT ;  /* 0x0000001904077212 */ /* 0x000fc800078e3cff */
[----:B------:R-:W-:Y:S01]  /*18100*/  ISETP.GE.AND P2, PT, R7, RZ, PT ;  /* 0x000000ff0700720c */ /* 0x000fe20003f46270 */
[----:B------:R-:W0:Y:S06]  /*18110*/  F2I.FTZ.U32.TRUNC.NTZ R3, R3 ;  /* 0x0000000300037305 */ /* 0x000e2c000021f000 */
[----:B------:R-:W-:-:S04]  /*18120*/  @P0 VIADD R2, R2, 0x1 ;  /* 0x0000000102020836 */ /* 0x000fc80000000000 */
[----:B------:R-:W-:-:S04]  /*18130*/  IMAD.MOV.U32 R7, RZ, RZ, R2 ;  /* 0x000000ffff077224 */ /* 0x000fc800078e0002 */
[----:B------:R-:W-:Y:S01]  /*18140*/  @!P2 IMAD.MOV R7, RZ, RZ, -R7 ;  /* 0x000000ffff07a224 */ /* 0x000fe200078e0a07 */
[----:B------:R-:W-:Y:S01]  /*18150*/  @!P1 LOP3.LUT R7, RZ, R25, RZ, 0x33, !PT ;  /* 0x00000019ff079212 */ /* 0x000fe200078e33ff */
[----:B0-----:R-:W-:-:S04]  /*18160*/  IMAD.MOV R9, RZ, RZ, -R3 ;  /* 0x000000ffff097224 */ /* 0x001fc800078e0a03 */
[----:B------:R-:W-:-:S04]  /*18170*/  IMAD.MOV.U32 R2, RZ, RZ, R9 ;  /* 0x000000ffff027224 */ /* 0x000fc800078e0009 */
        /* <DEDUP_REMOVED lines=25> */
.L_x_2051:
        /* <DEDUP_REMOVED lines=60> */
.L_x_2052:
[----:B------:R-:W-:-:S05]  /*186d0*/  LOP3.LUT R2, RZ, R2, RZ, 0x33, !PT ;  /* 0x00000002ff027212 */ /* 0x000fca00078e33ff */
[----:B------:R-:W-:Y:S01]  /*186e0*/  IMAD.IADD R25, R25, 0x1, R2 ;  /* 0x0000000119197824 */ /* 0x000fe200078e0202 */
[----:B------:R-:W-:Y:S06]  /*186f0*/  BRA `(.L_x_2053) ;  /* 0x00000000000c7947 */ /* 0x000fec0003800000 */
.L_x_2048:
[----:B------:R-:W-:Y:S02]  /*18700*/  IMAD.MOV.U32 R25, RZ, RZ, RZ ;  /* 0x000000ffff197224 */ /* 0x000fe400078e00ff */
[----:B------:R-:W-:Y:S02]  /*18710*/  IMAD.U32 R24, RZ, RZ, UR6 ;  /* 0x00000006ff187e24 */ /* 0x000fe4000f8e00ff */
[----:B------:R-:W-:-:S07]  /*18720*/  IMAD.MOV.U32 R26, RZ, RZ, RZ ;  /* 0x000000ffff1a7224 */ /* 0x000fce00078e00ff */
.L_x_2053:
[----:B------:R-:W-:-:S13]  /*18730*/  ISETP.NE.AND P0, PT, R0, RZ, PT ;  /* 0x000000ff0000720c */ /* 0x000fda0003f05270 */
[----:B------:R-:W0:Y:S01]  /*18740*/  @!P0 S2R R3, SR_CgaCtaId ;  /* 0x0000000000038919 */ /* 0x000e220000008800 */
[----:B------:R-:W-:-:S04]  /*18750*/  @!P0 MOV R0, 0x400 ;  /* 0x0000040000008802 */ /* 0x000fc80000000f00 */
[----:B0-----:R-:W-:-:S05]  /*18760*/  @!P0 LEA R0, R3, R0, 0x18 ;  /* 0x0000000003008211 */ /* 0x001fca00078ec0ff */
[----:B------:R0:W-:Y:S01]  /*18770*/  @!P0 STS.128 [R0+0x19cd0], R24 ;  /* 0x019cd01800008388 */ /* 0x0001e20000000c00 */
[----:B------:R-:W-:Y:S06]  /*18780*/  BAR.ARV 0x5, 0x200 ;  /* 0x0148000000007b1d */ /* 0x000fec0000002000 */
.L_x_2046:
[----:B------:R2:W-:Y:S01]  /*18790*/  STL [R1+0x3c], RZ ;  /* 0x00003cff01007387 */ /* 0x0005e20000100800 */
[----:B------:R-:W-:Y:S01]  /*187a0*/  ULDC UR4, c[0x0][0xc3c] ;  /* 0x00030f0000047ab9 */ /* 0x000fe20000000800 */
[----:B------:R-:W-:Y:S01]  /*187b0*/  MOV R23, 0x1 ;  /* 0x0000000100177802 */ /* 0x000fe20000000f00 */
[----:B------:R-:W-:Y:S01]  /*187c0*/  IMAD.MOV.U32 R19, RZ, RZ, RZ ;  /* 0x000000ffff137224 */ /* 0x000fe200078e00ff */
[----:B-1----:R-:W-:-:S13]  /*187d0*/  ISETP.GE.AND P0, PT, R27, UR4, PT ;  /* 0x000000041b007c0c */ /* 0x002fda000bf06270 */
[----:B--2---:R-:W-:Y:S05]  /*187e0*/  @P0 BRA `(.L_x_2054) ;  /* 0x0000006400800947 */ /* 0x004fea0003800000 */
[----:B------:R-:W1:Y:S01]  /*187f0*/  S2R R12, SR_TID.X ;  /* 0x00000000000c7919 */ /* 0x000e620000002100 */
[----:B------:R-:W2:Y:S01]  /*18800*/  S2UR UR5, SR_CgaCtaId ;  /* 0x00000000000579c3 */ /* 0x000ea20000008800 */
[----:B------:R-:W-:Y:S01]  /*18810*/  UMOV UR4, 0x400 ;  /* 0x0000040000047882 */ /* 0x000fe20000000000 */
[----:B------:R-:W-:Y:S01]  /*18820*/  BSSY B7, `(.L_x_2054) ;  /* 0x000065c000077945 */ /* 0x000fe20003800000 */
[----:B------:R-:W-:Y:S01]  /*18830*/  IMAD.MOV.U32 R28, RZ, RZ, 0x1 ;  /* 0x00000001ff1c7424 */ /* 0x000fe200078e00ff */
[----:B------:R-:W-:Y:S01]  /*18840*/  ULDC.64 UR40, c[0x0][0x198] ;  /* 0x0000660000287ab9 */ /* 0x000fe20000000a00 */
[----:B------:R-:W-:Y:S01]  /*18850*/  IMAD.MOV.U32 R22, RZ, RZ, RZ ;  /* 0x000000ffff167224 */ /* 0x000fe200078e00ff */
[----:B------:R-:W-:Y:S01]  /*18860*/  ULOP3.LUT UR36, UR37, 0x1, URZ, 0xfc, !UPT ;  /* 0x0000000125247892 */ /* 0x000fe2000f8efc3f */
[----:B------:R-:W-:Y:S01]  /*18870*/  IMAD.MOV.U32 R19, RZ, RZ, RZ ;  /* 0x000000ffff137224 */ /* 0x000fe200078e00ff */
[----:B------:R-:W-:Y:S01]  /*18880*/  ULOP3.LUT UR39, UR37, 0x2, URZ, 0xfc, !UPT ;  /* 0x0000000225277892 */ /* 0x000fe2000f8efc3f */
[----:B------:R-:W-:Y:S01]  /*18890*/  IMAD.MOV.U32 R23, RZ, RZ, 0x1 ;  /* 0x00000001ff177424 */ /* 0x000fe200078e00ff */
[----:B------:R-:W-:Y:S01]  /*188a0*/  ULDC UR38, c[0x0][0xc] ;  /* 0x0000030000267ab9 */ /* 0x000fe20000000800 */
[----:B--2---:R-:W-:-:S06]  /*188b0*/  ULEA UR4, UR5, UR4, 0x18 ;  /* 0x0000000405047291 */ /* 0x004fcc000f8ec03f */
[----:B------:R-:W-:Y:S01]  /*188c0*/  IMAD.U32 R18, RZ, RZ, UR4 ;  /* 0x00000004ff127e24 */ /* 0x000fe2000f8e00ff */
[C---:B-1----:R-:W-:Y:S01]  /*188d0*/  LOP3.LUT R11, R12.reuse, 0x7f, RZ, 0xc0, !PT ;  /* 0x0000007f0c0b7812 */ /* 0x042fe200078ec0ff */
[C---:B------:R-:W-:Y:S01]  /*188e0*/  IMAD.SHL.U32 R3, R12.reuse, 0x20, RZ ;  /* 0x000000200c037824 */ /* 0x040fe200078e00ff */
[----:B------:R-:W-:Y:S01]  /*188f0*/  SHF.R.U32.HI R4, RZ, 0x1, R12 ;  /* 0x00000001ff047819 */ /* 0x000fe2000001160c */
[C---:B0-----:R-:W-:Y:S01]  /*18900*/  IMAD.SHL.U32 R0, R12.reuse, 0x10, RZ ;  /* 0x000000100c007824 */ /* 0x041fe200078e00ff */
[C---:B------:R-:W-:Y:S01]  /*18910*/  LOP3.LUT P0, RZ, R12.reuse, 0x4, RZ, 0xc0, !PT ;  /* 0x000000040cff7812 */ /* 0x040fe2000780c0ff */
[----:B------:R-:W-:Y:S01]  /*18920*/  IMAD.SHL.U32 R5, R11, 0x10, RZ ;  /* 0x000000100b057824 */ /* 0x000fe200078e00ff */
[C---:B------:R-:W-:Y:S01]  /*18930*/  LOP3.LUT R2, R3.reuse, 0x360, RZ, 0xc0, !PT ;  /* 0x0000036003027812 */ /* 0x040fe200078ec0ff */
[----:B------:R-:W-:Y:S01]  /*18940*/  IMAD.SHL.U32 R10, R12, 0x4, RZ ;  /* 0x000000040c0a7824 */ /* 0x000fe200078e00ff */
[----:B------:R-:W-:Y:S02]  /*18950*/  LOP3.LUT R8, R0, 0x60, RZ, 0xc0, !PT ;  /* 0x0000006000087812 */ /* 0x000fe400078ec0ff */
[----:B------:R-:W-:-:S02]  /*18960*/  LOP3.LUT R3, R3, 0x80, RZ, 0xc0, !PT ;  /* 0x0000008003037812 */ /* 0x000fc400078ec0ff */
[--C-:B------:R-:W-:Y:S02]  /*18970*/  LOP3.LUT R2, R2, 0x400, R5.reuse, 0xf8, !PT ;  /* 0x0000040002027812 */ /* 0x100fe400078ef805 */
[----:B------:R-:W-:Y:S01]  /*18980*/  LOP3.LUT R9, R8, 0x700, R5, 0xf8, !PT ;  /* 0x0000070008097812 */ /* 0x000fe200078ef805 */
[----:B------:R-:W-:Y:S01]  /*18990*/  IMAD.SHL.U32 R8, R12, 0x2, RZ ;  /* 0x000000020c087824 */ /* 0x000fe200078e00ff */
[----:B------:R-:W-:Y:S02]  /*189a0*/  LOP3.LUT R5, R4, 0x20, RZ, 0xc0, !PT ;  /* 0x0000002004057812 */ /* 0x000fe400078ec0ff */
[----:B------:R-:W-:Y:S02]  /*189b0*/  LOP3.LUT R7, R0, 0x90, RZ, 0xc0, !PT ;  /* 0x0000009000077812 */ /* 0x000fe400078ec0ff */
[----:B------:R-:W-:Y:S01]  /*189c0*/  LOP3.LUT R3, R3, 0x10, R4, 0xf8, !PT ;  /* 0x0000001003037812 */ /* 0x000fe200078ef804 */
[----:B------:R-:W-:Y:S01]  /*189d0*/  IMAD.SHL.U32 R4, R12, 0x80, RZ ;  /* 0x000000800c047824 */ /* 0x000fe200078e00ff */
[----:B------:R-:W-:-:S02]  /*189e0*/  LOP3.LUT R5, R5, 0x10, R12, 0xf8, !PT ;  /* 0x0000001005057812 */ /* 0x000fc400078ef80c */
[----:B------:R-:W-:Y:S01]  /*189f0*/  LOP3.LUT R8, R7, 0x10, R8, 0x78, !PT ;  /* 0x0000001007087812 */ /* 0x000fe200078e7808 */
[----:B------:R-:W-:Y:S01]  /*18a00*/  IMAD.SHL.U32 R7, R6, 0x800, RZ ;  /* 0x0000080006077824 */ /* 0x000fe200078e00ff */
[----:B------:R-:W-:Y:S02]  /*18a10*/  LOP3.LUT R6, R4, 0x400, RZ, 0xc0, !PT ;  /* 0x0000040004067812 */ /* 0x000fe400078ec0ff */
[----:B------:R-:W-:Y:S02]  /*18a20*/  LOP3.LUT R5, R5, 0x380, R4, 0xf8, !PT ;  /* 0x0000038005057812 */ /* 0x000fe400078ef804 */
[----:B------:R-:W-:Y:S02]  /*18a30*/  LOP3.LUT R3, R3, 0x10, R10, 0x78, !PT ;  /* 0x0000001003037812 */ /* 0x000fe400078e780a */
[----:B------:R-:W-:Y:S02]  /*18a40*/  LOP3.LUT R6, R6, 0x800, R7, 0xf8, !PT ;  /* 0x0000080006067812 */ /* 0x000fe400078ef807 */
[----:B------:R-:W-:-:S02]  /*18a50*/  LOP3.LUT R5, R5, 0x70, R0, 0x78, !PT ;  /* 0x0000007005057812 */ /* 0x000fc400078e7800 */
[----:B------:R-:W-:Y:S02]  /*18a60*/  LOP3.LUT R3, R2, R3, RZ, 0xfc, !PT ;  /* 0x0000000302037212 */ /* 0x000fe400078efcff */
[----:B------:R-:W-:Y:S02]  /*18a70*/  LOP3.LUT R2, R6, R5, RZ, 0xfc, !PT ;  /* 0x0000000506027212 */ /* 0x000fe400078efcff */
[----:B------:R-:W-:Y:S01]  /*18a80*/  LOP3.LUT R9, R9, R8, RZ, 0xfc, !PT ;  /* 0x0000000809097212 */ /* 0x000fe200078efcff */
[----:B------:R0:W-:Y:S01]  /*18a90*/  STL [R1+0x14], R3 ;  /* 0x0000140301007387 */ /* 0x0001e20000100800 */
[----:B------:R-:W-:Y:S02]  /*18aa0*/  SHF.R.U32.HI R4, RZ, 0x1, R11 ;  /* 0x00000001ff047819 */ /* 0x000fe4000001160b */
[----:B------:R-:W-:Y:S01]  /*18ab0*/  LOP3.LUT R0, R0, 0x10, RZ, 0xc0, !PT ;  /* 0x0000001000007812 */ /* 0x000fe200078ec0ff */
[----:B------:R1:W-:Y:S04]  /*18ac0*/  STL [R1+0xc], R2 ;  /* 0x00000c0201007387 */ /* 0x0003e80000100800 */
[----:B------:R-:W-:Y:S01]  /*18ad0*/  STL [R1+0x3c], RZ ;  /* 0x00003cff01007387 */ /* 0x000fe20000100800 */
[----:B0-----:R-:W-:-:S02]  /*18ae0*/  IMAD.MOV.U32 R3, RZ, RZ, 0x40 ;  /* 0x00000040ff037424 */ /* 0x001fc400078e00ff */
[----:B-1----:R-:W-:-:S03]  /*18af0*/  IMAD.SHL.U32 R2, R12, 0x40, RZ ;  /* 0x000000400c027824 */ /* 0x002fc600078e00ff */
[----:B------:R-:W-:Y:S02]  /*18b00*/  SEL R5, R3, 0xffffffc0, !P0 ;  /* 0xffffffc003057807 */ /* 0x000fe40004000000 */
[----:B------:R-:W-:Y:S01]  /*18b10*/  LOP3.LUT R3, R4, 0x40, R2, 0xf8, !PT ;  /* 0x0000004004037812 */ /* 0x000fe200078ef802 */
[----:B------:R-:W-:-:S05]  /*18b20*/  IMAD.IADD R2, R18, 0x1, R9 ;  /* 0x0000000112027824 */ /* 0x000fca00078e0209 */
[----:B------:R0:W-:Y:S02]  /*18b30*/  STL [R1+0x1c], R2 ;  /* 0x00001c0201007387 */ /* 0x0001e40000100800 */
[C---:B0-----:R-:W-:Y:S02]  /*18b40*/  LOP3.LUT R2, R0.reuse, 0x20, RZ, 0xfc, !PT ;  /* 0x0000002000027812 */ /* 0x041fe400078efcff */
[----:B------:R-:W-:-:S07]  /*18b50*/  LOP3.LUT R0, R0, 0x40, RZ, 0xfc, !PT ;  /* 0x0000004000007812 */ /* 0x000fce00078efcff */
.L_x_2174:
[----:B0-----:R-:W0:Y:S02]  /*18b60*/  LDC.64 R2, c[0x0][0xc88] ;  /* 0x00032200ff027b82 */ /* 0x001e240000000a00 */
[----:B0-----:R-:W-:-:S05]  /*18b70*/  IMAD.WIDE R2, R27, 0x4, R2 ;  /* 0x000000041b027825 */ /* 0x001fca00078e0202 */
[----:B--2---:R-:W2:Y:S01]  /*18b80*/  LDG.E R15, desc[UR42][R2.64] ;  /* 0x0000002a020f7981 */ /* 0x004ea2000c1e1900 */
[----:B------:R-:W-:Y:S05]  /*18b90*/  YIELD ;  /* 0x0000000000007946 */ /* 0x000fea0003800000 */
[----:B------:R-:W-:Y:S01]  /*18ba0*/  ULDC.64 UR4, c[0x0][0xa28] ;  /* 0x00028a0000047ab9 */ /* 0x000fe20000000a00 */
[----:B------:R-:W-:Y:S02]  /*18bb0*/  CS2R R8, SRZ ;  /* 0x0000000000087805 */ /* 0x000fe4000001ff00 */
[----:B------:R-:W-:Y:S01]  /*18bc0*/  ISETP.NE.U32.AND P0, PT, RZ, UR4, PT ;  /* 0x00000004ff007c0c */ /* 0x000fe2000bf05070 */
[----:B------:R-:W-:-:S03]  /*18bd0*/  ULDC.64 UR6, c[0x0][0xa00] ;  /* 0x0002800000067ab9 */ /* 0x000fc60000000a00 */
[----:B------:R-:W-:Y:S02]  /*18be0*/  ISETP.NE.AND.EX P0, PT, RZ, UR5, PT, P0 ;  /* 0x00000005ff007c0c */ /* 0x000fe4000bf05300 */
[----:B--2---:R-:W-:Y:S01]  /*18bf0*/  SHF.R.S32.HI R0, RZ, 0x1f, R15 ;  /* 0x0000001fff007819 */ /* 0x004fe2000001140f */
[----:B------:R-:W-:-:S10]  /*18c00*/  IMAD.SHL.U32 R17, R15, 0x4, RZ ;  /* 0x000000040f117824 */ /* 0x000fd400078e00ff */
[C---:B------:R-:W-:Y:S01]  /*18c10*/  @P0 LEA R4, P1, R15.reuse, UR4, 0x2 ;  /* 0x000000040f040c11 */ /* 0x040fe2000f8210ff */
[----:B------:R-:W-:Y:S01]  /*18c20*/  STL [R1+0x18], R15 ;  /* 0x0000180f01007387 */ /* 0x000fe20000100800 */
[C-C-:B------:R-:W-:Y:S02]  /*18c30*/  SHF.L.U64.HI R14, R15.reuse, 0x2, R0.reuse ;  /* 0x000000020f0e7819 */ /* 0x140fe40000010200 */
[----:B------:R-:W-:Y:S01]  /*18c40*/  @P0 LEA.HI.X R5, R15, UR5, R0, 0x2, P1 ;  /* 0x000000050f050c11 */ /* 0x000fe200088f1400 */
[----:B------:R-:W-:Y:S01]  /*18c50*/  ULDC.64 UR4, c[0x0][0xa08] ;  /* 0x0002820000047ab9 */ /* 0x000fe20000000a00 */
[----:B------:R-:W-:Y:S01]  /*18c60*/  ISETP.NE.U32.AND P1, PT, RZ, UR6, PT ;  /* 0x00000006ff007c0c */ /* 0x000fe2000bf25070 */
[----:B------:R0:W-:Y:S01]  /*18c70*/  STL [R1+0x38], R0 ;  /* 0x0000380001007387 */ /* 0x0001e20000100800 */
[----:B------:R-:W-:-:S03]  /*18c80*/  IADD3 R2, P2, R17, UR6, RZ ;  /* 0x0000000611027c10 */ /* 0x000fc6000ff5e0ff */
[----:B-1----:R1:W5:Y:S01]  /*18c90*/  @P0 LDG.E R9, desc[UR42][R4.64] ;  /* 0x0000002a04090981 */ /* 0x002362000c1e1900 */
[----:B------:R-:W-:Y:S01]  /*18ca0*/  ISETP.NE.AND.EX P0, PT, RZ, UR7, PT, P1 ;  /* 0x00000007ff007c0c */ /* 0x000fe2000bf05310 */
[----:B------:R-:W-:Y:S01]  /*18cb0*/  IMAD.MOV.U32 R12, RZ, RZ, RZ ;  /* 0x000000ffff0c7224 */ /* 0x000fe200078e00ff */
[C---:B------:R-:W-:Y:S01]  /*18cc0*/  IADD3.X R3, R14.reuse, UR7, RZ, P2, !PT ;  /* 0x000000070e037c10 */ /* 0x040fe200097fe4ff */
[----:B------:R-:W-:Y:S01]  /*18cd0*/  ULDC.64 UR6, c[0x0][0xa10] ;  /* 0x0002840000067ab9 */ /* 0x000fe20000000a00 */
[----:B------:R-:W-:Y:S01]  /*18ce0*/  ISETP.NE.U32.AND P1, PT, RZ, UR4, PT ;  /* 0x00000004ff007c0c */ /* 0x000fe2000bf25070 */
[----:B------:R-:W-:Y:S01]  /*18cf0*/  STL [R1+0x4], R14 ;  /* 0x0000040e01007387 */ /* 0x000fe20000100800 */
[C---:B------:R-:W-:Y:S01]  /*18d00*/  IADD3 R6, P3, R17.reuse, UR4, RZ ;  /* 0x0000000411067c10 */ /* 0x040fe2000ff7e0ff */
[----:B0-----:R-:W-:Y:S01]  /*18d10*/  IMAD.MOV.U32 R0, RZ, RZ, RZ ;  /* 0x000000ffff007224 */ /* 0x001fe200078e00ff */
[----:B------:R-:W-:Y:S02]  /*18d20*/  ISETP.NE.AND.EX P1, PT, RZ, UR5, PT, P1 ;  /* 0x00000005ff007c0c */ /* 0x000fe4000bf25310 */
[----:B------:R-:W-:Y:S01]  /*18d30*/  IADD3.X R7, R14, UR5, RZ, P3, !PT ;  /* 0x000000050e077c10 */ /* 0x000fe20009ffe4ff */
[----:B------:R-:W-:Y:S01]  /*18d40*/  ULDC.64 UR4, c[0x0][0xa18] ;  /* 0x0002860000047ab9 */ /* 0x000fe20000000a00 */
[----:B-1----:R-:W-:Y:S01]  /*18d50*/  IADD3 R4, P4, R17, UR6, RZ ;  /* 0x0000000611047c10 */ /* 0x002fe2000ff9e0ff */
[----:B------:R-:W2:Y:S01]  /*18d60*/  @P0 LDG.E R8, desc[UR42][R2.64] ;  /* 0x0000002a02080981 */ /* 0x000ea2000c1e1900 */
[----:B------:R-:W-:-:S02]  /*18d70*/  ISETP.NE.U32.AND P3, PT, RZ, UR4, PT ;  /* 0x00000004ff007c0c */ /* 0x000fc4000bf65070 */
[----:B------:R-:W-:Y:S02]  /*18d80*/  IADD3.X R5, R14, UR7, RZ, P4, !PT ;  /* 0x000000070e057c10 */ /* 0x000fe4000a7fe4ff */
[----:B------:R-:W-:Y:S02]  /*18d90*/  ISETP.NE.AND.EX P3, PT, RZ, UR5, PT, P3 ;  /* 0x00000005ff007c0c */ /* 0x000fe4000bf65330 */
[----:B------:R-:W-:Y:S01]  /*18da0*/  ISETP.NE.U32.AND P2, PT, RZ, UR6, PT ;  /* 0x00000006ff007c0c */ /* 0x000fe2000bf45070 */
[----:B------:R-:W5:Y:S03]  /*18db0*/  @P1 LDG.E R12, desc[UR42][R6.64] ;  /* 0x0000002a060c1981 */ /* 0x000f66000c1e1900 */
[----:B------:R-:W-:-:S07]  /*18dc0*/  ISETP.NE.AND.EX P2, PT, RZ, UR7, PT, P2 ;  /* 0x00000007ff007c0c */ /* 0x000fce000bf45320 */
[----:B------:R-:W-:Y:S01]  /*18dd0*/  @P3 IADD3 R10, P4, R17, UR4, RZ ;  /* 0x00000004110a3c10 */ /* 0x000fe2000ff9e0ff */
[----:B------:R-:W-:-:S03]  /*18de0*/  ULDC UR4, c[0x0][0x288] ;  /* 0x0000a20000047ab9 */ /* 0x000fc60000000800 */
[----:B------:R-:W-:Y:S02]  /*18df0*/  @P3 IADD3.X R11, R14, UR5, RZ, P4, !PT ;  /* 0x000000050e0b3c10 */ /* 0x000fe4000a7fe4ff */
        /* <DEDUP_REMOVED lines=13> */
[----:B--2---:R0:W-:Y:S01]  /*18ed0*/  STL [R1+0x24], R8 ;  /* 0x0000240801007387 */ /* 0x0041e20000100800 */
[----:B------:R-:W-:Y:S02]  /*18ee0*/  IMAD.MOV.U32 R13, RZ, RZ, R8 ;  /* 0x000000ffff0d7224 */ /* 0x000fe400078e0008 */
[----:B0-----:R-:W-:Y:S01]  /*18ef0*/  IMAD.U32 R8, RZ, RZ, UR5 ;  /* 0x00000005ff087e24 */ /* 0x001fe2000f8e00ff */
[----:B------:R-:W-:Y:S06]  /*18f00*/  @P3 BRA `(.L_x_2055) ;  /* 0x0000000000143947 */ /* 0x000fec0003800000 */
[----:B------:R-:W-:Y:S05]  /*18f10*/  @!P0 BRA `(.L_x_2055) ;  /* 0x0000000000108947 */ /* 0x000fea0003800000 */
[----:B------:R-:W2:Y:S04]  /*18f20*/  LDG.E R11, desc[UR42][R2.64] ;  /* 0x0000002a020b7981 */ /* 0x000ea8000c1e1900 */
[----:B------:R-:W2:Y:S02]  /*18f30*/  LDG.E R2, desc[UR42][R2.64+0x4] ;  /* 0x0000042a02027981 */ /* 0x000ea4000c1e1900 */
[----:B--2---:R-:W-:-:S05]  /*18f40*/  IMAD.IADD R13, R2, 0x1, -R11 ;  /* 0x00000001020d7824 */ /* 0x004fca00078e0a0b */
[----:B------:R0:W-:Y:S02]  /*18f50*/  STL [R1+0x24], R13 ;  /* 0x0000240d01007387 */ /* 0x0001e40000100800 */
.L_x_2055:
[C---:B------:R-:W-:Y:S01]  /*18f60*/  LOP3.LUT R2, R26.reuse, 0xff000000, RZ, 0xc0, !PT ;  /* 0xff0000001a027812 */ /* 0x040fe200078ec0ff */
        /* <DEDUP_REMOVED lines=15> */
.L_x_2056:
[----:B------:R-:W-:Y:S05]  /*19060*/  @!P1 BRA `(.L_x_2057) ;  /* 0x00000000000c9947 */ /* 0x000fea0003800000 */
[----:B------:R-:W2:Y:S04]  /*19070*/  LDG.E R10, desc[UR42][R6.64] ;  /* 0x0000002a060a7981 */ /* 0x000ea8000c1e1900 */
[----:B------:R-:W2:Y:S02]  /*19080*/  LDG.E R6, desc[UR42][R6.64+0x4] ;  /* 0x0000042a06067981 */ /* 0x000ea4000c1e1900 */
[----:B--2---:R-:W-:-:S07]  /*19090*/  IMAD.IADD R10, R6, 0x1, -R10 ;  /* 0x00000001060a7824 */ /* 0x004fce00078e0a0a */
.L_x_2057:
[----:B-1----:R-:W3:Y:S04]  /*190a0*/  @P2 LDG.E R3, desc[UR42][R4.64] ;  /* 0x0000002a04032981 */ /* 0x002ee8000c1e1900 */
[----:B------:R1:W3:Y:S01]  /*190b0*/  @P2 LDG.E R4, desc[UR42][R4.64+0x4] ;  /* 0x0000042a04042981 */ /* 0x0002e2000c1e1900 */
[----:B-----5:R-:W-:Y:S01]  /*190c0*/  IMAD.IADD R10, R10, 0x1, -R9 ;  /* 0x000000010a0a7824 */ /* 0x020fe200078e0a09 */
[----:B------:R-:W-:Y:S01]  /*190d0*/  LOP3.LUT R12, R2, 0xff, RZ, 0xc0, !PT ;  /* 0x000000ff020c7812 */ /* 0x000fe200078ec0ff */
[----:B------:R-:W-:Y:S04]  /*190e0*/  BSSY B0, `(.L_x_2058) ;  /* 0x0000037000007945 */ /* 0x000fe80003800000 */
[----:B------:R4:W-:Y:S01]  /*190f0*/  STL [R1], R12 ;  /* 0x0000000c01007387 */ /* 0x0009e20000100800 */
[----:B-1----:R-:W1:Y:S02]  /*19100*/  LDC R5, c[0x0][0x448] ;  /* 0x00011200ff057b82 */ /* 0x002e640000000800 */
[----:B-1----:R-:W-:-:S13]  /*19110*/  ISETP.NE.AND P0, PT, R5, 0x1, PT ;  /* 0x000000010500780c */ /* 0x002fda0003f05270 */
[----:B------:R-:W1:Y:S08]  /*19120*/  @P0 LDC R5, c[0x0][0x44c] ;  /* 0x00011300ff050b82 */ /* 0x000e700000000800 */
[----:B------:R-:W0:Y:S01]  /*19130*/  @P0 LDC R6, c[0x0][0x450] ;  /* 0x00011400ff060b82 */ /* 0x000e220000000800 */
[----:B---3--:R-:W-:Y:S02]  /*19140*/  @P2 IMAD.IADD R8, R4, 0x1, -R3 ;  /* 0x0000000104082824 */ /* 0x008fe400078e0a03 */
[----:B------:R-:W-:-:S04]  /*19150*/  IMAD R3, R25, 0xc0, RZ ;  /* 0x000000c019037824 */ /* 0x000fc800078e02ff */
[----:B------:R-:W-:-:S04]  /*19160*/  VIADD R3, R3, 0xbf ;  /* 0x000000bf03037836 */ /* 0x000fc80000000000 */
[----:B-1----:R-:W-:-:S05]  /*19170*/  @P0 IMAD.HI.U32 R4, R3, R5, RZ ;  /* 0x0000000503040227 */ /* 0x002fca00078e00ff */
[----:B0-----:R-:W-:Y:S01]  /*19180*/  @P0 SHF.R.U32.HI R3, RZ, R6, R4 ;  /* 0x00000006ff030219 */ /* 0x001fe20000011604 */
[----:B------:R-:W-:-:S05]  /*19190*/  IMAD.IADD R4, R10, 0x1, R8 ;  /* 0x000000010a047824 */ /* 0x000fca00078e0208 */
[C---:B------:R-:W-:Y:S01]  /*191a0*/  IADD3 R20, R4.reuse, 0x80, -R13 ;  /* 0x0000008004147810 */ /* 0x040fe20007ffe80d */
[----:B------:R-:W-:-:S04]  /*191b0*/  VIADD R4, R4, 0x7f ;  /* 0x0000007f04047836 */ /* 0x000fc80000000000 */
[----:B------:R-:W-:Y:S01]  /*191c0*/  IMAD.IADD R3, R20, 0x1, R3 ;  /* 0x0000000114037824 */ /* 0x000fe200078e0203 */
[----:B------:R-:W-:-:S04]  /*191d0*/  SHF.R.S32.HI R5, RZ, 0x1f, R4 ;  /* 0x0000001fff057819 */ /* 0x000fc80000011404 */
[----:B------:R-:W-:Y:S02]  /*191e0*/  LEA.HI R5, R5, R4, RZ, 0x7 ;  /* 0x0000000405057211 */ /* 0x000fe400078f38ff */
[----:B------:R-:W-:Y:S02]  /*191f0*/  SHF.R.S32.HI R4, RZ, 0x1f, R3 ;  /* 0x0000001fff047819 */ /* 0x000fe40000011403 */
[----:B------:R-:W-:Y:S02]  /*19200*/  SHF.R.S32.HI R21, RZ, 0x7, R5 ;  /* 0x00000007ff157819 */ /* 0x000fe40000011405 */
[----:B------:R-:W-:-:S04]  /*19210*/  LEA.HI R4, R4, R3, RZ, 0x7 ;  /* 0x0000000304047211 */ /* 0x000fc800078f38ff */
[----:B------:R-:W-:-:S04]  /*19220*/  SHF.R.S32.HI R4, RZ, 0x7, R4 ;  /* 0x00000007ff047819 */ /* 0x000fc80000011404 */
[----:B------:R-:W-:Y:S02]  /*19230*/  VIMNMX R5, R21, R4, PT ;  /* 0x0000000415057248 */ /* 0x000fe40003fe0100 */
[----:B------:R-:W-:Y:S01]  /*19240*/  SHF.R.U32.HI R4, RZ, 0x10, R2 ;  /* 0x00000010ff047819 */ /* 0x000fe20000011602 */
[----:B------:R-:W-:Y:S01]  /*19250*/  IMAD.MOV.U32 R2, RZ, RZ, RZ ;  /* 0x000000ffff027224 */ /* 0x000fe200078e00ff */
[----:B------:R-:W-:-:S13]  /*19260*/  ISETP.GE.AND P0, PT, R5, 0x1, PT ;  /* 0x000000010500780c */ /* 0x000fda0003f06270 */
[----:B----4-:R-:W-:Y:S05]  /*19270*/  @!P0 BRA `(.L_x_2059) ;  /* 0x0000000000748947 */ /* 0x010fea0003800000 */
        /* <DEDUP_REMOVED lines=8> */
[----:B------:R0:W1:Y:S02]  /*19300*/  F2I.FTZ.U32.TRUNC.NTZ R3, R2 ;  /* 0x0000000200037305 */ /* 0x000064000021f000 */
[----:B0-----:R-:W-:-:S04]  /*19310*/  LOP3.LUT R2, R9, R6, RZ, 0x3c, !PT ;  /* 0x0000000609027212 */ /* 0x001fc800078e3cff */
[----:B------:R-:W-:Y:S01]  /*19320*/  ISETP.GE.AND P3, PT, R2, RZ, PT ;  /* 0x000000ff0200720c */ /* 0x000fe20003f66270 */
[----:B-1----:R-:W-:-:S04]  /*19330*/  IMAD.MOV R2, RZ, RZ, -R3 ;  /* 0x000000ffff027224 */ /* 0x002fc800078e0a03 */
[----:B--2---:R-:W-:Y:S02]  /*19340*/  IMAD R11, R2, R7, RZ ;  /* 0x00000007020b7224 */ /* 0x004fe400078e02ff */
        /* <DEDUP_REMOVED lines=16> */
.L_x_2059:
[----:B------:R-:W-:Y:S05]  /*19450*/  BSYNC B0 ;  /* 0x0000000000007941 */ /* 0x000fea0003800000 */
.L_x_2058:
        /* <DEDUP_REMOVED lines=23> */
[----:B------:R0:W1:Y:S02]  /*195d0*/  SHFL.IDX PT, R14, R6, RZ, 0x1f ;  /* 0x00001fff060e7589 */ /* 0x00006400000e0000 */
.L_x_2209:
[----:B-1----:R-:W-:Y:S02]  /*195e0*/  ISETP.NE.AND P0, PT, R14, RZ, PT ;  /* 0x000000ff0e00720c */ /* 0x002fe40003f05270 */
[----:B------:R-:W-:-:S11]  /*195f0*/  PLOP3.LUT P6, PT, PT, PT, PT, 0x8, 0x0 ;  /* 0x000000000000781c */ /* 0x000fd60003fce170 */
[----:B------:R-:W-:Y:S05]  /*19600*/  @P0 BRA `(.L_x_2063) ;  /* 0x00000000000c0947 */ /* 0x000fea0003800000 */
[----:B------:R-:W-:-:S03]  /*19610*/  UMOV UR4, 0xffffffff ;  /* 0xffffffff00047882 */ /* 0x000fc60000000000 */
[----:B------:R-:W-:Y:S05]  /*19620*/  BRA.DIV UR4, `(.L_x_2064) ;  /* 0x0000006204f07947 */ /* 0x000fea000b800000 */
[----:B------:R-:W-:-:S13]  /*19630*/  ELECT P6, URZ, PT ;  /* 0x00000000003f782f */ /* 0x000fda00038c0000 */
.L_x_2063:
[----:B0-----:R-:W3:Y:S01]  /*19640*/  LDL R6, [R1+0x3c] ;  /* 0x00003c0001067983 */ /* 0x001ee20000100800 */
[----:B------:R-:W-:Y:S01]  /*19650*/  BSSY B1, `(.L_x_2065) ;  /* 0x0000008000017945 */ /* 0x000fe20003800000 */
[----:B---3--:R-:W-:-:S05]  /*19660*/  VIADD R6, R6, 0x1 ;  /* 0x0000000106067836 */ /* 0x008fca0000000000 */
[----:B------:R-:W-:-:S04]  /*19670*/  LEA.HI R7, R6, R6, RZ, 0x1 ;  /* 0x0000000606077211 */ /* 0x000fc800078f08ff */
[----:B------:R-:W-:-:S05]  /*19680*/  LOP3.LUT R7, R7, 0xfffffffe, RZ, 0xc0, !PT ;  /* 0xfffffffe07077812 */ /* 0x000fca00078ec0ff */
[----:B------:R-:W-:-:S05]  /*19690*/  IMAD.IADD R6, R6, 0x1, -R7 ;  /* 0x0000000106067824 */ /* 0x000fca00078e0a07 */
[----:B------:R-:W-:-:S04]  /*196a0*/  SHF.L.U32 R6, R6, 0x1f, RZ ;  /* 0x0000001f06067819 */ /* 0x000fc800000006ff */
[----:B------:R-:W0:Y:S02]  /*196b0*/  SYNCS.PHASECHK.TRANS64.TRYWAIT P0, [R18+URZ+0x19c20], R6 ;  /* 0x019c2006120075a7 */ /* 0x000e24000800017f */
[----:B0-----:R-:W-:Y:S05]  /*196c0*/  @!P0 BRA `(.L_x_2066) ;  /* 0x0000006000e88947 */ /* 0x001fea0003800000 */
.L_x_2212:
[----:B------:R-:W-:Y:S05]  /*196d0*/  BSYNC B1 ;  /* 0x0000000000017941 */ /* 0x000fea0003800000 */
.L_x_2065:
[----:B------:R-:W-:Y:S04]  /*196e0*/  BSSY B1, `(.L_x_2067) ;  /* 0x000008b000017945 */ /* 0x000fe80003800000 */
[----:B------:R-:W-:Y:S05]  /*196f0*/  @!P6 BRA `(.L_x_2068) ;  /* 0x000000080024e947 */ /* 0x000fea0003800000 */
[----:B------:R-:W-:Y:S01]  /*19700*/  IMAD R9, R22, 0x8, R18 ;  /* 0x0000000816097824 */ /* 0x000fe200078e0212 */
[----:B--2---:R-:W-:Y:S01]  /*19710*/  SHF.L.U32 R11, R28, 0x1f, RZ ;  /* 0x0000001f1c0b7819 */ /* 0x004fe200000006ff */
[----:B------:R-:W1:Y:S01]  /*19720*/  S2R R7, SR_TID.X ;  /* 0x0000000000077919 */ /* 0x000e620000002100 */
[----:B------:R-:W-:Y:S02]  /*19730*/  BSSY B2, `(.L_x_2069) ;  /* 0x0000005000027945 */ /* 0x000fe40003800000 */
[----:B------:R-:W2:Y:S01]  /*19740*/  SYNCS.PHASECHK.TRANS64.TRYWAIT P0, [R9+URZ+0x19ca0], R11 ;  /* 0x019ca00b090075a7 */ /* 0x000ea2000800017f */
[----:B-1----:R-:W-:-:S04]  /*19750*/  LOP3.LUT R7, R7, 0x7f, RZ, 0xc0, !PT ;  /* 0x0000007f07077812 */ /* 0x002fc800078ec0ff */
[----:B------:R-:W-:Y:S01]  /*19760*/  ISETP.NE.AND P1, PT, R7, RZ, PT ;  /* 0x000000ff0700720c */ /* 0x000fe20003f25270 */
[----:B--2---:R-:W-:-:S12]  /*19770*/  @!P0 BRA `(.L_x_2070) ;  /* 0x0000006000d08947 */ /* 0x004fd80003800000 */
.L_x_2213:
[----:B------:R-:W-:Y:S05]  /*19780*/  BSYNC B2 ;  /* 0x0000000000027941 */ /* 0x000fea0003800000 */
.L_x_2069:
        /* <DEDUP_REMOVED lines=9> */
.L_x_2072:
[----:B------:R-:W-:Y:S05]  /*19820*/  BSYNC B2 ;  /* 0x0000000000027941 */ /* 0x000fea0003800000 */
.L_x_2071:
        /* <DEDUP_REMOVED lines=12> */
.L_x_2073:
        /* <DEDUP_REMOVED lines=16> */
.L_x_2074:
        /* <DEDUP_REMOVED lines=16> */
.L_x_2075:
        /* <DEDUP_REMOVED lines=13> */
.L_x_2214:
[----:B------:R-:W-:Y:S05]  /*19bc0*/  BSYNC B2 ;  /* 0x0000000000027941 */ /* 0x000fea0003800000 */
.L_x_2076:
        /* <DEDUP_REMOVED lines=11> */
.L_x_2079:
[----:B------:R-:W-:Y:S05]  /*19c80*/  BSYNC B2 ;  /* 0x0000000000027941 */ /* 0x000fea0003800000 */
.L_x_2078:
        /* <DEDUP_REMOVED lines=8> */
.L_x_2080:
        /* <DEDUP_REMOVED lines=15> */
.L_x_2081:
        /* <DEDUP_REMOVED lines=15> */
.L_x_2082:
        /* <DEDUP_REMOVED lines=10> */
.L_x_2068:
[----:B------:R-:W-:Y:S05]  /*19f90*/  BSYNC B1 ;  /* 0x0000000000017941 */ /* 0x000fea0003800000 */
.L_x_2067:
        /* <DEDUP_REMOVED lines=9> */
.L_x_2099:
[----:B------:R-:W-:Y:S05]  /*1a030*/  YIELD ;  /* 0x0000000000007946 */ /* 0x000fea0003800000 */
[----:B------:R-:W-:Y:S04]  /*1a040*/  BSSY B1, `(.L_x_2083) ;  /* 0x000008b000017945 */ /* 0x000fe80003800000 */
[----:B------:R-:W-:Y:S05]  /*1a050*/  @!P6 BRA `(.L_x_2084) ;  /* 0x000000080024e947 */ /* 0x000fea0003800000 */
[----:B------:R-:W-:Y:S01]  /*1a060*/  IMAD R9, R22, 0x8, R18 ;  /* 0x0000000816097824 */ /* 0x000fe200078e0212 */
[----:B------:R-:W-:Y:S01]  /*1a070*/  SHF.L.U32 R8, R28, 0x1f, RZ ;  /* 0x0000001f1c087819 */ /* 0x000fe200000006ff */
[----:B------:R-:W1:Y:S01]  /*1a080*/  S2R R5, SR_TID.X ;  /* 0x0000000000057919 */ /* 0x000e620000002100 */
[----:B------:R-:W-:Y:S02]  /*1a090*/  BSSY B2, `(.L_x_2085) ;  /* 0x0000005000027945 */ /* 0x000fe40003800000 */
[----:B------:R-:W3:Y:S01]  /*1a0a0*/  SYNCS.PHASECHK.TRANS64.TRYWAIT P1, [R9+URZ+0x19ca0], R8 ;  /* 0x019ca008090075a7 */ /* 0x000ee2000802017f */
[----:B-1----:R-:W-:-:S04]  /*1a0b0*/  LOP3.LUT R5, R5, 0x7f, RZ, 0xc0, !PT ;  /* 0x0000007f05057812 */ /* 0x002fc800078ec0ff */
[----:B------:R-:W-:Y:S01]  /*1a0c0*/  ISETP.NE.AND P2, PT, R5, RZ, PT ;  /* 0x000000ff0500720c */ /* 0x000fe20003f45270 */
[----:B---3--:R-:W-:-:S12]  /*1a0d0*/  @!P1 BRA `(.L_x_2086) ;  /* 0x0000005800a09947 */ /* 0x008fd80003800000 */
.L_x_2215:
[----:B------:R-:W-:Y:S05]  /*1a0e0*/  BSYNC B2 ;  /* 0x0000000000027941 */ /* 0x000fea0003800000 */
.L_x_2085:
        /* <DEDUP_REMOVED lines=9> */
.L_x_2088:
[----:B------:R-:W-:Y:S05]  /*1a180*/  BSYNC B2 ;  /* 0x0000000000027941 */ /* 0x000fea0003800000 */
.L_x_2087:
        /* <DEDUP_REMOVED lines=8> */
[----:B--2---:R-:W-:Y:S01]  /*1a210*/  VIADD R11, R7, 0x13800 ;  /* 0x00013800070b7836 */ /* 0x004fe20000000000 */
[----:B------:R-:W-:Y:S01]  /*1a220*/  UMOV UR6, 0x0 ;  /* 0x0000000000067882 */ /* 0x000fe20000000000 */
[----:B------:R-:W-:-:S10]  /*1a230*/  UMOV UR7, 0x12f00000 ;  /* 0x12f0000000077882 */ /* 0x000fd40000000000 */
.L_x_2089:
        /* <DEDUP_REMOVED lines=13> */
[----:B------:R-:W-:Y:S02]  /*1a310*/  UMOV UR7, 0x12f00000 ;  /* 0x12f0000000077882 */ /* 0x000fe40000000000 */
[----:B------:R-:W-:Y:S01]  /*1a320*/  R2UR UR10, R11 ;  /* 0x000000000b0a72ca */ /* 0x000fe200000e0000 */
[----:B------:R-:W-:-:S14]  /*1a330*/  VIADD R11, R7, 0x14800 ;  /* 0x00014800070b7836 */ /* 0x000fdc0000000000 */
.L_x_2090:
        /* <DEDUP_REMOVED lines=16> */
.L_x_2091:
        /* <DEDUP_REMOVED lines=13> */
.L_x_2216:
[----:B------:R-:W-:Y:S05]  /*1a510*/  BSYNC B2 ;  /* 0x0000000000027941 */ /* 0x000fea0003800000 */
.L_x_2092:
        /* <DEDUP_REMOVED lines=11> */
.L_x_2095:
[----:B------:R-:W-:Y:S05]  /*1a5d0*/  BSYNC B2 ;  /* 0x0000000000027941 */ /* 0x000fea0003800000 */
.L_x_2094:
        /* <DEDUP_REMOVED lines=8> */
.L_x_2096:
        /* <DEDUP_REMOVED lines=11> */
[----:B------:R-:W-:Y:S01]  /*1a710*/  R2UR UR6, R12 ;  /* 0x000000000c0672ca */ /* 0x000fe200000e0000 */
[----:B------:R-:W-:Y:S01]  /*1a720*/  VIADD R5, R7, 0xa000 ;  /* 0x0000a00007057836 */ /* 0x000fe20000000000 */
[----:B------:R-:W-:Y:S02]  /*1a730*/  R2UR UR7, R13 ;  /* 0x000000000d0772ca */ /* 0x000fe400000e0000 */
[----:B------:R-:W-:Y:S02]  /*1a740*/  R2UR UR10, R8 ;  /* 0x00000000080a72ca */ /* 0x000fe400000e0000 */
[----:B------:R-:W-:-:S13]  /*1a750*/  PLOP3.LUT P1, PT, PT, PT, PT, 0x80, 0x0 ;  /* 0x000000000000781c */ /* 0x000fda0003f2f070 */
.L_x_2097:
        /* <DEDUP_REMOVED lines=15> */
.L_x_2098:
        /* <DEDUP_REMOVED lines=10> */
.L_x_2084:
[----:B------:R-:W-:Y:S05]  /*1a8f0*/  BSYNC B1 ;  /* 0x0000000000017941 */ /* 0x000fea0003800000 */
.L_x_2083:
        /* <DEDUP_REMOVED lines=8> */
.L_x_2061:
[----:B------:R-:W-:Y:S05]  /*1a980*/  BSYNC B0 ;  /* 0x0000000000007941 */ /* 0x000fea0003800000 */
.L_x_2060:
[----:B------:R-:W1:Y:S01]  /*1a990*/  LDC R0, c[0x0][0x448] ;  /* 0x00011200ff007b82 */ /* 0x000e620000000800 */
[----:B------:R-:W-:Y:S01]  /*1a9a0*/  IMAD.MOV.U32 R2, RZ, RZ, 0xc0 ;  /* 0x000000c0ff027424 */ /* 0x000fe200078e00ff */
[----:B------:R-:W-:Y:S01]  /*1a9b0*/  ISETP.NE.AND P2, PT, R4, RZ, PT ;  /* 0x000000ff0400720c */ /* 0x000fe20003f45270 */
[----:B------:R-:W-:Y:S05]  /*1a9c0*/  @!P0 WARPSYNC.ALL ;  /* 0x0000000000008948 */ /* 0x000fea0003800000 */
[----:B------:R-:W-:Y:S01]  /*1a9d0*/  IMAD R2, R25, R2, 0xbf ;  /* 0x000000bf19027424 */ /* 0x000fe200078e0202 */
[----:B------:R-:W-:Y:S06]  /*1a9e0*/  BSSY B0, `(.L_x_2100) ;  /* 0x000002a000007945 */ /* 0x000fec0003800000 */
[----:B------:R-:W3:Y:S08]  /*1a9f0*/  @!P2 LDC R4, c[0x0][0x9f0] ;  /* 0x00027c00ff04ab82 */ /* 0x000ef00000000800 */
[----:B------:R-:W-:Y:S01]  /*1aa00*/  @!P0 BAR.SYNC.DEFER_BLOCKING 0xc, 0x200 ;  /* 0x0308000000008b1d */ /* 0x000fe20000010000 */
[----:B-1----:R-:W-:-:S13]  /*1aa10*/  ISETP.NE.AND P1, PT, R0, 0x1, PT ;  /* 0x000000010000780c */ /* 0x002fda0003f25270 */
[----:B------:R-:W1:Y:S08]  /*1aa20*/  @P1 LDC R0, c[0x0][0x44c] ;  /* 0x00011300ff001b82 */ /* 0x000e700000000800 */
[----:B------:R-:W4:Y:S01]  /*1aa30*/  @P1 LDC R3, c[0x0][0x450] ;  /* 0x00011400ff031b82 */ /* 0x000f220000000800 */
[----:B-1----:R-:W-:-:S05]  /*1aa40*/  @P1 IMAD.HI.U32 R0, R2, R0, RZ ;  /* 0x0000000002001227 */ /* 0x002fca00078e00ff */
[----:B----4-:R-:W-:-:S05]  /*1aa50*/  @P1 SHF.R.U32.HI R2, RZ, R3, R0 ;  /* 0x00000003ff021219 */ /* 0x010fca0000011600 */
[----:B------:R-:W-:-:S05]  /*1aa60*/  IMAD.IADD R2, R20, 0x1, R2 ;  /* 0x0000000114027824 */ /* 0x000fca00078e0202 */
[----:B------:R-:W-:-:S04]  /*1aa70*/  SHF.R.S32.HI R0, RZ, 0x1f, R2 ;  /* 0x0000001fff007819 */ /* 0x000fc80000011402 */
[----:B------:R-:W-:-:S04]  /*1aa80*/  LEA.HI R0, R0, R2, RZ, 0x7 ;  /* 0x0000000200007211 */ /* 0x000fc800078f38ff */
[----:B------:R-:W-:-:S04]  /*1aa90*/  SHF.R.S32.HI R0, RZ, 0x7, R0 ;  /* 0x00000007ff007819 */ /* 0x000fc80000011400 */
[----:B------:R-:W-:Y:S01]  /*1aaa0*/  VIMNMX R21, R21, R0, PT ;  /* 0x0000000015157248 */ /* 0x000fe20003fe0100 */
[----:B------:R-:W-:-:S03]  /*1aab0*/  IMAD.MOV.U32 R0, RZ, RZ, RZ ;  /* 0x000000ffff007224 */ /* 0x000fc600078e00ff */
[----:B------:R-:W-:-:S13]  /*1aac0*/  ISETP.GE.AND P1, PT, R21, 0x1, PT ;  /* 0x000000011500780c */ /* 0x000fda0003f26270 */
[----:B---3--:R-:W-:Y:S05]  /*1aad0*/  @!P1 BRA `(.L_x_2101) ;  /* 0x0000000000689947 */ /* 0x008fea0003800000 */
[-C--:B------:R-:W-:Y:S02]  /*1aae0*/  IABS R0, R4.reuse ;  /* 0x0000000400007213 */ /* 0x080fe40000000000 */
        /* <DEDUP_REMOVED lines=25> */
.L_x_2101:
[----:B------:R-:W-:Y:S05]  /*1ac80*/  BSYNC B0 ;  /* 0x0000000000007941 */ /* 0x000fea0003800000 */
.L_x_2100:
[----:B------:R-:W3:Y:S02]  /*1ac90*/  LDL.LU R2, [R1] ;  /* 0x0000000001027983 */ /* 0x000ee40000300800 */
[----:B---3--:R-:W-:-:S05]  /*1aca0*/  IMAD R3, R2, R0, RZ ;  /* 0x0000000002037224 */ /* 0x008fca00078e02ff */
[----:B------:R-:W-:Y:S01]  /*1acb0*/  VIADDMNMX R2, R3, R0, R21, PT ;  /* 0x0000000003027246 */ /* 0x000fe20003800115 */
[----:B------:R1:W-:Y:S03]  /*1acc0*/  STL [R1], R3 ;  /* 0x0000000301007387 */ /* 0x0003e60000100800 */
        /* <DEDUP_REMOVED lines=9> */
[----:B------:R-:W3:Y:S01]  /*1ad60*/  LDC.64 R2, c[0x0][0xc60] ;  /* 0x00031800ff027b82 */ /* 0x000ee20000000a00 */
[----:B------:R-:W1:Y:S02]  /*1ad70*/  FLO.U32 R0, UR4 ;  /* 0x0000000400007d00 */ /* 0x000e6400080e0000 */
[----:B-1----:R-:W-:-:S06]  /*1ad80*/  ISETP.EQ.U32.AND P0, PT, R0, R5, PT ;  /* 0x000000050000720c */ /* 0x002fcc0003f02070 */
[----:B------:R-:W3:Y:S07]  /*1ad90*/  POPC R5, UR4 ;  /* 0x0000000400057d09 */ /* 0x000eee0008000000 */
[----:B---3--:R-:W3:Y:S01]  /*1ada0*/  @P0 ATOMG.E.ADD.STRONG.GPU PT, R3, desc[UR42][R2.64], R5 ;  /* 0x00000005020309a8 */ /* 0x008ee200081ee1ea */
[----:B------:R-:W1:Y:S02]  /*1adb0*/  S2R R4, SR_LTMASK ;  /* 0x0000000000047919 */ /* 0x000e640000003900 */
[----:B-1----:R-:W-:-:S04]  /*1adc0*/  LOP3.LUT R4, R4, UR4, RZ, 0xc0, !PT ;  /* 0x0000000404047c12 */ /* 0x002fc8000f8ec0ff */
[----:B------:R-:W1:Y:S01]  /*1add0*/  POPC R7, R4 ;  /* 0x0000000400077309 */ /* 0x000e620000000000 */
[----:B---3--:R-:W1:Y:S02]  /*1ade0*/  SHFL.IDX PT, R0, R3, R0, 0x1f ;  /* 0x00001f0003007589 */ /* 0x008e6400000e0000 */
[----:B-1----:R-:W-:Y:S01]  /*1adf0*/  IADD3 R24, R0, UR38, R7 ;  /* 0x0000002600187c10 */ /* 0x002fe2000fffe007 */
[----:B------:R-:W-:Y:S06]  /*1ae00*/  BRA `(.L_x_2103) ;  /* 0x0000002c00e47947 */ /* 0x000fec0003800000 */
.L_x_2102:
        /* <DEDUP_REMOVED lines=8> */
[----:B------:R-:W-:Y:S01]  /*1ae90*/  IMAD.U32 R4, RZ, RZ, UR6 ;  /* 0x00000006ff047e24 */ /* 0x000fe2000f8e00ff */
[----:B--2---:R-:W-:Y:S01]  /*1aea0*/  MOV R11, UR5 ;  /* 0x00000005000b7c02 */ /* 0x004fe20008000f00 */
[----:B------:R-:W1:Y:S01]  /*1aeb0*/  LDC.64 R2, c[0x4][R2] ;  /* 0x0100000002027b82 */ /* 0x000e620000000a00 */
[----:B------:R-:W-:Y:S02]  /*1aec0*/  IMAD.U32 R5, RZ, RZ, UR7 ;  /* 0x00000007ff057e24 */ /* 0x000fe4000f8e00ff */
[----:B0-----:R-:W-:Y:S02]  /*1aed0*/  IMAD.U32 R6, RZ, RZ, UR8 ;  /* 0x00000008ff067e24 */ /* 0x001fe4000f8e00ff */
[----:B------:R-:W-:-:S02]  /*1aee0*/  IMAD.U32 R7, RZ, RZ, UR9 ;  /* 0x00000009ff077e24 */ /* 0x000fc4000f8e00ff */
[----:B------:R-:W-:Y:S02]  /*1aef0*/  IMAD.U32 R10, RZ, RZ, UR4 ;  /* 0x00000004ff0a7e24 */ /* 0x000fe4000f8e00ff */
[----:B------:R-:W-:Y:S02]  /*1af00*/  IMAD.MOV.U32 R8, RZ, RZ, 0x70 ;  /* 0x00000070ff087424 */ /* 0x000fe400078e00ff */
[----:B------:R-:W-:Y:S02]  /*1af10*/  IMAD.MOV.U32 R12, RZ, RZ, 0x1 ;  /* 0x00000001ff0c7424 */ /* 0x000fe400078e00ff */
[----:B------:R-:W-:-:S07]  /*1af20*/  IMAD.MOV.U32 R13, RZ, RZ, RZ ;  /* 0x000000ffff0d7224 */ /* 0x000fce00078e00ff */
[----:B------:R-:W-:-:S07]  /*1af30*/  LEPC R20, `(.L_x_2105) ;  /* 0x000000001014794e */ /* 0x000fce0000000000 */
[----:B-1----:R-:W-:Y:S05]  /*1af40*/  CALL.ABS.NOINC R2 ;  /* 0x0000000002007343 */ /* 0x002fea0003c00000 */
.L_x_2105:
[----:B------:R-:W-:Y:S05]  /*1af50*/  BSYNC B6 ;  /* 0x0000000000067941 */ /* 0x000fea0003800000 */
.L_x_2104:
        /* <DEDUP_REMOVED lines=13> */
[----:B0-----:R-:W-:Y:S02]  /*1b030*/  IMAD.U32 R6, RZ, RZ, UR8 ;  /* 0x00000008ff067e24 */ /* 0x001fe4000f8e00ff */
[----:B------:R-:W-:-:S02]  /*1b040*/  IMAD.U32 R7, RZ, RZ, UR9 ;  /* 0x00000009ff077e24 */ /* 0x000fc4000f8e00ff */
[----:B------:R-:W-:Y:S02]  /*1b050*/  IMAD.U32 R10, RZ, RZ, UR4 ;  /* 0x00000004ff0a7e24 */ /* 0x000fe4000f8e00ff */
[----:B--2---:R-:W-:Y:S02]  /*1b060*/  IMAD.U32 R11, RZ, RZ, UR5 ;  /* 0x00000005ff0b7e24 */ /* 0x004fe4000f8e00ff */
[----:B------:R-:W-:Y:S02]  /*1b070*/  IMAD.MOV.U32 R8, RZ, RZ, 0x70 ;  /* 0x00000070ff087424 */ /* 0x000fe400078e00ff */
[----:B------:R-:W-:Y:S02]  /*1b080*/  IMAD.MOV.U32 R12, RZ, RZ, 0x1 ;  /* 0x00000001ff0c7424 */ /* 0x000fe400078e00ff */
[----:B------:R-:W-:-:S07]  /*1b090*/  IMAD.MOV.U32 R13, RZ, RZ, RZ ;  /* 0x000000ffff0d7224 */ /* 0x000fce00078e00ff */
[----:B------:R-:W-:-:S07]  /*1b0a0*/  LEPC R20, `(.L_x_2107) ;  /* 0x000000001014794e */ /* 0x000fce0000000000 */
[----:B-1----:R-:W-:Y:S05]  /*1b0b0*/  CALL.ABS.NOINC R2 ;  /* 0x0000000002007343 */ /* 0x002fea0003c00000 */
.L_x_2107:
[----:B------:R-:W-:Y:S05]  /*1b0c0*/  BSYNC B6 ;  /* 0x0000000000067941 */ /* 0x000fea0003800000 */
.L_x_2106:
        /* <DEDUP_REMOVED lines=20> */
.L_x_2109:
[----:B------:R-:W-:Y:S05]  /*1b210*/  BSYNC B6 ;  /* 0x0000000000067941 */ /* 0x000fea0003800000 */
.L_x_2108:
        /* <DEDUP_REMOVED lines=19> */
.L_x_2111:
[----:B------:R-:W-:Y:S05]  /*1b350*/  BSYNC B6 ;  /* 0x0000000000067941 */ /* 0x000fea0003800000 */
.L_x_2110:
[----:B------:R-:W3:Y:S01]  /*1b360*/  LDL.LU R20, [R1+0x4] ;  /* 0x0000040001147983 */ /* 0x000ee20000300800 */
[----:B------:R-:W-:Y:S02]  /*1b370*/  ULDC.64 UR4, c[0x0][0x9f8] ;  /* 0x00027e0000047ab9 */ /* 0x000fe40000000a00 */
[----:B------:R-:W-:-:S04]  /*1b380*/  ISETP.NE.U32.AND P0, PT, RZ, UR4, PT ;  /* 0x00000004ff007c0c */ /* 0x000fc8000bf05070 */
[----:B------:R-:W-:-:S13]  /*1b390*/  ISETP.NE.AND.EX P0, PT, RZ, UR5, PT, P0 ;  /* 0x00000005ff007c0c */ /* 0x000fda000bf05300 */
[----:B------:R-:W-:-:S04]  /*1b3a0*/  @P0 IADD3 R2, P1, R17, UR4, RZ ;  /* 0x0000000411020c10 */ /* 0x000fc8000ff3e0ff */
[----:B---3--:R-:W-:Y:S01]  /*1b3b0*/  @P0 IADD3.X R3, R20, UR5, RZ, P1, !PT ;  /* 0x0000000514030c10 */ /* 0x008fe20008ffe4ff */
[----:B------:R-:W-:-:S04]  /*1b3c0*/  ULDC.64 UR4, c[0x0][0xa08] ;  /* 0x0002820000047ab9 */ /* 0x000fc80000000a00 */
[----:B------:R1:W3:Y:S02]  /*1b3d0*/  @P0 LDG.E R26, desc[UR42][R2.64] ;  /* 0x0000002a021a0981 */ /* 0x0002e4000c1e1900 */
[----:B-1----:R-:W1:Y:S02]  /*1b3e0*/  LDC.64 R2, c[0x0][0x418] ;  /* 0x00010600ff027b82 */ /* 0x002e640000000a00 */
[----:B-1----:R-:W-:Y:S01]  /*1b3f0*/  LOP3.LUT P0, RZ, R2, UR4, RZ, 0xfc, !PT ;  /* 0x0000000402ff7c12 */ /* 0x002fe2000f80fcff */
[----:B------:R-:W-:-:S03]  /*1b400*/  UMOV UR4, 0xffffffff ;  /* 0xffffffff00047882 */ /* 0x000fc60000000000 */
[----:B------:R-:W-:Y:S02]  /*1b410*/  LOP3.LUT P0, RZ, R3, UR5, RZ, 0xfc, P0 ;  /* 0x0000000503ff7c12 */ /* 0x000fe4000800fcff */
[----:B---3--:R-:W-:Y:S02]  /*1b420*/  SHF.R.S32.HI R8, RZ, 0x1f, R26 ;  /* 0x0000001fff087819 */ /* 0x008fe4000001141a */
[----:B------:R-:W-:-:S03]  /*1b430*/  SEL R17, R26, RZ, !P0 ;  /* 0x000000ff1a117207 */ /* 0x000fc60004000000 */
[----:B------:R1:W-:Y:S01]  /*1b440*/  STL [R1+0x4], R8 ;  /* 0x0000040801007387 */ /* 0x0003e20000100800 */
[----:B------:R-:W-:Y:S05]  /*1b450*/  BRA.DIV UR4, `(.L_x_2112) ;  /* 0x0000004604e87947 */ /* 0x000fea000b800000 */
[----:B------:R-:W3:Y:S02]  /*1b460*/  S2R R0, SR_TID.X ;  /* 0x0000000000007919 */ /* 0x000ee40000002100 */
[----:B---3--:R-:W-:-:S04]  /*1b470*/  SHF.R.U32.HI R0, RZ, 0x5, R0 ;  /* 0x00000005ff007819 */ /* 0x008fc80000011600 */
[----:B------:R-:W-:-:S05]  /*1b480*/  LOP3.LUT R0, R0, 0x3, RZ, 0xc0, !PT ;  /* 0x0000000300007812 */ /* 0x000fca00078ec0ff */
[----:B------:R3:W4:Y:S02]  /*1b490*/  SHFL.IDX PT, R14, R0, RZ, 0x1f ;  /* 0x00001fff000e7589 */ /* 0x00072400000e0000 */
.L_x_2219:
[----:B----4-:R-:W-:Y:S02]  /*1b4a0*/  ISETP.NE.AND P0, PT, R14, RZ, PT ;  /* 0x000000ff0e00720c */ /* 0x010fe40003f05270 */
[----:B------:R-:W-:Y:S02]  /*1b4b0*/  PLOP3.LUT P1, PT, PT, PT, PT, 0x8, 0x0 ;  /* 0x000000000000781c */ /* 0x000fe40003f2e170 */
[----:B------:R-:W-:-:S11]  /*1b4c0*/  LOP3.LUT R29, R29, 0xfffffffe, RZ, 0xc0, !PT ;  /* 0xfffffffe1d1d7812 */ /* 0x000fd600078ec0ff */
[----:B------:R-:W-:Y:S01]  /*1b4d0*/  @P1 LOP3.LUT R29, R29, 0x1, RZ, 0xfc, !PT ;  /* 0x000000011d1d1812 */ /* 0x000fe200078efcff */
[----:B------:R-:W-:Y:S06]  /*1b4e0*/  @P0 BRA `(.L_x_2113) ;  /* 0x0000000400a00947 */ /* 0x000fec0003800000 */
[----:B------:R-:W-:-:S03]  /*1b4f0*/  UMOV UR4, 0xffffffff ;  /* 0xffffffff00047882 */ /* 0x000fc60000000000 */
[----:B------:R-:W-:Y:S05]  /*1b500*/  BRA.DIV UR4, `(.L_x_2114) ;  /* 0x0000004604f07947 */ /* 0x000fea000b800000 */
[----:B------:R-:W-:-:S13]  /*1b510*/  ELECT P6, URZ, PT ;  /* 0x00000000003f782f */ /* 0x000fda00038c0000 */
.L_x_2222:
        /* <DEDUP_REMOVED lines=23> */
.L_x_2115:
[----:B------:R-:W-:Y:S01]  /*1b690*/  IMAD R4, R19, 0x8, R18 ;  /* 0x0000000813047824 */ /* 0x000fe200078e0212 */
[----:B---3--:R-:W-:Y:S01]  /*1b6a0*/  SHF.L.U32 R3, R23, 0x1f, RZ ;  /* 0x0000001f17037819 */ /* 0x008fe200000006ff */
[----:B------:R-:W3:Y:S03]  /*1b6b0*/  S2R R2, SR_TID.X ;  /* 0x0000000000027919 */ /* 0x000ee60000002100 */
[----:B------:R-:W4:Y:S01]  /*1b6c0*/  SYNCS.PHASECHK.TRANS64.TRYWAIT P0, [R4+URZ+0x19c80], R3 ;  /* 0x019c8003040075a7 */ /* 0x000f22000800017f */
[----:B---3--:R-:W-:-:S04]  /*1b6d0*/  LOP3.LUT R2, R2, 0x7f, RZ, 0xc0, !PT ;  /* 0x0000007f02027812 */ /* 0x008fc800078ec0ff */
[----:B------:R-:W-:Y:S01]  /*1b6e0*/  ISETP.NE.AND P1, PT, R2, RZ, PT ;  /* 0x000000ff0200720c */ /* 0x000fe20003f25270 */
[----:B----4-:R-:W-:-:S12]  /*1b6f0*/  @!P0 BRA `(.L_x_2116) ;  /* 0x0000004400948947 */ /* 0x010fd80003800000 */
.L_x_2223:
        /* <DEDUP_REMOVED lines=8> */
.L_x_2117:
        /* <DEDUP_REMOVED lines=28> */
.L_x_2224:
        /* <DEDUP_REMOVED lines=8> */
.L_x_2119:
        /* <DEDUP_REMOVED lines=27> */
.L_x_2113:
[----:B0--3--:R-:W3:Y:S04]  /*1bb70*/  LDL.LU R4, [R1+0x20] ;  /* 0x0000200001047983 */ /* 0x009ee80000300800 */
[----:B------:R-:W4:Y:S04]  /*1bb80*/  LDL.LU R6, [R1+0x18] ;  /* 0x0000180001067983 */ /* 0x000f280000300800 */
[----:B------:R-:W5:Y:S01]  /*1bb90*/  LDL.LU R3, [R1+0x38] ;  /* 0x0000380001037983 */ /* 0x000f620000300800 */
[----:B------:R-:W-:Y:S05]  /*1bba0*/  WARPSYNC.ALL ;  /* 0x0000000000007948 */ /* 0x000fea0003800000 */
[----:B------:R-:W-:Y:S01]  /*1bbb0*/  ULDC.64 UR6, c[0x0][0xa00] ;  /* 0x0002800000067ab9 */ /* 0x000fe20000000a00 */
[----:B------:R-:W-:Y:S01]  /*1bbc0*/  ULDC.64 UR4, c[0x0][0x298] ;  /* 0x0000a60000047ab9 */ /* 0x000fe20000000a00 */
[----:B------:R-:W-:Y:S01]  /*1bbd0*/  VIADD R0, R18, 0xf000 ;  /* 0x0000f00012007836 */ /* 0x000fe20000000000 */
[----:B------:R-:W-:Y:S01]  /*1bbe0*/  BAR.SYNC.DEFER_BLOCKING 0x8, 0x200 ;  /* 0x0208000000007b1d */ /* 0x000fe20000010000 */
[----:B------:R-:W-:-:S03]  /*1bbf0*/  ISETP.NE.U32.AND P0, PT, RZ, UR6, PT ;  /* 0x00000006ff007c0c */ /* 0x000fc6000bf05070 */
[----:B------:R-:W-:Y:S02]  /*1bc00*/  LOP3.LUT P1, RZ, R0, 0x9f, RZ, 0xc0, !PT ;  /* 0x0000009f00ff7812 */ /* 0x000fe4000782c0ff */
[----:B------:R-:W-:Y:S01]  /*1bc10*/  ISETP.NE.AND.EX P0, PT, RZ, UR7, PT, P0 ;  /* 0x00000007ff007c0c */ /* 0x000fe2000bf05300 */
[----:B------:R-:W-:Y:S01]  /*1bc20*/  BSSY B6, `(.L_x_2120) ;  /* 0x000001d000067945 */ /* 0x000fe20003800000 */
[----:B---3--:R-:W-:Y:S02]  /*1bc30*/  SHF.R.S32.HI R2, RZ, 0x1f, R4 ;  /* 0x0000001fff027819 */ /* 0x008fe40000011404 */
[----:B----4-:R-:W-:-:S03]  /*1bc40*/  SEL R6, R6, RZ, !P0 ;  /* 0x000000ff06067207 */ /* 0x010fc60004000000 */
[----:B------:R-:W-:-:S04]  /*1bc50*/  IMAD R2, R2, UR4, RZ ;  /* 0x0000000402027c24 */ /* 0x000fc8000f8e02ff */
[C---:B------:R-:W-:Y:S01]  /*1bc60*/  IMAD R0, R4.reuse, UR5, R2 ;  /* 0x0000000504007c24 */ /* 0x040fe2000f8e0202 */
[----:B-----5:R-:W-:Y:S01]  /*1bc70*/  SEL R2, R3, RZ, !P0 ;  /* 0x000000ff03027207 */ /* 0x020fe20004000000 */
        /* <DEDUP_REMOVED lines=17> */
[----:B--2---:R-:W-:Y:S02]  /*1bd90*/  IMAD.U32 R11, RZ, RZ, UR9 ;  /* 0x00000009ff0b7e24 */ /* 0x004fe4000f8e00ff */
[----:B-1----:R-:W-:Y:S02]  /*1bda0*/  IMAD.MOV.U32 R8, RZ, RZ, 0x70 ;  /* 0x00000070ff087424 */ /* 0x002fe400078e00ff */
[----:B------:R-:W-:Y:S02]  /*1bdb0*/  IMAD.MOV.U32 R12, RZ, RZ, 0x1 ;  /* 0x00000001ff0c7424 */ /* 0x000fe400078e00ff */
[----:B------:R-:W-:-:S07]  /*1bdc0*/  IMAD.MOV.U32 R13, RZ, RZ, RZ ;  /* 0x000000ffff0d7224 */ /* 0x000fce00078e00ff */
[----:B------:R-:W-:-:S07]  /*1bdd0*/  LEPC R20, `(.L_x_2121) ;  /* 0x000000001014794e */ /* 0x000fce0000000000 */
[----:B0-----:R-:W-:Y:S05]  /*1bde0*/  CALL.ABS.NOINC R2 ;  /* 0x0000000002007343 */ /* 0x001fea0003c00000 */
.L_x_2121:
[----:B------:R-:W-:Y:S05]  /*1bdf0*/  BSYNC B6 ;  /* 0x0000000000067941 */ /* 0x000fea0003800000 */
.L_x_2120:
[----:B------:R-:W3:Y:S01]  /*1be00*/  LDL.LU R20, [R1+0x20] ;  /* 0x0000200001147983 */ /* 0x000ee20000300800 */
[----:B------:R-:W4:Y:S01]  /*1be10*/  LDC R9, c[0x0][0x448] ;  /* 0x00011200ff097b82 */ /* 0x000f220000000800 */
[----:B------:R-:W-:Y:S01]  /*1be20*/  ULDC.64 UR4, c[0x0][0x2d8] ;  /* 0x0000b60000047ab9 */ /* 0x000fe20000000a00 */
[----:B------:R-:W-:Y:S01]  /*1be30*/  ULDC.64 UR6, c[0x0][0x2e0] ;  /* 0x0000b80000067ab9 */ /* 0x000fe20000000a00 */
[----:B0-----:R-:W3:Y:S01]  /*1be40*/  LDL.LU.64 R2, [R1+0x30] ;  /* 0x0000300001027983 */ /* 0x001ee20000300a00 */
[----:B------:R-:W-:-:S03]  /*1be50*/  ULDC.64 UR8, c[0x0][0x280] ;  /* 0x0000a00000087ab9 */ /* 0x000fc60000000a00 */
[----:B------:R-:W2:Y:S04]  /*1be60*/  LDL.LU R21, [R1+0x38] ;  /* 0x0000380001157983 */ /* 0x000ea80000300800 */
[----:B------:R-:W2:Y:S01]  /*1be70*/  LDL.LU R4, [R1+0x18] ;  /* 0x0000180001047983 */ /* 0x000ea20000300800 */
[----:B----4-:R-:W-:-:S13]  /*1be80*/  ISETP.NE.AND P1, PT, R9, 0x1, PT ;  /* 0x000000010900780c */ /* 0x010fda0003f25270 */
[----:B------:R-:W0:Y:S08]  /*1be90*/  @P1 LDC R5, c[0x0][0x450] ;  /* 0x00011400ff051b82 */ /* 0x000e300000000800 */
[----:B-1----:R-:W1:Y:S01]  /*1bea0*/  @P1 LDC R8, c[0x0][0x450] ;  /* 0x00011400ff081b82 */ /* 0x002e620000000800 */
[----:B---3--:R-:W-:Y:S02]  /*1beb0*/  IMAD.MOV.U32 R3, RZ, RZ, R20 ;  /* 0x000000ffff037224 */ /* 0x008fe400078e0014 */
[----:B------:R-:W3:Y:S01]  /*1bec0*/  S2R R20, SR_TID.X ;  /* 0x0000000000147919 */ /* 0x000ee20000002100 */
[----:B------:R-:W-:-:S04]  /*1bed0*/  IMAD.WIDE.U32 R2, R16, UR4, R2 ;  /* 0x0000000410027c25 */ /* 0x000fc8000f8e0002 */
[----:B------:R-:W-:Y:S01]  /*1bee0*/  IMAD R3, R16, UR5, R3 ;  /* 0x0000000510037c24 */ /* 0x000fe2000f8e0203 */
[----:B------:R-:W-:Y:S01]  /*1bef0*/  ULDC.64 UR4, c[0x0][0x2d0] ;  /* 0x0000b40000047ab9 */ /* 0x000fe20000000a00 */
[----:B--2---:R-:W-:Y:S02]  /*1bf00*/  IMAD R0, R21, UR6, RZ ;  /* 0x0000000615007c24 */ /* 0x004fe4000f8e02ff */
[----:B------:R-:W-:-:S04]  /*1bf10*/  IMAD.WIDE.U32 R2, R4, UR6, R2 ;  /* 0x0000000604027c25 */ /* 0x000fc8000f8e0002 */
[----:B------:R-:W-:Y:S01]  /*1bf20*/  IMAD R0, R4, UR7, R0 ;  /* 0x0000000704007c24 */ /* 0x000fe2000f8e0200 */
[----:B------:R-:W-:Y:S01]  /*1bf30*/  ULDC.64 UR6, c[0x0][0x2c8] ;  /* 0x0000b20000067ab9 */ /* 0x000fe20000000a00 */
[----:B------:R-:W2:Y:S02]  /*1bf40*/  @P1 LDC R4, c[0x0][0x44c] ;  /* 0x00011300ff041b82 */ /* 0x000ea40000000800 */
[----:B------:R-:W-:Y:S01]  /*1bf50*/  IMAD.IADD R3, R3, 0x1, R0 ;  /* 0x0000000103037824 */ /* 0x000fe200078e0200 */
[C---:B---3--:R-:W-:Y:S01]  /*1bf60*/  LOP3.LUT R21, R20.reuse, 0x7f, RZ, 0xc0, !PT ;  /* 0x0000007f14157812 */ /* 0x048fe200078ec0ff */
[----:B------:R-:W-:-:S03]  /*1bf70*/  IMAD.SHL.U32 R20, R20, 0x40, RZ ;  /* 0x0000004014147824 */ /* 0x000fc600078e00ff */
[----:B------:R-:W-:-:S04]  /*1bf80*/  SHF.R.U32.HI R21, RZ, 0x1, R21 ;  /* 0x00000001ff157819 */ /* 0x000fc80000011615 */
[----:B------:R-:W-:Y:S02]  /*1bf90*/  LOP3.LUT R20, R21, 0x40, R20, 0xf8, !PT ;  /* 0x0000004015147812 */ /* 0x000fe400078ef814 */
[----:B------:R3:W5:Y:S03]  /*1bfa0*/  LDL R21, [R1+0x24] ;  /* 0x0000240001157983 */ /* 0x0007660000100800 */
[----:B------:R-:W-:-:S04]  /*1bfb0*/  IMAD R0, R25, 0xc0, R20 ;  /* 0x000000c019007824 */ /* 0x000fc800078e0214 */
[----:B--2---:R-:W-:-:S04]  /*1bfc0*/  @P1 IMAD.HI.U32 R6, R0, R4, RZ ;  /* 0x0000000400061227 */ /* 0x004fc800078e00ff */
[----:B------:R-:W-:Y:S01]  /*1bfd0*/  IMAD.MOV.U32 R4, RZ, RZ, R0 ;  /* 0x000000ffff047224 */ /* 0x000fe200078e0000 */
[----:B0-----:R-:W-:-:S04]  /*1bfe0*/  @P1 SHF.R.U32.HI R4, RZ, R5, R6 ;  /* 0x00000005ff041219 */ /* 0x001fc80000011606 */
        /* <DEDUP_REMOVED lines=72> */
.L_x_2231:
        /* <DEDUP_REMOVED lines=12> */
.L_x_2124:
[----:B------:R-:W-:Y:S05]  /*1c530*/  BSYNC B0 ;  /* 0x0000000000007941 */ /* 0x000fea0003800000 */
.L_x_2123:
[----:B------:R-:W-:Y:S01]  /*1c540*/  NOP ;  /* 0x0000000000007918 */ /* 0x000fe20000000000 */
[----:B------:R-:W-:-:S13]  /*1c550*/  PLOP3.LUT P0, PT, PT, PT, PT, 0x80, 0x0 ;  /* 0x000000000000781c */ /* 0x000fda0003f0f070 */
.L_x_2125:
        /* <DEDUP_REMOVED lines=12> */
[----:B-1----:R-:W-:Y:S01]  /*1c620*/  SHF.L.U32 R3, R0, 0x1f, RZ ;  /* 0x0000001f00037819 */ /* 0x002fe200000006ff */
[----:B------:R-:W-:Y:S01]  /*1c630*/  NOP ;  /* 0x0000000000007918 */ /* 0x000fe20000000000 */
[----:B------:R2:W-:Y:S01]  /*1c640*/  SYNCS.ARRIVE.TRANS64.A1T0 RZ, [R18+URZ+0x19c00], RZ ;  /* 0x019c00ff12ff79a7 */ /* 0x0005e2000810003f */
[----:B------:R-:W-:Y:S01]  /*1c650*/  BSSY B0, `(.L_x_2126) ;  /* 0x0000003000007945 */ /* 0x000fe20003800000 */
[----:B------:R-:W1:Y:S03]  /*1c660*/  SYNCS.PHASECHK.TRANS64.TRYWAIT P0, [R18+URZ+0x19c20], R3 ;  /* 0x019c2003120075a7 */ /* 0x000e66000800017f */
[----:B-12---:R-:W-:Y:S05]  /*1c670*/  @!P0 BRA `(.L_x_2127) ;  /* 0x0000003800cc8947 */ /* 0x006fea0003800000 */
.L_x_2232:
[----:B------:R-:W-:Y:S05]  /*1c680*/  BSYNC B0 ;  /* 0x0000000000007941 */ /* 0x000fea0003800000 */
.L_x_2126:
[----:B------:R-:W2:Y:S04]  /*1c690*/  LDL.LU R2, [R1+0x28] ;  /* 0x0000280001027983 */ /* 0x000ea80000300800 */
[----:B------:R-:W3:Y:S01]  /*1c6a0*/  LDL R0, [R1] ;  /* 0x0000000001007983 */ /* 0x000ee20000100800 */
[----:B--2---:R-:W-:-:S05]  /*1c6b0*/  VIADD R2, R2, 0xfffffffe ;  /* 0xfffffffe02027836 */ /* 0x004fca0000000000 */
[----:B---3--:R-:W-:-:S13]  /*1c6c0*/  ISETP.GE.AND P0, PT, R2, R0, PT ;  /* 0x000000000200720c */ /* 0x008fda0003f06270 */
[----:B------:R-:W-:Y:S05]  /*1c6d0*/  @!P0 BRA `(.L_x_2128) ;  /* 0x0000001000148947 */ /* 0x000fea0003800000 */
[----:B------:R-:W-:Y:S02]  /*1c6e0*/  IMAD.MOV.U32 R0, RZ, RZ, R19 ;  /* 0x000000ffff007224 */ /* 0x000fe400078e0013 */
[----:B------:R-:W-:-:S07]  /*1c6f0*/  IMAD.MOV.U32 R8, RZ, RZ, R23 ;  /* 0x000000ffff087224 */ /* 0x000fce00078e0017 */
.L_x_2152:
        /* <DEDUP_REMOVED lines=14> */
[----:B0-----:R-:W2:Y:S01]  /*1c7e0*/  LDL R7, [R1+0x4] ;  /* 0x0000040001077983 */ /* 0x001ea20000100800 */
        /* <DEDUP_REMOVED lines=17> */
.L_x_2131:
[----:B------:R-:W0:Y:S01]  /*1c900*/  S2R R4, SR_TID.X ;  /* 0x0000000000047919 */ /* 0x000e220000002100 */
[----:B-1----:R-:W-:Y:S01]  /*1c910*/  IMAD R6, R19, 0x8, R18 ;  /* 0x0000000813067824 */ /* 0x002fe200078e0212 */
[----:B------:R-:W-:Y:S01]  /*1c920*/  BSSY B1, `(.L_x_2132) ;  /* 0x0000006000017945 */ /* 0x000fe20003800000 */
[----:B0-----:R-:W-:Y:S02]  /*1c930*/  LOP3.LUT R5, R4, 0x7f, RZ, 0xc0, !PT ;  /* 0x0000007f04057812 */ /* 0x001fe400078ec0ff */
[----:B------:R-:W-:Y:S02]  /*1c940*/  SHF.L.U32 R4, R23, 0x1f, RZ ;  /* 0x0000001f17047819 */ /* 0x000fe400000006ff */
[----:B------:R-:W-:Y:S02]  /*1c950*/  ISETP.NE.AND P1, PT, R5, RZ, PT ;  /* 0x000000ff0500720c */ /* 0x000fe40003f25270 */
[----:B------:R-:W0:Y:S02]  /*1c960*/  SYNCS.PHASECHK.TRANS64.TRYWAIT P0, [R6+URZ+0x19c80], R4 ;  /* 0x019c8004060075a7 */ /* 0x000e24000800017f */
[----:B0-----:R-:W-:Y:S09]  /*1c970*/  @!P0 BRA `(.L_x_2133) ;  /* 0x0000003800208947 */ /* 0x001ff20003800000 */
.L_x_2233:
[----:B------:R-:W-:Y:S05]  /*1c980*/  BSYNC B1 ;  /* 0x0000000000017941 */ /* 0x000fea0003800000 */
.L_x_2132:
        /* <DEDUP_REMOVED lines=9> */
.L_x_2135:
[----:B------:R-:W-:Y:S05]  /*1ca20*/  BSYNC B1 ;  /* 0x0000000000017941 */ /* 0x000fea0003800000 */
.L_x_2134:
        /* <DEDUP_REMOVED lines=12> */
.L_x_2136:
        /* <DEDUP_REMOVED lines=16> */
.L_x_2137:
        /* <DEDUP_REMOVED lines=16> */
.L_x_2138:
        /* <DEDUP_REMOVED lines=13> */
.L_x_2234:
[----:B------:R-:W-:Y:S05]  /*1cdc0*/  BSYNC B1 ;  /* 0x0000000000017941 */ /* 0x000fea0003800000 */
.L_x_2139:
        /* <DEDUP_REMOVED lines=11> */
.L_x_2142:
[----:B------:R-:W-:Y:S05]  /*1ce80*/  BSYNC B1 ;  /* 0x0000000000017941 */ /* 0x000fea0003800000 */
.L_x_2141:
        /* <DEDUP_REMOVED lines=8> */
.L_x_2143:
        /* <DEDUP_REMOVED lines=15> */
.L_x_2144:
        /* <DEDUP_REMOVED lines=15> */
.L_x_2145:
        /* <DEDUP_REMOVED lines=10> */
.L_x_2130:
[----:B------:R-:W-:Y:S05]  /*1d190*/  BSYNC B0 ;  /* 0x0000000000007941 */ /* 0x000fea0003800000 */
.L_x_2129:
[----:B------:R-:W-:-:S06]  /*1d1a0*/  UISETP.NE.AND UP0, UPT, UR36, 0x3, UPT ;  /* 0x000000032400788c */ /* 0x000fcc000bf05270 */
[----:B------:R-:W-:-:S13]  /*1d1b0*/  PLOP3.LUT P0, PT, PT, PT, UP0, 0x80, 0x0 ;  /* 0x000000000000781c */ /* 0x000fda0003f0f008 */
[----:B------:R-:W-:Y:S05]  /*1d1c0*/  @!P0 BRA `(.L_x_2146) ;  /* 0x0000000000048947 */ /* 0x000fea0003800000 */
[----:B------:R-:W-:Y:S01]  /*1d1d0*/  BPT.TRAP 0x1 ;  /* 0x000000040000795c */ /* 0x000fe20000300000 */
.L_x_2146:
[----:B-1----:R-:W-:Y:S01]  /*1d1e0*/  IMAD.U32 R3, RZ, RZ, UR39 ;  /* 0x00000027ff037e24 */ /* 0x002fe2000f8e00ff */
[----:B------:R-:W-:Y:S01]  /*1d1f0*/  LOP3.LUT R4, R8, 0x1, RZ, 0x3c, !PT ;  /* 0x0000000108047812 */ /* 0x000fe200078e3cff */
[----:B------:R-:W-:Y:S03]  /*1d200*/  BSSY B0, `(.L_x_2147) ;  /* 0x0000006000007945 */ /* 0x000fe60003800000 */
[----:B------:R-:W-:Y:S01]  /*1d210*/  ISETP.NE.AND P1, PT, R3, 0x3, PT ;  /* 0x000000030300780c */ /* 0x000fe20003f25270 */
[----:B------:R-:W-:Y:S01]  /*1d220*/  IMAD R3, R0, 0x8, R18 ;  /* 0x0000000800037824 */ /* 0x000fe200078e0212 */
[----:B------:R-:W-:-:S04]  /*1d230*/  SHF.L.U32 R4, R4, 0x1f, RZ ;  /* 0x0000001f04047819 */ /* 0x000fc800000006ff */
[----:B------:R-:W1:Y:S02]  /*1d240*/  SYNCS.PHASECHK.TRANS64.TRYWAIT P0, [R3+URZ+0x19c70], R4 ;  /* 0x019c7004030075a7 */ /* 0x000e64000800017f */
[----:B-1----:R-:W-:Y:S05]  /*1d250*/  @!P0 BRA `(.L_x_2148) ;  /* 0x0000003000108947 */ /* 0x002fea0003800000 */
.L_x_2235:
[----:B------:R-:W-:Y:S05]  /*1d260*/  BSYNC B0 ;  /* 0x0000000000007941 */ /* 0x000fea0003800000 */
.L_x_2147:
[----:B------:R-:W-:Y:S05]  /*1d270*/  @!P1 BRA `(.L_x_2149) ;  /* 0x0000000000049947 */ /* 0x000fea0003800000 */
[----:B------:R-:W-:Y:S01]  /*1d280*/  BPT.TRAP 0x1 ;  /* 0x000000040000795c */ /* 0x000fe20000300000 */
.L_x_2149:
[----:B-1----:R-:W-:Y:S01]  /*1d290*/  SHF.L.U32 R4, R8, 0x1f, RZ ;  /* 0x0000001f08047819 */ /* 0x002fe200000006ff */
[----:B------:R-:W-:-:S03]  /*1d2a0*/  IMAD R10, R0, 0x3000, RZ ;  /* 0x00003000000a7824 */ /* 0x000fc600078e02ff */
[----:B------:R-:W1:Y:S02]  /*1d2b0*/  SYNCS.PHASECHK.TRANS64.TRYWAIT P0, [R3+URZ+0x19c60], R4 ;  /* 0x019c6004030075a7 */ /* 0x000e64000800017f */
[----:B-1----:R-:W-:Y:S05]  /*1d2c0*/  @!P0 BRA `(.L_x_2150) ;  /* 0x0000003000088947 */ /* 0x002fea0003800000 */
.L_x_2236:
[----:B------:R-:W2:Y:S04]  /*1d2d0*/  LDL R0, [R1+0x14] ;  /* 0x0000140001007983 */ /* 0x000ea80000100800 */
[----:B------:R-:W3:Y:S01]  /*1d2e0*/  LDL R11, [R1+0xc] ;  /* 0x00000c00010b7983 */ /* 0x000ee20000100800 */
[----:B------:R-:W-:Y:S05]  /*1d2f0*/  WARPSYNC.ALL ;  /* 0x0000000000007948 */ /* 0x000fea0003800000 */
[----:B------:R-:W4:Y:S02]  /*1d300*/  S2R R13, SR_TID.X ;  /* 0x00000000000d7919 */ /* 0x000f240000002100 */
[----:B----4-:R-:W-:Y:S01]  /*1d310*/  LOP3.LUT P0, RZ, R13, 0x4, RZ, 0xc0, !PT ;  /* 0x000000040dff7812 */ /* 0x010fe2000780c0ff */
[----:B------:R-:W-:-:S05]  /*1d320*/  IMAD.MOV.U32 R13, RZ, RZ, 0x40 ;  /* 0x00000040ff0d7424 */ /* 0x000fca00078e00ff */
[----:B------:R-:W-:Y:S02]  /*1d330*/  SEL R13, R13, 0xffffffc0, !P0 ;  /* 0xffffffc00d0d7807 */ /* 0x000fe40004000000 */
[C---:B--2---:R-:W-:Y:S02]  /*1d340*/  LOP3.LUT R0, R10.reuse, R0, RZ, 0xfc, !PT ;  /* 0x000000000a007212 */ /* 0x044fe400078efcff */
[----:B---3--:R-:W-:-:S03]  /*1d350*/  LOP3.LUT R12, R10, R11, RZ, 0xfc, !PT ;  /* 0x0000000b0a0c7212 */ /* 0x008fc600078efcff */
[C---:B------:R-:W-:Y:S02]  /*1d360*/  IMAD.IADD R0, R18.reuse, 0x1, R0 ;  /* 0x0000000112007824 */ /* 0x040fe400078e0200 */
[----:B------:R-:W-:-:S03]  /*1d370*/  IMAD.IADD R12, R18, 0x1, R12 ;  /* 0x00000001120c7824 */ /* 0x000fc600078e020c */
[----:B01----:R-:W0:Y:S02]  /*1d380*/  LDSM.16.MT88.4 R4, [R0+0x9000] ;  /* 0x009000000004783b */ /* 0x003e240000004200 */
        /* <DEDUP_REMOVED lines=44> */
.L_x_2151:
[----:B------:R-:W2:Y:S01]  /*1d650*/  S2R R0, SR_TID.X ;  /* 0x0000000000007919 */ /* 0x000ea20000002100 */
[----:B-1----:R1:W-:Y:S01]  /*1d660*/  SYNCS.ARRIVE.TRANS64.A1T0 RZ, [R3+URZ+0x19c50], RZ ;  /* 0x019c50ff03ff79a7 */ /* 0x0023e2000810003f */
[----:B--2---:R-:W-:Y:S02]  /*1d670*/  LOP3.LUT R4, R0, 0x7f, RZ, 0xc0, !PT ;  /* 0x0000007f00047812 */ /* 0x004fe400078ec0ff */
[----:B------:R-:W2:Y:S01]  /*1d680*/  LDL R0, [R1] ;  /* 0x0000000001007983 */ /* 0x000ea20000100800 */
[----:B0-----:R-:W-:Y:S01]  /*1d690*/  IMAD.MOV.U32 R8, RZ, RZ, R23 ;  /* 0x000000ffff087224 */ /* 0x001fe200078e0017 */
[----:B------:R-:W-:Y:S01]  /*1d6a0*/  BAR.SYNC.DEFER_BLOCKING 0x2, 0x80 ;  /* 0x0082000000007b1d */ /* 0x000fe20000010000 */
[----:B------:R-:W-:-:S13]  /*1d6b0*/  ISETP.NE.AND P0, PT, R4, RZ, PT ;  /* 0x000000ff0400720c */ /* 0x000fda0003f05270 */
[----:B-1----:R-:W-:-:S05]  /*1d6c0*/  @!P0 VIADD R3, R3, 0x19c80 ;  /* 0x00019c8003038836 */ /* 0x002fca0000000000 */
[----:B------:R-:W-:-:S04]  /*1d6d0*/  @!P0 PRMT R3, RZ, 0x654, R3 ;  /* 0x00000654ff038816 */ /* 0x000fc80000000003 */
[----:B------:R3:W-:Y:S01]  /*1d6e0*/  @!P0 SYNCS.ARRIVE.TRANS64.RED.A1T0 RZ, [R3+URZ], RZ ;  /* 0x000000ff03ff89a7 */ /* 0x0007e2000810043f */
[C---:B--2---:R-:W-:Y:S01]  /*1d6f0*/  ISETP.GT.AND P0, PT, R2.reuse, R0, PT ;  /* 0x000000000200720c */ /* 0x044fe20003f04270 */
[----:B------:R-:W-:Y:S02]  /*1d700*/  VIADD R2, R2, 0xffffffff ;  /* 0xffffffff02027836 */ /* 0x000fe40000000000 */
[----:B------:R-:W-:-:S10]  /*1d710*/  IMAD.MOV.U32 R0, RZ, RZ, R19 ;  /* 0x000000ffff007224 */ /* 0x000fd400078e0013 */
[----:B---3--:R-:W-:Y:S05]  /*1d720*/  @P0 BRA `(.L_x_2152) ;  /* 0xffffffec00f40947 */ /* 0x008fea000383ffff */
.L_x_2128:
[----:B-1----:R-:W1:Y:S01]  /*1d730*/  S2R R3, SR_TID.X ;  /* 0x0000000000037919 */ /* 0x002e620000002100 */
[----:B------:R-:W-:Y:S01]  /*1d740*/  BSSY B0, `(.L_x_2153) ;  /* 0x0000010000007945 */ /* 0x000fe20003800000 */
[----:B-1----:R-:W-:-:S04]  /*1d750*/  LOP3.LUT R3, R3, 0x7f, RZ, 0xc0, !PT ;  /* 0x0000007f03037812 */ /* 0x002fc800078ec0ff */
[----:B------:R-:W-:-:S13]  /*1d760*/  ISETP.NE.AND P0, PT, R3, RZ, PT ;  /* 0x000000ff0300720c */ /* 0x000fda0003f05270 */
[----:B------:R-:W-:Y:S05]  /*1d770*/  @P0 BRA `(.L_x_2154) ;  /* 0x0000000000300947 */ /* 0x000fea0003800000 */
[----:B0-----:R-:W0:Y:S01]  /*1d780*/  S2R R5, SR_LANEID ;  /* 0x0000000000057919 */ /* 0x001e220000000000 */
        /* <DEDUP_REMOVED lines=11> */
.L_x_2154:
[----:B------:R-:W-:Y:S05]  /*1d840*/  BSYNC B0 ;  /* 0x0000000000007941 */ /* 0x000fea0003800000 */
.L_x_2153:
[----:B------:R-:W-:-:S06]  /*1d850*/  UISETP.NE.AND UP0, UPT, UR36, 0x3, UPT ;  /* 0x000000032400788c */ /* 0x000fcc000bf05270 */
[----:B------:R-:W-:-:S13]  /*1d860*/  PLOP3.LUT P1, PT, PT, PT, UP0, 0x80, 0x0 ;  /* 0x000000000000781c */ /* 0x000fda0003f2f008 */
[----:B------:R-:W-:Y:S05]  /*1d870*/  @!P1 BRA `(.L_x_2155) ;  /* 0x0000000000049947 */ /* 0x000fea0003800000 */
[----:B------:R-:W-:Y:S01]  /*1d880*/  BPT.TRAP 0x1 ;  /* 0x000000040000795c */ /* 0x000fe20000300000 */
.L_x_2155:
[----:B------:R-:W-:Y:S01]  /*1d890*/  LOP3.LUT R0, R23, 0x1, RZ, 0x3c, !PT ;  /* 0x0000000117007812 */ /* 0x000fe200078e3cff */
[----:B------:R-:W-:Y:S01]  /*1d8a0*/  IMAD R3, R19, 0x8, R18 ;  /* 0x0000000813037824 */ /* 0x000fe200078e0212 */
[----:B------:R-:W-:Y:S01]  /*1d8b0*/  BSSY B0, `(.L_x_2156) ;  /* 0x0000006000007945 */ /* 0x000fe20003800000 */
[----:B------:R-:W-:Y:S01]  /*1d8c0*/  IMAD.U32 R2, RZ, RZ, UR39 ;  /* 0x00000027ff027e24 */ /* 0x000fe2000f8e00ff */
[----:B------:R-:W-:-:S04]  /*1d8d0*/  SHF.L.U32 R0, R0, 0x1f, RZ ;  /* 0x0000001f00007819 */ /* 0x000fc800000006ff */
[----:B------:R-:W1:Y:S01]  /*1d8e0*/  SYNCS.PHASECHK.TRANS64.TRYWAIT P1, [R3+URZ+0x19c70], R0 ;  /* 0x019c7000030075a7 */ /* 0x000e62000802017f */
[----:B------:R-:W-:Y:S01]  /*1d8f0*/  ISETP.NE.AND P2, PT, R2, 0x3, PT ;  /* 0x000000030200780c */ /* 0x000fe20003f45270 */
[----:B-1----:R-:W-:-:S12]  /*1d900*/  @!P1 BRA `(.L_x_2157) ;  /* 0x00000028008c9947 */ /* 0x002fd80003800000 */
.L_x_2237:
[----:B------:R-:W-:Y:S05]  /*1d910*/  BSYNC B0 ;  /* 0x0000000000007941 */ /* 0x000fea0003800000 */
.L_x_2156:
[----:B------:R-:W-:Y:S05]  /*1d920*/  @!P2 BRA `(.L_x_2158) ;  /* 0x000000000004a947 */ /* 0x000fea0003800000 */
[----:B------:R-:W-:Y:S01]  /*1d930*/  BPT.TRAP 0x1 ;  /* 0x000000040000795c */ /* 0x000fe20000300000 */
.L_x_2158:
[----:B-1----:R-:W-:-:S04]  /*1d940*/  SHF.L.U32 R0, R23, 0x1f, RZ ;  /* 0x0000001f17007819 */ /* 0x002fc800000006ff */
[----:B------:R-:W1:Y:S02]  /*1d950*/  SYNCS.PHASECHK.TRANS64.TRYWAIT P1, [R3+URZ+0x19c60], R0 ;  /* 0x019c6000030075a7 */ /* 0x000e64000802017f */
[----:B-1----:R-:W-:Y:S05]  /*1d960*/  @!P1 BRA `(.L_x_2159) ;  /* 0x0000002800889947 */ /* 0x002fea0003800000 */
.L_x_2238:
[----:B------:R-:W0:Y:S04]  /*1d970*/  LDL R4, [R1+0x14] ;  /* 0x0000140001047983 */ /* 0x000e280000100800 */
[----:B------:R-:W2:Y:S01]  /*1d980*/  LDL R10, [R1+0xc] ;  /* 0x00000c00010a7983 */ /* 0x000ea20000100800 */
[----:B------:R-:W-:Y:S01]  /*1d990*/  IMAD R2, R19, 0x3000, RZ ;  /* 0x0000300013027824 */ /* 0x000fe200078e02ff */
[----:B------:R-:W-:Y:S05]  /*1d9a0*/  WARPSYNC.ALL ;  /* 0x0000000000007948 */ /* 0x000fea0003800000 */
[----:B------:R-:W3:Y:S02]  /*1d9b0*/  S2R R12, SR_TID.X ;  /* 0x00000000000c7919 */ /* 0x000ee40000002100 */
[----:B---3--:R-:W-:Y:S01]  /*1d9c0*/  LOP3.LUT P1, RZ, R12, 0x4, RZ, 0xc0, !PT ;  /* 0x000000040cff7812 */ /* 0x008fe2000782c0ff */
[----:B------:R-:W-:-:S05]  /*1d9d0*/  IMAD.MOV.U32 R12, RZ, RZ, 0x40 ;  /* 0x00000040ff0c7424 */ /* 0x000fca00078e00ff */
[----:B------:R-:W-:Y:S02]  /*1d9e0*/  SEL R12, R12, 0xffffffc0, !P1 ;  /* 0xffffffc00c0c7807 */ /* 0x000fe40004800000 */
[C---:B0-----:R-:W-:Y:S02]  /*1d9f0*/  LOP3.LUT R5, R2.reuse, R4, RZ, 0xfc, !PT ;  /* 0x0000000402057212 */ /* 0x041fe400078efcff */
[----:B--2---:R-:W-:-:S03]  /*1da00*/  LOP3.LUT R2, R2, R10, RZ, 0xfc, !PT ;  /* 0x0000000a02027212 */ /* 0x004fc600078efcff */
[C---:B-1----:R-:W-:Y:S01]  /*1da10*/  IMAD.IADD R0, R18.reuse, 0x1, R5 ;  /* 0x0000000112007824 */ /* 0x042fe200078e0205 */
[----:B------:R-:W-:-:S04]  /*1da20*/  IADD3 R2, R18, R2, RZ ;  /* 0x0000000212027210 */ /* 0x000fc80007ffe0ff */
        /* <DEDUP_REMOVED lines=45> */
.L_x_2160:
        /* <DEDUP_REMOVED lines=10> */
.L_x_2103:
[----:B------:R-:W-:-:S13]  /*1dda0*/  LOP3.LUT P0, RZ, R29, 0x2, RZ, 0xc0, !PT ;  /* 0x000000021dff7812 */ /* 0x000fda000780c0ff */
[----:B------:R-:W-:Y:S05]  /*1ddb0*/  @!P0 BRA `(.L_x_2161) ;  /* 0x0000000000248947 */ /* 0x000fea0003800000 */
[----:B------:R-:W-:Y:S05]  /*1ddc0*/  WARPSYNC.ALL ;  /* 0x0000000000007948 */ /* 0x000fea0003800000 */
[----:B------:R-:W1:Y:S08]  /*1ddd0*/  S2UR UR5, SR_CgaCtaId ;  /* 0x00000000000579c3 */ /* 0x000e700000008800 */
[----:B------:R-:W-:Y:S06]  /*1dde0*/  BAR.SYNC.DEFER_BLOCKING 0x5, 0x200 ;  /* 0x0148000000007b1d */ /* 0x000fec0000010000 */
[----:B------:R-:W-:-:S02]  /*1ddf0*/  UMOV UR4, 0x400 ;  /* 0x0000040000047882 */ /* 0x000fc40000000000 */
[----:B-1----:R-:W-:-:S06]  /*1de00*/  ULEA UR4, UR5, UR4, 0x18 ;  /* 0x0000000405047291 */ /* 0x002fcc000f8ec03f */
[----:B0-----:R-:W-:-:S05]  /*1de10*/  IMAD.U32 R18, RZ, RZ, UR4 ;  /* 0x00000004ff127e24 */ /* 0x001fca000f8e00ff */
[----:B------:R1:W3:Y:S01]  /*1de20*/  LDS.128 R24, [R18+0x19cd0] ;  /* 0x019cd00012187984 */ /* 0x0002e20000000c00 */
[----:B------:R-:W-:Y:S06]  /*1de30*/  BAR.ARV 0x4, 0x200 ;  /* 0x0108000000007b1d */ /* 0x000fec0000002000 */
[----:B------:R-:W-:Y:S05]  /*1de40*/  BRA `(.L_x_2162) ;  /* 0x0000000c00d87947 */ /* 0x000fea0003800000 */
.L_x_2161:
        /* <DEDUP_REMOVED lines=11> */
[----:B------:R1:W3:Y:S02]  /*1df00*/  @!P1 LDG.E R7, desc[UR42][R2.64] ;  /* 0x0000002a02079981 */ /* 0x0002e4000c1e1900 */
[----:B-1----:R-:W-:-:S05]  /*1df10*/  @!P1 IMAD.WIDE R2, R9, 0x4, R4 ;  /* 0x0000000409029825 */ /* 0x002fca00078e0204 */
[----:B------:R-:W4:Y:S01]  /*1df20*/  @!P1 LDG.E R4, desc[UR42][R2.64] ;  /* 0x0000002a02049981 */ /* 0x000f22000c1e1900 */
        /* <DEDUP_REMOVED lines=9> */
[----:B---3--:R-:W-:Y:S02]  /*1dfc0*/  @!P1 IMAD.MOV.U32 R25, RZ, RZ, R7 ;  /* 0x000000ffff199224 */ /* 0x008fe400078e0007 */
[----:B----4-:R-:W-:Y:S01]  /*1dfd0*/  @!P1 IMAD.MOV.U32 R5, RZ, RZ, R4 ;  /* 0x000000ffff059224 */ /* 0x010fe200078e0004 */
        /* <DEDUP_REMOVED lines=18> */
.L_x_2248:
[----:B------:R-:W-:Y:S02]  /*1e100*/  ULDC UR4, c[0x0][0xc38] ;  /* 0x00030e0000047ab9 */ /* 0x000fe40000000800 */
[----:B------:R-:W-:-:S04]  /*1e110*/  IMAD.U32 R4, RZ, RZ, UR4 ;  /* 0x00000004ff047e24 */ /* 0x000fc8000f8e00ff */
[----:B-1----:R-:W-:-:S04]  /*1e120*/  IMAD R3, R14, R4, RZ ;  /* 0x000000040e037224 */ /* 0x002fc800078e02ff */
[----:B------:R-:W-:-:S05]  /*1e130*/  IMAD.IADD R6, R6, 0x1, R3 ;  /* 0x0000000106067824 */ /* 0x000fca00078e0203 */
[----:B------:R-:W-:-:S13]  /*1e140*/  ISETP.GT.AND P6, PT, R6, R0, PT ;  /* 0x000000000600720c */ /* 0x000fda0003fc4270 */
[----:B------:R-:W-:Y:S05]  /*1e150*/  @P6 BRA `(.L_x_2164) ;  /* 0x0000000000a46947 */ /* 0x000fea0003800000 */
.L_x_2167:
        /* <DEDUP_REMOVED lines=11> */
[----:B------:R0:W3:Y:S01]  /*1e210*/  @!P6 LDG.E R25, desc[UR42][R2.64] ;  /* 0x0000002a0219e981 */ /* 0x0000e2000c1e1900 */
[----:B------:R-:W-:Y:S01]  /*1e220*/  IMAD.MOV.U32 R5, RZ, RZ, RZ ;  /* 0x000000ffff057224 */ /* 0x000fe200078e00ff */
[----:B0-----:R-:W0:Y:S02]  /*1e230*/  @!P6 LDC.64 R2, c[0x0][0xc78] ;  /* 0x00031e00ff02eb82 */ /* 0x001e240000000a00 */
[----:B0-----:R-:W-:-:S05]  /*1e240*/  @!P6 IMAD.WIDE R2, R4, 0x4, R2 ;  /* 0x000000040402e825 */ /* 0x001fca00078e0202 */
[----:B------:R-:W3:Y:S01]  /*1e250*/  @!P6 LDG.E R5, desc[UR42][R2.64] ;  /* 0x0000002a0205e981 */ /* 0x000ee2000c1e1900 */
[----:B------:R-:W-:Y:S01]  /*1e260*/  UMOV UR4, 0xffffffff ;  /* 0xffffffff00047882 */ /* 0x000fe20000000000 */
[----:B---3--:R-:W-:Y:S02]  /*1e270*/  IMAD R2, R5, R25, RZ ;  /* 0x0000001905027224 */ /* 0x008fe400078e02ff */
        /* <DEDUP_REMOVED lines=17> */
.L_x_2256:
[----:B------:R-:W-:Y:S02]  /*1e390*/  ULDC UR4, c[0x0][0xc38] ;  /* 0x00030e0000047ab9 */ /* 0x000fe40000000800 */
[----:B------:R-:W-:-:S04]  /*1e3a0*/  IMAD.U32 R4, RZ, RZ, UR4 ;  /* 0x00000004ff047e24 */ /* 0x000fc8000f8e00ff */
[----:B-1----:R-:W-:-:S04]  /*1e3b0*/  IMAD R3, R14, R4, RZ ;  /* 0x000000040e037224 */ /* 0x002fc800078e02ff */
[----:B------:R-:W-:-:S05]  /*1e3c0*/  IMAD.IADD R6, R3, 0x1, R6 ;  /* 0x0000000103067824 */ /* 0x000fca00078e0206 */
[----:B------:R-:W-:-:S13]  /*1e3d0*/  ISETP.GT.AND P6, PT, R6, R0, PT ;  /* 0x000000000600720c */ /* 0x000fda0003fc4270 */
[----:B------:R-:W-:Y:S05]  /*1e3e0*/  @!P6 BRA `(.L_x_2167) ;  /* 0xfffffffc005ce947 */ /* 0x000fea000383ffff */
.L_x_2164:
[----:B------:R-:W-:Y:S01]  /*1e3f0*/  IMAD.IADD R6, R6, 0x1, -R3 ;  /* 0x0000000106067824 */ /* 0x000fe200078e0a03 */
[----:B------:R-:W-:-:S03]  /*1e400*/  UMOV UR4, 0xffffffff ;  /* 0xffffffff00047882 */ /* 0x000fc60000000000 */
[----:B------:R-:W-:-:S05]  /*1e410*/  IMAD R3, R2, R4, R6 ;  /* 0x0000000402037224 */ /* 0x000fca00078e0206 */
[----:B------:R-:W-:Y:S01]  /*1e420*/  ISETP.GT.AND P6, PT, R3, R0, PT ;  /* 0x000000000300720c */ /* 0x000fe20003fc4270 */
[----:B------:R-:W-:-:S12]  /*1e430*/  BRA.DIV UR4, `(.L_x_2168) ;  /* 0x0000002604e47947 */ /* 0x000fd8000b800000 */
[----:B------:R-:W-:-:S04]  /*1e440*/  VOTE.ANY R3, PT, !P6 ;  /* 0x0000000000037806 */ /* 0x000fc800070e0100 */
[----:B------:R-:W1:Y:S02]  /*1e450*/  POPC R7, R3 ;  /* 0x0000000300077309 */ /* 0x000e640000000000 */
[----:B-1----:R1:W3:Y:S01]  /*1e460*/  SHFL.IDX PT, R25, R25, R7, 0x1f ;  /* 0x00001f0719197589 */ /* 0x0022e200000e0000 */
[----:B------:R-:W-:-:S03]  /*1e470*/  IMAD.IADD R27, R7, 0x1, R27 ;  /* 0x00000001071b7824 */ /* 0x000fc600078e021b */
[----:B------:R1:W4:Y:S04]  /*1e480*/  SHFL.IDX PT, R5, R5, R7, 0x1f ;  /* 0x00001f0705057589 */ /* 0x00032800000e0000 */
.L_x_2261:
[----:B------:R-:W-:-:S13]  /*1e490*/  ISETP.NE.AND P0, PT, R3, RZ, PT ;  /* 0x000000ff0300720c */ /* 0x000fda0003f05270 */
[----:B------:R-:W-:Y:S05]  /*1e4a0*/  @!P0 BRA `(.L_x_2169) ;  /* 0x0000000000108947 */ /* 0x000fea0003800000 */
[----:B------:R-:W-:Y:S01]  /*1e4b0*/  UMOV UR4, 0xffffffff ;  /* 0xffffffff00047882 */ /* 0x000fe20000000000 */
[----:B------:R-:W-:Y:S02]  /*1e4c0*/  VIADD R12, R7, 0xffffffff ;  /* 0xffffffff070c7836 */ /* 0x000fe40000000000 */
[----:B------:R-:W-:Y:S05]  /*1e4d0*/  BRA.DIV UR4, `(.L_x_2170) ;  /* 0x0000002a041c7947 */ /* 0x000fea000b800000 */
[----:B------:R0:W0:Y:S02]  /*1e4e0*/  SHFL.IDX PT, R24, R2, R12, 0x1f ;  /* 0x00001f0c02187589 */ /* 0x00002400000e0000 */
.L_x_2169:
[----:B----4-:R-:W-:Y:S01]  /*1e4f0*/  ISETP.NE.AND P0, PT, R5, 0x1, PT ;  /* 0x000000010500780c */ /* 0x010fe20003f05270 */
[----:B0-----:R-:W-:-:S04]  /*1e500*/  IMAD R24, R24, R4, R6 ;  /* 0x0000000418187224 */ /* 0x001fc800078e0206 */
[----:B------:R-:W-:-:S08]  /*1e510*/  IMAD.IADD R0, R0, 0x1, -R24 ;  /* 0x0000000100007824 */ /* 0x000fd000078e0a18 */
[----:B------:R-:W-:Y:S05]  /*1e520*/  @!P0 BRA `(.L_x_2171) ;  /* 0x0000000000dc8947 */ /* 0x000fea0003800000 */
[-C--:B---3--:R-:W-:Y:S01]  /*1e530*/  IABS R4, R25.reuse ;  /* 0x0000001900047213 */ /* 0x088fe20000000000 */
[----:B------:R-:W-:Y:S01]  /*1e540*/  IMAD.MOV.U32 R2, RZ, RZ, RZ ;  /* 0x000000ffff027224 */ /* 0x000fe200078e00ff */
[----:B------:R-:W-:Y:S02]  /*1e550*/  IABS R8, R25 ;  /* 0x0000001900087213 */ /* 0x000fe40000000000 */
[----:B------:R-:W0:Y:S03]  /*1e560*/  I2F.RP R6, R4 ;  /* 0x0000000400067306 */ /* 0x000e260000209400 */
[----:B------:R-:W-:-:S05]  /*1e570*/  IMAD.MOV R8, RZ, RZ, -R8 ;  /* 0x000000ffff087224 */ /* 0x000fca00078e0a08 */
[----:B0-----:R-:W1:Y:S02]  /*1e580*/  MUFU.RCP R6, R6 ;  /* 0x0000000600067308 */ /* 0x001e640000001000 */
[----:B-1----:R-:W-:-:S06]  /*1e590*/  VIADD R7, R6, 0xffffffe ;  /* 0x0ffffffe06077836 */ /* 0x002fcc0000000000 */
[----:B------:R-:W0:Y:S02]  /*1e5a0*/  F2I.FTZ.U32.TRUNC.NTZ R3, R7 ;  /* 0x0000000700037305 */ /* 0x000e24000021f000 */
[----:B0-----:R-:W-:-:S04]  /*1e5b0*/  IMAD.MOV R9, RZ, RZ, -R3 ;  /* 0x000000ffff097224 */ /* 0x001fc800078e0a03 */
[----:B------:R-:W-:-:S04]  /*1e5c0*/  IMAD R9, R9, R4, RZ ;  /* 0x0000000409097224 */ /* 0x000fc800078e02ff */
[----:B------:R-:W-:Y:S01]  /*1e5d0*/  IMAD.HI.U32 R2, R3, R9, R2 ;  /* 0x0000000903027227 */ /* 0x000fe200078e0002 */
[----:B------:R-:W-:-:S05]  /*1e5e0*/  IABS R3, R0 ;  /* 0x0000000000037213 */ /* 0x000fca0000000000 */
[----:B------:R-:W-:-:S04]  /*1e5f0*/  IMAD.HI.U32 R6, R2, R3, RZ ;  /* 0x0000000302067227 */ /* 0x000fc800078e00ff */
[----:B------:R-:W-:Y:S02]  /*1e600*/  IMAD R3, R6, R8, R3 ;  /* 0x0000000806037224 */ /* 0x000fe400078e0203 */
[----:B------:R-:W-:-:S03]  /*1e610*/  IMAD.MOV.U32 R2, RZ, RZ, RZ ;  /* 0x000000ffff027224 */ /* 0x000fc600078e00ff */
        /* <DEDUP_REMOVED lines=10> */
[----:B------:R0:W1:Y:S02]  /*1e6c0*/  F2I.FTZ.U32.TRUNC.NTZ R3, R8 ;  /* 0x0000000800037305 */ /* 0x000064000021f000 */
[----:B0-----:R-:W-:-:S05]  /*1e6d0*/  IABS R8, R5 ;  /* 0x0000000500087213 */ /* 0x001fca0000000000 */
[----:B------:R-:W-:Y:S02]  /*1e6e0*/  IMAD.MOV R8, RZ, RZ, -R8 ;  /* 0x000000ffff087224 */ /* 0x000fe400078e0a08 */
[----:B-1----:R-:W-:-:S04]  /*1e6f0*/  IMAD.MOV R9, RZ, RZ, -R3 ;  /* 0x000000ffff097224 */ /* 0x002fc800078e0a03 */
[----:B------:R-:W-:-:S04]  /*1e700*/  IMAD R9, R9, R4, RZ ;  /* 0x0000000409097224 */ /* 0x000fc800078e02ff */
[----:B------:R-:W-:Y:S01]  /*1e710*/  IMAD.HI.U32 R2, R3, R9, R2 ;  /* 0x0000000903027227 */ /* 0x000fe200078e0002 */
[----:B------:R-:W-:-:S04]  /*1e720*/  LOP3.LUT R3, R0, R25, RZ, 0x3c, !PT ;  /* 0x0000001900037212 */ /* 0x000fc800078e3cff */
[----:B------:R-:W-:-:S13]  /*1e730*/  ISETP.GE.AND P2, PT, R3, RZ, PT ;  /* 0x000000ff0300720c */ /* 0x000fda0003f46270 */
        /* <DEDUP_REMOVED lines=22> */
.L_x_2171:
[----:B------:R-:W0:Y:S02]  /*1e8a0*/  LDC.64 R2, c[0x0][0xc90] ;  /* 0x00032400ff027b82 */ /* 0x000e240000000a00 */
[----:B0-----:R-:W-:-:S05]  /*1e8b0*/  IMAD.WIDE R2, R27, 0x4, R2 ;  /* 0x000000041b027825 */ /* 0x001fca00078e0202 */
[----:B------:R-:W3:Y:S02]  /*1e8c0*/  LDG.E R6, desc[UR42][R2.64] ;  /* 0x0000002a02067981 */ /* 0x000ee4000c1e1900 */
[----:B---3--:R-:W-:-:S05]  /*1e8d0*/  IMAD R5, R25, R6, RZ ;  /* 0x0000000619057224 */ /* 0x008fca00078e02ff */
[----:B-1----:R-:W-:-:S04]  /*1e8e0*/  IABS R7, R5 ;  /* 0x0000000500077213 */ /* 0x002fc80000000000 */
        /* <DEDUP_REMOVED lines=28> */
[----:B------:R-:W-:-:S04]  /*1eab0*/  VIADDMNMX R4, R3, R4, R6, PT ;  /* 0x0000000403047246 */ /* 0x000fc80003800106 */
        /* <DEDUP_REMOVED lines=13> */
[----:B------:R-:W-:Y:S02]  /*1eb90*/  LOP3.LUT R2, R0, R4, RZ, 0x3c, !PT ;  /* 0x0000000400027212 */ /* 0x000fe400078e3cff */
[----:B------:R-:W-:Y:S02]  /*1eba0*/  IADD3 R0, R7, 0x1000000, R0 ;  /* 0x0100000007007810 */ /* 0x000fe40007ffe000 */
        /* <DEDUP_REMOVED lines=10> */
[----:B------:R-:W-:Y:S02]  /*1ec50*/  IMAD R26, R5, R4, R0 ;  /* 0x00000004051a7224 */ /* 0x000fe400078e0200 */
[----:B------:R-:W-:-:S07]  /*1ec60*/  IMAD.MOV.U32 R0, RZ, RZ, R5 ;  /* 0x000000ffff007224 */ /* 0x000fce00078e0005 */
.L_x_2172:
[----:B------:R-:W-:-:S05]  /*1ec70*/  LOP3.LUT R0, RZ, R0, RZ, 0x33, !PT ;  /* 0x00000000ff007212 */ /* 0x000fca00078e33ff */
[----:B------:R-:W-:Y:S01]  /*1ec80*/  IMAD.IADD R25, R25, 0x1, R0 ;  /* 0x0000000119197824 */ /* 0x000fe200078e0200 */
[----:B------:R-:W-:Y:S06]  /*1ec90*/  BRA `(.L_x_2173) ;  /* 0x00000000001c7947 */ /* 0x000fec0003800000 */
.L_x_2165:
[----:B------:R-:W-:Y:S01]  /*1eca0*/  UMOV UR4, URZ ;  /* 0x0000003f00047c82 */ /* 0x000fe20008000000 */
[----:B------:R-:W-:Y:S01]  /*1ecb0*/  UMOV UR5, URZ ;  /* 0x0000003f00057c82 */ /* 0x000fe20008000000 */
[----:B------:R-:W-:Y:S01]  /*1ecc0*/  ULDC UR6, c[0x0][0xc3c] ;  /* 0x00030f0000067ab9 */ /* 0x000fe20000000800 */
[----:B------:R-:W-:Y:S02]  /*1ecd0*/  IMAD.MOV.U32 R24, RZ, RZ, R0 ;  /* 0x000000ffff187224 */ /* 0x000fe400078e0000 */
[----:B------:R-:W-:Y:S02]  /*1ece0*/  IMAD.U32 R25, RZ, RZ, UR4 ;  /* 0x00000004ff197e24 */ /* 0x000fe4000f8e00ff */
[----:B------:R-:W-:Y:S02]  /*1ecf0*/  IMAD.U32 R26, RZ, RZ, UR5 ;  /* 0x00000005ff1a7e24 */ /* 0x000fe4000f8e00ff */
[----:B------:R-:W-:-:S07]  /*1ed00*/  IMAD.U32 R27, RZ, RZ, UR6 ;  /* 0x00000006ff1b7e24 */ /* 0x000fce000f8e00ff */
.L_x_2173:
        /* <DEDUP_REMOVED lines=10> */
.L_x_2162:
[----:B------:R-:W-:Y:S02]  /*1edb0*/  ULDC UR4, c[0x0][0xc3c] ;  /* 0x00030f0000047ab9 */ /* 0x000fe40000000800 */
[----:B---3--:R-:W-:-:S13]  /*1edc0*/  ISETP.GE.AND P0, PT, R27, UR4, PT ;  /* 0x000000041b007c0c */ /* 0x008fda000bf06270 */
[----:B------:R-:W-:Y:S05]  /*1edd0*/  @!P0 BRA `(.L_x_2174) ;  /* 0xffffff9c00608947 */ /* 0x000fea000383ffff */
[----:B------:R-:W-:Y:S05]  /*1ede0*/  BSYNC B7 ;  /* 0x0000000000077941 */ /* 0x000fea0003800000 */
.L_x_2054:
        /* <DEDUP_REMOVED lines=12> */
.L_x_2264:
[----:B------:R-:W-:Y:S05]  /*1eeb0*/  BSYNC B0 ;  /* 0x0000000000007941 */ /* 0x000fea0003800000 */
.L_x_2175:
[----:B------:R-:W-:-:S03]  /*1eec0*/  UMOV UR4, 0xffffffff ;  /* 0xffffffff00047882 */ /* 0x000fc60000000000 */
[----:B------:R-:W-:Y:S05]  /*1eed0*/  BRA.DIV UR4, `(.L_x_2177) ;  /* 0x0000001e04d87947 */ /* 0x000fea000b800000 */
[----:B0-----:R-:W0:Y:S02]  /*1eee0*/  S2R R0, SR_TID.X ;  /* 0x0000000000007919 */ /* 0x001e240000002100 */
[----:B0-----:R-:W-:-:S04]  /*1eef0*/  SHF.R.U32.HI R0, RZ, 0x5, R0 ;  /* 0x00000005ff007819 */ /* 0x001fc80000011600 */
[----:B------:R-:W-:-:S05]  /*1ef00*/  LOP3.LUT R0, R0, 0x3, RZ, 0xc0, !PT ;  /* 0x0000000300007812 */ /* 0x000fca00078ec0ff */
[----:B------:R0:W3:Y:S02]  /*1ef10*/  SHFL.IDX PT, R14, R0, RZ, 0x1f ;  /* 0x00001fff000e7589 */ /* 0x0000e400000e0000 */
.L_x_2267:
[----:B---3--:R-:W-:-:S13]  /*1ef20*/  ISETP.NE.AND P0, PT, R14, RZ, PT ;  /* 0x000000ff0e00720c */ /* 0x008fda0003f05270 */
[----:B------:R-:W-:Y:S05]  /*1ef30*/  @P0 BRA `(.L_x_1908) ;  /* 0x0000000000a40947 */ /* 0x000fea0003800000 */
[----:B------:R-:W-:-:S03]  /*1ef40*/  UMOV UR4, 0xffffffff ;  /* 0xffffffff00047882 */ /* 0x000fc60000000000 */
[----:B------:R-:W-:Y:S05]  /*1ef50*/  BRA.DIV UR4, `(.L_x_2178) ;  /* 0x0000001e04ec7947 */ /* 0x000fea000b800000 */
[----:B------:R-:W-:-:S13]  /*1ef60*/  ELECT P6, URZ, PT ;  /* 0x00000000003f782f */ /* 0x000fda00038c0000 */
.L_x_2270:
[----:B------:R-:W-:Y:S05]  /*1ef70*/  @!P6 BRA `(.L_x_1908) ;  /* 0x000000000094e947 */ /* 0x000fea0003800000 */
[----:B------:R-:W-:-:S06]  /*1ef80*/  ULOP3.LUT UR4, UR37, 0x2, URZ, 0xfc, !UPT ;  /* 0x0000000225047892 */ /* 0x000fcc000f8efc3f */
[----:B0-----:R-:W-:-:S05]  /*1ef90*/  IMAD.U32 R0, RZ, RZ, UR4 ;  /* 0x00000004ff007e24 */ /* 0x001fca000f8e00ff */
[----:B------:R-:W-:-:S13]  /*1efa0*/  ISETP.NE.AND P0, PT, R0, 0x3, PT ;  /* 0x000000030000780c */ /* 0x000fda0003f05270 */
[----:B------:R-:W-:Y:S05]  /*1efb0*/  @!P0 BRA `(.L_x_2179) ;  /* 0x0000000000048947 */ /* 0x000fea0003800000 */
[----:B------:R-:W-:Y:S01]  /*1efc0*/  BPT.TRAP 0x1 ;  /* 0x000000040000795c */ /* 0x000fe20000300000 */
.L_x_2179:
        /* <DEDUP_REMOVED lines=12> */
.L_x_2271:
[----:B------:R-:W3:Y:S02]  /*1f090*/  SYNCS.PHASECHK.TRANS64.TRYWAIT P1, [R7+URZ], R0 ;  /* 0x00000000070075a7 */ /* 0x000ee4000802017f */
[----:B---3--:R-:W-:Y:S05]  /*1f0a0*/  @!P1 BRA `(.L_x_2181) ;  /* 0x0000001c00cc9947 */ /* 0x008fea0003800000 */
.L_x_2272:
[----:B------:R-:W-:Y:S05]  /*1f0b0*/  @!P0 BRA `(.L_x_2182) ;  /* 0x0000000000048947 */ /* 0x000fea0003800000 */
[----:B------:R-:W-:Y:S01]  /*1f0c0*/  BPT.TRAP 0x1 ;  /* 0x000000040000795c */ /* 0x000fe20000300000 */
.L_x_2182:
[----:B------:R-:W-:-:S04]  /*1f0d0*/  IMAD R2, R19, 0x8, R8 ;  /* 0x0000000813027824 */ /* 0x000fc800078e0208 */
[----:B------:R-:W4:Y:S02]  /*1f0e0*/  SYNCS.PHASECHK.TRANS64.TRYWAIT P1, [R2+URZ+0x19c60], R3 ;  /* 0x019c6003020075a7 */ /* 0x000f24000802017f */
[----:B----4-:R-:W-:Y:S05]  /*1f0f0*/  @!P1 BRA `(.L_x_2183) ;  /* 0x0000001c00cc9947 */ /* 0x010fea0003800000 */
.L_x_2273:
[----:B------:R-:W-:Y:S05]  /*1f100*/  @!P0 BRA `(.L_x_2184) ;  /* 0x0000000000048947 */ /* 0x000fea0003800000 */
[----:B------:R-:W-:Y:S01]  /*1f110*/  BPT.TRAP 0x1 ;  /* 0x000000040000795c */ /* 0x000fe20000300000 */
.L_x_2184:
[----:B------:R-:W-:-:S04]  /*1f120*/  IMAD R5, R5, 0x8, R8 ;  /* 0x0000000805057824 */ /* 0x000fc800078e0208 */
[----:B------:R-:W5:Y:S02]  /*1f130*/  SYNCS.PHASECHK.TRANS64.TRYWAIT P1, [R5+URZ+0x19c60], R0 ;  /* 0x019c6000050075a7 */ /* 0x000f64000802017f */
[----:B-----5:R-:W-:Y:S05]  /*1f140*/  @!P1 BRA `(.L_x_2185) ;  /* 0x0000001c00cc9947 */ /* 0x020fea0003800000 */
.L_x_2274:
[----:B------:R-:W-:Y:S05]  /*1f150*/  @!P0 BRA `(.L_x_2186) ;  /* 0x0000000000048947 */ /* 0x000fea0003800000 */
[----:B------:R-:W-:Y:S01]  /*1f160*/  BPT.TRAP 0x1 ;  /* 0x000000040000795c */ /* 0x000fe20000300000 */
.L_x_2186:
[----:B------:R-:W5:Y:S02]  /*1f170*/  SYNCS.PHASECHK.TRANS64.TRYWAIT P0, [R2+URZ+0x19c80], R3 ;  /* 0x019c8003020075a7 */ /* 0x000f64000800017f */
[----:B-----5:R-:W-:Y:S05]  /*1f180*/  @!P0 BRA `(.L_x_2187) ;  /* 0x0000001c00d08947 */ /* 0x020fea0003800000 */
.L_x_2188:
[----:B------:R0:W0:Y:S02]  /*1f190*/  SYNCS.PHASECHK.TRANS64.TRYWAIT P0, [R5+URZ+0x19c80], R0 ;  /* 0x019c8000050075a7 */ /* 0x000024000800017f */
[----:B0-----:R-:W-:Y:S05]  /*1f1a0*/  @!P0 NANOSLEEP.SYNCS 0x989680 ;  /* 0x009896800000895d */ /* 0x001fea0003900000 */
[----:B------:R-:W0:Y:S02]  /*1f1b0*/  @!P0 SYNCS.PHASECHK.TRANS64 P0, [R5+URZ+0x19c80], R0 ;  /* 0x019c8000050085a7 */ /* 0x000e24000800007f */
[----:B0-----:R-:W-:Y:S05]  /*1f1c0*/  @!P0 BRA `(.L_x_2188) ;  /* 0xfffffffc00f08947 */ /* 0x001fea000383ffff */
.L_x_1908:
[----:B------:R-:W-:Y:S05]  /*1f1d0*/  BSYNC B8 ;  /* 0x0000000000087941 */ /* 0x000fea0003800000 */
.L_x_1905:
[----:B------:R-:W-:Y:S05]  /*1f1e0*/  EXIT ;  /* 0x000000000000794d */ /* 0x000fea0003800000 */
.L_x_1926:
[----:B0-----:R0:W1:Y:S02]  /*1f1f0*/  SYNCS.PHASECHK.TRANS64.TRYWAIT P5, [R84+URZ+0x19c90], R87 ;  /* 0x019c9057540075a7 */ /* 0x00106400080a017f */
[----:B-1----:R-:W-:Y:S05]  /*1f200*/  @!P5 NANOSLEEP.SYNCS 0x989680 ;  /* 0x009896800000d95d */ /* 0x002fea0003900000 */
[----:B------:R-:W1:Y:S02]  /*1f210*/  @!P5 SYNCS.PHASECHK.TRANS64 P5, [R84+URZ+0x19c90], R87 ;  /* 0x019c90575400d5a7 */ /* 0x000e6400080a007f */
[----:B-1----:R-:W-:Y:S05]  /*1f220*/  @!P5 BRA `(.L_x_1926) ;  /* 0xfffffffc00f0d947 */ /* 0x002fea000383ffff */
[----:B------:R-:W-:Y:S05]  /*1f230*/  BRA `(.L_x_2189) ;  /* 0xfffffe3800587947 */ /* 0x000fea000383ffff */
.L_x_1942:
[----:B-1----:R1:W2:Y:S02]  /*1f240*/  SYNCS.PHASECHK.TRANS64.TRYWAIT P5, [R84+URZ+0x19c90], R87 ;  /* 0x019c9057540075a7 */ /* 0x0022a400080a017f */
[----:B--2---:R-:W-:Y:S05]  /*1f250*/  @!P5 NANOSLEEP.SYNCS 0x989680 ;  /* 0x009896800000d95d */ /* 0x004fea0003900000 */
[----:B------:R-:W2:Y:S02]  /*1f260*/  @!P5 SYNCS.PHASECHK.TRANS64 P5, [R84+URZ+0x19c90], R87 ;  /* 0x019c90575400d5a7 */ /* 0x000ea400080a007f */
[----:B--2---:R-:W-:Y:S05]  /*1f270*/  @!P5 BRA `(.L_x_1942) ;  /* 0xfffffffc00f0d947 */ /* 0x004fea000383ffff */
[----:B------:R-:W-:Y:S05]  /*1f280*/  BRA `(.L_x_2190) ;  /* 0xfffffe50004c7947 */ /* 0x000fea000383ffff */
.L_x_1951:
[----:B0-----:R0:W1:Y:S02]  /*1f290*/  SYNCS.PHASECHK.TRANS64.TRYWAIT P5, [R84+URZ+0x19c90], R87 ;  /* 0x019c9057540075a7 */ /* 0x00106400080a017f */
[----:B-1----:R-:W-:Y:S05]  /*1f2a0*/  @!P5 NANOSLEEP.SYNCS 0x989680 ;  /* 0x009896800000d95d */ /* 0x002fea0003900000 */
[----:B------:R-:W1:Y:S02]  /*1f2b0*/  @!P5 SYNCS.PHASECHK.TRANS64 P5, [R84+URZ+0x19c90], R87 ;  /* 0x019c90575400d5a7 */ /* 0x000e6400080a007f */
[----:B-1----:R-:W-:Y:S05]  /*1f2c0*/  @!P5 BRA `(.L_x_1951) ;  /* 0xfffffffc00f0d947 */ /* 0x002fea000383ffff */
[----:B------:R-:W-:Y:S05]  /*1f2d0*/  BRA `(.L_x_2191) ;  /* 0xfffffe7000547947 */ /* 0x000fea000383ffff */
.L_x_1955:
[----:B--2---:R2:W0:Y:S02]  /*1f2e0*/  SYNCS.PHASECHK.TRANS64.TRYWAIT P5, [R84+URZ+0x19cb0], R87 ;  /* 0x019cb057540075a7 */ /* 0x00442400080a017f */
[----:B0-----:R-:W-:Y:S05]  /*1f2f0*/  @!P5 NANOSLEEP.SYNCS 0x989680 ;  /* 0x009896800000d95d */ /* 0x001fea0003900000 */
[----:B------:R-:W0:Y:S02]  /*1f300*/  @!P5 SYNCS.PHASECHK.TRANS64 P5, [R84+URZ+0x19cb0], R87 ;  /* 0x019cb0575400d5a7 */ /* 0x000e2400080a007f */
[----:B0-----:R-:W-:Y:S05]  /*1f310*/  @!P5 BRA `(.L_x_1955) ;  /* 0xfffffffc00f0d947 */ /* 0x001fea000383ffff */
[----:B------:R-:W-:Y:S05]  /*1f320*/  BRA `(.L_x_2192) ;  /* 0xfffffe7000c47947 */ /* 0x000fea000383ffff */
.L_x_1975:
[----:B------:R-:W-:Y:S01]  /*1f330*/  BSSY B1, `(.L_x_2193) ;  /* 0x0000007000017945 */ /* 0x000fe20003800000 */
[----:B------:R-:W-:Y:S02]  /*1f340*/  IMAD.MOV.U32 R12, RZ, RZ, RZ ;  /* 0x000000ffff0c7224 */ /* 0x000fe400078e00ff */
[----:B------:R-:W-:Y:S02]  /*1f350*/  IMAD.MOV.U32 R11, RZ, RZ, 0x1e1f ;  /* 0x00001e1fff0b7424 */ /* 0x000fe400078e00ff */
[----:B------:R-:W-:-:S07]  /*1f360*/  IMAD.MOV.U32 R15, RZ, RZ, -0x1 ;  /* 0xffffffffff0f7424 */ /* 0x000fce00078e00ff */
[----:B------:R-:W-:Y:S05]  /*1f370*/  WARPSYNC.COLLECTIVE R15, `(.L_x_2194) ;  /* 0x000000000f087348 */ /* 0x000fea0003c00000 */
[----:B------:R0:W1:Y:S02]  /*1f380*/  SHFL.IDX P6, R14, R13, R12, R11 ;  /* 0x0000000c0d0e7389 */ /* 0x00006400000c000b */
[----:B01----:R-:W-:Y:S01]  /*1f390*/  ENDCOLLECTIVE ;  /* 0x000000000000791b */ /* 0x003fe20003800000 */
.L_x_2194:
[----:B------:R-:W-:Y:S05]  /*1f3a0*/  BSYNC B1 ;  /* 0x0000000000017941 */ /* 0x000fea0003800000 */
.L_x_2193:
        /* <DEDUP_REMOVED lines=8> */
.L_x_2195:
[----:B------:R-:W-:Y:S02]  /*1f430*/  IMAD.MOV.U32 R13, RZ, RZ, R4 ;  /* 0x000000ffff0d7224 */ /* 0x000fe400078e0004 */
[----:B------:R-:W-:-:S07]  /*1f440*/  IMAD.MOV.U32 R3, RZ, RZ, R14 ;  /* 0x000000ffff037224 */ /* 0x000fce00078e000e */
[----:B------:R-:W-:Y:S05]  /*1f450*/  WARPSYNC.COLLECTIVE R15, `(.L_x_2196) ;  /* 0x000000000f087348 */ /* 0x000fea0003c00000 */
[----:B------:R0:W1:Y:S02]  /*1f460*/  SHFL.IDX P6, R14, R13, R12, R11 ;  /* 0x0000000c0d0e7389 */ /* 0x00006400000c000b */
[----:B01----:R-:W-:Y:S01]  /*1f470*/  ENDCOLLECTIVE ;  /* 0x000000000000791b */ /* 0x003fe20003800000 */
.L_x_2196:
[----:B------:R-:W-:Y:S02]  /*1f480*/  IMAD.MOV.U32 R13, RZ, RZ, R5 ;  /* 0x000000ffff0d7224 */ /* 0x000fe400078e0005 */
[----:B------:R-:W-:-:S07]  /*1f490*/  IMAD.MOV.U32 R4, RZ, RZ, R14 ;  /* 0x000000ffff047224 */ /* 0x000fce00078e000e */
[----:B------:R-:W-:Y:S05]  /*1f4a0*/  WARPSYNC.COLLECTIVE R15, `(.L_x_2197) ;  /* 0x000000000f087348 */ /* 0x000fea0003c00000 */
[----:B------:R0:W1:Y:S02]  /*1f4b0*/  SHFL.IDX P6, R14, R13, R12, R11 ;  /* 0x0000000c0d0e7389 */ /* 0x00006400000c000b */
[----:B01----:R-:W-:Y:S01]  /*1f4c0*/  ENDCOLLECTIVE ;  /* 0x000000000000791b */ /* 0x003fe20003800000 */
.L_x_2197:
[----:B------:R-:W-:Y:S05]  /*1f4d0*/  BRA `(.L_x_2198) ;  /* 0xfffffe8000e87947 */ /* 0x000fea000383ffff */
.L_x_1979:
[----:B-1----:R1:W2:Y:S02]  /*1f4e0*/  SYNCS.PHASECHK.TRANS64.TRYWAIT P0, [R16+URZ+0x19c00], R5 ;  /* 0x019c0005100075a7 */ /* 0x0022a4000800017f */
[----:B--2---:R-:W-:Y:S05]  /*1f4f0*/  @!P0 NANOSLEEP.SYNCS 0x989680 ;  /* 0x009896800000895d */ /* 0x004fea0003900000 */
[----:B------:R-:W2:Y:S02]  /*1f500*/  @!P0 SYNCS.PHASECHK.TRANS64 P0, [R16+URZ+0x19c00], R5 ;  /* 0x019c0005100085a7 */ /* 0x000ea4000800007f */
[----:B--2---:R-:W-:Y:S05]  /*1f510*/  @!P0 BRA `(.L_x_1979) ;  /* 0xfffffffc00f08947 */ /* 0x004fea000383ffff */
[----:B------:R-:W-:Y:S05]  /*1f520*/  BRA `(.L_x_2199) ;  /* 0xfffffe8400b47947 */ /* 0x000fea000383ffff */
.L_x_1985:
[----:B------:R-:W-:Y:S01]  /*1f530*/  BSSY B1, `(.L_x_2200) ;  /* 0x0000007000017945 */ /* 0x000fe20003800000 */
[----:B------:R-:W-:Y:S02]  /*1f540*/  IMAD.MOV.U32 R12, RZ, RZ, RZ ;  /* 0x000000ffff0c7224 */ /* 0x000fe400078e00ff */
[----:B------:R-:W-:Y:S02]  /*1f550*/  IMAD.MOV.U32 R11, RZ, RZ, 0x1e1f ;  /* 0x00001e1fff0b7424 */ /* 0x000fe400078e00ff */
[----:B------:R-:W-:-:S07]  /*1f560*/  IMAD.MOV.U32 R15, RZ, RZ, -0x1 ;  /* 0xffffffffff0f7424 */ /* 0x000fce00078e00ff */
[----:B------:R-:W-:Y:S05]  /*1f570*/  WARPSYNC.COLLECTIVE R15, `(.L_x_2201) ;  /* 0x000000000f087348 */ /* 0x000fea0003c00000 */
[----:B------:R0:W1:Y:S02]  /*1f580*/  SHFL.IDX P6, R14, R13, R12, R11 ;  /* 0x0000000c0d0e7389 */ /* 0x00006400000c000b */
[----:B01----:R-:W-:Y:S01]  /*1f590*/  ENDCOLLECTIVE ;  /* 0x000000000000791b */ /* 0x003fe20003800000 */
.L_x_2201:
[----:B------:R-:W-:Y:S05]  /*1f5a0*/  BSYNC B1 ;  /* 0x0000000000017941 */ /* 0x000fea0003800000 */
.L_x_2200:
        /* <DEDUP_REMOVED lines=8> */
.L_x_2202:
[----:B------:R-:W-:Y:S01]  /*1f630*/  MOV R13, R20 ;  /* 0x00000014000d7202 */ /* 0x000fe20000000f00 */
[----:B------:R-:W-:-:S07]  /*1f640*/  IMAD.MOV.U32 R3, RZ, RZ, R14 ;  /* 0x000000ffff037224 */ /* 0x000fce00078e000e */
[----:B------:R-:W-:Y:S05]  /*1f650*/  WARPSYNC.COLLECTIVE R15, `(.L_x_2203) ;  /* 0x000000000f087348 */ /* 0x000fea0003c00000 */
[----:B------:R0:W1:Y:S02]  /*1f660*/  SHFL.IDX P6, R14, R13, R12, R11 ;  /* 0x0000000c0d0e7389 */ /* 0x00006400000c000b */
[----:B01----:R-:W-:Y:S01]  /*1f670*/  ENDCOLLECTIVE ;  /* 0x000000000000791b */ /* 0x003fe20003800000 */
.L_x_2203:
[----:B------:R-:W-:Y:S02]  /*1f680*/  IMAD.MOV.U32 R13, RZ, RZ, R21 ;  /* 0x000000ffff0d7224 */ /* 0x000fe400078e0015 */
[----:B------:R-:W-:-:S07]  /*1f690*/  IMAD.MOV.U32 R20, RZ, RZ, R14 ;  /* 0x000000ffff147224 */ /* 0x000fce00078e000e */
[----:B------:R-:W-:Y:S05]  /*1f6a0*/  WARPSYNC.COLLECTIVE R15, `(.L_x_2204) ;  /* 0x000000000f087348 */ /* 0x000fea0003c00000 */
[----:B------:R0:W1:Y:S02]  /*1f6b0*/  SHFL.IDX P6, R14, R13, R12, R11 ;  /* 0x0000000c0d0e7389 */ /* 0x00006400000c000b */
[----:B01----:R-:W-:Y:S01]  /*1f6c0*/  ENDCOLLECTIVE ;  /* 0x000000000000791b */ /* 0x003fe20003800000 */
.L_x_2204:
[----:B------:R-:W-:Y:S01]  /*1f6d0*/  IMAD.MOV.U32 R21, RZ, RZ, R14 ;  /* 0x000000ffff157224 */ /* 0x000fe200078e000e */
[----:B------:R-:W-:Y:S06]  /*1f6e0*/  BRA `(.L_x_2205) ;  /* 0xfffffe9c009c7947 */ /* 0x000fec000383ffff */
.L_x_1989:
[----:B-1----:R1:W2:Y:S02]  /*1f6f0*/  SYNCS.PHASECHK.TRANS64.TRYWAIT P0, [R16+URZ+0x19c00], R41 ;  /* 0x019c0029100075a7 */ /* 0x0022a4000800017f */
[----:B--2---:R-:W-:Y:S05]  /*1f700*/  @!P0 NANOSLEEP.SYNCS 0x989680 ;  /* 0x009896800000895d */ /* 0x004fea0003900000 */
[----:B------:R-:W2:Y:S02]  /*1f710*/  @!P0 SYNCS.PHASECHK.TRANS64 P0, [R16+URZ+0x19c00], R41 ;  /* 0x019c0029100085a7 */ /* 0x000ea4000800007f */
[----:B--2---:R-:W-:Y:S05]  /*1f720*/  @!P0 BRA `(.L_x_1989) ;  /* 0xfffffffc00f08947 */ /* 0x004fea000383ffff */
[----:B------:R-:W-:Y:S05]  /*1f730*/  BRA `(.L_x_2206) ;  /* 0xfffffea0005c7947 */ /* 0x000fea000383ffff */
.L_x_1995:
[----:B-1----:R1:W2:Y:S02]  /*1f740*/  SYNCS.PHASECHK.TRANS64.TRYWAIT P0, [R0+URZ+0x19c30], R3 ;  /* 0x019c3003000075a7 */ /* 0x0022a4000800017f */
[----:B--2---:R-:W-:Y:S05]  /*1f750*/  @!P0 NANOSLEEP.SYNCS 0x989680 ;  /* 0x009896800000895d */ /* 0x004fea0003900000 */
[----:B------:R-:W2:Y:S02]  /*1f760*/  @!P0 SYNCS.PHASECHK.TRANS64 P0, [R0+URZ+0x19c30], R3 ;  /* 0x019c3003000085a7 */ /* 0x000ea4000800007f */
[----:B--2---:R-:W-:Y:S05]  /*1f770*/  @!P0 BRA `(.L_x_1995) ;  /* 0xfffffffc00f08947 */ /* 0x004fea000383ffff */
[----:B------:R-:W-:Y:S05]  /*1f780*/  BRA `(.L_x_1994) ;  /* 0xfffffec000b87947 */ /* 0x000fea000383ffff */
.L_x_2002:
[----:B-1----:R1:W2:Y:S02]  /*1f790*/  SYNCS.PHASECHK.TRANS64.TRYWAIT P2, [R15+URZ+0x19c30], R12 ;  /* 0x019c300c0f0075a7 */ /* 0x0022a4000804017f */
[----:B--2---:R-:W-:Y:S05]  /*1f7a0*/  @!P2 NANOSLEEP.SYNCS 0x989680 ;  /* 0x009896800000a95d */ /* 0x004fea0003900000 */
[----:B------:R-:W2:Y:S02]  /*1f7b0*/  @!P2 SYNCS.PHASECHK.TRANS64 P2, [R15+URZ+0x19c30], R12 ;  /* 0x019c300c0f00a5a7 */ /* 0x000ea4000804007f */
[----:B--2---:R-:W-:Y:S05]  /*1f7c0*/  @!P2 BRA `(.L_x_2002) ;  /* 0xfffffffc00f0a947 */ /* 0x004fea000383ffff */
[----:B------:R-:W-:Y:S05]  /*1f7d0*/  BRA `(.L_x_2001) ;  /* 0xfffffeec00b47947 */ /* 0x000fea000383ffff */
.L_x_2007:
[----:B-1----:R1:W2:Y:S02]  /*1f7e0*/  SYNCS.PHASECHK.TRANS64.TRYWAIT P2, [R20+URZ+0x19c50], R9 ;  /* 0x019c5009140075a7 */ /* 0x0022a4000804017f */
[----:B--2---:R-:W-:Y:S05]  /*1f7f0*/  @!P2 NANOSLEEP.SYNCS 0x989680 ;  /* 0x009896800000a95d */ /* 0x004fea0003900000 */
[----:B------:R-:W2:Y:S02]  /*1f800*/  @!P2 SYNCS.PHASECHK.TRANS64 P2, [R20+URZ+0x19c50], R9 ;  /* 0x019c50091400a5a7 */ /* 0x000ea4000804007f */
[----:B--2---:R-:W-:Y:S05]  /*1f810*/  @!P2 BRA `(.L_x_2007) ;  /* 0xfffffffc00f0a947 */ /* 0x004fea000383ffff */
[----:B------:R-:W-:Y:S05]  /*1f820*/  BRA `(.L_x_2006) ;  /* 0xfffffef000347947 */ /* 0x000fea000383ffff */
.L_x_2016:
[----:B-1----:R1:W2:Y:S02]  /*1f830*/  SYNCS.PHASECHK.TRANS64.TRYWAIT P0, [R10+URZ+0x19c30], R11 ;  /* 0x019c300b0a0075a7 */ /* 0x0022a4000800017f */
[----:B--2---:R-:W-:Y:S05]  /*1f840*/  @!P0 NANOSLEEP.SYNCS 0x989680 ;  /* 0x009896800000895d */ /* 0x004fea0003900000 */
[----:B------:R-:W2:Y:S02]  /*1f850*/  @!P0 SYNCS.PHASECHK.TRANS64 P0, [R10+URZ+0x19c30], R11 ;  /* 0x019c300b0a0085a7 */ /* 0x000ea4000800007f */
[----:B--2---:R-:W-:Y:S05]  /*1f860*/  @!P0 BRA `(.L_x_2016) ;  /* 0xfffffffc00f08947 */ /* 0x004fea000383ffff */
[----:B------:R-:W-:Y:S05]  /*1f870*/  BRA `(.L_x_2015) ;  /* 0xffffff1c00747947 */ /* 0x000fea000383ffff */
.L_x_2021:
[----:B-1----:R1:W2:Y:S02]  /*1f880*/  SYNCS.PHASECHK.TRANS64.TRYWAIT P0, [R15+URZ+0x19c50], R9 ;  /* 0x019c50090f0075a7 */ /* 0x0022a4000800017f */
[----:B--2---:R-:W-:Y:S05]  /*1f890*/  @!P0 NANOSLEEP.SYNCS 0x989680 ;  /* 0x009896800000895d */ /* 0x004fea0003900000 */
[----:B------:R-:W2:Y:S02]  /*1f8a0*/  @!P0 SYNCS.PHASECHK.TRANS64 P0, [R15+URZ+0x19c50], R9 ;  /* 0x019c50090f0085a7 */ /* 0x000ea4000800007f */
[----:B--2---:R-:W-:Y:S05]  /*1f8b0*/  @!P0 BRA `(.L_x_2021) ;  /* 0xfffffffc00f08947 */ /* 0x004fea000383ffff */
[----:B------:R-:W-:Y:S05]  /*1f8c0*/  BRA `(.L_x_2020) ;  /* 0xffffff1c00f47947 */ /* 0x000fea000383ffff */
.L_x_2028:
[----:B-1----:R1:W2:Y:S02]  /*1f8d0*/  SYNCS.PHASECHK.TRANS64.TRYWAIT P0, [R10+URZ+0x19c50], R5 ;  /* 0x019c50050a0075a7 */ /* 0x0022a4000800017f */
[----:B--2---:R-:W-:Y:S05]  /*1f8e0*/  @!P0 NANOSLEEP.SYNCS 0x989680 ;  /* 0x009896800000895d */ /* 0x004fea0003900000 */
[----:B------:R-:W2:Y:S02]  /*1f8f0*/  @!P0 SYNCS.PHASECHK.TRANS64 P0, [R10+URZ+0x19c50], R5 ;  /* 0x019c50050a0085a7 */ /* 0x000ea4000800007f */
[----:B--2---:R-:W-:Y:S05]  /*1f900*/  @!P0 BRA `(.L_x_2028) ;  /* 0xfffffffc00f08947 */ /* 0x004fea000383ffff */
[----:B------:R-:W-:Y:S05]  /*1f910*/  BRA `(.L_x_2027) ;  /* 0xffffff4000907947 */ /* 0x000fea000383ffff */
.L_x_2062:
[----:B------:R-:W0:Y:S01]  /*1f920*/  S2R R6, SR_TID.X ;  /* 0x0000000000067919 */ /* 0x000e220000002100 */
[----:B------:R-:W-:Y:S01]  /*1f930*/  BSSY B1, `(.L_x_2207) ;  /* 0x000000a000017945 */ /* 0x000fe20003800000 */
[----:B------:R-:W-:Y:S02]  /*1f940*/  IMAD.MOV.U32 R12, RZ, RZ, RZ ;  /* 0x000000ffff0c7224 */ /* 0x000fe400078e00ff */
[----:B--2---:R-:W-:Y:S02]  /*1f950*/  IMAD.MOV.U32 R11, RZ, RZ, 0x1f ;  /* 0x0000001fff0b7424 */ /* 0x004fe400078e00ff */
[----:B------:R-:W-:Y:S01]  /*1f960*/  IMAD.MOV.U32 R15, RZ, RZ, -0x1 ;  /* 0xffffffffff0f7424 */ /* 0x000fe200078e00ff */
[----:B0-----:R-:W-:-:S04]  /*1f970*/  SHF.R.U32.HI R6, RZ, 0x5, R6 ;  /* 0x00000005ff067819 */ /* 0x001fc80000011606 */
[----:B------:R-:W-:-:S05]  /*1f980*/  LOP3.LUT R6, R6, 0x3, RZ, 0xc0, !PT ;  /* 0x0000000306067812 */ /* 0x000fca00078ec0ff */
[----:B------:R-:W-:-:S07]  /*1f990*/  IMAD.MOV.U32 R13, RZ, RZ, R6 ;  /* 0x000000ffff0d7224 */ /* 0x000fce00078e0006 */
[----:B------:R-:W-:Y:S05]  /*1f9a0*/  WARPSYNC.COLLECTIVE R15, `(.L_x_2208) ;  /* 0x000000000f087348 */ /* 0x000fea0003c00000 */
[----:B------:R0:W1:Y:S02]  /*1f9b0*/  SHFL.IDX P6, R14, R13, R12, R11 ;  /* 0x0000000c0d0e7389 */ /* 0x00006400000c000b */
[----:B01----:R-:W-:Y:S01]  /*1f9c0*/  ENDCOLLECTIVE ;  /* 0x000000000000791b */ /* 0x003fe20003800000 */
.L_x_2208:
[----:B------:R-:W-:Y:S05]  /*1f9d0*/  BSYNC B1 ;  /* 0x0000000000017941 */ /* 0x000fea0003800000 */
.L_x_2207:
[----:B------:R-:W-:Y:S05]  /*1f9e0*/  BRA `(.L_x_2209) ;  /* 0xffffff9800fc7947 */ /* 0x000fea000383ffff */
.L_x_2064:
[----:B------:R-:W-:Y:S01]  /*1f9f0*/  BSSY B1, `(.L_x_2210) ;  /* 0x0000006000017945 */ /* 0x000fe20003800000 */
[----:B------:R-:W-:-:S07]  /*1fa00*/  IMAD.MOV.U32 R15, RZ, RZ, -0x1 ;  /* 0xffffffffff0f7424 */ /* 0x000fce00078e00ff */
[----:B0-2---:R-:W-:Y:S05]  /*1fa10*/  WARPSYNC.COLLECTIVE R15, `(.L_x_2211) ;  /* 0x000000000f0c7348 */ /* 0x005fea0003c00000 */
[----:B------:R-:W-:Y:S02]  /*1fa20*/  ELECT P6, UR62, PT ;  /* 0x00000000003e782f */ /* 0x000fe400038c0000 */
[----:B------:R-:W-:Y:S01]  /*1fa30*/  MOV R14, UR62 ;  /* 0x0000003e000e7c02 */ /* 0x000fe20008000f00 */
[----:B0-2---:R-:W-:Y:S10]  /*1fa40*/  ENDCOLLECTIVE ;  /* 0x000000000000791b */ /* 0x005ff40003800000 */
.L_x_2211:
[----:B------:R-:W-:Y:S05]  /*1fa50*/  BSYNC B1 ;  /* 0x0000000000017941 */ /* 0x000fea0003800000 */
.L_x_2210:
[----:B------:R-:W-:Y:S05]  /*1fa60*/  BRA `(.L_x_2063) ;  /* 0xffffff9800f47947 */ /* 0x000fea000383ffff */
.L_x_2066:
[----:B0-----:R0:W1:Y:S02]  /*1fa70*/  SYNCS.PHASECHK.TRANS64.TRYWAIT P0, [R18+URZ+0x19c20], R6 ;  /* 0x019c2006120075a7 */ /* 0x001064000800017f */
[----:B-1----:R-:W-:Y:S05]  /*1fa80*/  @!P0 NANOSLEEP.SYNCS 0x989680 ;  /* 0x009896800000895d */ /* 0x002fea0003900000 */
[----:B------:R-:W1:Y:S02]  /*1fa90*/  @!P0 SYNCS.PHASECHK.TRANS64 P0, [R18+URZ+0x19c20], R6 ;  /* 0x019c2006120085a7 */ /* 0x000e64000800007f */
[----:B-1----:R-:W-:Y:S05]  /*1faa0*/  @!P0 BRA `(.L_x_2066) ;  /* 0xfffffffc00f08947 */ /* 0x002fea000383ffff */
[----:B------:R-:W-:Y:S05]  /*1fab0*/  BRA `(.L_x_2212) ;  /* 0xffffff9c00047947 */ /* 0x000fea000383ffff */
.L_x_2070:
[----:B-1----:R1:W2:Y:S02]  /*1fac0*/  SYNCS.PHASECHK.TRANS64.TRYWAIT P0, [R9+URZ+0x19ca0], R11 ;  /* 0x019ca00b090075a7 */ /* 0x0022a4000800017f */
[----:B--2---:R-:W-:Y:S05]  /*1fad0*/  @!P0 NANOSLEEP.SYNCS 0x989680 ;  /* 0x009896800000895d */ /* 0x004fea0003900000 */
[----:B------:R-:W2:Y:S02]  /*1fae0*/  @!P0 SYNCS.PHASECHK.TRANS64 P0, [R9+URZ+0x19ca0], R11 ;  /* 0x019ca00b090085a7 */ /* 0x000ea4000800007f */
[----:B--2---:R-:W-:Y:S05]  /*1faf0*/  @!P0 BRA `(.L_x_2070) ;  /* 0xfffffffc00f08947 */ /* 0x004fea000383ffff */
[----:B------:R-:W-:Y:S05]  /*1fb00*/  BRA `(.L_x_2213) ;  /* 0xffffff9c001c7947 */ /* 0x000fea000383ffff */
.L_x_2077:
[----:B0-----:R0:W2:Y:S02]  /*1fb10*/  SYNCS.PHASECHK.TRANS64.TRYWAIT P0, [R9+URZ+0x19cc0], R11 ;  /* 0x019cc00b090075a7 */ /* 0x0010a4000800017f */
[----:B--2---:R-:W-:Y:S05]  /*1fb20*/  @!P0 NANOSLEEP.SYNCS 0x989680 ;  /* 0x009896800000895d */ /* 0x004fea0003900000 */
[----:B------:R-:W2:Y:S02]  /*1fb30*/  @!P0 SYNCS.PHASECHK.TRANS64 P0, [R9+URZ+0x19cc0], R11 ;  /* 0x019cc00b090085a7 */ /* 0x000ea4000800007f */
[----:B--2---:R-:W-:Y:S05]  /*1fb40*/  @!P0 BRA `(.L_x_2077) ;  /* 0xfffffffc00f08947 */ /* 0x004fea000383ffff */
[----:B------:R-:W-:Y:S05]  /*1fb50*/  BRA `(.L_x_2214) ;  /* 0xffffffa000187947 */ /* 0x000fea000383ffff */
.L_x_2086:
[----:B-1----:R1:W3:Y:S02]  /*1fb60*/  SYNCS.PHASECHK.TRANS64.TRYWAIT P1, [R9+URZ+0x19ca0], R8 ;  /* 0x019ca008090075a7 */ /* 0x0022e4000802017f */
[----:B---3--:R-:W-:Y:S05]  /*1fb70*/  @!P1 NANOSLEEP.SYNCS 0x989680 ;  /* 0x009896800000995d */ /* 0x008fea0003900000 */
[----:B------:R-:W3:Y:S02]  /*1fb80*/  @!P1 SYNCS.PHASECHK.TRANS64 P1, [R9+URZ+0x19ca0], R8 ;  /* 0x019ca008090095a7 */ /* 0x000ee4000802007f */
[----:B---3--:R-:W-:Y:S05]  /*1fb90*/  @!P1 BRA `(.L_x_2086) ;  /* 0xfffffffc00f09947 */ /* 0x008fea000383ffff */
[----:B------:R-:W-:Y:S05]  /*1fba0*/  BRA `(.L_x_2215) ;  /* 0xffffffa4004c7947 */ /* 0x000fea000383ffff */
.L_x_2093:
[----:B0-----:R0:W2:Y:S02]  /*1fbb0*/  SYNCS.PHASECHK.TRANS64.TRYWAIT P1, [R9+URZ+0x19cc0], R8 ;  /* 0x019cc008090075a7 */ /* 0x0010a4000802017f */
[----:B--2---:R-:W-:Y:S05]  /*1fbc0*/  @!P1 NANOSLEEP.SYNCS 0x989680 ;  /* 0x009896800000995d */ /* 0x004fea0003900000 */
[----:B------:R-:W2:Y:S02]  /*1fbd0*/  @!P1 SYNCS.PHASECHK.TRANS64 P1, [R9+URZ+0x19cc0], R8 ;  /* 0x019cc008090095a7 */ /* 0x000ea4000802007f */
[----:B--2---:R-:W-:Y:S05]  /*1fbe0*/  @!P1 BRA `(.L_x_2093) ;  /* 0xfffffffc00f09947 */ /* 0x004fea000383ffff */
[----:B------:R-:W-:Y:S05]  /*1fbf0*/  BRA `(.L_x_2216) ;  /* 0xffffffa800447947 */ /* 0x000fea000383ffff */
.L_x_2112:
[----:B------:R-:W3:Y:S01]  /*1fc00*/  S2R R20, SR_TID.X ;  /* 0x0000000000147919 */ /* 0x000ee20000002100 */
[----:B------:R-:W-:Y:S01]  /*1fc10*/  BSSY B0, `(.L_x_2217) ;  /* 0x000000a000007945 */ /* 0x000fe20003800000 */
[----:B------:R-:W-:Y:S02]  /*1fc20*/  IMAD.MOV.U32 R12, RZ, RZ, RZ ;  /* 0x000000ffff0c7224 */ /* 0x000fe400078e00ff */
[----:B--2---:R-:W-:Y:S02]  /*1fc30*/  IMAD.MOV.U32 R11, RZ, RZ, 0x1f ;  /* 0x0000001fff0b7424 */ /* 0x004fe400078e00ff */
[----:B------:R-:W-:Y:S01]  /*1fc40*/  IMAD.MOV.U32 R15, RZ, RZ, -0x1 ;  /* 0xffffffffff0f7424 */ /* 0x000fe200078e00ff */
[----:B---3--:R-:W-:-:S04]  /*1fc50*/  SHF.R.U32.HI R20, RZ, 0x5, R20 ;  /* 0x00000005ff147819 */ /* 0x008fc80000011614 */
[----:B------:R-:W-:-:S05]  /*1fc60*/  LOP3.LUT R20, R20, 0x3, RZ, 0xc0, !PT ;  /* 0x0000000314147812 */ /* 0x000fca00078ec0ff */
[----:B------:R-:W-:-:S07]  /*1fc70*/  IMAD.MOV.U32 R13, RZ, RZ, R20 ;  /* 0x000000ffff0d7224 */ /* 0x000fce00078e0014 */
[----:B01----:R-:W-:Y:S05]  /*1fc80*/  WARPSYNC.COLLECTIVE R15, `(.L_x_2218) ;  /* 0x000000000f087348 */ /* 0x003fea0003c00000 */
[----:B------:R2:W3:Y:S02]  /*1fc90*/  SHFL.IDX P6, R14, R13, R12, R11 ;  /* 0x0000000c0d0e7389 */ /* 0x0004e400000c000b */
[----:B0123--:R-:W-:Y:S01]  /*1fca0*/  ENDCOLLECTIVE ;  /* 0x000000000000791b */ /* 0x00ffe20003800000 */
.L_x_2218:
[----:B------:R-:W-:Y:S05]  /*1fcb0*/  BSYNC B0 ;  /* 0x0000000000007941 */ /* 0x000fea0003800000 */
.L_x_2217:
[----:B------:R-:W-:Y:S05]  /*1fcc0*/  BRA `(.L_x_2219) ;  /* 0xffffffb400f47947 */ /* 0x000fea000383ffff */
.L_x_2114:
[----:B------:R-:W-:Y:S01]  /*1fcd0*/  BSSY B0, `(.L_x_2220) ;  /* 0x0000006000007945 */ /* 0x000fe20003800000 */
[----:B------:R-:W-:-:S07]  /*1fce0*/  IMAD.MOV.U32 R15, RZ, RZ, -0x1 ;  /* 0xffffffffff0f7424 */ /* 0x000fce00078e00ff */
[----:B0123--:R-:W-:Y:S05]  /*1fcf0*/  WARPSYNC.COLLECTIVE R15, `(.L_x_2221) ;  /* 0x000000000f0c7348 */ /* 0x00ffea0003c00000 */
[----:B------:R-:W-:Y:S02]  /*1fd00*/  ELECT P6, UR62, PT ;  /* 0x00000000003e782f */ /* 0x000fe400038c0000 */
[----:B------:R-:W-:Y:S01]  /*1fd10*/  MOV R14, UR62 ;  /* 0x0000003e000e7c02 */ /* 0x000fe20008000f00 */
[----:B0123--:R-:W-:Y:S10]  /*1fd20*/  ENDCOLLECTIVE ;  /* 0x000000000000791b */ /* 0x00fff40003800000 */
.L_x_2221:
[----:B------:R-:W-:Y:S05]  /*1fd30*/  BSYNC B0 ;  /* 0x0000000000007941 */ /* 0x000fea0003800000 */
.L_x_2220:
[----:B------:R-:W-:Y:S05]  /*1fd40*/  BRA `(.L_x_2222) ;  /* 0xffffffb400f47947 */ /* 0x000fea000383ffff */
.L_x_2116:
[----:B---3--:R3:W4:Y:S02]  /*1fd50*/  SYNCS.PHASECHK.TRANS64.TRYWAIT P0, [R4+URZ+0x19c80], R3 ;  /* 0x019c8003040075a7 */ /* 0x008724000800017f */
[----:B----4-:R-:W-:Y:S05]  /*1fd60*/  @!P0 NANOSLEEP.SYNCS 0x989680 ;  /* 0x009896800000895d */ /* 0x010fea0003900000 */
[----:B------:R-:W4:Y:S02]  /*1fd70*/  @!P0 SYNCS.PHASECHK.TRANS64 P0, [R4+URZ+0x19c80], R3 ;  /* 0x019c8003040085a7 */ /* 0x000f24000800007f */
[----:B----4-:R-:W-:Y:S05]  /*1fd80*/  @!P0 BRA `(.L_x_2116) ;  /* 0xfffffffc00f08947 */ /* 0x010fea000383ffff */
[----:B------:R-:W-:Y:S05]  /*1fd90*/  BRA `(.L_x_2223) ;  /* 0xffffffb800587947 */ /* 0x000fea000383ffff */
.L_x_2118:
[----:B0-----:R0:W4:Y:S02]  /*1fda0*/  SYNCS.PHASECHK.TRANS64.TRYWAIT P0, [R4+URZ+0x19c40], R3 ;  /* 0x019c4003040075a7 */ /* 0x001124000800017f */
[----:B----4-:R-:W-:Y:S05]  /*1fdb0*/  @!P0 NANOSLEEP.SYNCS 0x989680 ;  /* 0x009896800000895d */ /* 0x010fea0003900000 */
[----:B------:R-:W4:Y:S02]  /*1fdc0*/  @!P0 SYNCS.PHASECHK.TRANS64 P0, [R4+URZ+0x19c40], R3 ;  /* 0x019c4003040085a7 */ /* 0x000f24000800007f */
[----:B----4-:R-:W-:Y:S05]  /*1fdd0*/  @!P0 BRA `(.L_x_2118) ;  /* 0xfffffffc00f08947 */ /* 0x010fea000383ffff */
[----:B------:R-:W-:Y:S05]  /*1fde0*/  BRA `(.L_x_2224) ;  /* 0xffffffb800d47947 */ /* 0x000fea000383ffff */
.L_x_2122:
        /* <DEDUP_REMOVED lines=9> */
.L_x_2225:
[----:B------:R-:W-:Y:S01]  /*1fe80*/  ISETP.GE.AND P4, PT, R25, R0, PT ;  /* 0x000000001900720c */ /* 0x000fe20003f86270 */
[----:B------:R-:W-:Y:S02]  /*1fe90*/  IMAD.MOV.U32 R13, RZ, RZ, R6 ;  /* 0x000000ffff0d7224 */ /* 0x000fe400078e0006 */
[----:B------:R-:W-:-:S10]  /*1fea0*/  IMAD.MOV.U32 R2, RZ, RZ, R14 ;  /* 0x000000ffff027224 */ /* 0x000fd400078e000e */
[----:B------:R-:W-:Y:S05]  /*1feb0*/  WARPSYNC.COLLECTIVE R15, `(.L_x_2226) ;  /* 0x000000000f087348 */ /* 0x000fea0003c00000 */
[----:B------:R0:W1:Y:S02]  /*1fec0*/  SHFL.IDX P6, R14, R13, R12, R11 ;  /* 0x0000000c0d0e7389 */ /* 0x00006400000c000b */
[----:B01----:R-:W-:Y:S01]  /*1fed0*/  ENDCOLLECTIVE ;  /* 0x000000000000791b */ /* 0x003fe20003800000 */
.L_x_2226:
[----:B------:R-:W-:Y:S02]  /*1fee0*/  IMAD.MOV.U32 R13, RZ, RZ, R4 ;  /* 0x000000ffff0d7224 */ /* 0x000fe400078e0004 */
[----:B------:R-:W-:Y:S02]  /*1fef0*/  IMAD.MOV.U32 R12, RZ, RZ, 0x1 ;  /* 0x00000001ff0c7424 */ /* 0x000fe400078e00ff */
[----:B------:R-:W-:-:S07]  /*1ff00*/  IMAD.MOV.U32 R3, RZ, RZ, R14 ;  /* 0x000000ffff037224 */ /* 0x000fce00078e000e */
[----:B------:R-:W-:Y:S05]  /*1ff10*/  WARPSYNC.COLLECTIVE R15, `(.L_x_2227) ;  /* 0x000000000f087348 */ /* 0x000fea0003c00000 */
[----:B------:R0:W1:Y:S02]  /*1ff20*/  SHFL.IDX P6, R14, R13, R12, R11 ;  /* 0x0000000c0d0e7389 */ /* 0x00006400000c000b */
[----:B01----:R-:W-:Y:S01]  /*1ff30*/  ENDCOLLECTIVE ;  /* 0x000000000000791b */ /* 0x003fe20003800000 */
.L_x_2227:
        /* <DEDUP_REMOVED lines=10> */
.L_x_2228:
        /* <DEDUP_REMOVED lines=13> */
.L_x_2229:
        /* <DEDUP_REMOVED lines=14> */
.L_x_2230:
[----:B------:R-:W-:Y:S01]  /*20190*/  IMAD.MOV.U32 R2, RZ, RZ, R14 ;  /* 0x000000ffff027224 */ /* 0x000fe200078e000e */
[----:B------:R-:W-:Y:S06]  /*201a0*/  BRA `(.L_x_2231) ;  /* 0xffffffc000b07947 */ /* 0x000fec000383ffff */
.L_x_2127:
[----:B-1----:R1:W2:Y:S02]  /*201b0*/  SYNCS.PHASECHK.TRANS64.TRYWAIT P0, [R18+URZ+0x19c20], R3 ;  /* 0x019c2003120075a7 */ /* 0x0022a4000800017f */
[----:B--2---:R-:W-:Y:S05]  /*201c0*/  @!P0 NANOSLEEP.SYNCS 0x989680 ;  /* 0x009896800000895d */ /* 0x004fea0003900000 */
[----:B------:R-:W2:Y:S02]  /*201d0*/  @!P0 SYNCS.PHASECHK.TRANS64 P0, [R18+URZ+0x19c20], R3 ;  /* 0x019c2003120085a7 */ /* 0x000ea4000800007f */
[----:B--2---:R-:W-:Y:S05]  /*201e0*/  @!P0 BRA `(.L_x_2127) ;  /* 0xfffffffc00f08947 */ /* 0x004fea000383ffff */
[----:B------:R-:W-:Y:S05]  /*201f0*/  BRA `(.L_x_2232) ;  /* 0xffffffc400207947 */ /* 0x000fea000383ffff */
.L_x_2133:
[----:B0-----:R0:W1:Y:S02]  /*20200*/  SYNCS.PHASECHK.TRANS64.TRYWAIT P0, [R6+URZ+0x19c80], R4 ;  /* 0x019c8004060075a7 */ /* 0x001064000800017f */
[----:B-1----:R-:W-:Y:S05]  /*20210*/  @!P0 NANOSLEEP.SYNCS 0x989680 ;  /* 0x009896800000895d */ /* 0x002fea0003900000 */
[----:B------:R-:W1:Y:S02]  /*20220*/  @!P0 SYNCS.PHASECHK.TRANS64 P0, [R6+URZ+0x19c80], R4 ;  /* 0x019c8004060085a7 */ /* 0x000e64000800007f */
[----:B-1----:R-:W-:Y:S05]  /*20230*/  @!P0 BRA `(.L_x_2133) ;  /* 0xfffffffc00f08947 */ /* 0x002fea000383ffff */
[----:B------:R-:W-:Y:S05]  /*20240*/  BRA `(.L_x_2233) ;  /* 0xffffffc400cc7947 */ /* 0x000fea000383ffff */
.L_x_2140:
[----:B-1----:R1:W2:Y:S02]  /*20250*/  SYNCS.PHASECHK.TRANS64.TRYWAIT P0, [R6+URZ+0x19c40], R4 ;  /* 0x019c4004060075a7 */ /* 0x0022a4000800017f */
[----:B--2---:R-:W-:Y:S05]  /*20260*/  @!P0 NANOSLEEP.SYNCS 0x989680 ;  /* 0x009896800000895d */ /* 0x004fea0003900000 */
[----:B------:R-:W2:Y:S02]  /*20270*/  @!P0 SYNCS.PHASECHK.TRANS64 P0, [R6+URZ+0x19c40], R4 ;  /* 0x019c4004060085a7 */ /* 0x000ea4000800007f */
[----:B--2---:R-:W-:Y:S05]  /*20280*/  @!P0 BRA `(.L_x_2140) ;  /* 0xfffffffc00f08947 */ /* 0x004fea000383ffff */
[----:B------:R-:W-:Y:S05]  /*20290*/  BRA `(.L_x_2234) ;  /* 0xffffffc800c87947 */ /* 0x000fea000383ffff */
.L_x_2148:
[----:B-1----:R1:W2:Y:S02]  /*202a0*/  SYNCS.PHASECHK.TRANS64.TRYWAIT P0, [R3+URZ+0x19c70], R4 ;  /* 0x019c7004030075a7 */ /* 0x0022a4000800017f */
[----:B--2---:R-:W-:Y:S05]  /*202b0*/  @!P0 NANOSLEEP.SYNCS 0x989680 ;  /* 0x009896800000895d */ /* 0x004fea0003900000 */
[----:B------:R-:W2:Y:S02]  /*202c0*/  @!P0 SYNCS.PHASECHK.TRANS64 P0, [R3+URZ+0x19c70], R4 ;  /* 0x019c7004030085a7 */ /* 0x000ea4000800007f */
[----:B--2---:R-:W-:Y:S05]  /*202d0*/  @!P0 BRA `(.L_x_2148) ;  /* 0xfffffffc00f08947 */ /* 0x004fea000383ffff */
[----:B------:R-:W-:Y:S05]  /*202e0*/  BRA `(.L_x_2235) ;  /* 0xffffffcc00dc7947 */ /* 0x000fea000383ffff */
.L_x_2150:
[----:B-1----:R1:W2:Y:S02]  /*202f0*/  SYNCS.PHASECHK.TRANS64.TRYWAIT P0, [R3+URZ+0x19c60], R4 ;  /* 0x019c6004030075a7 */ /* 0x0022a4000800017f */
[----:B--2---:R-:W-:Y:S05]  /*20300*/  @!P0 NANOSLEEP.SYNCS 0x989680 ;  /* 0x009896800000895d */ /* 0x004fea0003900000 */
[----:B------:R-:W2:Y:S02]  /*20310*/  @!P0 SYNCS.PHASECHK.TRANS64 P0, [R3+URZ+0x19c60], R4 ;  /* 0x019c6004030085a7 */ /* 0x000ea4000800007f */
[----:B--2---:R-:W-:Y:S05]  /*20320*/  @!P0 BRA `(.L_x_2150) ;  /* 0xfffffffc00f08947 */ /* 0x004fea000383ffff */
[----:B------:R-:W-:Y:S05]  /*20330*/  BRA `(.L_x_2236) ;  /* 0xffffffcc00e47947 */ /* 0x000fea000383ffff */
.L_x_2157:
[----:B-1----:R1:W2:Y:S02]  /*20340*/  SYNCS.PHASECHK.TRANS64.TRYWAIT P1, [R3+URZ+0x19c70], R0 ;  /* 0x019c7000030075a7 */ /* 0x0022a4000802017f */
[----:B--2---:R-:W-:Y:S05]  /*20350*/  @!P1 NANOSLEEP.SYNCS 0x989680 ;  /* 0x009896800000995d */ /* 0x004fea0003900000 */
[----:B------:R-:W2:Y:S02]  /*20360*/  @!P1 SYNCS.PHASECHK.TRANS64 P1, [R3+URZ+0x19c70], R0 ;  /* 0x019c7000030095a7 */ /* 0x000ea4000802007f */
[----:B--2---:R-:W-:Y:S05]  /*20370*/  @!P1 BRA `(.L_x_2157) ;  /* 0xfffffffc00f09947 */ /* 0x004fea000383ffff */
[----:B------:R-:W-:Y:S05]  /*20380*/  BRA `(.L_x_2237) ;  /* 0xffffffd400607947 */ /* 0x000fea000383ffff */
.L_x_2159:
[----:B-1----:R1:W2:Y:S02]  /*20390*/  SYNCS.PHASECHK.TRANS64.TRYWAIT P1, [R3+URZ+0x19c60], R0 ;  /* 0x019c6000030075a7 */ /* 0x0022a4000802017f */
[----:B--2---:R-:W-:Y:S05]  /*203a0*/  @!P1 NANOSLEEP.SYNCS 0x989680 ;  /* 0x009896800000995d */ /* 0x004fea0003900000 */
[----:B------:R-:W2:Y:S02]  /*203b0*/  @!P1 SYNCS.PHASECHK.TRANS64 P1, [R3+URZ+0x19c60], R0 ;  /* 0x019c6000030095a7 */ /* 0x000ea4000802007f */
[----:B--2---:R-:W-:Y:S05]  /*203c0*/  @!P1 BRA `(.L_x_2159) ;  /* 0xfffffffc00f09947 */ /* 0x004fea000383ffff */
[----:B------:R-:W-:Y:S05]  /*203d0*/  BRA `(.L_x_2238) ;  /* 0xffffffd400647947 */ /* 0x000fea000383ffff */
.L_x_2163:
[----:B------:R-:W-:Y:S01]  /*203e0*/  BSSY B0, `(.L_x_2239) ;  /* 0x0000008000007945 */ /* 0x000fe20003800000 */
[----:B------:R-:W-:Y:S02]  /*203f0*/  IMAD.MOV.U32 R13, RZ, RZ, R24 ;  /* 0x000000ffff0d7224 */ /* 0x000fe400078e0018 */
[----:B------:R-:W-:Y:S02]  /*20400*/  IMAD.MOV.U32 R12, RZ, RZ, RZ ;  /* 0x000000ffff0c7224 */ /* 0x000fe400078e00ff */
[----:B--2---:R-:W-:Y:S02]  /*20410*/  IMAD.MOV.U32 R11, RZ, RZ, 0x1f ;  /* 0x0000001fff0b7424 */ /* 0x004fe400078e00ff */
[----:B------:R-:W-:-:S07]  /*20420*/  IMAD.MOV.U32 R15, RZ, RZ, -0x1 ;  /* 0xffffffffff0f7424 */ /* 0x000fce00078e00ff */
[----:B------:R-:W-:Y:S05]  /*20430*/  WARPSYNC.COLLECTIVE R15, `(.L_x_2240) ;  /* 0x000000000f087348 */ /* 0x000fea0003c00000 */
[----:B------:R0:W1:Y:S02]  /*20440*/  SHFL.IDX P6, R14, R13, R12, R11 ;  /* 0x0000000c0d0e7389 */ /* 0x00006400000c000b */
[----:B01----:R-:W-:Y:S01]  /*20450*/  ENDCOLLECTIVE ;  /* 0x000000000000791b */ /* 0x003fe20003800000 */
.L_x_2240:
[----:B------:R-:W-:Y:S05]  /*20460*/  BSYNC B0 ;  /* 0x0000000000007941 */ /* 0x000fea0003800000 */
.L_x_2239:
        /* <DEDUP_REMOVED lines=9> */
.L_x_2241:
        /* <DEDUP_REMOVED lines=9> */
[----:B-1----:R-:W-:-:S05]  /*20590*/  @!P1 IMAD.WIDE R2, R8, 0x4, R4 ;  /* 0x0000000408029825 */ /* 0x002fca00078e0204 */
        /* <DEDUP_REMOVED lines=14> */
.L_x_2242:
[----:B------:R-:W-:Y:S01]  /*20680*/  IMAD.MOV.U32 R12, RZ, RZ, 0x2 ;  /* 0x00000002ff0c7424 */ /* 0x000fe200078e00ff */
[----:B------:R-:W-:-:S05]  /*20690*/  SEL R3, R14, RZ, P1 ;  /* 0x000000ff0e037207 */ /* 0x000fca0000800000 */
[----:B------:R-:W-:-:S04]  /*206a0*/  IMAD.IADD R2, R2, 0x1, R3 ;  /* 0x0000000102027824 */ /* 0x000fc800078e0203 */
[----:B------:R-:W-:-:S07]  /*206b0*/  IMAD.MOV.U32 R13, RZ, RZ, R2 ;  /* 0x000000ffff0d7224 */ /* 0x000fce00078e0002 */
[----:B------:R-:W-:Y:S05]  /*206c0*/  WARPSYNC.COLLECTIVE R15, `(.L_x_2243) ;  /* 0x000000000f087348 */ /* 0x000fea0003c00000 */
[----:B------:R0:W1:Y:S02]  /*206d0*/  SHFL.UP P6, R14, R13, R12, R11 ;  /* 0x0400000c0d0e7389 */ /* 0x00006400000c000b */
[----:B01----:R-:W-:Y:S01]  /*206e0*/  ENDCOLLECTIVE ;  /* 0x000000000000791b */ /* 0x003fe20003800000 */
.L_x_2243:
[----:B------:R-:W-:Y:S01]  /*206f0*/  IMAD.MOV.U32 R12, RZ, RZ, 0x4 ;  /* 0x00000004ff0c7424 */ /* 0x000fe200078e00ff */
[----:B------:R-:W-:-:S05]  /*20700*/  SEL R3, R14, RZ, P2 ;  /* 0x000000ff0e037207 */ /* 0x000fca0001000000 */
[----:B------:R-:W-:-:S04]  /*20710*/  IMAD.IADD R2, R2, 0x1, R3 ;  /* 0x0000000102027824 */ /* 0x000fc800078e0203 */
[----:B------:R-:W-:-:S07]  /*20720*/  IMAD.MOV.U32 R13, RZ, RZ, R2 ;  /* 0x000000ffff0d7224 */ /* 0x000fce00078e0002 */
[----:B------:R-:W-:Y:S05]  /*20730*/  WARPSYNC.COLLECTIVE R15, `(.L_x_2244) ;  /* 0x000000000f087348 */ /* 0x000fea0003c00000 */
[----:B------:R0:W1:Y:S02]  /*20740*/  SHFL.UP P6, R14, R13, R12, R11 ;  /* 0x0400000c0d0e7389 */ /* 0x00006400000c000b */
[----:B01----:R-:W-:Y:S01]  /*20750*/  ENDCOLLECTIVE ;  /* 0x000000000000791b */ /* 0x003fe20003800000 */
.L_x_2244:
[----:B------:R-:W-:Y:S01]  /*20760*/  IMAD.MOV.U32 R12, RZ, RZ, 0x8 ;  /* 0x00000008ff0c7424 */ /* 0x000fe200078e00ff */
[----:B------:R-:W-:-:S05]  /*20770*/  SEL R3, R14, RZ, P3 ;  /* 0x000000ff0e037207 */ /* 0x000fca0001800000 */
[----:B------:R-:W-:-:S04]  /*20780*/  IMAD.IADD R2, R2, 0x1, R3 ;  /* 0x0000000102027824 */ /* 0x000fc800078e0203 */
[----:B------:R-:W-:-:S07]  /*20790*/  IMAD.MOV.U32 R13, RZ, RZ, R2 ;  /* 0x000000ffff0d7224 */ /* 0x000fce00078e0002 */
[----:B------:R-:W-:Y:S05]  /*207a0*/  WARPSYNC.COLLECTIVE R15, `(.L_x_2245) ;  /* 0x000000000f087348 */ /* 0x000fea0003c00000 */
[----:B------:R0:W1:Y:S02]  /*207b0*/  SHFL.UP P6, R14, R13, R12, R11 ;  /* 0x0400000c0d0e7389 */ /* 0x00006400000c000b */
[----:B01----:R-:W-:Y:S01]  /*207c0*/  ENDCOLLECTIVE ;  /* 0x000000000000791b */ /* 0x003fe20003800000 */
.L_x_2245:
[----:B------:R-:W-:Y:S01]  /*207d0*/  IMAD.MOV.U32 R12, RZ, RZ, 0x10 ;  /* 0x00000010ff0c7424 */ /* 0x000fe200078e00ff */
[----:B------:R-:W-:-:S05]  /*207e0*/  SEL R3, R14, RZ, P4 ;  /* 0x000000ff0e037207 */ /* 0x000fca0002000000 */
[----:B------:R-:W-:-:S04]  /*207f0*/  IMAD.IADD R2, R2, 0x1, R3 ;  /* 0x0000000102027824 */ /* 0x000fc800078e0203 */
[----:B------:R-:W-:-:S07]  /*20800*/  IMAD.MOV.U32 R13, RZ, RZ, R2 ;  /* 0x000000ffff0d7224 */ /* 0x000fce00078e0002 */
[----:B------:R-:W-:Y:S05]  /*20810*/  WARPSYNC.COLLECTIVE R15, `(.L_x_2246) ;  /* 0x000000000f087348 */ /* 0x000fea0003c00000 */
[----:B------:R0:W1:Y:S02]  /*20820*/  SHFL.UP P6, R14, R13, R12, R11 ;  /* 0x0400000c0d0e7389 */ /* 0x00006400000c000b */
[----:B01----:R-:W-:Y:S01]  /*20830*/  ENDCOLLECTIVE ;  /* 0x000000000000791b */ /* 0x003fe20003800000 */
.L_x_2246:
[----:B------:R-:W-:Y:S02]  /*20840*/  IMAD.MOV.U32 R12, RZ, RZ, 0x1f ;  /* 0x0000001fff0c7424 */ /* 0x000fe400078e00ff */
[----:B------:R-:W-:Y:S01]  /*20850*/  IMAD.MOV.U32 R11, RZ, RZ, 0x1f ;  /* 0x0000001fff0b7424 */ /* 0x000fe200078e00ff */
[----:B------:R-:W-:-:S05]  /*20860*/  SEL R3, R14, RZ, P5 ;  /* 0x000000ff0e037207 */ /* 0x000fca0002800000 */
[----:B------:R-:W-:-:S04]  /*20870*/  IMAD.IADD R2, R2, 0x1, R3 ;  /* 0x0000000102027824 */ /* 0x000fc800078e0203 */
[----:B------:R-:W-:-:S07]  /*20880*/  IMAD.MOV.U32 R13, RZ, RZ, R2 ;  /* 0x000000ffff0d7224 */ /* 0x000fce00078e0002 */
[----:B------:R-:W-:Y:S05]  /*20890*/  WARPSYNC.COLLECTIVE R15, `(.L_x_2247) ;  /* 0x000000000f087348 */ /* 0x000fea0003c00000 */
[----:B------:R0:W1:Y:S02]  /*208a0*/  SHFL.IDX P6, R14, R13, R12, R11 ;  /* 0x0000000c0d0e7389 */ /* 0x00006400000c000b */
[----:B01----:R-:W-:Y:S01]  /*208b0*/  ENDCOLLECTIVE ;  /* 0x000000000000791b */ /* 0x003fe20003800000 */
.L_x_2247:
[----:B------:R-:W-:Y:S05]  /*208c0*/  BRA `(.L_x_2248) ;  /* 0xffffffd8000c7947 */ /* 0x000fea000383ffff */
.L_x_2166:
[----:B------:R-:W-:Y:S01]  /*208d0*/  BSSY B0, `(.L_x_2249) ;  /* 0x0000008000007945 */ /* 0x000fe20003800000 */
[----:B------:R-:W-:Y:S02]  /*208e0*/  IMAD.MOV.U32 R13, RZ, RZ, R2 ;  /* 0x000000ffff0d7224 */ /* 0x000fe400078e0002 */
[----:B------:R-:W-:Y:S02]  /*208f0*/  IMAD.MOV.U32 R12, RZ, RZ, 0x1 ;  /* 0x00000001ff0c7424 */ /* 0x000fe400078e00ff */
[----:B--2---:R-:W-:Y:S02]  /*20900*/  IMAD.MOV.U32 R11, RZ, RZ, RZ ;  /* 0x000000ffff0b7224 */ /* 0x004fe400078e00ff */
[----:B------:R-:W-:-:S07]  /*20910*/  IMAD.MOV.U32 R15, RZ, RZ, -0x1 ;  /* 0xffffffffff0f7424 */ /* 0x000fce00078e00ff */
[----:B------:R-:W-:Y:S05]  /*20920*/  WARPSYNC.COLLECTIVE R15, `(.L_x_2250) ;  /* 0x000000000f087348 */ /* 0x000fea0003c00000 */
[----:B------:R0:W1:Y:S02]  /*20930*/  SHFL.UP P6, R14, R13, R12, R11 ;  /* 0x0400000c0d0e7389 */ /* 0x00006400000c000b */
[----:B01----:R-:W-:Y:S01]  /*20940*/  ENDCOLLECTIVE ;  /* 0x000000000000791b */ /* 0x003fe20003800000 */
.L_x_2250:
[----:B------:R-:W-:Y:S05]  /*20950*/  BSYNC B0 ;  /* 0x0000000000007941 */ /* 0x000fea0003800000 */
.L_x_2249:
[----:B------:R-:W-:Y:S01]  /*20960*/  SEL R3, R14, RZ, P1 ;  /* 0x000000ff0e037207 */ /* 0x000fe20000800000 */
[----:B------:R-:W-:Y:S02]  /*20970*/  IMAD.MOV.U32 R12, RZ, RZ, 0x2 ;  /* 0x00000002ff0c7424 */ /* 0x000fe400078e00ff */
[----:B------:R-:W-:Y:S02]  /*20980*/  IMAD.MOV.U32 R11, RZ, RZ, RZ ;  /* 0x000000ffff0b7224 */ /* 0x000fe400078e00ff */
[----:B------:R-:W-:Y:S02]  /*20990*/  IMAD.IADD R2, R2, 0x1, R3 ;  /* 0x0000000102027824 */ /* 0x000fe400078e0203 */
[----:B------:R-:W-:Y:S02]  /*209a0*/  IMAD.MOV.U32 R15, RZ, RZ, -0x1 ;  /* 0xffffffffff0f7424 */ /* 0x000fe400078e00ff */
[----:B------:R-:W-:-:S07]  /*209b0*/  IMAD.MOV.U32 R13, RZ, RZ, R2 ;  /* 0x000000ffff0d7224 */ /* 0x000fce00078e0002 */
[----:B------:R-:W-:Y:S05]  /*209c0*/  WARPSYNC.COLLECTIVE R15, `(.L_x_2251) ;  /* 0x000000000f087348 */ /* 0x000fea0003c00000 */
[----:B------:R0:W1:Y:S02]  /*209d0*/  SHFL.UP P6, R14, R13, R12, R11 ;  /* 0x0400000c0d0e7389 */ /* 0x00006400000c000b */
[----:B01----:R-:W-:Y:S01]  /*209e0*/  ENDCOLLECTIVE ;  /* 0x000000000000791b */ /* 0x003fe20003800000 */
.L_x_2251:
[----:B------:R-:W-:Y:S01]  /*209f0*/  IMAD.MOV.U32 R12, RZ, RZ, 0x4 ;  /* 0x00000004ff0c7424 */ /* 0x000fe200078e00ff */
[----:B------:R-:W-:-:S05]  /*20a00*/  SEL R3, R14, RZ, P2 ;  /* 0x000000ff0e037207 */ /* 0x000fca0001000000 */
[----:B------:R-:W-:-:S04]  /*20a10*/  IMAD.IADD R2, R2, 0x1, R3 ;  /* 0x0000000102027824 */ /* 0x000fc800078e0203 */
[----:B------:R-:W-:-:S07]  /*20a20*/  IMAD.MOV.U32 R13, RZ, RZ, R2 ;  /* 0x000000ffff0d7224 */ /* 0x000fce00078e0002 */
[----:B------:R-:W-:Y:S05]  /*20a30*/  WARPSYNC.COLLECTIVE R15, `(.L_x_2252) ;  /* 0x000000000f087348 */ /* 0x000fea0003c00000 */
[----:B------:R0:W1:Y:S02]  /*20a40*/  SHFL.UP P6, R14, R13, R12, R11 ;  /* 0x0400000c0d0e7389 */ /* 0x00006400000c000b */
[----:B01----:R-:W-:Y:S01]  /*20a50*/  ENDCOLLECTIVE ;  /* 0x000000000000791b */ /* 0x003fe20003800000 */
.L_x_2252:
[----:B------:R-:W-:Y:S01]  /*20a60*/  IMAD.MOV.U32 R12, RZ, RZ, 0x8 ;  /* 0x00000008ff0c7424 */ /* 0x000fe200078e00ff */
[----:B------:R-:W-:-:S05]  /*20a70*/  SEL R3, R14, RZ, P3 ;  /* 0x000000ff0e037207 */ /* 0x000fca0001800000 */
[----:B------:R-:W-:-:S04]  /*20a80*/  IMAD.IADD R2, R2, 0x1, R3 ;  /* 0x0000000102027824 */ /* 0x000fc800078e0203 */
[----:B------:R-:W-:-:S07]  /*20a90*/  IMAD.MOV.U32 R13, RZ, RZ, R2 ;  /* 0x000000ffff0d7224 */ /* 0x000fce00078e0002 */
[----:B------:R-:W-:Y:S05]  /*20aa0*/  WARPSYNC.COLLECTIVE R15, `(.L_x_2253) ;  /* 0x000000000f087348 */ /* 0x000fea0003c00000 */
[----:B------:R0:W1:Y:S02]  /*20ab0*/  SHFL.UP P6, R14, R13, R12, R11 ;  /* 0x0400000c0d0e7389 */ /* 0x00006400000c000b */
[----:B01----:R-:W-:Y:S01]  /*20ac0*/  ENDCOLLECTIVE ;  /* 0x000000000000791b */ /* 0x003fe20003800000 */
.L_x_2253:
[----:B------:R-:W-:Y:S01]  /*20ad0*/  IMAD.MOV.U32 R12, RZ, RZ, 0x10 ;  /* 0x00000010ff0c7424 */ /* 0x000fe200078e00ff */
[----:B------:R-:W-:-:S05]  /*20ae0*/  SEL R3, R14, RZ, P4 ;  /* 0x000000ff0e037207 */ /* 0x000fca0002000000 */
[----:B------:R-:W-:-:S04]  /*20af0*/  IMAD.IADD R2, R2, 0x1, R3 ;  /* 0x0000000102027824 */ /* 0x000fc800078e0203 */
[----:B------:R-:W-:-:S07]  /*20b00*/  IMAD.MOV.U32 R13, RZ, RZ, R2 ;  /* 0x000000ffff0d7224 */ /* 0x000fce00078e0002 */
[----:B------:R-:W-:Y:S05]  /*20b10*/  WARPSYNC.COLLECTIVE R15, `(.L_x_2254) ;  /* 0x000000000f087348 */ /* 0x000fea0003c00000 */
[----:B------:R0:W1:Y:S02]  /*20b20*/  SHFL.UP P6, R14, R13, R12, R11 ;  /* 0x0400000c0d0e7389 */ /* 0x00006400000c000b */
[----:B01----:R-:W-:Y:S01]  /*20b30*/  ENDCOLLECTIVE ;  /* 0x000000000000791b */ /* 0x003fe20003800000 */
.L_x_2254:
        /* <DEDUP_REMOVED lines=8> */
.L_x_2255:
[----:B------:R-:W-:Y:S05]  /*20bc0*/  BRA `(.L_x_2256) ;  /* 0xffffffd400f07947 */ /* 0x000fea000383ffff */
.L_x_2168:
[----:B------:R-:W-:Y:S01]  /*20bd0*/  BSSY B0, `(.L_x_2257) ;  /* 0x0000006000007945 */ /* 0x000fe20003800000 */
[----:B------:R-:W-:Y:S01]  /*20be0*/  PLOP3.LUT P6, PT, P6, PT, PT, 0x8, 0x0 ;  /* 0x000000000000781c */ /* 0x000fe200037ce170 */
[----:B------:R-:W-:-:S12]  /*20bf0*/  IMAD.MOV.U32 R15, RZ, RZ, -0x1 ;  /* 0xffffffffff0f7424 */ /* 0x000fd800078e00ff */
[----:B0-2---:R-:W-:Y:S05]  /*20c00*/  WARPSYNC.COLLECTIVE R15, `(.L_x_2258) ;  /* 0x000000000f087348 */ /* 0x005fea0003c00000 */
[----:B------:R-:W-:Y:S01]  /*20c10*/  VOTE.ANY R14, PT, P6 ;  /* 0x00000000000e7806 */ /* 0x000fe200030e0100 */
[----:B0-2---:R-:W-:Y:S06]  /*20c20*/  ENDCOLLECTIVE ;  /* 0x000000000000791b */ /* 0x005fec0003800000 */
.L_x_2258:
[----:B------:R-:W-:Y:S05]  /*20c30*/  BSYNC B0 ;  /* 0x0000000000007941 */ /* 0x000fea0003800000 */
.L_x_2257:
        /* <DEDUP_REMOVED lines=10> */
.L_x_2259:
[----:B------:R-:W-:Y:S02]  /*20ce0*/  IMAD.MOV.U32 R13, RZ, RZ, R5 ;  /* 0x000000ffff0d7224 */ /* 0x000fe400078e0005 */
[----:B------:R-:W-:-:S07]  /*20cf0*/  IMAD.MOV.U32 R25, RZ, RZ, R14 ;  /* 0x000000ffff197224 */ /* 0x000fce00078e000e */
[----:B------:R-:W-:Y:S05]  /*20d00*/  WARPSYNC.COLLECTIVE R15, `(.L_x_2260) ;  /* 0x000000000f087348 */ /* 0x000fea0003c00000 */
[----:B------:R0:W1:Y:S02]  /*20d10*/  SHFL.IDX P6, R14, R13, R12, R11 ;  /* 0x0000000c0d0e7389 */ /* 0x00006400000c000b */
[----:B01----:R-:W-:Y:S01]  /*20d20*/  ENDCOLLECTIVE ;  /* 0x000000000000791b */ /* 0x003fe20003800000 */
.L_x_2260:
[----:B------:R-:W-:Y:S01]  /*20d30*/  IMAD.MOV.U32 R5, RZ, RZ, R14 ;  /* 0x000000ffff057224 */ /* 0x000fe200078e000e */
[----:B------:R-:W-:Y:S06]  /*20d40*/  BRA `(.L_x_2261) ;  /* 0xffffffd400d07947 */ /* 0x000fec000383ffff */
.L_x_2170:
[----:B------:R-:W-:Y:S01]  /*20d50*/  BSSY B0, `(.L_x_2262) ;  /* 0x0000007000007945 */ /* 0x000fe20003800000 */
[----:B------:R-:W-:Y:S02]  /*20d60*/  IMAD.MOV.U32 R13, RZ, RZ, R2 ;  /* 0x000000ffff0d7224 */ /* 0x000fe400078e0002 */
[----:B--2---:R-:W-:Y:S02]  /*20d70*/  IMAD.MOV.U32 R11, RZ, RZ, 0x1f ;  /* 0x0000001fff0b7424 */ /* 0x004fe400078e00ff */
[----:B------:R-:W-:-:S07]  /*20d80*/  IMAD.MOV.U32 R15, RZ, RZ, -0x1 ;  /* 0xffffffffff0f7424 */ /* 0x000fce00078e00ff */
[----:B01-34-:R-:W-:Y:S05]  /*20d90*/  WARPSYNC.COLLECTIVE R15, `(.L_x_2263) ;  /* 0x000000000f087348 */ /* 0x01bfea0003c00000 */
[----:B------:R2:W0:Y:S02]  /*20da0*/  SHFL.IDX P6, R14, R13, R12, R11 ;  /* 0x0000000c0d0e7389 */ /* 0x00042400000c000b */
[----:B01234-:R-:W-:Y:S01]  /*20db0*/  ENDCOLLECTIVE ;  /* 0x000000000000791b */ /* 0x01ffe20003800000 */
.L_x_2263:
[----:B------:R-:W-:Y:S05]  /*20dc0*/  BSYNC B0 ;  /* 0x0000000000007941 */ /* 0x000fea0003800000 */
.L_x_2262:
[----:B------:R-:W-:Y:S01]  /*20dd0*/  IMAD.MOV.U32 R24, RZ, RZ, R14 ;  /* 0x000000ffff187224 */ /* 0x000fe200078e000e */
[----:B------:R-:W-:Y:S06]  /*20de0*/  BRA `(.L_x_2169) ;  /* 0xffffffd400c07947 */ /* 0x000fec000383ffff */
.L_x_2176:
[----:B0-----:R0:W3:Y:S02]  /*20df0*/  SYNCS.PHASECHK.TRANS64.TRYWAIT P0, [R8+URZ+0x19c20], R0 ;  /* 0x019c2000080075a7 */ /* 0x0010e4000800017f */
[----:B---3--:R-:W-:Y:S05]  /*20e00*/  @!P0 NANOSLEEP.SYNCS 0x989680 ;  /* 0x009896800000895d */ /* 0x008fea0003900000 */
[----:B------:R-:W3:Y:S02]  /*20e10*/  @!P0 SYNCS.PHASECHK.TRANS64 P0, [R8+URZ+0x19c20], R0 ;  /* 0x019c2000080085a7 */ /* 0x000ee4000800007f */
[----:B---3--:R-:W-:Y:S05]  /*20e20*/  @!P0 BRA `(.L_x_2176) ;  /* 0xfffffffc00f08947 */ /* 0x008fea000383ffff */
[----:B------:R-:W-:Y:S05]  /*20e30*/  BRA `(.L_x_2264) ;  /* 0xffffffe0001c7947 */ /* 0x000fea000383ffff */
.L_x_2177:
        /* <DEDUP_REMOVED lines=11> */
.L_x_2266:
[----:B------:R-:W-:Y:S05]  /*20ef0*/  BSYNC B0 ;  /* 0x0000000000007941 */ /* 0x000fea0003800000 */
.L_x_2265:
[----:B------:R-:W-:Y:S05]  /*20f00*/  BRA `(.L_x_2267) ;  /* 0xffffffe000047947 */ /* 0x000fea000383ffff */
.L_x_2178:
[----:B------:R-:W-:Y:S01]  /*20f10*/  BSSY B0, `(.L_x_2268) ;  /* 0x0000006000007945 */ /* 0x000fe20003800000 */
[----:B------:R-:W-:-:S07]  /*20f20*/  IMAD.MOV.U32 R15, RZ, RZ, -0x1 ;  /* 0xffffffffff0f7424 */ /* 0x000fce00078e00ff */
[----:B012---:R-:W-:Y:S05]  /*20f30*/  WARPSYNC.COLLECTIVE R15, `(.L_x_2269) ;  /* 0x000000000f0c7348 */ /* 0x007fea0003c00000 */
[----:B------:R-:W-:Y:S02]  /*20f40*/  ELECT P6, UR62, PT ;  /* 0x00000000003e782f */ /* 0x000fe400038c0000 */
[----:B------:R-:W-:Y:S01]  /*20f50*/  MOV R14, UR62 ;  /* 0x0000003e000e7c02 */ /* 0x000fe20008000f00 */
[----:B012---:R-:W-:Y:S10]  /*20f60*/  ENDCOLLECTIVE ;  /* 0x000000000000791b */ /* 0x007ff40003800000 */
.L_x_2269:
[----:B------:R-:W-:Y:S05]  /*20f70*/  BSYNC B0 ;  /* 0x0000000000007941 */ /* 0x000fea0003800000 */
.L_x_2268:
[----:B------:R-:W-:Y:S05]  /*20f80*/  BRA `(.L_x_2270) ;  /* 0xffffffdc00f87947 */ /* 0x000fea000383ffff */
.L_x_2180:
[----:B0-----:R0:W3:Y:S02]  /*20f90*/  SYNCS.PHASECHK.TRANS64.TRYWAIT P1, [R6+URZ], R3 ;  /* 0x00000003060075a7 */ /* 0x0010e4000802017f */
[----:B---3--:R-:W-:Y:S05]  /*20fa0*/  @!P1 NANOSLEEP.SYNCS 0x989680 ;  /* 0x009896800000995d */ /* 0x008fea0003900000 */
[----:B------:R-:W3:Y:S02]  /*20fb0*/  @!P1 SYNCS.PHASECHK.TRANS64 P1, [R6+URZ], R3 ;  /* 0x00000003060095a7 */ /* 0x000ee4000802007f */
[----:B---3--:R-:W-:Y:S05]  /*20fc0*/  @!P1 BRA `(.L_x_2180) ;  /* 0xfffffffc00f09947 */ /* 0x008fea000383ffff */
[----:B------:R-:W-:Y:S05]  /*20fd0*/  BRA `(.L_x_2271) ;  /* 0xffffffe0002c7947 */ /* 0x000fea000383ffff */
.L_x_2181:
[----:B---3--:R3:W4:Y:S02]  /*20fe0*/  SYNCS.PHASECHK.TRANS64.TRYWAIT P1, [R7+URZ], R0 ;  /* 0x00000000070075a7 */ /* 0x008724000802017f */
[----:B----4-:R-:W-:Y:S05]  /*20ff0*/  @!P1 NANOSLEEP.SYNCS 0x989680 ;  /* 0x009896800000995d */ /* 0x010fea0003900000 */
[----:B------:R-:W4:Y:S02]  /*21000*/  @!P1 SYNCS.PHASECHK.TRANS64 P1, [R7+URZ], R0 ;  /* 0x00000000070095a7 */ /* 0x000f24000802007f */
[----:B----4-:R-:W-:Y:S05]  /*21010*/  @!P1 BRA `(.L_x_2181) ;  /* 0xfffffffc00f09947 */ /* 0x010fea000383ffff */
[----:B------:R-:W-:Y:S05]  /*21020*/  BRA `(.L_x_2272) ;  /* 0xffffffe000207947 */ /* 0x000fea000383ffff */
.L_x_2183:
[----:B----4-:R4:W0:Y:S02]  /*21030*/  SYNCS.PHASECHK.TRANS64.TRYWAIT P1, [R2+URZ+0x19c60], R3 ;  /* 0x019c6003020075a7 */ /* 0x010824000802017f */
[----:B0-----:R-:W-:Y:S05]  /*21040*/  @!P1 NANOSLEEP.SYNCS 0x989680 ;  /* 0x009896800000995d */ /* 0x001fea0003900000 */
[----:B------:R-:W0:Y:S02]  /*21050*/  @!P1 SYNCS.PHASECHK.TRANS64 P1, [R2+URZ+0x19c60], R3 ;  /* 0x019c6003020095a7 */ /* 0x000e24000802007f */
[----:B0-----:R-:W-:Y:S05]  /*21060*/  @!P1 BRA `(.L_x_2183) ;  /* 0xfffffffc00f09947 */ /* 0x001fea000383ffff */
[----:B------:R-:W-:Y:S05]  /*21070*/  BRA `(.L_x_2273) ;  /* 0xffffffe000207947 */ /* 0x000fea000383ffff */
.L_x_2185:
[----:B------:R0:W0:Y:S02]  /*21080*/  SYNCS.PHASECHK.TRANS64.TRYWAIT P1, [R5+URZ+0x19c60], R0 ;  /* 0x019c6000050075a7 */ /* 0x000024000802017f */
[----:B0-----:R-:W-:Y:S05]  /*21090*/  @!P1 NANOSLEEP.SYNCS 0x989680 ;  /* 0x009896800000995d */ /* 0x001fea0003900000 */
[----:B------:R-:W0:Y:S02]  /*210a0*/  @!P1 SYNCS.PHASECHK.TRANS64 P1, [R5+URZ+0x19c60], R0 ;  /* 0x019c6000050095a7 */ /* 0x000e24000802007f */
[----:B0-----:R-:W-:Y:S05]  /*210b0*/  @!P1 BRA `(.L_x_2185) ;  /* 0xfffffffc00f09947 */ /* 0x001fea000383ffff */
[----:B------:R-:W-:Y:S05]  /*210c0*/  BRA `(.L_x_2274) ;  /* 0xffffffe000207947 */ /* 0x000fea000383ffff */
.L_x_2187:
[----:B------:R0:W0:Y:S02]  /*210d0*/  SYNCS.PHASECHK.TRANS64.TRYWAIT P0, [R2+URZ+0x19c80], R3 ;  /* 0x019c8003020075a7 */ /* 0x000024000800017f */
[----:B0-----:R-:W-:Y:S05]  /*210e0*/  @!P0 NANOSLEEP.SYNCS 0x989680 ;  /* 0x009896800000895d */ /* 0x001fea0003900000 */
[----:B------:R-:W0:Y:S02]  /*210f0*/  @!P0 SYNCS.PHASECHK.TRANS64 P0, [R2+URZ+0x19c80], R3 ;  /* 0x019c8003020085a7 */ /* 0x000e24000800007f */
[----:B0-----:R-:W-:Y:S05]  /*21100*/  @!P0 BRA `(.L_x_2187) ;  /* 0xfffffffc00f08947 */ /* 0x001fea000383ffff */
[----:B------:R-:W-:Y:S05]  /*21110*/  BRA `(.L_x_2188) ;  /* 0xffffffe0001c7947 */ /* 0x000fea000383ffff */
.L_x_2275:
        /* <DEDUP_REMOVED lines=14> */
.L_x_2284:


//--------------------- .nv.global.init           --------------------------
	.section	.nv.global.init,"aw",@progbits
	.align	4
.nv.global.init:
	.type		_ZZN5flash28permute_output_fp8_VcolmajorIN4cute6TensorINS1_11ArrayEngineIfLm48EEENS1_6LayoutINS1_5tupleIJNS6_IJNS1_1CILi2EEES8_NS7_ILi12EEEEEENS7_ILi1EEESB_EEENS6_IJNS6_IJSB_S8_NS7_ILi4EEEEEENS7_ILi0EEESF_EEEEEEEEEvRT_E9upper_map,@object
	.size		_ZZN5flash28permute_output_fp8_VcolmajorIN4cute6TensorINS1_11ArrayEngineIfLm48EEENS1_6LayoutINS1_5tupleIJNS6_IJNS1_1CILi2EEES8_NS7_ILi12EEEEEENS7_ILi1EEESB_EEENS6_IJNS6_IJSB_S8_NS7_ILi4EEEEEENS7_ILi0EEESF_EEEEEEEEEvRT_E9upper_map,($str$23 - _ZZN5flash28permute_output_fp8_VcolmajorIN4cute6TensorINS1_11ArrayEngineIfLm48EEENS1_6LayoutINS1_5tupleIJNS6_IJNS1_1CILi2EEES8_NS7_ILi12EEEEEENS7_ILi1EEESB_EEENS6_IJNS6_IJSB_S8_NS7_ILi4EEEEEENS7_ILi0EEESF_EEEEEEEEEvRT_E9upper_map)
_ZZN5flash28permute_output_fp8_VcolmajorIN4cute6TensorINS1_11ArrayEngineIfLm48EEENS1_6LayoutINS1_5tupleIJNS6_IJNS1_1CILi2EEES8_NS7_ILi12EEEEEENS7_ILi1EEESB_EEENS6_IJNS6_IJSB_S8_NS7_ILi4EEEEEENS7_ILi0EEESF_EEEEEEEEEvRT_E9upper_map:
        /*0000*/ 	.byte	0x00, 0x00, 0x00, 0x00, 0x02, 0x00, 0x00, 0x00, 0x03, 0x00, 0x00, 0x00, 0x01, 0x00, 0x00, 0x00
	.type		$str$23,@object
	.size		$str$23,($str$24 - $str$23)
$str$23:
        /*0010*/ 	.byte	0x28, 0x61, 0x64, 0x64, 0x72, 0x65, 0x73, 0x73, 0x20, 0x26, 0x20, 0x6d, 0x61, 0x73, 0x6b, 0x29
        /*0020*/ 	.byte	0x20, 0x3d, 0x3d, 0x20, 0x30, 0x00
	.type		$str$24,@object
	.size		$str$24,(__unnamed_5 - $str$24)
$str$24:
        /*0026*/ 	.byte	0x2f, 0x74, 0x6d, 0x70, 0x2f, 0x6f, 0x73, 0x73, 0x5f, 0x6b, 0x65, 0x72, 0x6e, 0x65, 0x6c, 0x73
        /*0036*/ 	.byte	0x5f, 0x73, 0x72, 0x63, 0x2f, 0x66, 0x6c, 0x61, 0x73, 0x68, 0x5f, 0x61, 0x74, 0x74, 0x65, 0x6e
        /*0046*/ 	.byte	0x74, 0x69, 0x6f, 0x6e, 0x2f, 0x63, 0x73, 0x72, 0x63, 0x2f, 0x63, 0x75, 0x74, 0x6c, 0x61, 0x73
        /*0056*/ 	.byte	0x73, 0x2f, 0x69, 0x6e, 0x63, 0x6c, 0x75, 0x64, 0x65, 0x2f, 0x63, 0x75, 0x74, 0x65, 0x2f, 0x70
        /*0066*/ 	.byte	0x6f, 0x69, 0x6e, 0x74, 0x65, 0x72, 0x5f, 0x66, 0x6c, 0x61, 0x67, 0x67, 0x65, 0x64, 0x2e, 0x68
        /*0076*/ 	.byte	0x70, 0x70, 0x00
	.type		__unnamed_5,@object
	.size		__unnamed_5,(__unnamed_6 - __unnamed_5)
__unnamed_5:
        /* <DEDUP_REMOVED lines=24> */
        /*01f9*/ 	.byte	0x3e, 0x3e, 0x20, 0x26, 0x5d, 0x00
	.type		__unnamed_6,@object
	.size		__unnamed_6,(__unnamed_3 - __unnamed_6)
__unnamed_6:
        /* <DEDUP_REMOVED lines=25> */
	.type		__unnamed_3,@object
	.size		__unnamed_3,(__unnamed_4 - __unnamed_3)
__unnamed_3:
        /* <DEDUP_REMOVED lines=29> */
        /*0555*/ 	.byte	0x5d, 0x00
	.type		__unnamed_4,@object
	.size		__unnamed_4,(__unnamed_2 - __unnamed_4)
__unnamed_4:
        /* <DEDUP_REMOVED lines=30> */
	.type		__unnamed_2,@object
	.size		__unnamed_2,(__unnamed_1 - __unnamed_2)
__unnamed_2:
        /* <DEDUP_REMOVED lines=30> */
	.type		__unnamed_1,@object
	.size		__unnamed_1,(.L_0 - __unnamed_1)
__unnamed_1:
        /* <DEDUP_REMOVED lines=30> */
.L_0:


//--------------------- .nv.shared._ZN7cutlass13device_kernelIN5flash11enable_sm90INS1_16FlashAttnFwdSm90INS1_25CollectiveMainloopFwdSm90ILi2EN4cute5tupleIJNS5_1CILi1EEES8_S8_EEENS6_IJNS7_ILi192EEENS7_ILi128EEENS7_ILi96EEEEEELi96ENS_12float_e4m3_tEfNS_4arch4Sm90ELb0ELb0ELb1ELb0ELb0ELb0ELb0ELb1ELb1ELb1ELb1ELb0EEENS1_21CollectiveEpilogueFwdINS6_IJSA_SC_SB_EEES9_NS_10bfloat16_tESG_Li384ELb0ELb1ELb1ELb1EEENS1_19SingleTileSchedulerILb0ELb1ELb1ELi192EEEEEEEEEvNT_6ParamsE --------------------------
	.section	.nv.shared._ZN7cutlass13device_kernelIN5flash11enable_sm90INS1_16FlashAttnFwdSm90INS1_25CollectiveMainloopFwdSm90ILi2EN4cute5tupleIJNS5_1CILi1EEES8_S8_EEENS6_IJNS7_ILi192EEENS7_ILi128EEENS7_ILi96EEEEEELi96ENS_12float_e4m3_tEfNS_4arch4Sm90ELb0ELb0ELb1ELb0ELb0ELb0ELb0ELb1ELb1ELb1ELb1ELb0EEENS1_21CollectiveEpilogueFwdINS6_IJSA_SC_SB_EEES9_NS_10bfloat16_tESG_Li384ELb0ELb1ELb1ELb1EEENS1_19SingleTileSchedulerILb0ELb1ELb1ELi192EEEEEEEEEvNT_6ParamsE,"aw",@nobits
	.sectionflags	@""
	.align	16
	.zero		1024


//--------------------- .nv.shared.reserved.0     --------------------------
	.section	.nv.shared.reserved.0,"aw",@nobits
	.weak		__nv_reservedSMEM_offset_0_alias
	.size		__nv_reservedSMEM_offset_0_alias, 0, 0
	.other		__nv_reservedSMEM_offset_0_alias,@"STO_CUDA_RESERVED_SHARED STV_DEFAULT"
__nv_reservedSMEM_offset_0_alias:
	.zero		0


//--------------------- .nv.global                --------------------------
	.section	.nv.global,"aw",@nobits
.nv.global:
	.type		_ZN79_INTERNAL_018351f1_43_flash_fwd_hdim96_e4m3_split_softcap_sm90_cu_f3e6f9ee_36904cute1_E,@object
	.size		_ZN79_INTERNAL_018351f1_43_flash_fwd_hdim96_e4m3_split_softcap_sm90_cu_f3e6f9ee_36904cute1_E,(_ZN79_INTERNAL_018351f1_43_flash_fwd_hdim96_e4m3_split_softcap_sm90_cu_f3e6f9ee_36904cuda3std3__45__cpo6cbeginE - _ZN79_INTERNAL_018351f1_43_flash_fwd_hdim96_e4m3_split_softcap_sm90_cu_f3e6f9ee_36904cute1_E)
_ZN79_INTERNAL_018351f1_43_flash_fwd_hdim96_e4m3_split_softcap_sm90_cu_f3e6f9ee_36904cute1_E:
	.zero		1
	.type		_ZN79_INTERNAL_018351f1_43_flash_fwd_hdim96_e4m3_split_softcap_sm90_cu_f3e6f9ee_36904cuda3std3__45__cpo6cbeginE,@object
	.size		_ZN79_INTERNAL_018351f1_43_flash_fwd_hdim96_e4m3_split_softcap_sm90_cu_f3e6f9ee_36904cuda3std3__45__cpo6cbeginE,(_ZN79_INTERNAL_018351f1_43_flash_fwd_hdim96_e4m3_split_softcap_sm90_cu_f3e6f9ee_36904cuda3std3__48in_placeE - _ZN79_INTERNAL_018351f1_43_flash_fwd_hdim96_e4m3_split_softcap_sm90_cu_f3e6f9ee_36904cuda3std3__45__cpo6cbeginE)
_ZN79_INTERNAL_018351f1_43_flash_fwd_hdim96_e4m3_split_softcap_sm90_cu_f3e6f9ee_36904cuda3std3__45__cpo6cbeginE:
	.zero		1
	.type		_ZN79_INTERNAL_018351f1_43_flash_fwd_hdim96_e4m3_split_softcap_sm90_cu_f3e6f9ee_36904cuda3std3__48in_placeE,@object
	.size		_ZN79_INTERNAL_018351f1_43_flash_fwd_hdim96_e4m3_split_softcap_sm90_cu_f3e6f9ee_36904cuda3std3__48in_placeE,(_ZN79_INTERNAL_018351f1_43_flash_fwd_hdim96_e4m3_split_softcap_sm90_cu_f3e6f9ee_36904cuda3std6ranges3__45__cpo9iter_moveE - _ZN79_INTERNAL_018351f1_43_flash_fwd_hdim96_e4m3_split_softcap_sm90_cu_f3e6f9ee_36904cuda3std3__48in_placeE)
_ZN79_INTERNAL_018351f1_43_flash_fwd_hdim96_e4m3_split_softcap_sm90_cu_f3e6f9ee_36904cuda3std3__48in_placeE:
	.zero		1
	.type		_ZN79_INTERNAL_018351f1_43_flash_fwd_hdim96_e4m3_split_softcap_sm90_cu_f3e6f9ee_36904cuda3std6ranges3__45__cpo9iter_moveE,@object
	.size		_ZN79_INTERNAL_018351f1_43_flash_fwd_hdim96_e4m3_split_softcap_sm90_cu_f3e6f9ee_36904cuda3std6ranges3__45__cpo9iter_moveE,(_ZN79_INTERNAL_018351f1_43_flash_fwd_hdim96_e4m3_split_softcap_sm90_cu_f3e6f9ee_36904cuda3std3__45__cpo5beginE - _ZN79_INTERNAL_018351f1_43_flash_fwd_hdim96_e4m3_split_softcap_sm90_cu_f3e6f9ee_36904cuda3std6ranges3__45__cpo9iter_moveE)
_ZN79_INTERNAL_018351f1_43_flash_fwd_hdim96_e4m3_split_softcap_sm90_cu_f3e6f9ee_36904cuda3std6ranges3__45__cpo9iter_moveE:
	.zero		1
	.type		_ZN79_INTERNAL_018351f1_43_flash_fwd_hdim96_e4m3_split_softcap_sm90_cu_f3e6f9ee_36904cuda3std3__45__cpo5beginE,@object
	.size		_ZN79_INTERNAL_018351f1_43_flash_fwd_hdim96_e4m3_split_softcap_sm90_cu_f3e6f9ee_36904cuda3std3__45__cpo5beginE,(_ZN79_INTERNAL_018351f1_43_flash_fwd_hdim96_e4m3_split_softcap_sm90_cu_f3e6f9ee_36904cuda3std3__481_GLOBAL__N__018351f1_43_flash_fwd_hdim96_e4m3_split_softcap_sm90_cu_f3e6f9ee_36906ignoreE - _ZN79_INTERNAL_018351f1_43_flash_fwd_hdim96_e4m3_split_softcap_sm90_cu_f3e6f9ee_36904cuda3std3__45__cpo5beginE)
_ZN79_INTERNAL_018351f1_43_flash_fwd_hdim96_e4m3_split_softcap_sm90_cu_f3e6f9ee_36904cuda3std3__45__cpo5beginE:
	.zero		1
	.type		_ZN79_INTERNAL_018351f1_43_flash_fwd_hdim96_e4m3_split_softcap_sm90_cu_f3e6f9ee_36904cuda3std3__481_GLOBAL__N__018351f1_43_flash_fwd_hdim96_e4m3_split_softcap_sm90_cu_f3e6f9ee_36906ignoreE,@object
	.size		_ZN79_INTERNAL_018351f1_43_flash_fwd_hdim96_e4m3_split_softcap_sm90_cu_f3e6f9ee_36904cuda3std3__481_GLOBAL__N__018351f1_43_flash_fwd_hdim96_e4m3_split_softcap_sm90_cu_f3e6f9ee_36906ignoreE,(_ZN79_INTERNAL_018351f1_43_flash_fwd_hdim96_e4m3_split_softcap_sm90_cu_f3e6f9ee_36904cute7productE - _ZN79_INTERNAL_018351f1_43_flash_fwd_hdim96_e4m3_split_softcap_sm90_cu_f3e6f9ee_36904cuda3std3__481_GLOBAL__N__018351f1_43_flash_fwd_hdim96_e4m3_split_softcap_sm90_cu_f3e6f9ee_36906ignoreE)
_ZN79_INTERNAL_018351f1_43_flash_fwd_hdim96_e4m3_split_softcap_sm90_cu_f3e6f9ee_36904cuda3std3__481_GLOBAL__N__018351f1_43_flash_fwd_hdim96_e4m3_split_softcap_sm90_cu_f3e6f9ee_36906ignoreE:
	.zero		1
	.type		_ZN79_INTERNAL_018351f1_43_flash_fwd_hdim96_e4m3_split_softcap_sm90_cu_f3e6f9ee_36904cute7productE,@object
	.size		_ZN79_INTERNAL_018351f1_43_flash_fwd_hdim96_e4m3_split_softcap_sm90_cu_f3e6f9ee_36904cute7productE,(_ZN79_INTERNAL_018351f1_43_flash_fwd_hdim96_e4m3_split_softcap_sm90_cu_f3e6f9ee_36904cuda3std3__45__cpo3endE - _ZN79_INTERNAL_018351f1_43_flash_fwd_hdim96_e4m3_split_softcap_sm90_cu_f3e6f9ee_36904cute7productE)
_ZN79_INTERNAL_018351f1_43_flash_fwd_hdim96_e4m3_split_softcap_sm90_cu_f3e6f9ee_36904cute7productE:
	.zero		1
	.type		_ZN79_INTERNAL_018351f1_43_flash_fwd_hdim96_e4m3_split_softcap_sm90_cu_f3e6f9ee_36904cuda3std3__45__cpo3endE,@object
	.size		_ZN79_INTERNAL_018351f1_43_flash_fwd_hdim96_e4m3_split_softcap_sm90_cu_f3e6f9ee_36904cuda3std3__45__cpo3endE,(_ZN79_INTERNAL_018351f1_43_flash_fwd_hdim96_e4m3_split_softcap_sm90_cu_f3e6f9ee_36904cuda3std3__419piecewise_constructE - _ZN79_INTERNAL_018351f1_43_flash_fwd_hdim96_e4m3_split_softcap_sm90_cu_f3e6f9ee_36904cuda3std3__45__cpo3endE)
_ZN79_INTERNAL_018351f1_43_flash_fwd_hdim96_e4m3_split_softcap_sm90_cu_f3e6f9ee_36904cuda3std3__45__cpo3endE:
	.zero		1
	.type		_ZN79_INTERNAL_018351f1_43_flash_fwd_hdim96_e4m3_split_softcap_sm90_cu_f3e6f9ee_36904cuda3std3__419piecewise_constructE,@object
	.size		_ZN79_INTERNAL_018351f1_43_flash_fwd_hdim96_e4m3_split_softcap_sm90_cu_f3e6f9ee_36904cuda3std3__419piecewise_constructE,(_ZN79_INTERNAL_018351f1_43_flash_fwd_hdim96_e4m3_split_softcap_sm90_cu_f3e6f9ee_36904cuda3std3__45__cpo4cendE - _ZN79_INTERNAL_018351f1_43_flash_fwd_hdim96_e4m3_split_softcap_sm90_cu_f3e6f9ee_36904cuda3std3__419piecewise_constructE)
_ZN79_INTERNAL_018351f1_43_flash_fwd_hdim96_e4m3_split_softcap_sm90_cu_f3e6f9ee_36904cuda3std3__419piecewise_constructE:
	.zero		1
	.type		_ZN79_INTERNAL_018351f1_43_flash_fwd_hdim96_e4m3_split_softcap_sm90_cu_f3e6f9ee_36904cuda3std3__45__cpo4cendE,@object
	.size		_ZN79_INTERNAL_018351f1_43_flash_fwd_hdim96_e4m3_split_softcap_sm90_cu_f3e6f9ee_36904cuda3std3__45__cpo4cendE,(_ZN79_INTERNAL_018351f1_43_flash_fwd_hdim96_e4m3_split_softcap_sm90_cu_f3e6f9ee_36904cuda3std6ranges3__45__cpo4swapE - _ZN79_INTERNAL_018351f1_43_flash_fwd_hdim96_e4m3_split_softcap_sm90_cu_f3e6f9ee_36904cuda3std3__45__cpo4cendE)
_ZN79_INTERNAL_018351f1_43_flash_fwd_hdim96_e4m3_split_softcap_sm90_cu_f3e6f9ee_36904cuda3std3__45__cpo4cendE:
	.zero		1
	.type		_ZN79_INTERNAL_018351f1_43_flash_fwd_hdim96_e4m3_split_softcap_sm90_cu_f3e6f9ee_36904cuda3std6ranges3__45__cpo4swapE,@object
	.size		_ZN79_INTERNAL_018351f1_43_flash_fwd_hdim96_e4m3_split_softcap_sm90_cu_f3e6f9ee_36904cuda3std6ranges3__45__cpo4swapE,(.L_14 - _ZN79_INTERNAL_018351f1_43_flash_fwd_hdim96_e4m3_split_softcap_sm90_cu_f3e6f9ee_36904cuda3std6ranges3__45__cpo4swapE)
_ZN79_INTERNAL_018351f1_43_flash_fwd_hdim96_e4m3_split_softcap_sm90_cu_f3e6f9ee_36904cuda3std6ranges3__45__cpo4swapE:
	.zero		1
.L_14:


//--------------------- .nv.shared._ZN7cutlass13device_kernelIN5flash11enable_sm90INS1_16FlashAttnFwdSm90INS1_25CollectiveMainloopFwdSm90ILi2EN4cute5tupleIJNS5_1CILi1EEES8_S8_EEENS6_IJNS7_ILi192EEENS7_ILi128EEENS7_ILi96EEEEEELi96ENS_12float_e4m3_tEfNS_4arch4Sm90ELb0ELb0ELb1ELb1ELb0ELb0ELb0ELb1ELb1ELb1ELb1ELb0EEENS1_21CollectiveEpilogueFwdINS6_IJSA_SC_SB_EEES9_NS_10bfloat16_tESG_Li384ELb1ELb1ELb1ELb1EEENS1_36VarlenDynamicPersistentTileSchedulerILi192ELi128ELi384ELi128ELb1ELb1ELb1ELb0ELb1ELb1EEEEEEEEEvNT_6ParamsE --------------------------
	.section	.nv.shared._ZN7cutlass13device_kernelIN5flash11enable_sm90INS1_16FlashAttnFwdSm90INS1_25CollectiveMainloopFwdSm90ILi2EN4cute5tupleIJNS5_1CILi1EEES8_S8_EEENS6_IJNS7_ILi192EEENS7_ILi128EEENS7_ILi96EEEEEELi96ENS_12float_e4m3_tEfNS_4arch4Sm90ELb0ELb0ELb1ELb1ELb0ELb0ELb0ELb1ELb1ELb1ELb1ELb0EEENS1_21CollectiveEpilogueFwdINS6_IJSA_SC_SB_EEES9_NS_10bfloat16_tESG_Li384ELb1ELb1ELb1ELb1EEENS1_36VarlenDynamicPersistentTileSchedulerILi192ELi128ELi384ELi128ELb1ELb1ELb1ELb0ELb1ELb1EEEEEEEEEvNT_6ParamsE,"aw",@nobits
	.sectionflags	@""
	.align	16
	.zero		1024


//--------------------- .nv.shared._ZN7cutlass13device_kernelIN5flash11enable_sm90INS1_16FlashAttnFwdSm90INS1_25CollectiveMainloopFwdSm90ILi2EN4cute5tupleIJNS5_1CILi1EEES8_S8_EEENS6_IJNS7_ILi192EEENS7_ILi128EEENS7_ILi96EEEEEELi96ENS_12float_e4m3_tEfNS_4arch4Sm90ELb0ELb0ELb1ELb1ELb0ELb1ELb0ELb1ELb1ELb1ELb1ELb0EEENS1_21CollectiveEpilogueFwdINS6_IJSA_SC_SB_EEES9_NS_10bfloat16_tESG_Li384ELb1ELb1ELb1ELb1EEENS1_36VarlenDynamicPersistentTileSchedulerILi192ELi128ELi384ELi128ELb1ELb1ELb1ELb0ELb1ELb1EEEEEEEEEvNT_6ParamsE --------------------------
	.section	.nv.shared._ZN7cutlass13device_kernelIN5flash11enable_sm90INS1_16FlashAttnFwdSm90INS1_25CollectiveMainloopFwdSm90ILi2EN4cute5tupleIJNS5_1CILi1EEES8_S8_EEENS6_IJNS7_ILi192EEENS7_ILi128EEENS7_ILi96EEEEEELi96ENS_12float_e4m3_tEfNS_4arch4Sm90ELb0ELb0ELb1ELb1ELb0ELb1ELb0ELb1ELb1ELb1ELb1ELb0EEENS1_21CollectiveEpilogueFwdINS6_IJSA_SC_SB_EEES9_NS_10bfloat16_tESG_Li384ELb1ELb1ELb1ELb1EEENS1_36VarlenDynamicPersistentTileSchedulerILi192ELi128ELi384ELi128ELb1ELb1ELb1ELb0ELb1ELb1EEEEEEEEEvNT_6ParamsE,"aw",@nobits
	.sectionflags	@""
	.align	16
	.zero		1024


//--------------------- .nv.shared._ZN7cutlass13device_kernelIN5flash11enable_sm90INS1_16FlashAttnFwdSm90INS1_25CollectiveMainloopFwdSm90ILi2EN4cute5tupleIJNS5_1CILi1EEES8_S8_EEENS6_IJNS7_ILi192EEENS7_ILi128EEENS7_ILi96EEEEEELi96ENS_12float_e4m3_tEfNS_4arch4Sm90ELb0ELb1ELb1ELb0ELb0ELb0ELb0ELb1ELb1ELb1ELb1ELb0EEENS1_21CollectiveEpilogueFwdINS6_IJSA_SC_SB_EEES9_NS_10bfloat16_tESG_Li384ELb0ELb1ELb1ELb1EEENS1_19SingleTileSchedulerILb0ELb1ELb1ELi192EEEEEEEEEvNT_6ParamsE --------------------------
	.section	.nv.shared._ZN7cutlass13device_kernelIN5flash11enable_sm90INS1_16FlashAttnFwdSm90INS1_25CollectiveMainloopFwdSm90ILi2EN4cute5tupleIJNS5_1CILi1EEES8_S8_EEENS6_IJNS7_ILi192EEENS7_ILi128EEENS7_ILi96EEEEEELi96ENS_12float_e4m3_tEfNS_4arch4Sm90ELb0ELb1ELb1ELb0ELb0ELb0ELb0ELb1ELb1ELb1ELb1ELb0EEENS1_21CollectiveEpilogueFwdINS6_IJSA_SC_SB_EEES9_NS_10bfloat16_tESG_Li384ELb0ELb1ELb1ELb1EEENS1_19SingleTileSchedulerILb0ELb1ELb1ELi192EEEEEEEEEvNT_6ParamsE,"aw",@nobits
	.sectionflags	@""
	.align	16
	.zero		1024


//--------------------- .nv.shared._ZN7cutlass13device_kernelIN5flash11enable_sm90INS1_16FlashAttnFwdSm90INS1_25CollectiveMainloopFwdSm90ILi2EN4cute5tupleIJNS5_1CILi1EEES8_S8_EEENS6_IJNS7_ILi192EEENS7_ILi128EEENS7_ILi96EEEEEELi96ENS_12float_e4m3_tEfNS_4arch4Sm90ELb0ELb1ELb1ELb1ELb0ELb0ELb0ELb1ELb1ELb1ELb1ELb0EEENS1_21CollectiveEpilogueFwdINS6_IJSA_SC_SB_EEES9_NS_10bfloat16_tESG_Li384ELb1ELb1ELb1ELb1EEENS1_36VarlenDynamicPersistentTileSchedulerILi192ELi128ELi384ELi128ELb1ELb1ELb1ELb1ELb0ELb1EEEEEEEEEvNT_6ParamsE --------------------------
	.section	.nv.shared._ZN7cutlass13device_kernelIN5flash11enable_sm90INS1_16FlashAttnFwdSm90INS1_25CollectiveMainloopFwdSm90ILi2EN4cute5tupleIJNS5_1CILi1EEES8_S8_EEENS6_IJNS7_ILi192EEENS7_ILi128EEENS7_ILi96EEEEEELi96ENS_12float_e4m3_tEfNS_4arch4Sm90ELb0ELb1ELb1ELb1ELb0ELb0ELb0ELb1ELb1ELb1ELb1ELb0EEENS1_21CollectiveEpilogueFwdINS6_IJSA_SC_SB_EEES9_NS_10bfloat16_tESG_Li384ELb1ELb1ELb1ELb1EEENS1_36VarlenDynamicPersistentTileSchedulerILi192ELi128ELi384ELi128ELb1ELb1ELb1ELb1ELb0ELb1EEEEEEEEEvNT_6ParamsE,"aw",@nobits
	.sectionflags	@""
	.align	16
	.zero		1024


//--------------------- .nv.shared._ZN7cutlass13device_kernelIN5flash11enable_sm90INS1_16FlashAttnFwdSm90INS1_25CollectiveMainloopFwdSm90ILi2EN4cute5tupleIJNS5_1CILi1EEES8_S8_EEENS6_IJNS7_ILi192EEENS7_ILi128EEENS7_ILi96EEEEEELi96ENS_12float_e4m3_tEfNS_4arch4Sm90ELb0ELb1ELb1ELb1ELb0ELb1ELb0ELb1ELb1ELb1ELb1ELb0EEENS1_21CollectiveEpilogueFwdINS6_IJSA_SC_SB_EEES9_NS_10bfloat16_tESG_Li384ELb1ELb1ELb1ELb1EEENS1_36VarlenDynamicPersistentTileSchedulerILi192ELi128ELi384ELi128ELb1ELb1ELb1ELb1ELb0ELb1EEEEEEEEEvNT_6ParamsE --------------------------
	.section	.nv.shared._ZN7cutlass13device_kernelIN5flash11enable_sm90INS1_16FlashAttnFwdSm90INS1_25CollectiveMainloopFwdSm90ILi2EN4cute5tupleIJNS5_1CILi1EEES8_S8_EEENS6_IJNS7_ILi192EEENS7_ILi128EEENS7_ILi96EEEEEELi96ENS_12float_e4m3_tEfNS_4arch4Sm90ELb0ELb1ELb1ELb1ELb0ELb1ELb0ELb1ELb1ELb1ELb1ELb0EEENS1_21CollectiveEpilogueFwdINS6_IJSA_SC_SB_EEES9_NS_10bfloat16_tESG_Li384ELb1ELb1ELb1ELb1EEENS1_36VarlenDynamicPersistentTileSchedulerILi192ELi128ELi384ELi128ELb1ELb1ELb1ELb1ELb0ELb1EEEEEEEEEvNT_6ParamsE,"aw",@nobits
	.sectionflags	@""
	.align	16
	.zero		1024


//--------------------- .nv.shared._ZN7cutlass13device_kernelIN5flash11enable_sm90INS1_16FlashAttnFwdSm90INS1_25CollectiveMainloopFwdSm90ILi2EN4cute5tupleIJNS5_1CILi1EEES8_S8_EEENS6_IJNS7_ILi192EEENS7_ILi128EEENS7_ILi96EEEEEELi96ENS_12float_e4m3_tEfNS_4arch4Sm90ELb1ELb0ELb1ELb0ELb0ELb0ELb0ELb1ELb1ELb1ELb1ELb0EEENS1_21CollectiveEpilogueFwdINS6_IJSA_SC_SB_EEES9_NS_10bfloat16_tESG_Li384ELb0ELb1ELb1ELb1EEENS1_19SingleTileSchedulerILb0ELb1ELb1ELi192EEEEEEEEEvNT_6ParamsE --------------------------
	.section	.nv.shared._ZN7cutlass13device_kernelIN5flash11enable_sm90INS1_16FlashAttnFwdSm90INS1_25CollectiveMainloopFwdSm90ILi2EN4cute5tupleIJNS5_1CILi1EEES8_S8_EEENS6_IJNS7_ILi192EEENS7_ILi128EEENS7_ILi96EEEEEELi96ENS_12float_e4m3_tEfNS_4arch4Sm90ELb1ELb0ELb1ELb0ELb0ELb0ELb0ELb1ELb1ELb1ELb1ELb0EEENS1_21CollectiveEpilogueFwdINS6_IJSA_SC_SB_EEES9_NS_10bfloat16_tESG_Li384ELb0ELb1ELb1ELb1EEENS1_19SingleTileSchedulerILb0ELb1ELb1ELi192EEEEEEEEEvNT_6ParamsE,"aw",@nobits
	.sectionflags	@""
	.align	16
	.zero		1024


//--------------------- .nv.shared._ZN7cutlass13device_kernelIN5flash11enable_sm90INS1_16FlashAttnFwdSm90INS1_25CollectiveMainloopFwdSm90ILi2EN4cute5tupleIJNS5_1CILi1EEES8_S8_EEENS6_IJNS7_ILi192EEENS7_ILi128EEENS7_ILi96EEEEEELi96ENS_12float_e4m3_tEfNS_4arch4Sm90ELb1ELb0ELb1ELb1ELb0ELb0ELb0ELb1ELb1ELb1ELb1ELb0EEENS1_21CollectiveEpilogueFwdINS6_IJSA_SC_SB_EEES9_NS_10bfloat16_tESG_Li384ELb1ELb1ELb1ELb1EEENS1_36VarlenDynamicPersistentTileSchedulerILi192ELi128ELi384ELi128ELb1ELb1ELb1ELb1ELb1ELb1EEEEEEEEEvNT_6ParamsE --------------------------
	.section	.nv.shared._ZN7cutlass13device_kernelIN5flash11enable_sm90INS1_16FlashAttnFwdSm90INS1_25CollectiveMainloopFwdSm90ILi2EN4cute5tupleIJNS5_1CILi1EEES8_S8_EEENS6_IJNS7_ILi192EEENS7_ILi128EEENS7_ILi96EEEEEELi96ENS_12float_e4m3_tEfNS_4arch4Sm90ELb1ELb0ELb1ELb1ELb0ELb0ELb0ELb1ELb1ELb1ELb1ELb0EEENS1_21CollectiveEpilogueFwdINS6_IJSA_SC_SB_EEES9_NS_10bfloat16_tESG_Li384ELb1ELb1ELb1ELb1EEENS1_36VarlenDynamicPersistentTileSchedulerILi192ELi128ELi384ELi128ELb1ELb1ELb1ELb1ELb1ELb1EEEEEEEEEvNT_6ParamsE,"aw",@nobits
	.sectionflags	@""
	.align	16
	.zero		1024


//--------------------- .nv.shared._ZN7cutlass13device_kernelIN5flash11enable_sm90INS1_16FlashAttnFwdSm90INS1_25CollectiveMainloopFwdSm90ILi2EN4cute5tupleIJNS5_1CILi1EEES8_S8_EEENS6_IJNS7_ILi192EEENS7_ILi128EEENS7_ILi96EEEEEELi96ENS_12float_e4m3_tEfNS_4arch4Sm90ELb1ELb0ELb1ELb1ELb0ELb1ELb0ELb1ELb1ELb1ELb1ELb0EEENS1_21CollectiveEpilogueFwdINS6_IJSA_SC_SB_EEES9_NS_10bfloat16_tESG_Li384ELb1ELb1ELb1ELb1EEENS1_36VarlenDynamicPersistentTileSchedulerILi192ELi128ELi384ELi128ELb1ELb1ELb1ELb1ELb1ELb1EEEEEEEEEvNT_6ParamsE --------------------------
	.section	.nv.shared._ZN7cutlass13device_kernelIN5flash11enable_sm90INS1_16FlashAttnFwdSm90INS1_25CollectiveMainloopFwdSm90ILi2EN4cute5tupleIJNS5_1CILi1EEES8_S8_EEENS6_IJNS7_ILi192EEENS7_ILi128EEENS7_ILi96EEEEEELi96ENS_12float_e4m3_tEfNS_4arch4Sm90ELb1ELb0ELb1ELb1ELb0ELb1ELb0ELb1ELb1ELb1ELb1ELb0EEENS1_21CollectiveEpilogueFwdINS6_IJSA_SC_SB_EEES9_NS_10bfloat16_tESG_Li384ELb1ELb1ELb1ELb1EEENS1_36VarlenDynamicPersistentTileSchedulerILi192ELi128ELi384ELi128ELb1ELb1ELb1ELb1ELb1ELb1EEEEEEEEEvNT_6ParamsE,"aw",@nobits
	.sectionflags	@""
	.align	16
	.zero		1024


//--------------------- .nv.constant0._ZN7cutlass13device_kernelIN5flash11enable_sm90INS1_16FlashAttnFwdSm90INS1_25CollectiveMainloopFwdSm90ILi2EN4cute5tupleIJNS5_1CILi1EEES8_S8_EEENS6_IJNS7_ILi192EEENS7_ILi128EEENS7_ILi96EEEEEELi96ENS_12float_e4m3_tEfNS_4arch4Sm90ELb0ELb0ELb1ELb0ELb0ELb0ELb0ELb1ELb1ELb1ELb1ELb0EEENS1_21CollectiveEpilogueFwdINS6_IJSA_SC_SB_EEES9_NS_10bfloat16_tESG_Li384ELb0ELb1ELb1ELb1EEENS1_19SingleTileSchedulerILb0ELb1ELb1ELi192EEEEEEEEEvNT_6ParamsE --------------------------
	.section	.nv.constant0._ZN7cutlass13device_kernelIN5flash11enable_sm90INS1_16FlashAttnFwdSm90INS1_25CollectiveMainloopFwdSm90ILi2EN4cute5tupleIJNS5_1CILi1EEES8_S8_EEENS6_IJNS7_ILi192EEENS7_ILi128EEENS7_ILi96EEEEEELi96ENS_12float_e4m3_tEfNS_4arch4Sm90ELb0ELb0ELb1ELb0ELb0ELb0ELb0ELb1ELb1ELb1ELb1ELb0EEENS1_21CollectiveEpilogueFwdINS6_IJSA_SC_SB_EEES9_NS_10bfloat16_tESG_Li384ELb0ELb1ELb1ELb1EEENS1_19SingleTileSchedulerILb0ELb1ELb1ELi192EEEEEEEEEvNT_6ParamsE,"a",@progbits
	.sectionflags	@""
	.align	4
.nv.constant0._ZN7cutlass13device_kernelIN5flash11enable_sm90INS1_16FlashAttnFwdSm90INS1_25CollectiveMainloopFwdSm90ILi2EN4cute5tupleIJNS5_1CILi1EEES8_S8_EEENS6_IJNS7_ILi192EEENS7_ILi128EEENS7_ILi96EEEEEELi96ENS_12float_e4m3_tEfNS_4arch4Sm90ELb0ELb0ELb1ELb0ELb0ELb0ELb0ELb1ELb1ELb1ELb1ELb0EEENS1_21CollectiveEpilogueFwdINS6_IJSA_SC_SB_EEES9_NS_10bfloat16_tESG_Li384ELb0ELb1ELb1ELb1EEENS1_19SingleTileSchedulerILb0ELb1ELb1ELi192EEEEEEEEEvNT_6ParamsE:
	.zero		3200


//--------------------- .nv.constant0._ZN7cutlass13device_kernelIN5flash11enable_sm90INS1_16FlashAttnFwdSm90INS1_25CollectiveMainloopFwdSm90ILi2EN4cute5tupleIJNS5_1CILi1EEES8_S8_EEENS6_IJNS7_ILi192EEENS7_ILi128EEENS7_ILi96EEEEEELi96ENS_12float_e4m3_tEfNS_4arch4Sm90ELb0ELb0ELb1ELb1ELb0ELb0ELb0ELb1ELb1ELb1ELb1ELb0EEENS1_21CollectiveEpilogueFwdINS6_IJSA_SC_SB_EEES9_NS_10bfloat16_tESG_Li384ELb1ELb1ELb1ELb1EEENS1_36VarlenDynamicPersistentTileSchedulerILi192ELi128ELi384ELi128ELb1ELb1ELb1ELb0ELb1ELb1EEEEEEEEEvNT_6ParamsE --------------------------
	.section	.nv.constant0._ZN7cutlass13device_kernelIN5flash11enable_sm90INS1_16FlashAttnFwdSm90INS1_25CollectiveMainloopFwdSm90ILi2EN4cute5tupleIJNS5_1CILi1EEES8_S8_EEENS6_IJNS7_ILi192EEENS7_ILi128EEENS7_ILi96EEEEEELi96ENS_12float_e4m3_tEfNS_4arch4Sm90ELb0ELb0ELb1ELb1ELb0ELb0ELb0ELb1ELb1ELb1ELb1ELb0EEENS1_21CollectiveEpilogueFwdINS6_IJSA_SC_SB_EEES9_NS_10bfloat16_tESG_Li384ELb1ELb1ELb1ELb1EEENS1_36VarlenDynamicPersistentTileSchedulerILi192ELi128ELi384ELi128ELb1ELb1ELb1ELb0ELb1ELb1EEEEEEEEEvNT_6ParamsE,"a",@progbits
	.sectionflags	@""
	.align	4
.nv.constant0._ZN7cutlass13device_kernelIN5flash11enable_sm90INS1_16FlashAttnFwdSm90INS1_25CollectiveMainloopFwdSm90ILi2EN4cute5tupleIJNS5_1CILi1EEES8_S8_EEENS6_IJNS7_ILi192EEENS7_ILi128EEENS7_ILi96EEEEEELi96ENS_12float_e4m3_tEfNS_4arch4Sm90ELb0ELb0ELb1ELb1ELb0ELb0ELb0ELb1ELb1ELb1ELb1ELb0EEENS1_21CollectiveEpilogueFwdINS6_IJSA_SC_SB_EEES9_NS_10bfloat16_tESG_Li384ELb1ELb1ELb1ELb1EEENS1_36VarlenDynamicPersistentTileSchedulerILi192ELi128ELi384ELi128ELb1ELb1ELb1ELb0ELb1ELb1EEEEEEEEEvNT_6ParamsE:
	.zero		3328


//--------------------- .nv.constant0._ZN7cutlass13device_kernelIN5flash11enable_sm90INS1_16FlashAttnFwdSm90INS1_25CollectiveMainloopFwdSm90ILi2EN4cute5tupleIJNS5_1CILi1EEES8_S8_EEENS6_IJNS7_ILi192EEENS7_ILi128EEENS7_ILi96EEEEEELi96ENS_12float_e4m3_tEfNS_4arch4Sm90ELb0ELb0ELb1ELb1ELb0ELb1ELb0ELb1ELb1ELb1ELb1ELb0EEENS1_21CollectiveEpilogueFwdINS6_IJSA_SC_SB_EEES9_NS_10bfloat16_tESG_Li384ELb1ELb1ELb1ELb1EEENS1_36VarlenDynamicPersistentTileSchedulerILi192ELi128ELi384ELi128ELb1ELb1ELb1ELb0ELb1ELb1EEEEEEEEEvNT_6ParamsE --------------------------
	.section	.nv.constant0._ZN7cutlass13device_kernelIN5flash11enable_sm90INS1_16FlashAttnFwdSm90INS1_25CollectiveMainloopFwdSm90ILi2EN4cute5tupleIJNS5_1CILi1EEES8_S8_EEENS6_IJNS7_ILi192EEENS7_ILi128EEENS7_ILi96EEEEEELi96ENS_12float_e4m3_tEfNS_4arch4Sm90ELb0ELb0ELb1ELb1ELb0ELb1ELb0ELb1ELb1ELb1ELb1ELb0EEENS1_21CollectiveEpilogueFwdINS6_IJSA_SC_SB_EEES9_NS_10bfloat16_tESG_Li384ELb1ELb1ELb1ELb1EEENS1_36VarlenDynamicPersistentTileSchedulerILi192ELi128ELi384ELi128ELb1ELb1ELb1ELb0ELb1ELb1EEEEEEEEEvNT_6ParamsE,"a",@progbits
	.sectionflags	@""
	.align	4
.nv.constant0._ZN7cutlass13device_kernelIN5flash11enable_sm90INS1_16FlashAttnFwdSm90INS1_25CollectiveMainloopFwdSm90ILi2EN4cute5tupleIJNS5_1CILi1EEES8_S8_EEENS6_IJNS7_ILi192EEENS7_ILi128EEENS7_ILi96EEEEEELi96ENS_12float_e4m3_tEfNS_4arch4Sm90ELb0ELb0ELb1ELb1ELb0ELb1ELb0ELb1ELb1ELb1ELb1ELb0EEENS1_21CollectiveEpilogueFwdINS6_IJSA_SC_SB_EEES9_NS_10bfloat16_tESG_Li384ELb1ELb1ELb1ELb1EEENS1_36VarlenDynamicPersistentTileSchedulerILi192ELi128ELi384ELi128ELb1ELb1ELb1ELb0ELb1ELb1EEEEEEEEEvNT_6ParamsE:
	.zero		3328


//--------------------- .nv.constant0._ZN7cutlass13device_kernelIN5flash11enable_sm90INS1_16FlashAttnFwdSm90INS1_25CollectiveMainloopFwdSm90ILi2EN4cute5tupleIJNS5_1CILi1EEES8_S8_EEENS6_IJNS7_ILi192EEENS7_ILi128EEENS7_ILi96EEEEEELi96ENS_12float_e4m3_tEfNS_4arch4Sm90ELb0ELb1ELb1ELb0ELb0ELb0ELb0ELb1ELb1ELb1ELb1ELb0EEENS1_21CollectiveEpilogueFwdINS6_IJSA_SC_SB_EEES9_NS_10bfloat16_tESG_Li384ELb0ELb1ELb1ELb1EEENS1_19SingleTileSchedulerILb0ELb1ELb1ELi192EEEEEEEEEvNT_6ParamsE --------------------------
	.section	.nv.constant0._ZN7cutlass13device_kernelIN5flash11enable_sm90INS1_16FlashAttnFwdSm90INS1_25CollectiveMainloopFwdSm90ILi2EN4cute5tupleIJNS5_1CILi1EEES8_S8_EEENS6_IJNS7_ILi192EEENS7_ILi128EEENS7_ILi96EEEEEELi96ENS_12float_e4m3_tEfNS_4arch4Sm90ELb0ELb1ELb1ELb0ELb0ELb0ELb0ELb1ELb1ELb1ELb1ELb0EEENS1_21CollectiveEpilogueFwdINS6_IJSA_SC_SB_EEES9_NS_10bfloat16_tESG_Li384ELb0ELb1ELb1ELb1EEENS1_19SingleTileSchedulerILb0ELb1ELb1ELi192EEEEEEEEEvNT_6ParamsE,"a",@progbits
	.sectionflags	@""
	.align	4
.nv.constant0._ZN7cutlass13device_kernelIN5flash11enable_sm90INS1_16FlashAttnFwdSm90INS1_25CollectiveMainloopFwdSm90ILi2EN4cute5tupleIJNS5_1CILi1EEES8_S8_EEENS6_IJNS7_ILi192EEENS7_ILi128EEENS7_ILi96EEEEEELi96ENS_12float_e4m3_tEfNS_4arch4Sm90ELb0ELb1ELb1ELb0ELb0ELb0ELb0ELb1ELb1ELb1ELb1ELb0EEENS1_21CollectiveEpilogueFwdINS6_IJSA_SC_SB_EEES9_NS_10bfloat16_tESG_Li384ELb0ELb1ELb1ELb1EEENS1_19SingleTileSchedulerILb0ELb1ELb1ELi192EEEEEEEEEvNT_6ParamsE:
	.zero		3200


//--------------------- .nv.constant0._ZN7cutlass13device_kernelIN5flash11enable_sm90INS1_16FlashAttnFwdSm90INS1_25CollectiveMainloopFwdSm90ILi2EN4cute5tupleIJNS5_1CILi1EEES8_S8_EEENS6_IJNS7_ILi192EEENS7_ILi128EEENS7_ILi96EEEEEELi96ENS_12float_e4m3_tEfNS_4arch4Sm90ELb0ELb1ELb1ELb1ELb0ELb0ELb0ELb1ELb1ELb1ELb1ELb0EEENS1_21CollectiveEpilogueFwdINS6_IJSA_SC_SB_EEES9_NS_10bfloat16_tESG_Li384ELb1ELb1ELb1ELb1EEENS1_36VarlenDynamicPersistentTileSchedulerILi192ELi128ELi384ELi128ELb1ELb1ELb1ELb1ELb0ELb1EEEEEEEEEvNT_6ParamsE --------------------------
	.section	.nv.constant0._ZN7cutlass13device_kernelIN5flash11enable_sm90INS1_16FlashAttnFwdSm90INS1_25CollectiveMainloopFwdSm90ILi2EN4cute5tupleIJNS5_1CILi1EEES8_S8_EEENS6_IJNS7_ILi192EEENS7_ILi128EEENS7_ILi96EEEEEELi96ENS_12float_e4m3_tEfNS_4arch4Sm90ELb0ELb1ELb1ELb1ELb0ELb0ELb0ELb1ELb1ELb1ELb1ELb0EEENS1_21CollectiveEpilogueFwdINS6_IJSA_SC_SB_EEES9_NS_10bfloat16_tESG_Li384ELb1ELb1ELb1ELb1EEENS1_36VarlenDynamicPersistentTileSchedulerILi192ELi128ELi384ELi128ELb1ELb1ELb1ELb1ELb0ELb1EEEEEEEEEvNT_6ParamsE,"a",@progbits
	.sectionflags	@""
	.align	4
.nv.constant0._ZN7cutlass13device_kernelIN5flash11enable_sm90INS1_16FlashAttnFwdSm90INS1_25CollectiveMainloopFwdSm90ILi2EN4cute5tupleIJNS5_1CILi1EEES8_S8_EEENS6_IJNS7_ILi192EEENS7_ILi128EEENS7_ILi96EEEEEELi96ENS_12float_e4m3_tEfNS_4arch4Sm90ELb0ELb1ELb1ELb1ELb0ELb0ELb0ELb1ELb1ELb1ELb1ELb0EEENS1_21CollectiveEpilogueFwdINS6_IJSA_SC_SB_EEES9_NS_10bfloat16_tESG_Li384ELb1ELb1ELb1ELb1EEENS1_36VarlenDynamicPersistentTileSchedulerILi192ELi128ELi384ELi128ELb1ELb1ELb1ELb1ELb0ELb1EEEEEEEEEvNT_6ParamsE:
	.zero		3328


//--------------------- .nv.constant0._ZN7cutlass13device_kernelIN5flash11enable_sm90INS1_16FlashAttnFwdSm90INS1_25CollectiveMainloopFwdSm90ILi2EN4cute5tupleIJNS5_1CILi1EEES8_S8_EEENS6_IJNS7_ILi192EEENS7_ILi128EEENS7_ILi96EEEEEELi96ENS_12float_e4m3_tEfNS_4arch4Sm90ELb0ELb1ELb1ELb1ELb0ELb1ELb0ELb1ELb1ELb1ELb1ELb0EEENS1_21CollectiveEpilogueFwdINS6_IJSA_SC_SB_EEES9_NS_10bfloat16_tESG_Li384ELb1ELb1ELb1ELb1EEENS1_36VarlenDynamicPersistentTileSchedulerILi192ELi128ELi384ELi128ELb1ELb1ELb1ELb1ELb0ELb1EEEEEEEEEvNT_6ParamsE --------------------------
	.section	.nv.constant0._ZN7cutlass13device_kernelIN5flash11enable_sm90INS1_16FlashAttnFwdSm90INS1_25CollectiveMainloopFwdSm90ILi2EN4cute5tupleIJNS5_1CILi1EEES8_S8_EEENS6_IJNS7_ILi192EEENS7_ILi128EEENS7_ILi96EEEEEELi96ENS_12float_e4m3_tEfNS_4arch4Sm90ELb0ELb1ELb1ELb1ELb0ELb1ELb0ELb1ELb1ELb1ELb1ELb0EEENS1_21CollectiveEpilogueFwdINS6_IJSA_SC_SB_EEES9_NS_10bfloat16_tESG_Li384ELb1ELb1ELb1ELb1EEENS1_36VarlenDynamicPersistentTileSchedulerILi192ELi128ELi384ELi128ELb1ELb1ELb1ELb1ELb0ELb1EEEEEEEEEvNT_6ParamsE,"a",@progbits
	.sectionflags	@""
	.align	4
.nv.constant0._ZN7cutlass13device_kernelIN5flash11enable_sm90INS1_16FlashAttnFwdSm90INS1_25CollectiveMainloopFwdSm90ILi2EN4cute5tupleIJNS5_1CILi1EEES8_S8_EEENS6_IJNS7_ILi192EEENS7_ILi128EEENS7_ILi96EEEEEELi96ENS_12float_e4m3_tEfNS_4arch4Sm90ELb0ELb1ELb1ELb1ELb0ELb1ELb0ELb1ELb1ELb1ELb1ELb0EEENS1_21CollectiveEpilogueFwdINS6_IJSA_SC_SB_EEES9_NS_10bfloat16_tESG_Li384ELb1ELb1ELb1ELb1EEENS1_36VarlenDynamicPersistentTileSchedulerILi192ELi128ELi384ELi128ELb1ELb1ELb1ELb1ELb0ELb1EEEEEEEEEvNT_6ParamsE:
	.zero		3328


//--------------------- .nv.constant0._ZN7cutlass13device_kernelIN5flash11enable_sm90INS1_16FlashAttnFwdSm90INS1_25CollectiveMainloopFwdSm90ILi2EN4cute5tupleIJNS5_1CILi1EEES8_S8_EEENS6_IJNS7_ILi192EEENS7_ILi128EEENS7_ILi96EEEEEELi96ENS_12float_e4m3_tEfNS_4arch4Sm90ELb1ELb0ELb1ELb0ELb0ELb0ELb0ELb1ELb1ELb1ELb1ELb0EEENS1_21CollectiveEpilogueFwdINS6_IJSA_SC_SB_EEES9_NS_10bfloat16_tESG_Li384ELb0ELb1ELb1ELb1EEENS1_19SingleTileSchedulerILb0ELb1ELb1ELi192EEEEEEEEEvNT_6ParamsE --------------------------
	.section	.nv.constant0._ZN7cutlass13device_kernelIN5flash11enable_sm90INS1_16FlashAttnFwdSm90INS1_25CollectiveMainloopFwdSm90ILi2EN4cute5tupleIJNS5_1CILi1EEES8_S8_EEENS6_IJNS7_ILi192EEENS7_ILi128EEENS7_ILi96EEEEEELi96ENS_12float_e4m3_tEfNS_4arch4Sm90ELb1ELb0ELb1ELb0ELb0ELb0ELb0ELb1ELb1ELb1ELb1ELb0EEENS1_21CollectiveEpilogueFwdINS6_IJSA_SC_SB_EEES9_NS_10bfloat16_tESG_Li384ELb0ELb1ELb1ELb1EEENS1_19SingleTileSchedulerILb0ELb1ELb1ELi192EEEEEEEEEvNT_6ParamsE,"a",@progbits
	.sectionflags	@""
	.align	4
.nv.constant0._ZN7cutlass13device_kernelIN5flash11enable_sm90INS1_16FlashAttnFwdSm90INS1_25CollectiveMainloopFwdSm90ILi2EN4cute5tupleIJNS5_1CILi1EEES8_S8_EEENS6_IJNS7_ILi192EEENS7_ILi128EEENS7_ILi96EEEEEELi96ENS_12float_e4m3_tEfNS_4arch4Sm90ELb1ELb0ELb1ELb0ELb0ELb0ELb0ELb1ELb1ELb1ELb1ELb0EEENS1_21CollectiveEpilogueFwdINS6_IJSA_SC_SB_EEES9_NS_10bfloat16_tESG_Li384ELb0ELb1ELb1ELb1EEENS1_19SingleTileSchedulerILb0ELb1ELb1ELi192EEEEEEEEEvNT_6ParamsE:
	.zero		3200


//--------------------- .nv.constant0._ZN7cutlass13device_kernelIN5flash11enable_sm90INS1_16FlashAttnFwdSm90INS1_25CollectiveMainloopFwdSm90ILi2EN4cute5tupleIJNS5_1CILi1EEES8_S8_EEENS6_IJNS7_ILi192EEENS7_ILi128EEENS7_ILi96EEEEEELi96ENS_12float_e4m3_tEfNS_4arch4Sm90ELb1ELb0ELb1ELb1ELb0ELb0ELb0ELb1ELb1ELb1ELb1ELb0EEENS1_21CollectiveEpilogueFwdINS6_IJSA_SC_SB_EEES9_NS_10bfloat16_tESG_Li384ELb1ELb1ELb1ELb1EEENS1_36VarlenDynamicPersistentTileSchedulerILi192ELi128ELi384ELi128ELb1ELb1ELb1ELb1ELb1ELb1EEEEEEEEEvNT_6ParamsE --------------------------
	.section	.nv.constant0._ZN7cutlass13device_kernelIN5flash11enable_sm90INS1_16FlashAttnFwdSm90INS1_25CollectiveMainloopFwdSm90ILi2EN4cute5tupleIJNS5_1CILi1EEES8_S8_EEENS6_IJNS7_ILi192EEENS7_ILi128EEENS7_ILi96EEEEEELi96ENS_12float_e4m3_tEfNS_4arch4Sm90ELb1ELb0ELb1ELb1ELb0ELb0ELb0ELb1ELb1ELb1ELb1ELb0EEENS1_21CollectiveEpilogueFwdINS6_IJSA_SC_SB_EEES9_NS_10bfloat16_tESG_Li384ELb1ELb1ELb1ELb1EEENS1_36VarlenDynamicPersistentTileSchedulerILi192ELi128ELi384ELi128ELb1ELb1ELb1ELb1ELb1ELb1EEEEEEEEEvNT_6ParamsE,"a",@progbits
	.sectionflags	@""
	.align	4
.nv.constant0._ZN7cutlass13device_kernelIN5flash11enable_sm90INS1_16FlashAttnFwdSm90INS1_25CollectiveMainloopFwdSm90ILi2EN4cute5tupleIJNS5_1CILi1EEES8_S8_EEENS6_IJNS7_ILi192EEENS7_ILi128EEENS7_ILi96EEEEEELi96ENS_12float_e4m3_tEfNS_4arch4Sm90ELb1ELb0ELb1ELb1ELb0ELb0ELb0ELb1ELb1ELb1ELb1ELb0EEENS1_21CollectiveEpilogueFwdINS6_IJSA_SC_SB_EEES9_NS_10bfloat16_tESG_Li384ELb1ELb1ELb1ELb1EEENS1_36VarlenDynamicPersistentTileSchedulerILi192ELi128ELi384ELi128ELb1ELb1ELb1ELb1ELb1ELb1EEEEEEEEEvNT_6ParamsE:
	.zero		3328


//--------------------- .nv.constant0._ZN7cutlass13device_kernelIN5flash11enable_sm90INS1_16FlashAttnFwdSm90INS1_25CollectiveMainloopFwdSm90ILi2EN4cute5tupleIJNS5_1CILi1EEES8_S8_EEENS6_IJNS7_ILi192EEENS7_ILi128EEENS7_ILi96EEEEEELi96ENS_12float_e4m3_tEfNS_4arch4Sm90ELb1ELb0ELb1ELb1ELb0ELb1ELb0ELb1ELb1ELb1ELb1ELb0EEENS1_21CollectiveEpilogueFwdINS6_IJSA_SC_SB_EEES9_NS_10bfloat16_tESG_Li384ELb1ELb1ELb1ELb1EEENS1_36VarlenDynamicPersistentTileSchedulerILi192ELi128ELi384ELi128ELb1ELb1ELb1ELb1ELb1ELb1EEEEEEEEEvNT_6ParamsE --------------------------
	.section	.nv.constant0._ZN7cutlass13device_kernelIN5flash11enable_sm90INS1_16FlashAttnFwdSm90INS1_25CollectiveMainloopFwdSm90ILi2EN4cute5tupleIJNS5_1CILi1EEES8_S8_EEENS6_IJNS7_ILi192EEENS7_ILi128EEENS7_ILi96EEEEEELi96ENS_12float_e4m3_tEfNS_4arch4Sm90ELb1ELb0ELb1ELb1ELb0ELb1ELb0ELb1ELb1ELb1ELb1ELb0EEENS1_21CollectiveEpilogueFwdINS6_IJSA_SC_SB_EEES9_NS_10bfloat16_tESG_Li384ELb1ELb1ELb1ELb1EEENS1_36VarlenDynamicPersistentTileSchedulerILi192ELi128ELi384ELi128ELb1ELb1ELb1ELb1ELb1ELb1EEEEEEEEEvNT_6ParamsE,"a",@progbits
	.sectionflags	@""
	.align	4
.nv.constant0._ZN7cutlass13device_kernelIN5flash11enable_sm90INS1_16FlashAttnFwdSm90INS1_25CollectiveMainloopFwdSm90ILi2EN4cute5tupleIJNS5_1CILi1EEES8_S8_EEENS6_IJNS7_ILi192EEENS7_ILi128EEENS7_ILi96EEEEEELi96ENS_12float_e4m3_tEfNS_4arch4Sm90ELb1ELb0ELb1ELb1ELb0ELb1ELb0ELb1ELb1ELb1ELb1ELb0EEENS1_21CollectiveEpilogueFwdINS6_IJSA_SC_SB_EEES9_NS_10bfloat16_tESG_Li384ELb1ELb1ELb1ELb1EEENS1_36VarlenDynamicPersistentTileSchedulerILi192ELi128ELi384ELi128ELb1ELb1ELb1ELb1ELb1ELb1EEEEEEEEEvNT_6ParamsE:
	.zero		3328


//--------------------- SYMBOLS --------------------------

	.type		.nv.reservedSmem.offset0,@object
	.size		.nv.reservedSmem.offset0,0x4
	.type		__assertfail,@function
